	.target	sm_90a

	.elftype	@"ET_EXEC"


//--------------------- .note.nv.tkinfo           --------------------------
	.section	.note.nv.tkinfo,"",@"SHT_NOTE"
	.sectionflags	@"SHF_NOTE_NV_TKINFO"
	.tkinfo
        /*0018*/ 	.word	0x00000002
        /*0030*/ 	.string	""
        /*0030*/ 	.string	"ptxas"
        /*0030*/ 	.string	"Cuda compilation tools, release 13.0, V13.0.88"
        /*0030*/ 	.string	"Build cuda_13.0.r13.0/compiler.36424714_0"
        /*0030*/ 	.string	"-arch sm_90a -m 64 "



//--------------------- .note.nv.cuinfo           --------------------------
	.section	.note.nv.cuinfo,"",@"SHT_NOTE"
	.sectionflags	@"SHF_NOTE_NV_CUINFO"
        /*0018*/ 	.short	0x0002
        /*001a*/ 	.short	0x005a
        /*001c*/ 	.short	0x0082
	.zero		2


//--------------------- .nv.info                  --------------------------
	.section	.nv.info,"",@"SHT_CUDA_INFO"
	.align	4


	//----- nvinfo : EIATTR_REGCOUNT
	.align		4
        /*0000*/ 	.byte	0x04, 0x2f
        /*0002*/ 	.short	(.L_19 - .L_18)
	.align		4
.L_18:
        /*0004*/ 	.word	index@(_ZN7cutlass13device_kernelIN5flash11enable_sm90INS1_16FlashAttnFwdSm90INS1_25CollectiveMainloopFwdSm90ILi2EN4cute5tupleIJNS5_1CILi1EEES8_S8_EEENS6_IJNS7_ILi64EEESA_SA_EEELi512ENS_6half_tEfNS_4arch4Sm90ELb1ELb0ELb0ELb1ELb0ELb1ELb1ELb0ELb0ELb0ELb0ELb0EEENS1_21CollectiveEpilogueFwdINS6_IJSA_NS7_ILi512EEESA_EEES9_SC_SE_Li256ELb1ELb0ELb0ELb0EEENS1_36VarlenDynamicPersistentTileSchedulerILi64ELi64ELi256ELi32ELb0ELb0ELb1ELb1ELb1ELb1EEEEEEEEEvNT_6ParamsE)
        /*0008*/ 	.word	0x000000a8


	//----- nvinfo : EIATTR_FRAME_SIZE
	.align		4
.L_19:
        /*000c*/ 	.byte	0x04, 0x11
        /*000e*/ 	.short	(.L_21 - .L_20)
	.align		4
.L_20:
        /*0010*/ 	.word	index@(_ZN7cutlass13device_kernelIN5flash11enable_sm90INS1_16FlashAttnFwdSm90INS1_25CollectiveMainloopFwdSm90ILi2EN4cute5tupleIJNS5_1CILi1EEES8_S8_EEENS6_IJNS7_ILi64EEESA_SA_EEELi512ENS_6half_tEfNS_4arch4Sm90ELb1ELb0ELb0ELb1ELb0ELb1ELb1ELb0ELb0ELb0ELb0ELb0EEENS1_21CollectiveEpilogueFwdINS6_IJSA_NS7_ILi512EEESA_EEES9_SC_SE_Li256ELb1ELb0ELb0ELb0EEENS1_36VarlenDynamicPersistentTileSchedulerILi64ELi64ELi256ELi32ELb0ELb0ELb1ELb1ELb1ELb1EEEEEEEEEvNT_6ParamsE)
        /*0014*/ 	.word	0x00000038


	//----- nvinfo : EIATTR_REGCOUNT
	.align		4
.L_21:
        /*0018*/ 	.byte	0x04, 0x2f
        /*001a*/ 	.short	(.L_23 - .L_22)
	.align		4
.L_22:
        /*001c*/ 	.word	index@(_ZN7cutlass13device_kernelIN5flash11enable_sm90INS1_16FlashAttnFwdSm90INS1_25CollectiveMainloopFwdSm90ILi2EN4cute5tupleIJNS5_1CILi1EEES8_S8_EEENS6_IJNS7_ILi64EEESA_SA_EEELi512ENS_6half_tEfNS_4arch4Sm90ELb1ELb0ELb0ELb1ELb0ELb0ELb1ELb0ELb0ELb0ELb0ELb0EEENS1_21CollectiveEpilogueFwdINS6_IJSA_NS7_ILi512EEESA_EEES9_SC_SE_Li256ELb1ELb0ELb0ELb0EEENS1_36VarlenDynamicPersistentTileSchedulerILi64ELi64ELi256ELi32ELb0ELb0ELb1ELb1ELb1ELb1EEEEEEEEEvNT_6ParamsE)
        /*0020*/ 	.word	0x000000a8


	//----- nvinfo : EIATTR_FRAME_SIZE
	.align		4
.L_23:
        /*0024*/ 	.byte	0x04, 0x11
        /*0026*/ 	.short	(.L_25 - .L_24)
	.align		4
.L_24:
        /*0028*/ 	.word	index@(_ZN7cutlass13device_kernelIN5flash11enable_sm90INS1_16FlashAttnFwdSm90INS1_25CollectiveMainloopFwdSm90ILi2EN4cute5tupleIJNS5_1CILi1EEES8_S8_EEENS6_IJNS7_ILi64EEESA_SA_EEELi512ENS_6half_tEfNS_4arch4Sm90ELb1ELb0ELb0ELb1ELb0ELb0ELb1ELb0ELb0ELb0ELb0ELb0EEENS1_21CollectiveEpilogueFwdINS6_IJSA_NS7_ILi512EEESA_EEES9_SC_SE_Li256ELb1ELb0ELb0ELb0EEENS1_36VarlenDynamicPersistentTileSchedulerILi64ELi64ELi256ELi32ELb0ELb0ELb1ELb1ELb1ELb1EEEEEEEEEvNT_6ParamsE)
        /*002c*/ 	.word	0x00000030


	//----- nvinfo : EIATTR_REGCOUNT
	.align		4
.L_25:
        /*0030*/ 	.byte	0x04, 0x2f
        /*0032*/ 	.short	(.L_27 - .L_26)
	.align		4
.L_26:
        /*0034*/ 	.word	index@(_ZN7cutlass13device_kernelIN5flash11enable_sm90INS1_16FlashAttnFwdSm90INS1_25CollectiveMainloopFwdSm90ILi2EN4cute5tupleIJNS5_1CILi1EEES8_S8_EEENS6_IJNS7_ILi64EEESA_SA_EEELi512ENS_6half_tEfNS_4arch4Sm90ELb1ELb0ELb0ELb1ELb0ELb1ELb0ELb0ELb0ELb0ELb0ELb0EEENS1_21CollectiveEpilogueFwdINS6_IJSA_NS7_ILi512EEESA_EEES9_SC_SE_Li256ELb1ELb0ELb0ELb0EEENS1_36VarlenDynamicPersistentTileSchedulerILi64ELi64ELi256ELi32ELb0ELb0ELb1ELb1ELb1ELb1EEEEEEEEEvNT_6ParamsE)
        /*0038*/ 	.word	0x000000a8


	//----- nvinfo : EIATTR_FRAME_SIZE
	.align		4
.L_27:
        /*003c*/ 	.byte	0x04, 0x11
        /*003e*/ 	.short	(.L_29 - .L_28)
	.align		4
.L_28:
        /*0040*/ 	.word	index@(_ZN7cutlass13device_kernelIN5flash11enable_sm90INS1_16FlashAttnFwdSm90INS1_25CollectiveMainloopFwdSm90ILi2EN4cute5tupleIJNS5_1CILi1EEES8_S8_EEENS6_IJNS7_ILi64EEESA_SA_EEELi512ENS_6half_tEfNS_4arch4Sm90ELb1ELb0ELb0ELb1ELb0ELb1ELb0ELb0ELb0ELb0ELb0ELb0EEENS1_21CollectiveEpilogueFwdINS6_IJSA_NS7_ILi512EEESA_EEES9_SC_SE_Li256ELb1ELb0ELb0ELb0EEENS1_36VarlenDynamicPersistentTileSchedulerILi64ELi64ELi256ELi32ELb0ELb0ELb1ELb1ELb1ELb1EEEEEEEEEvNT_6ParamsE)
        /*0044*/ 	.word	0x00000038


	//----- nvinfo : EIATTR_REGCOUNT
	.align		4
.L_29:
        /*0048*/ 	.byte	0x04, 0x2f
        /*004a*/ 	.short	(.L_31 - .L_30)
	.align		4
.L_30:
        /*004c*/ 	.word	index@(_ZN7cutlass13device_kernelIN5flash11enable_sm90INS1_16FlashAttnFwdSm90INS1_25CollectiveMainloopFwdSm90ILi2EN4cute5tupleIJNS5_1CILi1EEES8_S8_EEENS6_IJNS7_ILi64EEESA_SA_EEELi512ENS_6half_tEfNS_4arch4Sm90ELb1ELb0ELb0ELb1ELb0ELb0ELb0ELb0ELb0ELb0ELb0ELb0EEENS1_21CollectiveEpilogueFwdINS6_IJSA_NS7_ILi512EEESA_EEES9_SC_SE_Li256ELb1ELb0ELb0ELb0EEENS1_36VarlenDynamicPersistentTileSchedulerILi64ELi64ELi256ELi32ELb0ELb0ELb1ELb1ELb1ELb1EEEEEEEEEvNT_6ParamsE)
        /*0050*/ 	.word	0x000000a8


	//----- nvinfo : EIATTR_FRAME_SIZE
	.align		4
.L_31:
        /*0054*/ 	.byte	0x04, 0x11
        /*0056*/ 	.short	(.L_33 - .L_32)
	.align		4
.L_32:
        /*0058*/ 	.word	index@(_ZN7cutlass13device_kernelIN5flash11enable_sm90INS1_16FlashAttnFwdSm90INS1_25CollectiveMainloopFwdSm90ILi2EN4cute5tupleIJNS5_1CILi1EEES8_S8_EEENS6_IJNS7_ILi64EEESA_SA_EEELi512ENS_6half_tEfNS_4arch4Sm90ELb1ELb0ELb0ELb1ELb0ELb0ELb0ELb0ELb0ELb0ELb0ELb0EEENS1_21CollectiveEpilogueFwdINS6_IJSA_NS7_ILi512EEESA_EEES9_SC_SE_Li256ELb1ELb0ELb0ELb0EEENS1_36VarlenDynamicPersistentTileSchedulerILi64ELi64ELi256ELi32ELb0ELb0ELb1ELb1ELb1ELb1EEEEEEEEEvNT_6ParamsE)
        /*005c*/ 	.word	0x00000028


	//----- nvinfo : EIATTR_REGCOUNT
	.align		4
.L_33:
        /*0060*/ 	.byte	0x04, 0x2f
        /*0062*/ 	.short	(.L_35 - .L_34)
	.align		4
.L_34:
        /*0064*/ 	.word	index@(_ZN7cutlass13device_kernelIN5flash11enable_sm90INS1_16FlashAttnFwdSm90INS1_25CollectiveMainloopFwdSm90ILi2EN4cute5tupleIJNS5_1CILi1EEES8_S8_EEENS6_IJNS7_ILi64EEESA_SA_EEELi512ENS_6half_tEfNS_4arch4Sm90ELb1ELb0ELb0ELb0ELb0ELb0ELb1ELb0ELb0ELb0ELb0ELb0EEENS1_21CollectiveEpilogueFwdINS6_IJSA_NS7_ILi512EEESA_EEES9_SC_SE_Li256ELb0ELb0ELb0ELb0EEENS1_30DynamicPersistentTileSchedulerILi256ELi32ELb0ELb0ELb1EEEEEEEEEvNT_6ParamsE)
        /*0068*/ 	.word	0x000000a8


	//----- nvinfo : EIATTR_FRAME_SIZE
	.align		4
.L_35:
        /*006c*/ 	.byte	0x04, 0x11
        /*006e*/ 	.short	(.L_37 - .L_36)
	.align		4
.L_36:
        /*0070*/ 	.word	index@(_ZN7cutlass13device_kernelIN5flash11enable_sm90INS1_16FlashAttnFwdSm90INS1_25CollectiveMainloopFwdSm90ILi2EN4cute5tupleIJNS5_1CILi1EEES8_S8_EEENS6_IJNS7_ILi64EEESA_SA_EEELi512ENS_6half_tEfNS_4arch4Sm90ELb1ELb0ELb0ELb0ELb0ELb0ELb1ELb0ELb0ELb0ELb0ELb0EEENS1_21CollectiveEpilogueFwdINS6_IJSA_NS7_ILi512EEESA_EEES9_SC_SE_Li256ELb0ELb0ELb0ELb0EEENS1_30DynamicPersistentTileSchedulerILi256ELi32ELb0ELb0ELb1EEEEEEEEEvNT_6ParamsE)
        /*0074*/ 	.word	0x00000008


	//----- nvinfo : EIATTR_REGCOUNT
	.align		4
.L_37:
        /*0078*/ 	.byte	0x04, 0x2f
        /*007a*/ 	.short	(.L_39 - .L_38)
	.align		4
.L_38:
        /*007c*/ 	.word	index@(_ZN7cutlass13device_kernelIN5flash11enable_sm90INS1_16FlashAttnFwdSm90INS1_25CollectiveMainloopFwdSm90ILi2EN4cute5tupleIJNS5_1CILi1EEES8_S8_EEENS6_IJNS7_ILi64EEESA_SA_EEELi512ENS_6half_tEfNS_4arch4Sm90ELb1ELb0ELb0ELb0ELb0ELb0ELb0ELb0ELb0ELb0ELb0ELb0EEENS1_21CollectiveEpilogueFwdINS6_IJSA_NS7_ILi512EEESA_EEES9_SC_SE_Li256ELb0ELb0ELb0ELb0EEENS1_30DynamicPersistentTileSchedulerILi256ELi32ELb0ELb0ELb1EEEEEEEEEvNT_6ParamsE)
        /*0080*/ 	.word	0x000000a8


	//----- nvinfo : EIATTR_FRAME_SIZE
	.align		4
.L_39:
        /*0084*/ 	.byte	0x04, 0x11
        /*0086*/ 	.short	(.L_41 - .L_40)
	.align		4
.L_40:
        /*0088*/ 	.word	index@(_ZN7cutlass13device_kernelIN5flash11enable_sm90INS1_16FlashAttnFwdSm90INS1_25CollectiveMainloopFwdSm90ILi2EN4cute5tupleIJNS5_1CILi1EEES8_S8_EEENS6_IJNS7_ILi64EEESA_SA_EEELi512ENS_6half_tEfNS_4arch4Sm90ELb1ELb0ELb0ELb0ELb0ELb0ELb0ELb0ELb0ELb0ELb0ELb0EEENS1_21CollectiveEpilogueFwdINS6_IJSA_NS7_ILi512EEESA_EEES9_SC_SE_Li256ELb0ELb0ELb0ELb0EEENS1_30DynamicPersistentTileSchedulerILi256ELi32ELb0ELb0ELb1EEEEEEEEEvNT_6ParamsE)
        /*008c*/ 	.word	0x00000000


	//----- nvinfo : EIATTR_REGCOUNT
	.align		4
.L_41:
        /*0090*/ 	.byte	0x04, 0x2f
        /*0092*/ 	.short	(.L_43 - .L_42)
	.align		4
.L_42:
        /*0094*/ 	.word	index@(_ZN7cutlass13device_kernelIN5flash11enable_sm90INS1_16FlashAttnFwdSm90INS1_25CollectiveMainloopFwdSm90ILi2EN4cute5tupleIJNS5_1CILi1EEES8_S8_EEENS6_IJNS7_ILi64EEESA_SA_EEELi512ENS_6half_tEfNS_4arch4Sm90ELb0ELb1ELb0ELb1ELb0ELb1ELb1ELb0ELb0ELb0ELb0ELb0EEENS1_21CollectiveEpilogueFwdINS6_IJSA_NS7_ILi512EEESA_EEES9_SC_SE_Li256ELb1ELb0ELb0ELb0EEENS1_36VarlenDynamicPersistentTileSchedulerILi64ELi64ELi256ELi32ELb0ELb0ELb1ELb1ELb0ELb1EEEEEEEEEvNT_6ParamsE)
        /*0098*/ 	.word	0x000000a8


	//----- nvinfo : EIATTR_FRAME_SIZE
	.align		4
.L_43:
        /*009c*/ 	.byte	0x04, 0x11
        /*009e*/ 	.short	(.L_45 - .L_44)
	.align		4
.L_44:
        /*00a0*/ 	.word	index@(_ZN7cutlass13device_kernelIN5flash11enable_sm90INS1_16FlashAttnFwdSm90INS1_25CollectiveMainloopFwdSm90ILi2EN4cute5tupleIJNS5_1CILi1EEES8_S8_EEENS6_IJNS7_ILi64EEESA_SA_EEELi512ENS_6half_tEfNS_4arch4Sm90ELb0ELb1ELb0ELb1ELb0ELb1ELb1ELb0ELb0ELb0ELb0ELb0EEENS1_21CollectiveEpilogueFwdINS6_IJSA_NS7_ILi512EEESA_EEES9_SC_SE_Li256ELb1ELb0ELb0ELb0EEENS1_36VarlenDynamicPersistentTileSchedulerILi64ELi64ELi256ELi32ELb0ELb0ELb1ELb1ELb0ELb1EEEEEEEEEvNT_6ParamsE)
        /*00a4*/ 	.word	0x00000038


	//----- nvinfo : EIATTR_REGCOUNT
	.align		4
.L_45:
        /*00a8*/ 	.byte	0x04, 0x2f
        /*00aa*/ 	.short	(.L_47 - .L_46)
	.align		4
.L_46:
        /*00ac*/ 	.word	index@(_ZN7cutlass13device_kernelIN5flash11enable_sm90INS1_16FlashAttnFwdSm90INS1_25CollectiveMainloopFwdSm90ILi2EN4cute5tupleIJNS5_1CILi1EEES8_S8_EEENS6_IJNS7_ILi64EEESA_SA_EEELi512ENS_6half_tEfNS_4arch4Sm90ELb0ELb1ELb0ELb1ELb0ELb0ELb1ELb0ELb0ELb0ELb0ELb0EEENS1_21CollectiveEpilogueFwdINS6_IJSA_NS7_ILi512EEESA_EEES9_SC_SE_Li256ELb1ELb0ELb0ELb0EEENS1_36VarlenDynamicPersistentTileSchedulerILi64ELi64ELi256ELi32ELb0ELb0ELb1ELb1ELb0ELb1EEEEEEEEEvNT_6ParamsE)
        /*00b0*/ 	.word	0x000000a8


	//----- nvinfo : EIATTR_FRAME_SIZE
	.align		4
.L_47:
        /*00b4*/ 	.byte	0x04, 0x11
        /*00b6*/ 	.short	(.L_49 - .L_48)
	.align		4
.L_48:
        /*00b8*/ 	.word	index@(_ZN7cutlass13device_kernelIN5flash11enable_sm90INS1_16FlashAttnFwdSm90INS1_25CollectiveMainloopFwdSm90ILi2EN4cute5tupleIJNS5_1CILi1EEES8_S8_EEENS6_IJNS7_ILi64EEESA_SA_EEELi512ENS_6half_tEfNS_4arch4Sm90ELb0ELb1ELb0ELb1ELb0ELb0ELb1ELb0ELb0ELb0ELb0ELb0EEENS1_21CollectiveEpilogueFwdINS6_IJSA_NS7_ILi512EEESA_EEES9_SC_SE_Li256ELb1ELb0ELb0ELb0EEENS1_36VarlenDynamicPersistentTileSchedulerILi64ELi64ELi256ELi32ELb0ELb0ELb1ELb1ELb0ELb1EEEEEEEEEvNT_6ParamsE)
        /*00bc*/ 	.word	0x00000028


	//----- nvinfo : EIATTR_REGCOUNT
	.align		4
.L_49:
        /*00c0*/ 	.byte	0x04, 0x2f
        /*00c2*/ 	.short	(.L_51 - .L_50)
	.align		4
.L_50:
        /*00c4*/ 	.word	index@(_ZN7cutlass13device_kernelIN5flash11enable_sm90INS1_16FlashAttnFwdSm90INS1_25CollectiveMainloopFwdSm90ILi2EN4cute5tupleIJNS5_1CILi1EEES8_S8_EEENS6_IJNS7_ILi64EEESA_SA_EEELi512ENS_6half_tEfNS_4arch4Sm90ELb0ELb1ELb0ELb1ELb0ELb1ELb0ELb0ELb0ELb0ELb0ELb0EEENS1_21CollectiveEpilogueFwdINS6_IJSA_NS7_ILi512EEESA_EEES9_SC_SE_Li256ELb1ELb0ELb0ELb0EEENS1_36VarlenDynamicPersistentTileSchedulerILi64ELi64ELi256ELi32ELb0ELb0ELb1ELb1ELb0ELb1EEEEEEEEEvNT_6ParamsE)
        /*00c8*/ 	.word	0x000000a8


	//----- nvinfo : EIATTR_FRAME_SIZE
	.align		4
.L_51:
        /*00cc*/ 	.byte	0x04, 0x11
        /*00ce*/ 	.short	(.L_53 - .L_52)
	.align		4
.L_52:
        /*00d0*/ 	.word	index@(_ZN7cutlass13device_kernelIN5flash11enable_sm90INS1_16FlashAttnFwdSm90INS1_25CollectiveMainloopFwdSm90ILi2EN4cute5tupleIJNS5_1CILi1EEES8_S8_EEENS6_IJNS7_ILi64EEESA_SA_EEELi512ENS_6half_tEfNS_4arch4Sm90ELb0ELb1ELb0ELb1ELb0ELb1ELb0ELb0ELb0ELb0ELb0ELb0EEENS1_21CollectiveEpilogueFwdINS6_IJSA_NS7_ILi512EEESA_EEES9_SC_SE_Li256ELb1ELb0ELb0ELb0EEENS1_36VarlenDynamicPersistentTileSchedulerILi64ELi64ELi256ELi32ELb0ELb0ELb1ELb1ELb0ELb1EEEEEEEEEvNT_6ParamsE)
        /*00d4*/ 	.word	0x00000028


	//----- nvinfo : EIATTR_REGCOUNT
	.align		4
.L_53:
        /*00d8*/ 	.byte	0x04, 0x2f
        /*00da*/ 	.short	(.L_55 - .L_54)
	.align		4
.L_54:
        /*00dc*/ 	.word	index@(_ZN7cutlass13device_kernelIN5flash11enable_sm90INS1_16FlashAttnFwdSm90INS1_25CollectiveMainloopFwdSm90ILi2EN4cute5tupleIJNS5_1CILi1EEES8_S8_EEENS6_IJNS7_ILi64EEESA_SA_EEELi512ENS_6half_tEfNS_4arch4Sm90ELb0ELb1ELb0ELb1ELb0ELb0ELb0ELb0ELb0ELb0ELb0ELb0EEENS1_21CollectiveEpilogueFwdINS6_IJSA_NS7_ILi512EEESA_EEES9_SC_SE_Li256ELb1ELb0ELb0ELb0EEENS1_36VarlenDynamicPersistentTileSchedulerILi64ELi64ELi256ELi32ELb0ELb0ELb1ELb1ELb0ELb1EEEEEEEEEvNT_6ParamsE)
        /*00e0*/ 	.word	0x000000a8


	//----- nvinfo : EIATTR_FRAME_SIZE
	.align		4
.L_55:
        /*00e4*/ 	.byte	0x04, 0x11
        /*00e6*/ 	.short	(.L_57 - .L_56)
	.align		4
.L_56:
        /*00e8*/ 	.word	index@(_ZN7cutlass13device_kernelIN5flash11enable_sm90INS1_16FlashAttnFwdSm90INS1_25CollectiveMainloopFwdSm90ILi2EN4cute5tupleIJNS5_1CILi1EEES8_S8_EEENS6_IJNS7_ILi64EEESA_SA_EEELi512ENS_6half_tEfNS_4arch4Sm90ELb0ELb1ELb0ELb1ELb0ELb0ELb0ELb0ELb0ELb0ELb0ELb0EEENS1_21CollectiveEpilogueFwdINS6_IJSA_NS7_ILi512EEESA_EEES9_SC_SE_Li256ELb1ELb0ELb0ELb0EEENS1_36VarlenDynamicPersistentTileSchedulerILi64ELi64ELi256ELi32ELb0ELb0ELb1ELb1ELb0ELb1EEEEEEEEEvNT_6ParamsE)
        /*00ec*/ 	.word	0x00000020


	//----- nvinfo : EIATTR_REGCOUNT
	.align		4
.L_57:
        /*00f0*/ 	.byte	0x04, 0x2f
        /*00f2*/ 	.short	(.L_59 - .L_58)
	.align		4
.L_58:
        /*00f4*/ 	.word	index@(_ZN7cutlass13device_kernelIN5flash11enable_sm90INS1_16FlashAttnFwdSm90INS1_25CollectiveMainloopFwdSm90ILi2EN4cute5tupleIJNS5_1CILi1EEES8_S8_EEENS6_IJNS7_ILi64EEESA_SA_EEELi512ENS_6half_tEfNS_4arch4Sm90ELb0ELb1ELb0ELb0ELb0ELb0ELb1ELb0ELb0ELb0ELb0ELb0EEENS1_21CollectiveEpilogueFwdINS6_IJSA_NS7_ILi512EEESA_EEES9_SC_SE_Li256ELb0ELb0ELb0ELb0EEENS1_30DynamicPersistentTileSchedulerILi256ELi32ELb0ELb0ELb1EEEEEEEEEvNT_6ParamsE)
        /*00f8*/ 	.word	0x000000a8


	//----- nvinfo : EIATTR_FRAME_SIZE
	.align		4
.L_59:
        /*00fc*/ 	.byte	0x04, 0x11
        /*00fe*/ 	.short	(.L_61 - .L_60)
	.align		4
.L_60:
        /*0100*/ 	.word	index@(_ZN7cutlass13device_kernelIN5flash11enable_sm90INS1_16FlashAttnFwdSm90INS1_25CollectiveMainloopFwdSm90ILi2EN4cute5tupleIJNS5_1CILi1EEES8_S8_EEENS6_IJNS7_ILi64EEESA_SA_EEELi512ENS_6half_tEfNS_4arch4Sm90ELb0ELb1ELb0ELb0ELb0ELb0ELb1ELb0ELb0ELb0ELb0ELb0EEENS1_21CollectiveEpilogueFwdINS6_IJSA_NS7_ILi512EEESA_EEES9_SC_SE_Li256ELb0ELb0ELb0ELb0EEENS1_30DynamicPersistentTileSchedulerILi256ELi32ELb0ELb0ELb1EEEEEEEEEvNT_6ParamsE)
        /*0104*/ 	.word	0x00000008


	//----- nvinfo : EIATTR_REGCOUNT
	.align		4
.L_61:
        /*0108*/ 	.byte	0x04, 0x2f
        /*010a*/ 	.short	(.L_63 - .L_62)
	.align		4
.L_62:
        /*010c*/ 	.word	index@(_ZN7cutlass13device_kernelIN5flash11enable_sm90INS1_16FlashAttnFwdSm90INS1_25CollectiveMainloopFwdSm90ILi2EN4cute5tupleIJNS5_1CILi1EEES8_S8_EEENS6_IJNS7_ILi64EEESA_SA_EEELi512ENS_6half_tEfNS_4arch4Sm90ELb0ELb1ELb0ELb0ELb0ELb0ELb0ELb0ELb0ELb0ELb0ELb0EEENS1_21CollectiveEpilogueFwdINS6_IJSA_NS7_ILi512EEESA_EEES9_SC_SE_Li256ELb0ELb0ELb0ELb0EEENS1_30DynamicPersistentTileSchedulerILi256ELi32ELb0ELb0ELb1EEEEEEEEEvNT_6ParamsE)
        /*0110*/ 	.word	0x000000a8


	//----- nvinfo : EIATTR_FRAME_SIZE
	.align		4
.L_63:
        /*0114*/ 	.byte	0x04, 0x11
        /*0116*/ 	.short	(.L_65 - .L_64)
	.align		4
.L_64:
        /*0118*/ 	.word	index@(_ZN7cutlass13device_kernelIN5flash11enable_sm90INS1_16FlashAttnFwdSm90INS1_25CollectiveMainloopFwdSm90ILi2EN4cute5tupleIJNS5_1CILi1EEES8_S8_EEENS6_IJNS7_ILi64EEESA_SA_EEELi512ENS_6half_tEfNS_4arch4Sm90ELb0ELb1ELb0ELb0ELb0ELb0ELb0ELb0ELb0ELb0ELb0ELb0EEENS1_21CollectiveEpilogueFwdINS6_IJSA_NS7_ILi512EEESA_EEES9_SC_SE_Li256ELb0ELb0ELb0ELb0EEENS1_30DynamicPersistentTileSchedulerILi256ELi32ELb0ELb0ELb1EEEEEEEEEvNT_6ParamsE)
        /*011c*/ 	.word	0x00000000


	//----- nvinfo : EIATTR_REGCOUNT
	.align		4
.L_65:
        /*0120*/ 	.byte	0x04, 0x2f
        /*0122*/ 	.short	(.L_67 - .L_66)
	.align		4
.L_66:
        /*0124*/ 	.word	index@(_ZN7cutlass13device_kernelIN5flash11enable_sm90INS1_16FlashAttnFwdSm90INS1_25CollectiveMainloopFwdSm90ILi2EN4cute5tupleIJNS5_1CILi1EEES8_S8_EEENS6_IJNS7_ILi64EEESA_SA_EEELi512ENS_6half_tEfNS_4arch4Sm90ELb0ELb0ELb0ELb1ELb0ELb1ELb1ELb0ELb0ELb0ELb0ELb0EEENS1_21CollectiveEpilogueFwdINS6_IJSA_NS7_ILi512EEESA_EEES9_SC_SE_Li256ELb1ELb0ELb0ELb0EEENS1_36VarlenDynamicPersistentTileSchedulerILi64ELi64ELi256ELi32ELb0ELb0ELb1ELb0ELb1ELb1EEEEEEEEEvNT_6ParamsE)
        /*0128*/ 	.word	0x000000a8


	//----- nvinfo : EIATTR_FRAME_SIZE
	.align		4
.L_67:
        /*012c*/ 	.byte	0x04, 0x11
        /*012e*/ 	.short	(.L_69 - .L_68)
	.align		4
.L_68:
        /*0130*/ 	.word	index@(_ZN7cutlass13device_kernelIN5flash11enable_sm90INS1_16FlashAttnFwdSm90INS1_25CollectiveMainloopFwdSm90ILi2EN4cute5tupleIJNS5_1CILi1EEES8_S8_EEENS6_IJNS7_ILi64EEESA_SA_EEELi512ENS_6half_tEfNS_4arch4Sm90ELb0ELb0ELb0ELb1ELb0ELb1ELb1ELb0ELb0ELb0ELb0ELb0EEENS1_21CollectiveEpilogueFwdINS6_IJSA_NS7_ILi512EEESA_EEES9_SC_SE_Li256ELb1ELb0ELb0ELb0EEENS1_36VarlenDynamicPersistentTileSchedulerILi64ELi64ELi256ELi32ELb0ELb0ELb1ELb0ELb1ELb1EEEEEEEEEvNT_6ParamsE)
        /*0134*/ 	.word	0x00000040


	//----- nvinfo : EIATTR_REGCOUNT
	.align		4
.L_69:
        /*0138*/ 	.byte	0x04, 0x2f
        /*013a*/ 	.short	(.L_71 - .L_70)
	.align		4
.L_70:
        /*013c*/ 	.word	index@(_ZN7cutlass13device_kernelIN5flash11enable_sm90INS1_16FlashAttnFwdSm90INS1_25CollectiveMainloopFwdSm90ILi2EN4cute5tupleIJNS5_1CILi1EEES8_S8_EEENS6_IJNS7_ILi64EEESA_SA_EEELi512ENS_6half_tEfNS_4arch4Sm90ELb0ELb0ELb0ELb1ELb0ELb0ELb1ELb0ELb0ELb0ELb0ELb0EEENS1_21CollectiveEpilogueFwdINS6_IJSA_NS7_ILi512EEESA_EEES9_SC_SE_Li256ELb1ELb0ELb0ELb0EEENS1_36VarlenDynamicPersistentTileSchedulerILi64ELi64ELi256ELi32ELb0ELb0ELb1ELb0ELb1ELb1EEEEEEEEEvNT_6ParamsE)
        /*0140*/ 	.word	0x000000a8


	//----- nvinfo : EIATTR_FRAME_SIZE
	.align		4
.L_71:
        /*0144*/ 	.byte	0x04, 0x11
        /*0146*/ 	.short	(.L_73 - .L_72)
	.align		4
.L_72:
        /*0148*/ 	.word	index@(_ZN7cutlass13device_kernelIN5flash11enable_sm90INS1_16FlashAttnFwdSm90INS1_25CollectiveMainloopFwdSm90ILi2EN4cute5tupleIJNS5_1CILi1EEES8_S8_EEENS6_IJNS7_ILi64EEESA_SA_EEELi512ENS_6half_tEfNS_4arch4Sm90ELb0ELb0ELb0ELb1ELb0ELb0ELb1ELb0ELb0ELb0ELb0ELb0EEENS1_21CollectiveEpilogueFwdINS6_IJSA_NS7_ILi512EEESA_EEES9_SC_SE_Li256ELb1ELb0ELb0ELb0EEENS1_36VarlenDynamicPersistentTileSchedulerILi64ELi64ELi256ELi32ELb0ELb0ELb1ELb0ELb1ELb1EEEEEEEEEvNT_6ParamsE)
        /*014c*/ 	.word	0x00000038


	//----- nvinfo : EIATTR_REGCOUNT
	.align		4
.L_73:
        /*0150*/ 	.byte	0x04, 0x2f
        /*0152*/ 	.short	(.L_75 - .L_74)
	.align		4
.L_74:
        /*0154*/ 	.word	index@(_ZN7cutlass13device_kernelIN5flash11enable_sm90INS1_16FlashAttnFwdSm90INS1_25CollectiveMainloopFwdSm90ILi2EN4cute5tupleIJNS5_1CILi1EEES8_S8_EEENS6_IJNS7_ILi64EEESA_SA_EEELi512ENS_6half_tEfNS_4arch4Sm90ELb0ELb0ELb0ELb1ELb0ELb1ELb0ELb0ELb0ELb0ELb0ELb0EEENS1_21CollectiveEpilogueFwdINS6_IJSA_NS7_ILi512EEESA_EEES9_SC_SE_Li256ELb1ELb0ELb0ELb0EEENS1_36VarlenDynamicPersistentTileSchedulerILi64ELi64ELi256ELi32ELb0ELb0ELb1ELb0ELb1ELb1EEEEEEEEEvNT_6ParamsE)
        /*0158*/ 	.word	0x000000a8


	//----- nvinfo : EIATTR_FRAME_SIZE
	.align		4
.L_75:
        /*015c*/ 	.byte	0x04, 0x11
        /*015e*/ 	.short	(.L_77 - .L_76)
	.align		4
.L_76:
        /*0160*/ 	.word	index@(_ZN7cutlass13device_kernelIN5flash11enable_sm90INS1_16FlashAttnFwdSm90INS1_25CollectiveMainloopFwdSm90ILi2EN4cute5tupleIJNS5_1CILi1EEES8_S8_EEENS6_IJNS7_ILi64EEESA_SA_EEELi512ENS_6half_tEfNS_4arch4Sm90ELb0ELb0ELb0ELb1ELb0ELb1ELb0ELb0ELb0ELb0ELb0ELb0EEENS1_21CollectiveEpilogueFwdINS6_IJSA_NS7_ILi512EEESA_EEES9_SC_SE_Li256ELb1ELb0ELb0ELb0EEENS1_36VarlenDynamicPersistentTileSchedulerILi64ELi64ELi256ELi32ELb0ELb0ELb1ELb0ELb1ELb1EEEEEEEEEvNT_6ParamsE)
        /*0164*/ 	.word	0x00000040


	//----- nvinfo : EIATTR_REGCOUNT
	.align		4
.L_77:
        /*0168*/ 	.byte	0x04, 0x2f
        /*016a*/ 	.short	(.L_79 - .L_78)
	.align		4
.L_78:
        /*016c*/ 	.word	index@(_ZN7cutlass13device_kernelIN5flash11enable_sm90INS1_16FlashAttnFwdSm90INS1_25CollectiveMainloopFwdSm90ILi2EN4cute5tupleIJNS5_1CILi1EEES8_S8_EEENS6_IJNS7_ILi64EEESA_SA_EEELi512ENS_6half_tEfNS_4arch4Sm90ELb0ELb0ELb0ELb1ELb0ELb0ELb0ELb0ELb0ELb0ELb0ELb0EEENS1_21CollectiveEpilogueFwdINS6_IJSA_NS7_ILi512EEESA_EEES9_SC_SE_Li256ELb1ELb0ELb0ELb0EEENS1_36VarlenDynamicPersistentTileSchedulerILi64ELi64ELi256ELi32ELb0ELb0ELb1ELb0ELb1ELb1EEEEEEEEEvNT_6ParamsE)
        /*0170*/ 	.word	0x000000a8


	//----- nvinfo : EIATTR_FRAME_SIZE
	.align		4
.L_79:
        /*0174*/ 	.byte	0x04, 0x11
        /*0176*/ 	.short	(.L_81 - .L_80)
	.align		4
.L_80:
        /*0178*/ 	.word	index@(_ZN7cutlass13device_kernelIN5flash11enable_sm90INS1_16FlashAttnFwdSm90INS1_25CollectiveMainloopFwdSm90ILi2EN4cute5tupleIJNS5_1CILi1EEES8_S8_EEENS6_IJNS7_ILi64EEESA_SA_EEELi512ENS_6half_tEfNS_4arch4Sm90ELb0ELb0ELb0ELb1ELb0ELb0ELb0ELb0ELb0ELb0ELb0ELb0EEENS1_21CollectiveEpilogueFwdINS6_IJSA_NS7_ILi512EEESA_EEES9_SC_SE_Li256ELb1ELb0ELb0ELb0EEENS1_36VarlenDynamicPersistentTileSchedulerILi64ELi64ELi256ELi32ELb0ELb0ELb1ELb0ELb1ELb1EEEEEEEEEvNT_6ParamsE)
        /*017c*/ 	.word	0x00000030


	//----- nvinfo : EIATTR_REGCOUNT
	.align		4
.L_81:
        /*0180*/ 	.byte	0x04, 0x2f
        /*0182*/ 	.short	(.L_83 - .L_82)
	.align		4
.L_82:
        /*0184*/ 	.word	index@(_ZN7cutlass13device_kernelIN5flash11enable_sm90INS1_16FlashAttnFwdSm90INS1_25CollectiveMainloopFwdSm90ILi2EN4cute5tupleIJNS5_1CILi1EEES8_S8_EEENS6_IJNS7_ILi64EEESA_SA_EEELi512ENS_6half_tEfNS_4arch4Sm90ELb0ELb0ELb0ELb0ELb0ELb0ELb1ELb0ELb0ELb0ELb0ELb0EEENS1_21CollectiveEpilogueFwdINS6_IJSA_NS7_ILi512EEESA_EEES9_SC_SE_Li256ELb0ELb0ELb0ELb0EEENS1_29StaticPersistentTileSchedulerILb0EEEEEEEEEvNT_6ParamsE)
        /*0188*/ 	.word	0x000000a8


	//----- nvinfo : EIATTR_FRAME_SIZE
	.align		4
.L_83:
        /*018c*/ 	.byte	0x04, 0x11
        /*018e*/ 	.short	(.L_85 - .L_84)
	.align		4
.L_84:
        /*0190*/ 	.word	index@(_ZN7cutlass13device_kernelIN5flash11enable_sm90INS1_16FlashAttnFwdSm90INS1_25CollectiveMainloopFwdSm90ILi2EN4cute5tupleIJNS5_1CILi1EEES8_S8_EEENS6_IJNS7_ILi64EEESA_SA_EEELi512ENS_6half_tEfNS_4arch4Sm90ELb0ELb0ELb0ELb0ELb0ELb0ELb1ELb0ELb0ELb0ELb0ELb0EEENS1_21CollectiveEpilogueFwdINS6_IJSA_NS7_ILi512EEESA_EEES9_SC_SE_Li256ELb0ELb0ELb0ELb0EEENS1_29StaticPersistentTileSchedulerILb0EEEEEEEEEvNT_6ParamsE)
        /*0194*/ 	.word	0x00000020


	//----- nvinfo : EIATTR_REGCOUNT
	.align		4
.L_85:
        /*0198*/ 	.byte	0x04, 0x2f
        /*019a*/ 	.short	(.L_87 - .L_86)
	.align		4
.L_86:
        /*019c*/ 	.word	index@(_ZN7cutlass13device_kernelIN5flash11enable_sm90INS1_16FlashAttnFwdSm90INS1_25CollectiveMainloopFwdSm90ILi2EN4cute5tupleIJNS5_1CILi1EEES8_S8_EEENS6_IJNS7_ILi64EEESA_SA_EEELi512ENS_6half_tEfNS_4arch4Sm90ELb0ELb0ELb0ELb0ELb0ELb0ELb0ELb0ELb0ELb0ELb0ELb0EEENS1_21CollectiveEpilogueFwdINS6_IJSA_NS7_ILi512EEESA_EEES9_SC_SE_Li256ELb0ELb0ELb0ELb0EEENS1_29StaticPersistentTileSchedulerILb0EEEEEEEEEvNT_6ParamsE)
        /*01a0*/ 	.word	0x000000a8


	//----- nvinfo : EIATTR_FRAME_SIZE
	.align		4
.L_87:
        /*01a4*/ 	.byte	0x04, 0x11
        /*01a6*/ 	.short	(.L_89 - .L_88)
	.align		4
.L_88:
        /*01a8*/ 	.word	index@(_ZN7cutlass13device_kernelIN5flash11enable_sm90INS1_16FlashAttnFwdSm90INS1_25CollectiveMainloopFwdSm90ILi2EN4cute5tupleIJNS5_1CILi1EEES8_S8_EEENS6_IJNS7_ILi64EEESA_SA_EEELi512ENS_6half_tEfNS_4arch4Sm90ELb0ELb0ELb0ELb0ELb0ELb0ELb0ELb0ELb0ELb0ELb0ELb0EEENS1_21CollectiveEpilogueFwdINS6_IJSA_NS7_ILi512EEESA_EEES9_SC_SE_Li256ELb0ELb0ELb0ELb0EEENS1_29StaticPersistentTileSchedulerILb0EEEEEEEEEvNT_6ParamsE)
        /*01ac*/ 	.word	0x00000020


	//----- nvinfo : EIATTR_MIN_STACK_SIZE
	.align		4
.L_89:
        /*01b0*/ 	.byte	0x04, 0x12
        /*01b2*/ 	.short	(.L_91 - .L_90)
	.align		4
.L_90:
        /*01b4*/ 	.word	index@(_ZN7cutlass13device_kernelIN5flash11enable_sm90INS1_16FlashAttnFwdSm90INS1_25CollectiveMainloopFwdSm90ILi2EN4cute5tupleIJNS5_1CILi1EEES8_S8_EEENS6_IJNS7_ILi64EEESA_SA_EEELi512ENS_6half_tEfNS_4arch4Sm90ELb0ELb0ELb0ELb0ELb0ELb0ELb0ELb0ELb0ELb0ELb0ELb0EEENS1_21CollectiveEpilogueFwdINS6_IJSA_NS7_ILi512EEESA_EEES9_SC_SE_Li256ELb0ELb0ELb0ELb0EEENS1_29StaticPersistentTileSchedulerILb0EEEEEEEEEvNT_6ParamsE)
        /*01b8*/ 	.word	0x00000020


	//----- nvinfo : EIATTR_MIN_STACK_SIZE
	.align		4
.L_91:
        /*01bc*/ 	.byte	0x04, 0x12
        /*01be*/ 	.short	(.L_93 - .L_92)
	.align		4
.L_92:
        /*01c0*/ 	.word	index@(_ZN7cutlass13device_kernelIN5flash11enable_sm90INS1_16FlashAttnFwdSm90INS1_25CollectiveMainloopFwdSm90ILi2EN4cute5tupleIJNS5_1CILi1EEES8_S8_EEENS6_IJNS7_ILi64EEESA_SA_EEELi512ENS_6half_tEfNS_4arch4Sm90ELb0ELb0ELb0ELb0ELb0ELb0ELb1ELb0ELb0ELb0ELb0ELb0EEENS1_21CollectiveEpilogueFwdINS6_IJSA_NS7_ILi512EEESA_EEES9_SC_SE_Li256ELb0ELb0ELb0ELb0EEENS1_29StaticPersistentTileSchedulerILb0EEEEEEEEEvNT_6ParamsE)
        /*01c4*/ 	.word	0x00000020


	//----- nvinfo : EIATTR_MIN_STACK_SIZE
	.align		4
.L_93:
        /*01c8*/ 	.byte	0x04, 0x12
        /*01ca*/ 	.short	(.L_95 - .L_94)
	.align		4
.L_94:
        /*01cc*/ 	.word	index@(_ZN7cutlass13device_kernelIN5flash11enable_sm90INS1_16FlashAttnFwdSm90INS1_25CollectiveMainloopFwdSm90ILi2EN4cute5tupleIJNS5_1CILi1EEES8_S8_EEENS6_IJNS7_ILi64EEESA_SA_EEELi512ENS_6half_tEfNS_4arch4Sm90ELb0ELb0ELb0ELb1ELb0ELb0ELb0ELb0ELb0ELb0ELb0ELb0EEENS1_21CollectiveEpilogueFwdINS6_IJSA_NS7_ILi512EEESA_EEES9_SC_SE_Li256ELb1ELb0ELb0ELb0EEENS1_36VarlenDynamicPersistentTileSchedulerILi64ELi64ELi256ELi32ELb0ELb0ELb1ELb0ELb1ELb1EEEEEEEEEvNT_6ParamsE)
        /*01d0*/ 	.word	0x00000030


	//----- nvinfo : EIATTR_MIN_STACK_SIZE
	.align		4
.L_95:
        /*01d4*/ 	.byte	0x04, 0x12
        /*01d6*/ 	.short	(.L_97 - .L_96)
	.align		4
.L_96:
        /*01d8*/ 	.word	index@(_ZN7cutlass13device_kernelIN5flash11enable_sm90INS1_16FlashAttnFwdSm90INS1_25CollectiveMainloopFwdSm90ILi2EN4cute5tupleIJNS5_1CILi1EEES8_S8_EEENS6_IJNS7_ILi64EEESA_SA_EEELi512ENS_6half_tEfNS_4arch4Sm90ELb0ELb0ELb0ELb1ELb0ELb1ELb0ELb0ELb0ELb0ELb0ELb0EEENS1_21CollectiveEpilogueFwdINS6_IJSA_NS7_ILi512EEESA_EEES9_SC_SE_Li256ELb1ELb0ELb0ELb0EEENS1_36VarlenDynamicPersistentTileSchedulerILi64ELi64ELi256ELi32ELb0ELb0ELb1ELb0ELb1ELb1EEEEEEEEEvNT_6ParamsE)
        /*01dc*/ 	.word	0x00000040


	//----- nvinfo : EIATTR_MIN_STACK_SIZE
	.align		4
.L_97:
        /*01e0*/ 	.byte	0x04, 0x12
        /*01e2*/ 	.short	(.L_99 - .L_98)
	.align		4
.L_98:
        /*01e4*/ 	.word	index@(_ZN7cutlass13device_kernelIN5flash11enable_sm90INS1_16FlashAttnFwdSm90INS1_25CollectiveMainloopFwdSm90ILi2EN4cute5tupleIJNS5_1CILi1EEES8_S8_EEENS6_IJNS7_ILi64EEESA_SA_EEELi512ENS_6half_tEfNS_4arch4Sm90ELb0ELb0ELb0ELb1ELb0ELb0ELb1ELb0ELb0ELb0ELb0ELb0EEENS1_21CollectiveEpilogueFwdINS6_IJSA_NS7_ILi512EEESA_EEES9_SC_SE_Li256ELb1ELb0ELb0ELb0EEENS1_36VarlenDynamicPersistentTileSchedulerILi64ELi64ELi256ELi32ELb0ELb0ELb1ELb0ELb1ELb1EEEEEEEEEvNT_6ParamsE)
        /*01e8*/ 	.word	0x00000038


	//----- nvinfo : EIATTR_MIN_STACK_SIZE
	.align		4
.L_99:
        /*01ec*/ 	.byte	0x04, 0x12
        /*01ee*/ 	.short	(.L_101 - .L_100)
	.align		4
.L_100:
        /*01f0*/ 	.word	index@(_ZN7cutlass13device_kernelIN5flash11enable_sm90INS1_16FlashAttnFwdSm90INS1_25CollectiveMainloopFwdSm90ILi2EN4cute5tupleIJNS5_1CILi1EEES8_S8_EEENS6_IJNS7_ILi64EEESA_SA_EEELi512ENS_6half_tEfNS_4arch4Sm90ELb0ELb0ELb0ELb1ELb0ELb1ELb1ELb0ELb0ELb0ELb0ELb0EEENS1_21CollectiveEpilogueFwdINS6_IJSA_NS7_ILi512EEESA_EEES9_SC_SE_Li256ELb1ELb0ELb0ELb0EEENS1_36VarlenDynamicPersistentTileSchedulerILi64ELi64ELi256ELi32ELb0ELb0ELb1ELb0ELb1ELb1EEEEEEEEEvNT_6ParamsE)
        /*01f4*/ 	.word	0x00000040


	//----- nvinfo : EIATTR_MIN_STACK_SIZE
	.align		4
.L_101:
        /*01f8*/ 	.byte	0x04, 0x12
        /*01fa*/ 	.short	(.L_103 - .L_102)
	.align		4
.L_102:
        /*01fc*/ 	.word	index@(_ZN7cutlass13device_kernelIN5flash11enable_sm90INS1_16FlashAttnFwdSm90INS1_25CollectiveMainloopFwdSm90ILi2EN4cute5tupleIJNS5_1CILi1EEES8_S8_EEENS6_IJNS7_ILi64EEESA_SA_EEELi512ENS_6half_tEfNS_4arch4Sm90ELb0ELb1ELb0ELb0ELb0ELb0ELb0ELb0ELb0ELb0ELb0ELb0EEENS1_21CollectiveEpilogueFwdINS6_IJSA_NS7_ILi512EEESA_EEES9_SC_SE_Li256ELb0ELb0ELb0ELb0EEENS1_30DynamicPersistentTileSchedulerILi256ELi32ELb0ELb0ELb1EEEEEEEEEvNT_6ParamsE)
        /*0200*/ 	.word	0x00000000


	//----- nvinfo : EIATTR_MIN_STACK_SIZE
	.align		4
.L_103:
        /*0204*/ 	.byte	0x04, 0x12
        /*0206*/ 	.short	(.L_105 - .L_104)
	.align		4
.L_104:
        /*0208*/ 	.word	index@(_ZN7cutlass13device_kernelIN5flash11enable_sm90INS1_16FlashAttnFwdSm90INS1_25CollectiveMainloopFwdSm90ILi2EN4cute5tupleIJNS5_1CILi1EEES8_S8_EEENS6_IJNS7_ILi64EEESA_SA_EEELi512ENS_6half_tEfNS_4arch4Sm90ELb0ELb1ELb0ELb0ELb0ELb0ELb1ELb0ELb0ELb0ELb0ELb0EEENS1_21CollectiveEpilogueFwdINS6_IJSA_NS7_ILi512EEESA_EEES9_SC_SE_Li256ELb0ELb0ELb0ELb0EEENS1_30DynamicPersistentTileSchedulerILi256ELi32ELb0ELb0ELb1EEEEEEEEEvNT_6ParamsE)
        /*020c*/ 	.word	0x00000008


	//----- nvinfo : EIATTR_MIN_STACK_SIZE
	.align		4
.L_105:
        /*0210*/ 	.byte	0x04, 0x12
        /*0212*/ 	.short	(.L_107 - .L_106)
	.align		4
.L_106:
        /*0214*/ 	.word	index@(_ZN7cutlass13device_kernelIN5flash11enable_sm90INS1_16FlashAttnFwdSm90INS1_25CollectiveMainloopFwdSm90ILi2EN4cute5tupleIJNS5_1CILi1EEES8_S8_EEENS6_IJNS7_ILi64EEESA_SA_EEELi512ENS_6half_tEfNS_4arch4Sm90ELb0ELb1ELb0ELb1ELb0ELb0ELb0ELb0ELb0ELb0ELb0ELb0EEENS1_21CollectiveEpilogueFwdINS6_IJSA_NS7_ILi512EEESA_EEES9_SC_SE_Li256ELb1ELb0ELb0ELb0EEENS1_36VarlenDynamicPersistentTileSchedulerILi64ELi64ELi256ELi32ELb0ELb0ELb1ELb1ELb0ELb1EEEEEEEEEvNT_6ParamsE)
        /*0218*/ 	.word	0x00000020


	//----- nvinfo : EIATTR_MIN_STACK_SIZE
	.align		4
.L_107:
        /*021c*/ 	.byte	0x04, 0x12
        /*021e*/ 	.short	(.L_109 - .L_108)
	.align		4
.L_108:
        /*0220*/ 	.word	index@(_ZN7cutlass13device_kernelIN5flash11enable_sm90INS1_16FlashAttnFwdSm90INS1_25CollectiveMainloopFwdSm90ILi2EN4cute5tupleIJNS5_1CILi1EEES8_S8_EEENS6_IJNS7_ILi64EEESA_SA_EEELi512ENS_6half_tEfNS_4arch4Sm90ELb0ELb1ELb0ELb1ELb0ELb1ELb0ELb0ELb0ELb0ELb0ELb0EEENS1_21CollectiveEpilogueFwdINS6_IJSA_NS7_ILi512EEESA_EEES9_SC_SE_Li256ELb1ELb0ELb0ELb0EEENS1_36VarlenDynamicPersistentTileSchedulerILi64ELi64ELi256ELi32ELb0ELb0ELb1ELb1ELb0ELb1EEEEEEEEEvNT_6ParamsE)
        /*0224*/ 	.word	0x00000028


	//----- nvinfo : EIATTR_MIN_STACK_SIZE
	.align		4
.L_109:
        /*0228*/ 	.byte	0x04, 0x12
        /*022a*/ 	.short	(.L_111 - .L_110)
	.align		4
.L_110:
        /*022c*/ 	.word	index@(_ZN7cutlass13device_kernelIN5flash11enable_sm90INS1_16FlashAttnFwdSm90INS1_25CollectiveMainloopFwdSm90ILi2EN4cute5tupleIJNS5_1CILi1EEES8_S8_EEENS6_IJNS7_ILi64EEESA_SA_EEELi512ENS_6half_tEfNS_4arch4Sm90ELb0ELb1ELb0ELb1ELb0ELb0ELb1ELb0ELb0ELb0ELb0ELb0EEENS1_21CollectiveEpilogueFwdINS6_IJSA_NS7_ILi512EEESA_EEES9_SC_SE_Li256ELb1ELb0ELb0ELb0EEENS1_36VarlenDynamicPersistentTileSchedulerILi64ELi64ELi256ELi32ELb0ELb0ELb1ELb1ELb0ELb1EEEEEEEEEvNT_6ParamsE)
        /*0230*/ 	.word	0x00000028


	//----- nvinfo : EIATTR_MIN_STACK_SIZE
	.align		4
.L_111:
        /*0234*/ 	.byte	0x04, 0x12
        /*0236*/ 	.short	(.L_113 - .L_112)
	.align		4
.L_112:
        /*0238*/ 	.word	index@(_ZN7cutlass13device_kernelIN5flash11enable_sm90INS1_16FlashAttnFwdSm90INS1_25CollectiveMainloopFwdSm90ILi2EN4cute5tupleIJNS5_1CILi1EEES8_S8_EEENS6_IJNS7_ILi64EEESA_SA_EEELi512ENS_6half_tEfNS_4arch4Sm90ELb0ELb1ELb0ELb1ELb0ELb1ELb1ELb0ELb0ELb0ELb0ELb0EEENS1_21CollectiveEpilogueFwdINS6_IJSA_NS7_ILi512EEESA_EEES9_SC_SE_Li256ELb1ELb0ELb0ELb0EEENS1_36VarlenDynamicPersistentTileSchedulerILi64ELi64ELi256ELi32ELb0ELb0ELb1ELb1ELb0ELb1EEEEEEEEEvNT_6ParamsE)
        /*023c*/ 	.word	0x00000038


	//----- nvinfo : EIATTR_MIN_STACK_SIZE
	.align		4
.L_113:
        /*0240*/ 	.byte	0x04, 0x12
        /*0242*/ 	.short	(.L_115 - .L_114)
	.align		4
.L_114:
        /*0244*/ 	.word	index@(_ZN7cutlass13device_kernelIN5flash11enable_sm90INS1_16FlashAttnFwdSm90INS1_25CollectiveMainloopFwdSm90ILi2EN4cute5tupleIJNS5_1CILi1EEES8_S8_EEENS6_IJNS7_ILi64EEESA_SA_EEELi512ENS_6half_tEfNS_4arch4Sm90ELb1ELb0ELb0ELb0ELb0ELb0ELb0ELb0ELb0ELb0ELb0ELb0EEENS1_21CollectiveEpilogueFwdINS6_IJSA_NS7_ILi512EEESA_EEES9_SC_SE_Li256ELb0ELb0ELb0ELb0EEENS1_30DynamicPersistentTileSchedulerILi256ELi32ELb0ELb0ELb1EEEEEEEEEvNT_6ParamsE)
        /*0248*/ 	.word	0x00000000


	//----- nvinfo : EIATTR_MIN_STACK_SIZE
	.align		4
.L_115:
        /*024c*/ 	.byte	0x04, 0x12
        /*024e*/ 	.short	(.L_117 - .L_116)
	.align		4
.L_116:
        /*0250*/ 	.word	index@(_ZN7cutlass13device_kernelIN5flash11enable_sm90INS1_16FlashAttnFwdSm90INS1_25CollectiveMainloopFwdSm90ILi2EN4cute5tupleIJNS5_1CILi1EEES8_S8_EEENS6_IJNS7_ILi64EEESA_SA_EEELi512ENS_6half_tEfNS_4arch4Sm90ELb1ELb0ELb0ELb0ELb0ELb0ELb1ELb0ELb0ELb0ELb0ELb0EEENS1_21CollectiveEpilogueFwdINS6_IJSA_NS7_ILi512EEESA_EEES9_SC_SE_Li256ELb0ELb0ELb0ELb0EEENS1_30DynamicPersistentTileSchedulerILi256ELi32ELb0ELb0ELb1EEEEEEEEEvNT_6ParamsE)
        /*0254*/ 	.word	0x00000008


	//----- nvinfo : EIATTR_MIN_STACK_SIZE
	.align		4
.L_117:
        /*0258*/ 	.byte	0x04, 0x12
        /*025a*/ 	.short	(.L_119 - .L_118)
	.align		4
.L_118:
        /*025c*/ 	.word	index@(_ZN7cutlass13device_kernelIN5flash11enable_sm90INS1_16FlashAttnFwdSm90INS1_25CollectiveMainloopFwdSm90ILi2EN4cute5tupleIJNS5_1CILi1EEES8_S8_EEENS6_IJNS7_ILi64EEESA_SA_EEELi512ENS_6half_tEfNS_4arch4Sm90ELb1ELb0ELb0ELb1ELb0ELb0ELb0ELb0ELb0ELb0ELb0ELb0EEENS1_21CollectiveEpilogueFwdINS6_IJSA_NS7_ILi512EEESA_EEES9_SC_SE_Li256ELb1ELb0ELb0ELb0EEENS1_36VarlenDynamicPersistentTileSchedulerILi64ELi64ELi256ELi32ELb0ELb0ELb1ELb1ELb1ELb1EEEEEEEEEvNT_6ParamsE)
        /*0260*/ 	.word	0x00000028


	//----- nvinfo : EIATTR_MIN_STACK_SIZE
	.align		4
.L_119:
        /*0264*/ 	.byte	0x04, 0x12
        /*0266*/ 	.short	(.L_121 - .L_120)
	.align		4
.L_120:
        /*0268*/ 	.word	index@(_ZN7cutlass13device_kernelIN5flash11enable_sm90INS1_16FlashAttnFwdSm90INS1_25CollectiveMainloopFwdSm90ILi2EN4cute5tupleIJNS5_1CILi1EEES8_S8_EEENS6_IJNS7_ILi64EEESA_SA_EEELi512ENS_6half_tEfNS_4arch4Sm90ELb1ELb0ELb0ELb1ELb0ELb1ELb0ELb0ELb0ELb0ELb0ELb0EEENS1_21CollectiveEpilogueFwdINS6_IJSA_NS7_ILi512EEESA_EEES9_SC_SE_Li256ELb1ELb0ELb0ELb0EEENS1_36VarlenDynamicPersistentTileSchedulerILi64ELi64ELi256ELi32ELb0ELb0ELb1ELb1ELb1ELb1EEEEEEEEEvNT_6ParamsE)
        /*026c*/ 	.word	0x00000038


	//----- nvinfo : EIATTR_MIN_STACK_SIZE
	.align		4
.L_121:
        /*0270*/ 	.byte	0x04, 0x12
        /*0272*/ 	.short	(.L_123 - .L_122)
	.align		4
.L_122:
        /*0274*/ 	.word	index@(_ZN7cutlass13device_kernelIN5flash11enable_sm90INS1_16FlashAttnFwdSm90INS1_25CollectiveMainloopFwdSm90ILi2EN4cute5tupleIJNS5_1CILi1EEES8_S8_EEENS6_IJNS7_ILi64EEESA_SA_EEELi512ENS_6half_tEfNS_4arch4Sm90ELb1ELb0ELb0ELb1ELb0ELb0ELb1ELb0ELb0ELb0ELb0ELb0EEENS1_21CollectiveEpilogueFwdINS6_IJSA_NS7_ILi512EEESA_EEES9_SC_SE_Li256ELb1ELb0ELb0ELb0EEENS1_36VarlenDynamicPersistentTileSchedulerILi64ELi64ELi256ELi32ELb0ELb0ELb1ELb1ELb1ELb1EEEEEEEEEvNT_6ParamsE)
        /*0278*/ 	.word	0x00000030


	//----- nvinfo : EIATTR_MIN_STACK_SIZE
	.align		4
.L_123:
        /*027c*/ 	.byte	0x04, 0x12
        /*027e*/ 	.short	(.L_125 - .L_124)
	.align		4
.L_124:
        /*0280*/ 	.word	index@(_ZN7cutlass13device_kernelIN5flash11enable_sm90INS1_16FlashAttnFwdSm90INS1_25CollectiveMainloopFwdSm90ILi2EN4cute5tupleIJNS5_1CILi1EEES8_S8_EEENS6_IJNS7_ILi64EEESA_SA_EEELi512ENS_6half_tEfNS_4arch4Sm90ELb1ELb0ELb0ELb1ELb0ELb1ELb1ELb0ELb0ELb0ELb0ELb0EEENS1_21CollectiveEpilogueFwdINS6_IJSA_NS7_ILi512EEESA_EEES9_SC_SE_Li256ELb1ELb0ELb0ELb0EEENS1_36VarlenDynamicPersistentTileSchedulerILi64ELi64ELi256ELi32ELb0ELb0ELb1ELb1ELb1ELb1EEEEEEEEEvNT_6ParamsE)
        /*0284*/ 	.word	0x00000038
.L_125:


//--------------------- .nv.compat                --------------------------
	.section	.nv.compat,"",@"SHT_CUDA_COMPAT_INFO"
	.align	4
        /*0000*/ 	.byte	0x02, 0x09, 0x01, 0x00, 0x02, 0x02, 0x04, 0x00, 0x02, 0x05, 0x05, 0x00, 0x03, 0x07, 0x01, 0x01
        /*0010*/ 	.byte	0x02, 0x03, 0x01, 0x00, 0x02, 0x06, 0x01, 0x00, 0x04, 0x0b, 0x08, 0x00, 0x00, 0x00, 0x00, 0x00
        /*0020*/ 	.byte	0x00, 0x00, 0x00, 0x00


//--------------------- .nv.info._ZN7cutlass13device_kernelIN5flash11enable_sm90INS1_16FlashAttnFwdSm90INS1_25CollectiveMainloopFwdSm90ILi2EN4cute5tupleIJNS5_1CILi1EEES8_S8_EEENS6_IJNS7_ILi64EEESA_SA_EEELi512ENS_6half_tEfNS_4arch4Sm90ELb0ELb0ELb0ELb0ELb0ELb0ELb0ELb0ELb0ELb0ELb0ELb0EEENS1_21CollectiveEpilogueFwdINS6_IJSA_NS7_ILi512EEESA_EEES9_SC_SE_Li256ELb0ELb0ELb0ELb0EEENS1_29StaticPersistentTileSchedulerILb0EEEEEEEEEvNT_6ParamsE --------------------------
	.section	.nv.info._ZN7cutlass13device_kernelIN5flash11enable_sm90INS1_16FlashAttnFwdSm90INS1_25CollectiveMainloopFwdSm90ILi2EN4cute5tupleIJNS5_1CILi1EEES8_S8_EEENS6_IJNS7_ILi64EEESA_SA_EEELi512ENS_6half_tEfNS_4arch4Sm90ELb0ELb0ELb0ELb0ELb0ELb0ELb0ELb0ELb0ELb0ELb0ELb0EEENS1_21CollectiveEpilogueFwdINS6_IJSA_NS7_ILi512EEESA_EEES9_SC_SE_Li256ELb0ELb0ELb0ELb0EEENS1_29StaticPersistentTileSchedulerILb0EEEEEEEEEvNT_6ParamsE,"",@"SHT_CUDA_INFO"
	.sectionflags	@""
	.align	4


	//----- nvinfo : EIATTR_CUDA_API_VERSION
	.align		4
        /*0000*/ 	.byte	0x04, 0x37
        /*0002*/ 	.short	(.L_127 - .L_126)
.L_126:
        /*0004*/ 	.word	0x00000082


	//----- nvinfo : EIATTR_KPARAM_INFO
	.align		4
.L_127:
        /*0008*/ 	.byte	0x04, 0x17
        /*000a*/ 	.short	(.L_129 - .L_128)
.L_128:
        /*000c*/ 	.word	0x00000000
        /*0010*/ 	.short	0x0000
        /*0012*/ 	.short	0x0070
        /*0014*/ 	.byte	0x00, 0xf0, 0x01, 0x2e


	//----- nvinfo : EIATTR_SPARSE_MMA_MASK
	.align		4
.L_129:
        /*0018*/ 	.byte	0x03, 0x50
        /*001a*/ 	.short	0x0000


	//----- nvinfo : EIATTR_MAXREG_COUNT
	.align		4
        /*001c*/ 	.byte	0x03, 0x1b
        /*001e*/ 	.short	0x00a8


	//----- nvinfo : EIATTR_NUM_BARRIERS
	.align		4
        /*0020*/ 	.byte	0x02, 0x4c
        /*0022*/ 	.byte	0x10
	.zero		1


	//----- nvinfo : EIATTR_EXTERNS
	.align		4
        /*0024*/ 	.byte	0x04, 0x0f
        /*0026*/ 	.short	(.L_131 - .L_130)


	//   ....[0]....
	.align		4
.L_130:
        /*0028*/ 	.word	index@(__assertfail)


	//----- nvinfo : EIATTR_ANNOTATIONS
	.align		4
.L_131:
        /*002c*/ 	.byte	0x04, 0x55
        /*002e*/ 	.short	(.L_133 - .L_132)


	//   ....[0]....
.L_132:
        /*0030*/ 	.word	0x00000001
        /*0034*/ 	.byte	0x90, 0x76, 0x00, 0x00, 0x01, 0x00, 0x00, 0x00, 0xa0, 0x76, 0x00, 0x00, 0x01, 0x00, 0x00, 0x00
        /* <DEDUP_REMOVED lines=10> */
        /*00e4*/ 	.byte	0x80, 0xa3, 0x00, 0x00


	//----- nvinfo : EIATTR_MERCURY_ISA_VERSION
	.align		4
.L_133:
        /*00e8*/ 	.byte	0x03, 0x5f
        /*00ea*/ 	.short	0x0101


	//----- nvinfo : EIATTR_INT_WARP_WIDE_INSTR_OFFSETS
	.align		4
        /*00ec*/ 	.byte	0x04, 0x31
        /*00ee*/ 	.short	(.L_135 - .L_134)


	//   ....[0]....
.L_134:
        /*00f0*/ 	.word	0x00000190


	//   ....[1]....
        /*00f4*/ 	.word	0x000001c0


	//   ....[2]....
        /*00f8*/ 	.word	0x000001d0


	//   ....[3]....
        /*00fc*/ 	.word	0x00007d70


	//   ....[4]....
        /*0100*/ 	.word	0x00007dd0


	//----- nvinfo : EIATTR_COOP_GROUP_MASK_REGIDS
	.align		4
.L_135:
        /*0104*/ 	.byte	0x04, 0x29
        /*0106*/ 	.short	(.L_137 - .L_136)


	//   ....[0]....
.L_136:
        /*0108*/ 	.word	0xffffffff


	//   ....[1]....
        /*010c*/ 	.word	0xffffffff


	//   ....[2]....
        /*0110*/ 	.word	0xffffffff


	//   ....[3]....
        /*0114*/ 	.word	0xffffffff


	//   ....[4]....
        /*0118*/ 	.word	0xffffffff


	//   ....[5]....
        /*011c*/ 	.word	0xffffffff


	//   ....[6]....
        /*0120*/ 	.word	0xffffffff


	//   ....[7]....
        /*0124*/ 	.word	0xffffffff


	//   ....[8]....
        /*0128*/ 	.word	0xffffffff


	//   ....[9]....
        /*012c*/ 	.word	0xffffffff


	//   ....[10]....
        /*0130*/ 	.word	0xffffffff


	//   ....[11]....
        /*0134*/ 	.word	0xffffffff


	//   ....[12]....
        /*0138*/ 	.word	0xffffffff


	//   ....[13]....
        /*013c*/ 	.word	0xffffffff


	//   ....[14]....
        /*0140*/ 	.word	0xffffffff


	//   ....[15]....
        /*0144*/ 	.word	0xffffffff


	//   ....[16]....
        /*0148*/ 	.word	0xffffffff


	//   ....[17]....
        /*014c*/ 	.word	0xffffffff


	//   ....[18]....
        /*0150*/ 	.word	0xffffffff


	//   ....[19]....
        /*0154*/ 	.word	0xffffffff


	//   ....[20]....
        /*0158*/ 	.word	0xffffffff


	//   ....[21]....
        /*015c*/ 	.word	0xffffffff


	//   ....[22]....
        /*0160*/ 	.word	0xffffffff


	//   ....[23]....
        /*0164*/ 	.word	0xffffffff


	//   ....[24]....
        /*0168*/ 	.word	0xffffffff


	//   ....[25]....
        /*016c*/ 	.word	0xffffffff


	//   ....[26]....
        /*0170*/ 	.word	0xffffffff


	//   ....[27]....
        /*0174*/ 	.word	0x0500000f


	//   ....[28]....
        /*0178*/ 	.word	0x0500000f


	//----- nvinfo : EIATTR_COOP_GROUP_INSTR_OFFSETS
	.align		4
.L_137:
        /*017c*/ 	.byte	0x04, 0x28
        /*017e*/ 	.short	(.L_139 - .L_138)


	//   ....[0]....
.L_138:
        /*0180*/ 	.word	0x00000060


	//   ....[1]....
        /*0184*/ 	.word	0x000001a0


	//   ....[2]....
        /*0188*/ 	.word	0x000001f0


	//   ....[3]....
        /*018c*/ 	.word	0x000003a0


	//   ....[4]....
        /*0190*/ 	.word	0x00000500


	//   ....[5]....
        /*0194*/ 	.word	0x00000620


	//   ....[6]....
        /*0198*/ 	.word	0x00000780


	//   ....[7]....
        /*019c*/ 	.word	0x00001040


	//   ....[8]....
        /*01a0*/ 	.word	0x00002950


	//   ....[9]....
        /*01a4*/ 	.word	0x00003330


	//   ....[10]....
        /*01a8*/ 	.word	0x00003390


	//   ....[11]....
        /*01ac*/ 	.word	0x00003560


	//   ....[12]....
        /*01b0*/ 	.word	0x00003630


	//   ....[13]....
        /*01b4*/ 	.word	0x00003f30


	//   ....[14]....
        /*01b8*/ 	.word	0x00004390


	//   ....[15]....
        /*01bc*/ 	.word	0x000043c0


	//   ....[16]....
        /*01c0*/ 	.word	0x000045f0


	//   ....[17]....
        /*01c4*/ 	.word	0x000047c0


	//   ....[18]....
        /*01c8*/ 	.word	0x00005840


	//   ....[19]....
        /*01cc*/ 	.word	0x00005880


	//   ....[20]....
        /*01d0*/ 	.word	0x000058c0


	//   ....[21]....
        /*01d4*/ 	.word	0x00005950


	//   ....[22]....
        /*01d8*/ 	.word	0x00005980


	//   ....[23]....
        /*01dc*/ 	.word	0x00006330


	//   ....[24]....
        /*01e0*/ 	.word	0x00007140


	//   ....[25]....
        /*01e4*/ 	.word	0x000075a0


	//   ....[26]....
        /*01e8*/ 	.word	0x0000a480


	//   ....[27]....
        /*01ec*/ 	.word	0x0000aa00


	//   ....[28]....
        /*01f0*/ 	.word	0x0000aea0


	//----- nvinfo : EIATTR_REG_RECONFIG
	.align		4
.L_139:
        /*01f4*/ 	.byte	0x01, 0x54
	.zero		2


	//----- nvinfo : EIATTR_SYSCALL_OFFSETS
	.align		4
        /*01f8*/ 	.byte	0x04, 0x46
        /*01fa*/ 	.short	(.L_141 - .L_140)


	//   ....[0]....
.L_140:
        /*01fc*/ 	.word	0x00002b10


	//   ....[1]....
        /*0200*/ 	.word	0x000079f0


	//   ....[2]....
        /*0204*/ 	.word	0x00007b30


	//   ....[3]....
        /*0208*/ 	.word	0x00007c30


	//----- nvinfo : EIATTR_MBARRIER_INSTR_OFFSETS
	.align		4
.L_141:
        /*020c*/ 	.byte	0x04, 0x39
        /*020e*/ 	.short	(.L_143 - .L_142)


	//   ....[0]....
.L_142:
        /*0210*/ 	.word	0x00000290
        /*0214*/ 	.word	0x000000ff
        /*0218*/ 	.word	0x00028c00
        /*021c*/ 	.short	0x0100
        /*021e*/ 	.byte	0x06
	.zero		1


	//   ....[1]....
        /*0220*/ 	.word	0x000002a0
        /*0224*/ 	.word	0x000000ff
        /*0228*/ 	.word	0x00028c20
        /*022c*/ 	.short	0x0100
        /*022e*/ 	.byte	0x06
	.zero		1


	//   ....[2]....
        /*0230*/ 	.word	0x00000350
        /*0234*/ 	.word	0x000000ff
        /*0238*/ 	.word	0x00028c30
        /*023c*/ 	.short	0x0100
        /*023e*/ 	.byte	0x06
	.zero		1


	//   ....[3]....
        /*0240*/ 	.word	0x00000360
        /*0244*/ 	.word	0x000000ff
        /*0248*/ 	.word	0x00028c40
        /*024c*/ 	.short	0x0100
        /*024e*/ 	.byte	0x06
	.zero		1


	//   ....[4]....
        /*0250*/ 	.word	0x00000370
        /*0254*/ 	.word	0x000000ff
        /*0258*/ 	.word	0x00028c38
        /*025c*/ 	.short	0x0100
        /*025e*/ 	.byte	0x06
	.zero		1


	//   ....[5]....
        /*0260*/ 	.word	0x00000380
        /*0264*/ 	.word	0x000000ff
        /*0268*/ 	.word	0x00028c48
        /*026c*/ 	.short	0x0100
        /*026e*/ 	.byte	0x06
	.zero		1


	//   ....[6]....
        /*0270*/ 	.word	0x000004b0
        /*0274*/ 	.word	0x000000ff
        /*0278*/ 	.word	0x00028c50
        /*027c*/ 	.short	0x0100
        /*027e*/ 	.byte	0x08
	.zero		1


	//   ....[7]....
        /*0280*/ 	.word	0x000004c0
        /*0284*/ 	.word	0x000000ff
        /*0288*/ 	.word	0x00028c60
        /*028c*/ 	.short	0x0100
        /*028e*/ 	.byte	0x08
	.zero		1


	//   ....[8]....
        /*0290*/ 	.word	0x000004d0
        /*0294*/ 	.word	0x000000ff
        /*0298*/ 	.word	0x00028c58
        /*029c*/ 	.short	0x0100
        /*029e*/ 	.byte	0x08
	.zero		1


	//   ....[9]....
        /*02a0*/ 	.word	0x000004e0
        /*02a4*/ 	.word	0x000000ff
        /*02a8*/ 	.word	0x00028c68
        /*02ac*/ 	.short	0x0100
        /*02ae*/ 	.byte	0x08
	.zero		1


	//   ....[10]....
        /*02b0*/ 	.word	0x000005d0
        /*02b4*/ 	.word	0x000000ff
        /*02b8*/ 	.word	0x00028c70
        /*02bc*/ 	.short	0x0100
        /*02be*/ 	.byte	0x06
	.zero		1


	//   ....[11]....
        /*02c0*/ 	.word	0x000005e0
        /*02c4*/ 	.word	0x000000ff
        /*02c8*/ 	.word	0x00028c80
        /*02cc*/ 	.short	0x0100
        /*02ce*/ 	.byte	0x06
	.zero		1


	//   ....[12]....
        /*02d0*/ 	.word	0x000005f0
        /*02d4*/ 	.word	0x000000ff
        /*02d8*/ 	.word	0x00028c78
        /*02dc*/ 	.short	0x0100
        /*02de*/ 	.byte	0x06
	.zero		1


	//   ....[13]....
        /*02e0*/ 	.word	0x00000600
        /*02e4*/ 	.word	0x000000ff
        /*02e8*/ 	.word	0x00028c88
        /*02ec*/ 	.short	0x0100
        /*02ee*/ 	.byte	0x06
	.zero		1


	//   ....[14]....
        /*02f0*/ 	.word	0x00000730
        /*02f4*/ 	.word	0x000000ff
        /*02f8*/ 	.word	0x00028c90
        /*02fc*/ 	.short	0x0100
        /*02fe*/ 	.byte	0x08
	.zero		1


	//   ....[15]....
        /*0300*/ 	.word	0x00000740
        /*0304*/ 	.word	0x000000ff
        /*0308*/ 	.word	0x00028ca0
        /*030c*/ 	.short	0x0100
        /*030e*/ 	.byte	0x08
	.zero		1


	//   ....[16]....
        /*0310*/ 	.word	0x00000750
        /*0314*/ 	.word	0x000000ff
        /*0318*/ 	.word	0x00028c98
        /*031c*/ 	.short	0x0100
        /*031e*/ 	.byte	0x08
	.zero		1


	//   ....[17]....
        /*0320*/ 	.word	0x00000760
        /*0324*/ 	.word	0x000000ff
        /*0328*/ 	.word	0x00028ca8
        /*032c*/ 	.short	0x0100
        /*032e*/ 	.byte	0x08
	.zero		1


	//   ....[18]....
        /*0330*/ 	.word	0x00000890
        /*0334*/ 	.word	0x000000ff
        /*0338*/ 	.word	0x00028cb0
        /*033c*/ 	.short	0x0100
        /*033e*/ 	.byte	0x08
	.zero		1


	//   ....[19]....
        /*0340*/ 	.word	0x000008a0
        /*0344*/ 	.word	0x000000ff
        /*0348*/ 	.word	0x00028cc0
        /*034c*/ 	.short	0x0100
        /*034e*/ 	.byte	0x08
	.zero		1


	//   ....[20]....
        /*0350*/ 	.word	0x000008b0
        /*0354*/ 	.word	0x000000ff
        /*0358*/ 	.word	0x00028cb8
        /*035c*/ 	.short	0x0100
        /*035e*/ 	.byte	0x08
	.zero		1


	//   ....[21]....
        /*0360*/ 	.word	0x000008c0
        /*0364*/ 	.word	0x000000ff
        /*0368*/ 	.word	0x00028cc8
        /*036c*/ 	.short	0x0100
        /*036e*/ 	.byte	0x08
	.zero		1


	//   ....[22]....
        /*0370*/ 	.word	0x00001150
        /*0374*/ 	.word	0x000000ff
        /*0378*/ 	.word	0x00028c50
        /*037c*/ 	.short	0x010a
        /*037e*/ 	.byte	0x10
	.zero		1


	//   ....[23]....
        /*0380*/ 	.word	0x00001430
        /*0384*/ 	.word	0x00000000
        /*0388*/ 	.word	0x00000000
        /*038c*/ 	.short	0x0101
        /*038e*/ 	.byte	0x3f
	.zero		1


	//   ....[24]....
        /*0390*/ 	.word	0x00001dc0
        /*0394*/ 	.word	0x000000ff
        /*0398*/ 	.word	0x00028c50
        /*039c*/ 	.short	0x010a
        /*039e*/ 	.byte	0x06
	.zero		1


	//   ....[25]....
        /*03a0*/ 	.word	0x00001e00
        /*03a4*/ 	.word	0x000000ff
        /*03a8*/ 	.word	0x00028c50
        /*03ac*/ 	.short	0x010a
        /*03ae*/ 	.byte	0x06
	.zero		1


	//   ....[26]....
        /*03b0*/ 	.word	0x00002050
        /*03b4*/ 	.word	0x00000003
        /*03b8*/ 	.word	0x00000000
        /*03bc*/ 	.short	0x0101
        /*03be*/ 	.byte	0x3f
	.zero		1


	//   ....[27]....
        /*03c0*/ 	.word	0x00002b90
        /*03c4*/ 	.word	0x000000ff
        /*03c8*/ 	.word	0x00028c00
        /*03cc*/ 	.short	0x010a
        /*03ce*/ 	.byte	0x2e
	.zero		1


	//   ....[28]....
        /*03d0*/ 	.word	0x00002c10
        /*03d4*/ 	.word	0x00000007
        /*03d8*/ 	.word	0x00028c30
        /*03dc*/ 	.short	0x010a
        /*03de*/ 	.byte	0x3f
	.zero		1


	//   ....[29]....
        /*03e0*/ 	.word	0x00002c50
        /*03e4*/ 	.word	0x00000007
        /*03e8*/ 	.word	0x00028c30
        /*03ec*/ 	.short	0x010a
        /*03ee*/ 	.byte	0x3f
	.zero		1


	//   ....[30]....
        /*03f0*/ 	.word	0x00003820
        /*03f4*/ 	.word	0x00000005
        /*03f8*/ 	.word	0x00000000
        /*03fc*/ 	.short	0x0101
        /*03fe*/ 	.byte	0x3f
	.zero		1


	//   ....[31]....
        /*0400*/ 	.word	0x00003ca0
        /*0404*/ 	.word	0x00000007
        /*0408*/ 	.word	0x00028c50
        /*040c*/ 	.short	0x010a
        /*040e*/ 	.byte	0x3f
	.zero		1


	//   ....[32]....
        /*0410*/ 	.word	0x00003cf0
        /*0414*/ 	.word	0x00000007
        /*0418*/ 	.word	0x00028c50
        /*041c*/ 	.short	0x010a
        /*041e*/ 	.byte	0x3f
	.zero		1


	//   ....[33]....
        /*0420*/ 	.word	0x00003f50
        /*0424*/ 	.word	0x00000007
        /*0428*/ 	.word	0x00000000
        /*042c*/ 	.short	0x0101
        /*042e*/ 	.byte	0x3f
	.zero		1


	//   ....[34]....
        /*0430*/ 	.word	0x00004090
        /*0434*/ 	.word	0x000000ff
        /*0438*/ 	.word	0x00028c30
        /*043c*/ 	.short	0x010a
        /*043e*/ 	.byte	0x16
	.zero		1


	//   ....[35]....
        /*0440*/ 	.word	0x000040d0
        /*0444*/ 	.word	0x000000ff
        /*0448*/ 	.word	0x00028c30
        /*044c*/ 	.short	0x010a
        /*044e*/ 	.byte	0x16
	.zero		1


	//   ....[36]....
        /*0450*/ 	.word	0x00004b50
        /*0454*/ 	.word	0x0000009a
        /*0458*/ 	.word	0x00000000
        /*045c*/ 	.short	0x0101
        /*045e*/ 	.byte	0x3f
	.zero		1


	//   ....[37]....
        /*0460*/ 	.word	0x000055b0
        /*0464*/ 	.word	0x000000ff
        /*0468*/ 	.word	0x00028c50
        /*046c*/ 	.short	0x010a
        /*046e*/ 	.byte	0x16
	.zero		1


	//   ....[38]....
        /*0470*/ 	.word	0x000055f0
        /*0474*/ 	.word	0x000000ff
        /*0478*/ 	.word	0x00028c50
        /*047c*/ 	.short	0x010a
        /*047e*/ 	.byte	0x16
	.zero		1


	//   ....[39]....
        /*0480*/ 	.word	0x00005860
        /*0484*/ 	.word	0x000000aa
        /*0488*/ 	.word	0x00000000
        /*048c*/ 	.short	0x0101
        /*048e*/ 	.byte	0x3f
	.zero		1


	//   ....[40]....
        /*0490*/ 	.word	0x00007510
        /*0494*/ 	.word	0x000000ff
        /*0498*/ 	.word	0x00000000
        /*049c*/ 	.short	0x0101
        /*049e*/ 	.byte	0x06
	.zero		1


	//   ....[41]....
        /*04a0*/ 	.word	0x00008130
        /*04a4*/ 	.word	0x00000005
        /*04a8*/ 	.word	0x00028c40
        /*04ac*/ 	.short	0x010a
        /*04ae*/ 	.byte	0x3f
	.zero		1


	//   ....[42]....
        /*04b0*/ 	.word	0x000084c0
        /*04b4*/ 	.word	0x0000000a
        /*04b8*/ 	.word	0x00028c20
        /*04bc*/ 	.short	0x010a
        /*04be*/ 	.byte	0x3f
	.zero		1


	//   ....[43]....
        /*04c0*/ 	.word	0x00008580
        /*04c4*/ 	.word	0x00000008
        /*04c8*/ 	.word	0x00028c60
        /*04cc*/ 	.short	0x010a
        /*04ce*/ 	.byte	0x3f
	.zero		1


	//   ....[44]....
        /*04d0*/ 	.word	0x00008c70
        /*04d4*/ 	.word	0x00000002
        /*04d8*/ 	.word	0x00028c40
        /*04dc*/ 	.short	0x010a
        /*04de*/ 	.byte	0x3f
	.zero		1


	//   ....[45]....
        /*04e0*/ 	.word	0x00008e40
        /*04e4*/ 	.word	0x00000002
        /*04e8*/ 	.word	0x00028c60
        /*04ec*/ 	.short	0x010a
        /*04ee*/ 	.byte	0x3f
	.zero		1


	//   ....[46]....
        /*04f0*/ 	.word	0x000094c0
        /*04f4*/ 	.word	0x00000003
        /*04f8*/ 	.word	0x00028c40
        /*04fc*/ 	.short	0x010a
        /*04fe*/ 	.byte	0x3f
	.zero		1


	//   ....[47]....
        /*0500*/ 	.word	0x00009690
        /*0504*/ 	.word	0x00000003
        /*0508*/ 	.word	0x00028c60
        /*050c*/ 	.short	0x010a
        /*050e*/ 	.byte	0x3f
	.zero		1


	//   ....[48]....
        /*0510*/ 	.word	0x00009cb0
        /*0514*/ 	.word	0x00000003
        /*0518*/ 	.word	0x00028c40
        /*051c*/ 	.short	0x010a
        /*051e*/ 	.byte	0x3f
	.zero		1


	//   ....[49]....
        /*0520*/ 	.word	0x00009e80
        /*0524*/ 	.word	0x00000003
        /*0528*/ 	.word	0x00028c60
        /*052c*/ 	.short	0x010a
        /*052e*/ 	.byte	0x3f
	.zero		1


	//   ....[50]....
        /*0530*/ 	.word	0x0000a400
        /*0534*/ 	.word	0x00000000
        /*0538*/ 	.word	0x00028c20
        /*053c*/ 	.short	0x010a
        /*053e*/ 	.byte	0x3f
	.zero		1


	//   ....[51]....
        /*0540*/ 	.word	0x0000a5a0
        /*0544*/ 	.word	0x00000006
        /*0548*/ 	.word	0x00000000
        /*054c*/ 	.short	0x010a
        /*054e*/ 	.byte	0x3f
	.zero		1


	//   ....[52]....
        /*0550*/ 	.word	0x0000a610
        /*0554*/ 	.word	0x00000003
        /*0558*/ 	.word	0x00000000
        /*055c*/ 	.short	0x010a
        /*055e*/ 	.byte	0x3f
	.zero		1


	//   ....[53]....
        /*0560*/ 	.word	0x0000a670
        /*0564*/ 	.word	0x00000010
        /*0568*/ 	.word	0x00000000
        /*056c*/ 	.short	0x010a
        /*056e*/ 	.byte	0x3f
	.zero		1


	//   ....[54]....
        /*0570*/ 	.word	0x0000a6a0
        /*0574*/ 	.word	0x00000003
        /*0578*/ 	.word	0x00000000
        /*057c*/ 	.short	0x010a
        /*057e*/ 	.byte	0x3f
	.zero		1


	//   ....[55]....
        /*0580*/ 	.word	0x0000a710
        /*0584*/ 	.word	0x00000003
        /*0588*/ 	.word	0x00028c50
        /*058c*/ 	.short	0x010a
        /*058e*/ 	.byte	0x3f
	.zero		1


	//   ....[56]....
        /*0590*/ 	.word	0x0000a770
        /*0594*/ 	.word	0x00000004
        /*0598*/ 	.word	0x00028c50
        /*059c*/ 	.short	0x010a
        /*059e*/ 	.byte	0x3f
	.zero		1


	//   ....[57]....
        /*05a0*/ 	.word	0x0000a7d0
        /*05a4*/ 	.word	0x00000003
        /*05a8*/ 	.word	0x00028c00
        /*05ac*/ 	.short	0x010a
        /*05ae*/ 	.byte	0x3f
	.zero		1


	//   ....[58]....
        /*05b0*/ 	.word	0x0000a820
        /*05b4*/ 	.word	0x00000007
        /*05b8*/ 	.word	0x00028c30
        /*05bc*/ 	.short	0x010a
        /*05be*/ 	.byte	0x3f
	.zero		1


	//   ....[59]....
        /*05c0*/ 	.word	0x0000a870
        /*05c4*/ 	.word	0x00000007
        /*05c8*/ 	.word	0x00028c50
        /*05cc*/ 	.short	0x010a
        /*05ce*/ 	.byte	0x3f
	.zero		1


	//   ....[60]....
        /*05d0*/ 	.word	0x0000a8d0
        /*05d4*/ 	.word	0x00000000
        /*05d8*/ 	.word	0x00028c30
        /*05dc*/ 	.short	0x010a
        /*05de*/ 	.byte	0x3f
	.zero		1


	//   ....[61]....
        /*05e0*/ 	.word	0x0000a920
        /*05e4*/ 	.word	0x000000aa
        /*05e8*/ 	.word	0x00028c50
        /*05ec*/ 	.short	0x010a
        /*05ee*/ 	.byte	0x3f
	.zero		1


	//   ....[62]....
        /*05f0*/ 	.word	0x0000aac0
        /*05f4*/ 	.word	0x00000005
        /*05f8*/ 	.word	0x00028c40
        /*05fc*/ 	.short	0x010a
        /*05fe*/ 	.byte	0x3f
	.zero		1


	//   ....[63]....
        /*0600*/ 	.word	0x0000ab40
        /*0604*/ 	.word	0x00000008
        /*0608*/ 	.word	0x00028c20
        /*060c*/ 	.short	0x010a
        /*060e*/ 	.byte	0x3f
	.zero		1


	//   ....[64]....
        /*0610*/ 	.word	0x0000ab90
        /*0614*/ 	.word	0x00000008
        /*0618*/ 	.word	0x00028c60
        /*061c*/ 	.short	0x010a
        /*061e*/ 	.byte	0x3f
	.zero		1


	//   ....[65]....
        /*0620*/ 	.word	0x0000abe0
        /*0624*/ 	.word	0x00000002
        /*0628*/ 	.word	0x00028c40
        /*062c*/ 	.short	0x010a
        /*062e*/ 	.byte	0x3f
	.zero		1


	//   ....[66]....
        /*0630*/ 	.word	0x0000ac30
        /*0634*/ 	.word	0x00000002
        /*0638*/ 	.word	0x00028c60
        /*063c*/ 	.short	0x010a
        /*063e*/ 	.byte	0x3f
	.zero		1


	//   ....[67]....
        /*0640*/ 	.word	0x0000ac80
        /*0644*/ 	.word	0x00000003
        /*0648*/ 	.word	0x00028c40
        /*064c*/ 	.short	0x010a
        /*064e*/ 	.byte	0x3f
	.zero		1


	//   ....[68]....
        /*0650*/ 	.word	0x0000acd0
        /*0654*/ 	.word	0x00000003
        /*0658*/ 	.word	0x00028c60
        /*065c*/ 	.short	0x010a
        /*065e*/ 	.byte	0x3f
	.zero		1


	//   ....[69]....
        /*0660*/ 	.word	0x0000ad20
        /*0664*/ 	.word	0x00000003
        /*0668*/ 	.word	0x00028c40
        /*066c*/ 	.short	0x010a
        /*066e*/ 	.byte	0x3f
	.zero		1


	//   ....[70]....
        /*0670*/ 	.word	0x0000ad70
        /*0674*/ 	.word	0x00000003
        /*0678*/ 	.word	0x00028c60
        /*067c*/ 	.short	0x010a
        /*067e*/ 	.byte	0x3f
	.zero		1


	//   ....[71]....
        /*0680*/ 	.word	0x0000adc0
        /*0684*/ 	.word	0x00000000
        /*0688*/ 	.word	0x00028c20
        /*068c*/ 	.short	0x010a
        /*068e*/ 	.byte	0x3f
	.zero		1


	//   ....[72]....
        /*0690*/ 	.word	0x0000af60
        /*0694*/ 	.word	0x00000006
        /*0698*/ 	.word	0x00000000
        /*069c*/ 	.short	0x010a
        /*069e*/ 	.byte	0x3f
	.zero		1


	//   ....[73]....
        /*06a0*/ 	.word	0x0000afb0
        /*06a4*/ 	.word	0x00000003
        /*06a8*/ 	.word	0x00000000
        /*06ac*/ 	.short	0x010a
        /*06ae*/ 	.byte	0x3f
	.zero		1


	//   ....[74]....
        /*06b0*/ 	.word	0x0000b000
        /*06b4*/ 	.word	0x00000010
        /*06b8*/ 	.word	0x00000000
        /*06bc*/ 	.short	0x010a
        /*06be*/ 	.byte	0x3f
	.zero		1


	//----- nvinfo : EIATTR_NUM_MBARRIERS
	.align		4
.L_143:
        /*06c0*/ 	.byte	0x03, 0x38
        /*06c2*/ 	.short	0x0016


	//----- nvinfo : EIATTR_EXIT_INSTR_OFFSETS
	.align		4
        /*06c4*/ 	.byte	0x04, 0x1c
        /*06c6*/ 	.short	(.L_145 - .L_144)


	//   ....[0]....
.L_144:
        /*06c8*/ 	.word	0x00000a10


	//   ....[1]....
        /*06cc*/ 	.word	0x00007560


	//   ....[2]....
        /*06d0*/ 	.word	0x000075c0


	//   ....[3]....
        /*06d4*/ 	.word	0x0000a6f0


	//----- nvinfo : EIATTR_MAX_THREADS
	.align		4
.L_145:
        /*06d8*/ 	.byte	0x04, 0x05
        /*06da*/ 	.short	(.L_147 - .L_146)
.L_146:
        /*06dc*/ 	.word	0x00000180
        /*06e0*/ 	.word	0x00000001
        /*06e4*/ 	.word	0x00000001


	//----- nvinfo : EIATTR_CRS_STACK_SIZE
	.align		4
.L_147:
        /*06e8*/ 	.byte	0x04, 0x1e
        /*06ea*/ 	.short	(.L_149 - .L_148)
.L_148:
        /*06ec*/ 	.word	0x00000000


	//----- nvinfo : EIATTR_CBANK_PARAM_SIZE
	.align		4
.L_149:
        /*06f0*/ 	.byte	0x03, 0x19
        /*06f2*/ 	.short	0x0bf0


	//----- nvinfo : EIATTR_PARAM_CBANK
	.align		4
        /*06f4*/ 	.byte	0x04, 0x0a
        /*06f6*/ 	.short	(.L_151 - .L_150)
	.align		4
.L_150:
        /*06f8*/ 	.word	index@(.nv.constant0._ZN7cutlass13device_kernelIN5flash11enable_sm90INS1_16FlashAttnFwdSm90INS1_25CollectiveMainloopFwdSm90ILi2EN4cute5tupleIJNS5_1CILi1EEES8_S8_EEENS6_IJNS7_ILi64EEESA_SA_EEELi512ENS_6half_tEfNS_4arch4Sm90ELb0ELb0ELb0ELb0ELb0ELb0ELb0ELb0ELb0ELb0ELb0ELb0EEENS1_21CollectiveEpilogueFwdINS6_IJSA_NS7_ILi512EEESA_EEES9_SC_SE_Li256ELb0ELb0ELb0ELb0EEENS1_29StaticPersistentTileSchedulerILb0EEEEEEEEEvNT_6ParamsE)
        /*06fc*/ 	.short	0x0210
        /*06fe*/ 	.short	0x0bf0


	//----- nvinfo : EIATTR_SW_WAR
	.align		4
.L_151:
        /*0700*/ 	.byte	0x04, 0x36
        /*0702*/ 	.short	(.L_153 - .L_152)
.L_152:
        /*0704*/ 	.word	0x00000008
.L_153:


//--------------------- .nv.info._ZN7cutlass13device_kernelIN5flash11enable_sm90INS1_16FlashAttnFwdSm90INS1_25CollectiveMainloopFwdSm90ILi2EN4cute5tupleIJNS5_1CILi1EEES8_S8_EEENS6_IJNS7_ILi64EEESA_SA_EEELi512ENS_6half_tEfNS_4arch4Sm90ELb0ELb0ELb0ELb0ELb0ELb0ELb1ELb0ELb0ELb0ELb0ELb0EEENS1_21CollectiveEpilogueFwdINS6_IJSA_NS7_ILi512EEESA_EEES9_SC_SE_Li256ELb0ELb0ELb0ELb0EEENS1_29StaticPersistentTileSchedulerILb0EEEEEEEEEvNT_6ParamsE --------------------------
	.section	.nv.info._ZN7cutlass13device_kernelIN5flash11enable_sm90INS1_16FlashAttnFwdSm90INS1_25CollectiveMainloopFwdSm90ILi2EN4cute5tupleIJNS5_1CILi1EEES8_S8_EEENS6_IJNS7_ILi64EEESA_SA_EEELi512ENS_6half_tEfNS_4arch4Sm90ELb0ELb0ELb0ELb0ELb0ELb0ELb1ELb0ELb0ELb0ELb0ELb0EEENS1_21CollectiveEpilogueFwdINS6_IJSA_NS7_ILi512EEESA_EEES9_SC_SE_Li256ELb0ELb0ELb0ELb0EEENS1_29StaticPersistentTileSchedulerILb0EEEEEEEEEvNT_6ParamsE,"",@"SHT_CUDA_INFO"
	.sectionflags	@""
	.align	4


	//----- nvinfo : EIATTR_CUDA_API_VERSION
	.align		4
        /*0000*/ 	.byte	0x04, 0x37
        /*0002*/ 	.short	(.L_155 - .L_154)
.L_154:
        /*0004*/ 	.word	0x00000082


	//----- nvinfo : EIATTR_KPARAM_INFO
	.align		4
.L_155:
        /*0008*/ 	.byte	0x04, 0x17
        /*000a*/ 	.short	(.L_157 - .L_156)
.L_156:
        /*000c*/ 	.word	0x00000000
        /*0010*/ 	.short	0x0000
        /*0012*/ 	.short	0x0070
        /*0014*/ 	.byte	0x00, 0xf0, 0x01, 0x32


	//----- nvinfo : EIATTR_SPARSE_MMA_MASK
	.align		4
.L_157:
        /*0018*/ 	.byte	0x03, 0x50
        /*001a*/ 	.short	0x0000


	//----- nvinfo : EIATTR_MAXREG_COUNT
	.align		4
        /*001c*/ 	.byte	0x03, 0x1b
        /*001e*/ 	.short	0x00a8


	//----- nvinfo : EIATTR_NUM_BARRIERS
	.align		4
        /*0020*/ 	.byte	0x02, 0x4c
        /*0022*/ 	.byte	0x10
	.zero		1


	//----- nvinfo : EIATTR_EXTERNS
	.align		4
        /*0024*/ 	.byte	0x04, 0x0f
        /*0026*/ 	.short	(.L_159 - .L_158)


	//   ....[0]....
	.align		4
.L_158:
        /*0028*/ 	.word	index@(__assertfail)


	//----- nvinfo : EIATTR_ANNOTATIONS
	.align		4
.L_159:
        /*002c*/ 	.byte	0x04, 0x55
        /*002e*/ 	.short	(.L_161 - .L_160)


	//   ....[0]....
.L_160:
        /* <DEDUP_REMOVED lines=14> */


	//----- nvinfo : EIATTR_MERCURY_ISA_VERSION
	.align		4
.L_161:
        /*00f8*/ 	.byte	0x03, 0x5f
        /*00fa*/ 	.short	0x0101


	//----- nvinfo : EIATTR_INT_WARP_WIDE_INSTR_OFFSETS
	.align		4
        /*00fc*/ 	.byte	0x04, 0x31
        /*00fe*/ 	.short	(.L_163 - .L_162)


	//   ....[0]....
.L_162:
        /*0100*/ 	.word	0x000001b0


	//   ....[1]....
        /*0104*/ 	.word	0x000001e0


	//   ....[2]....
        /*0108*/ 	.word	0x00000250


	//   ....[3]....
        /*010c*/ 	.word	0x00000290


	//   ....[4]....
        /*0110*/ 	.word	0x0000a650


	//   ....[5]....
        /*0114*/ 	.word	0x0000a6b0


	//----- nvinfo : EIATTR_COOP_GROUP_MASK_REGIDS
	.align		4
.L_163:
        /*0118*/ 	.byte	0x04, 0x29
        /*011a*/ 	.short	(.L_165 - .L_164)


	//   ....[0]....
.L_164:
        /*011c*/ 	.word	0xffffffff


	//   ....[1]....
        /*0120*/ 	.word	0xffffffff


	//   ....[2]....
        /*0124*/ 	.word	0xffffffff


	//   ....[3]....
        /*0128*/ 	.word	0xffffffff


	//   ....[4]....
        /*012c*/ 	.word	0xffffffff


	//   ....[5]....
        /*0130*/ 	.word	0xffffffff


	//   ....[6]....
        /*0134*/ 	.word	0xffffffff


	//   ....[7]....
        /*0138*/ 	.word	0xffffffff


	//   ....[8]....
        /*013c*/ 	.word	0xffffffff


	//   ....[9]....
        /*0140*/ 	.word	0xffffffff


	//   ....[10]....
        /*0144*/ 	.word	0xffffffff


	//   ....[11]....
        /*0148*/ 	.word	0xffffffff


	//   ....[12]....
        /*014c*/ 	.word	0xffffffff


	//   ....[13]....
        /*0150*/ 	.word	0xffffffff


	//   ....[14]....
        /*0154*/ 	.word	0xffffffff


	//   ....[15]....
        /*0158*/ 	.word	0xffffffff


	//   ....[16]....
        /*015c*/ 	.word	0xffffffff


	//   ....[17]....
        /*0160*/ 	.word	0xffffffff


	//   ....[18]....
        /*0164*/ 	.word	0xffffffff


	//   ....[19]....
        /*0168*/ 	.word	0xffffffff


	//   ....[20]....
        /*016c*/ 	.word	0xffffffff


	//   ....[21]....
        /*0170*/ 	.word	0xffffffff


	//   ....[22]....
        /*0174*/ 	.word	0xffffffff


	//   ....[23]....
        /*0178*/ 	.word	0xffffffff


	//   ....[24]....
        /*017c*/ 	.word	0xffffffff


	//   ....[25]....
        /*0180*/ 	.word	0xffffffff


	//   ....[26]....
        /*0184*/ 	.word	0xffffffff


	//   ....[27]....
        /*0188*/ 	.word	0xffffffff


	//   ....[28]....
        /*018c*/ 	.word	0xffffffff


	//   ....[29]....
        /*0190*/ 	.word	0x0500000f


	//   ....[30]....
        /*0194*/ 	.word	0x0500000f


	//----- nvinfo : EIATTR_COOP_GROUP_INSTR_OFFSETS
	.align		4
.L_165:
        /*0198*/ 	.byte	0x04, 0x28
        /*019a*/ 	.short	(.L_167 - .L_166)


	//   ....[0]....
.L_166:
        /*019c*/ 	.word	0x00000060


	//   ....[1]....
        /*01a0*/ 	.word	0x000001c0


	//   ....[2]....
        /*01a4*/ 	.word	0x00000270


	//   ....[3]....
        /*01a8*/ 	.word	0x000003d0


	//   ....[4]....
        /*01ac*/ 	.word	0x00000530


	//   ....[5]....
        /*01b0*/ 	.word	0x00000650


	//   ....[6]....
        /*01b4*/ 	.word	0x000007b0


	//   ....[7]....
        /*01b8*/ 	.word	0x00001010


	//   ....[8]....
        /*01bc*/ 	.word	0x00002790


	//   ....[9]....
        /*01c0*/ 	.word	0x00003760


	//   ....[10]....
        /*01c4*/ 	.word	0x000046f0


	//   ....[11]....
        /*01c8*/ 	.word	0x00004770


	//   ....[12]....
        /*01cc*/ 	.word	0x00004940


	//   ....[13]....
        /*01d0*/ 	.word	0x00004a50


	//   ....[14]....
        /*01d4*/ 	.word	0x000052c0


	//   ....[15]....
        /*01d8*/ 	.word	0x00006020


	//   ....[16]....
        /*01dc*/ 	.word	0x00006ce0


	//   ....[17]....
        /*01e0*/ 	.word	0x00006d10


	//   ....[18]....
        /*01e4*/ 	.word	0x00006f50


	//   ....[19]....
        /*01e8*/ 	.word	0x00007120


	//   ....[20]....
        /*01ec*/ 	.word	0x00008110


	//   ....[21]....
        /*01f0*/ 	.word	0x00008150


	//   ....[22]....
        /*01f4*/ 	.word	0x00008190


	//   ....[23]....
        /*01f8*/ 	.word	0x00008220


	//   ....[24]....
        /*01fc*/ 	.word	0x00008230


	//   ....[25]....
        /*0200*/ 	.word	0x00008bf0


	//   ....[26]....
        /*0204*/ 	.word	0x00009a00


	//   ....[27]....
        /*0208*/ 	.word	0x00009e60


	//   ....[28]....
        /*020c*/ 	.word	0x0000d150


	//   ....[29]....
        /*0210*/ 	.word	0x0000d5f0


	//   ....[30]....
        /*0214*/ 	.word	0x0000da90


	//----- nvinfo : EIATTR_REG_RECONFIG
	.align		4
.L_167:
        /*0218*/ 	.byte	0x01, 0x54
	.zero		2


	//----- nvinfo : EIATTR_SYSCALL_OFFSETS
	.align		4
        /*021c*/ 	.byte	0x04, 0x46
        /*021e*/ 	.short	(.L_169 - .L_168)


	//   ....[0]....
.L_168:
        /*0220*/ 	.word	0x00002980


	//   ....[1]....
        /*0224*/ 	.word	0x0000a2d0


	//   ....[2]....
        /*0228*/ 	.word	0x0000a410


	//   ....[3]....
        /*022c*/ 	.word	0x0000a510


	//----- nvinfo : EIATTR_MBARRIER_INSTR_OFFSETS
	.align		4
.L_169:
        /*0230*/ 	.byte	0x04, 0x39
        /*0232*/ 	.short	(.L_171 - .L_170)


	//   ....[0]....
.L_170:
        /*0234*/ 	.word	0x000002b0
        /*0238*/ 	.word	0x000000ff
        /*023c*/ 	.word	0x00038800
        /*0240*/ 	.short	0x0100
        /*0242*/ 	.byte	0x06
	.zero		1


	//   ....[1]....
        /*0244*/ 	.word	0x000002c0
        /*0248*/ 	.word	0x000000ff
        /*024c*/ 	.word	0x00038810
        /*0250*/ 	.short	0x0100
        /*0252*/ 	.byte	0x06
	.zero		1


	//   ....[2]....
        /*0254*/ 	.word	0x000002d0
        /*0258*/ 	.word	0x000000ff
        /*025c*/ 	.word	0x00038820
        /*0260*/ 	.short	0x0100
        /*0262*/ 	.byte	0x06
	.zero		1


	//   ....[3]....
        /*0264*/ 	.word	0x00000380
        /*0268*/ 	.word	0x000000ff
        /*026c*/ 	.word	0x00038830
        /*0270*/ 	.short	0x0100
        /*0272*/ 	.byte	0x06
	.zero		1


	//   ....[4]....
        /*0274*/ 	.word	0x00000390
        /*0278*/ 	.word	0x000000ff
        /*027c*/ 	.word	0x00038840
        /*0280*/ 	.short	0x0100
        /*0282*/ 	.byte	0x06
	.zero		1


	//   ....[5]....
        /*0284*/ 	.word	0x000003a0
        /*0288*/ 	.word	0x000000ff
        /*028c*/ 	.word	0x00038838
        /*0290*/ 	.short	0x0100
        /*0292*/ 	.byte	0x06
	.zero		1


	//   ....[6]....
        /*0294*/ 	.word	0x000003b0
        /*0298*/ 	.word	0x000000ff
        /*029c*/ 	.word	0x00038848
        /*02a0*/ 	.short	0x0100
        /*02a2*/ 	.byte	0x06
	.zero		1


	//   ....[7]....
        /*02a4*/ 	.word	0x000004e0
        /*02a8*/ 	.word	0x000000ff
        /*02ac*/ 	.word	0x00038850
        /*02b0*/ 	.short	0x0100
        /*02b2*/ 	.byte	0x08
	.zero		1


	//   ....[8]....
        /*02b4*/ 	.word	0x000004f0
        /*02b8*/ 	.word	0x000000ff
        /*02bc*/ 	.word	0x00038860
        /*02c0*/ 	.short	0x0100
        /*02c2*/ 	.byte	0x08
	.zero		1


	//   ....[9]....
        /*02c4*/ 	.word	0x00000500
        /*02c8*/ 	.word	0x000000ff
        /*02cc*/ 	.word	0x00038858
        /*02d0*/ 	.short	0x0100
        /*02d2*/ 	.byte	0x08
	.zero		1


	//   ....[10]....
        /*02d4*/ 	.word	0x00000510
        /*02d8*/ 	.word	0x000000ff
        /*02dc*/ 	.word	0x00038868
        /*02e0*/ 	.short	0x0100
        /*02e2*/ 	.byte	0x08
	.zero		1


	//   ....[11]....
        /*02e4*/ 	.word	0x00000600
        /*02e8*/ 	.word	0x000000ff
        /*02ec*/ 	.word	0x00038870
        /*02f0*/ 	.short	0x0100
        /*02f2*/ 	.byte	0x06
	.zero		1


	//   ....[12]....
        /*02f4*/ 	.word	0x00000610
        /*02f8*/ 	.word	0x000000ff
        /*02fc*/ 	.word	0x00038880
        /*0300*/ 	.short	0x0100
        /*0302*/ 	.byte	0x06
	.zero		1


	//   ....[13]....
        /*0304*/ 	.word	0x00000620
        /*0308*/ 	.word	0x000000ff
        /*030c*/ 	.word	0x00038878
        /*0310*/ 	.short	0x0100
        /*0312*/ 	.byte	0x06
	.zero		1


	//   ....[14]....
        /*0314*/ 	.word	0x00000630
        /*0318*/ 	.word	0x000000ff
        /*031c*/ 	.word	0x00038888
        /*0320*/ 	.short	0x0100
        /*0322*/ 	.byte	0x06
	.zero		1


	//   ....[15]....
        /*0324*/ 	.word	0x00000760
        /*0328*/ 	.word	0x000000ff
        /*032c*/ 	.word	0x00038890
        /*0330*/ 	.short	0x0100
        /*0332*/ 	.byte	0x08
	.zero		1


	//   ....[16]....
        /*0334*/ 	.word	0x00000770
        /*0338*/ 	.word	0x000000ff
        /*033c*/ 	.word	0x000388a0
        /*0340*/ 	.short	0x0100
        /*0342*/ 	.byte	0x08
	.zero		1


	//   ....[17]....
        /*0344*/ 	.word	0x00000780
        /*0348*/ 	.word	0x000000ff
        /*034c*/ 	.word	0x00038898
        /*0350*/ 	.short	0x0100
        /*0352*/ 	.byte	0x08
	.zero		1


	//   ....[18]....
        /*0354*/ 	.word	0x00000790
        /*0358*/ 	.word	0x000000ff
        /*035c*/ 	.word	0x000388a8
        /*0360*/ 	.short	0x0100
        /*0362*/ 	.byte	0x08
	.zero		1


	//   ....[19]....
        /*0364*/ 	.word	0x000008d0
        /*0368*/ 	.word	0x000000ff
        /*036c*/ 	.word	0x000388b0
        /*0370*/ 	.short	0x0100
        /*0372*/ 	.byte	0x08
	.zero		1


	//   ....[20]....
        /*0374*/ 	.word	0x000008e0
        /*0378*/ 	.word	0x000000ff
        /*037c*/ 	.word	0x000388c0
        /*0380*/ 	.short	0x0100
        /*0382*/ 	.byte	0x08
	.zero		1


	//   ....[21]....
        /*0384*/ 	.word	0x000008f0
        /*0388*/ 	.word	0x000000ff
        /*038c*/ 	.word	0x000388b8
        /*0390*/ 	.short	0x0100
        /*0392*/ 	.byte	0x08
	.zero		1


	//   ....[22]....
        /*0394*/ 	.word	0x00000900
        /*0398*/ 	.word	0x000000ff
        /*039c*/ 	.word	0x000388c8
        /*03a0*/ 	.short	0x0100
        /*03a2*/ 	.byte	0x08
	.zero		1


	//   ....[23]....
        /*03a4*/ 	.word	0x00001390
        /*03a8*/ 	.word	0x00000000
        /*03ac*/ 	.word	0x00000000
        /*03b0*/ 	.short	0x0101
        /*03b2*/ 	.byte	0x3f
	.zero		1


	//   ....[24]....
        /*03b4*/ 	.word	0x00001e80
        /*03b8*/ 	.word	0x00000003
        /*03bc*/ 	.word	0x00000000
        /*03c0*/ 	.short	0x0101
        /*03c2*/ 	.byte	0x3f
	.zero		1


	//   ....[25]....
        /*03c4*/ 	.word	0x000029f0
        /*03c8*/ 	.word	0x000000ff
        /*03cc*/ 	.word	0x00038800
        /*03d0*/ 	.short	0x010a
        /*03d2*/ 	.byte	0x2a
	.zero		1


	//   ....[26]....
        /*03d4*/ 	.word	0x00002a50
        /*03d8*/ 	.word	0x00000008
        /*03dc*/ 	.word	0x00038830
        /*03e0*/ 	.short	0x010a
        /*03e2*/ 	.byte	0x3f
	.zero		1


	//   ....[27]....
        /*03e4*/ 	.word	0x00002a90
        /*03e8*/ 	.word	0x00000008
        /*03ec*/ 	.word	0x00038830
        /*03f0*/ 	.short	0x010a
        /*03f2*/ 	.byte	0x3f
	.zero		1


	//   ....[28]....
        /*03f4*/ 	.word	0x00002d10
        /*03f8*/ 	.word	0x000000ff
        /*03fc*/ 	.word	0x00038810
        /*0400*/ 	.short	0x010a
        /*0402*/ 	.byte	0x2a
	.zero		1


	//   ....[29]....
        /*0404*/ 	.word	0x00002d50
        /*0408*/ 	.word	0x00000008
        /*040c*/ 	.word	0x00038850
        /*0410*/ 	.short	0x010a
        /*0412*/ 	.byte	0x3f
	.zero		1


	//   ....[30]....
        /*0414*/ 	.word	0x00002e30
        /*0418*/ 	.word	0x00000008
        /*041c*/ 	.word	0x00038850
        /*0420*/ 	.short	0x010a
        /*0422*/ 	.byte	0x3f
	.zero		1


	//   ....[31]....
        /*0424*/ 	.word	0x00004cd0
        /*0428*/ 	.word	0x00000018
        /*042c*/ 	.word	0x00000000
        /*0430*/ 	.short	0x0101
        /*0432*/ 	.byte	0x3f
	.zero		1


	//   ....[32]....
        /*0434*/ 	.word	0x000052e0
        /*0438*/ 	.word	0x00000008
        /*043c*/ 	.word	0x00000000
        /*0440*/ 	.short	0x0101
        /*0442*/ 	.byte	0x3f
	.zero		1


	//   ....[33]....
        /*0444*/ 	.word	0x00005430
        /*0448*/ 	.word	0x0000000b
        /*044c*/ 	.word	0x00038830
        /*0450*/ 	.short	0x010a
        /*0452*/ 	.byte	0x3f
	.zero		1


	//   ....[34]....
        /*0454*/ 	.word	0x00005480
        /*0458*/ 	.word	0x0000000b
        /*045c*/ 	.word	0x00038830
        /*0460*/ 	.short	0x010a
        /*0462*/ 	.byte	0x3f
	.zero		1


	//   ....[35]....
        /*0464*/ 	.word	0x00005680
        /*0468*/ 	.word	0x0000000b
        /*046c*/ 	.word	0x00038850
        /*0470*/ 	.short	0x010a
        /*0472*/ 	.byte	0x3f
	.zero		1


	//   ....[36]....
        /*0474*/ 	.word	0x000056c0
        /*0478*/ 	.word	0x0000000b
        /*047c*/ 	.word	0x00038850
        /*0480*/ 	.short	0x010a
        /*0482*/ 	.byte	0x3f
	.zero		1


	//   ....[37]....
        /*0484*/ 	.word	0x00007500
        /*0488*/ 	.word	0x00000098
        /*048c*/ 	.word	0x00000000
        /*0490*/ 	.short	0x0101
        /*0492*/ 	.byte	0x3f
	.zero		1


	//   ....[38]....
        /*0494*/ 	.word	0x00008130
        /*0498*/ 	.word	0x0000000b
        /*049c*/ 	.word	0x00000000
        /*04a0*/ 	.short	0x0101
        /*04a2*/ 	.byte	0x3f
	.zero		1


	//   ....[39]....
        /*04a4*/ 	.word	0x00009dd0
        /*04a8*/ 	.word	0x000000ff
        /*04ac*/ 	.word	0x00000000
        /*04b0*/ 	.short	0x0101
        /*04b2*/ 	.byte	0x06
	.zero		1


	//   ....[40]....
        /*04b4*/ 	.word	0x0000aa10
        /*04b8*/ 	.word	0x0000000a
        /*04bc*/ 	.word	0x00038840
        /*04c0*/ 	.short	0x010a
        /*04c2*/ 	.byte	0x3f
	.zero		1


	//   ....[41]....
        /*04c4*/ 	.word	0x0000b190
        /*04c8*/ 	.word	0x0000000b
        /*04cc*/ 	.word	0x00038820
        /*04d0*/ 	.short	0x010a
        /*04d2*/ 	.byte	0x3f
	.zero		1


	//   ....[42]....
        /*04d4*/ 	.word	0x0000b260
        /*04d8*/ 	.word	0x00000005
        /*04dc*/ 	.word	0x00038860
        /*04e0*/ 	.short	0x010a
        /*04e2*/ 	.byte	0x3f
	.zero		1


	//   ....[43]....
        /*04e4*/ 	.word	0x0000b940
        /*04e8*/ 	.word	0x00000002
        /*04ec*/ 	.word	0x00038840
        /*04f0*/ 	.short	0x010a
        /*04f2*/ 	.byte	0x3f
	.zero		1


	//   ....[44]....
        /*04f4*/ 	.word	0x0000bb10
        /*04f8*/ 	.word	0x00000002
        /*04fc*/ 	.word	0x00038860
        /*0500*/ 	.short	0x010a
        /*0502*/ 	.byte	0x3f
	.zero		1


	//   ....[45]....
        /*0504*/ 	.word	0x0000c190
        /*0508*/ 	.word	0x00000002
        /*050c*/ 	.word	0x00038840
        /*0510*/ 	.short	0x010a
        /*0512*/ 	.byte	0x3f
	.zero		1


	//   ....[46]....
        /*0514*/ 	.word	0x0000c350
        /*0518*/ 	.word	0x00000002
        /*051c*/ 	.word	0x00038860
        /*0520*/ 	.short	0x010a
        /*0522*/ 	.byte	0x3f
	.zero		1


	//   ....[47]....
        /*0524*/ 	.word	0x0000c960
        /*0528*/ 	.word	0x00000002
        /*052c*/ 	.word	0x00038840
        /*0530*/ 	.short	0x010a
        /*0532*/ 	.byte	0x3f
	.zero		1


	//   ....[48]....
        /*0534*/ 	.word	0x0000cb30
        /*0538*/ 	.word	0x00000002
        /*053c*/ 	.word	0x00038860
        /*0540*/ 	.short	0x010a
        /*0542*/ 	.byte	0x3f
	.zero		1


	//   ....[49]....
        /*0544*/ 	.word	0x0000d0d0
        /*0548*/ 	.word	0x00000000
        /*054c*/ 	.word	0x00038820
        /*0550*/ 	.short	0x010a
        /*0552*/ 	.byte	0x3f
	.zero		1


	//   ....[50]....
        /*0554*/ 	.word	0x0000d220
        /*0558*/ 	.word	0x00000006
        /*055c*/ 	.word	0x00000000
        /*0560*/ 	.short	0x010a
        /*0562*/ 	.byte	0x3f
	.zero		1


	//   ....[51]....
        /*0564*/ 	.word	0x0000d290
        /*0568*/ 	.word	0x00000007
        /*056c*/ 	.word	0x00000000
        /*0570*/ 	.short	0x010a
        /*0572*/ 	.byte	0x3f
	.zero		1


	//   ....[52]....
        /*0574*/ 	.word	0x0000d2d0
        /*0578*/ 	.word	0x00000010
        /*057c*/ 	.word	0x00000000
        /*0580*/ 	.short	0x010a
        /*0582*/ 	.byte	0x3f
	.zero		1


	//   ....[53]....
        /*0584*/ 	.word	0x0000d300
        /*0588*/ 	.word	0x00000003
        /*058c*/ 	.word	0x00000000
        /*0590*/ 	.short	0x010a
        /*0592*/ 	.byte	0x3f
	.zero		1


	//   ....[54]....
        /*0594*/ 	.word	0x0000d370
        /*0598*/ 	.word	0x00000003
        /*059c*/ 	.word	0x00038800
        /*05a0*/ 	.short	0x010a
        /*05a2*/ 	.byte	0x3f
	.zero		1


	//   ....[55]....
        /*05a4*/ 	.word	0x0000d3c0
        /*05a8*/ 	.word	0x00000008
        /*05ac*/ 	.word	0x00038830
        /*05b0*/ 	.short	0x010a
        /*05b2*/ 	.byte	0x3f
	.zero		1


	//   ....[56]....
        /*05b4*/ 	.word	0x0000d420
        /*05b8*/ 	.word	0x00000003
        /*05bc*/ 	.word	0x00038810
        /*05c0*/ 	.short	0x010a
        /*05c2*/ 	.byte	0x3f
	.zero		1


	//   ....[57]....
        /*05c4*/ 	.word	0x0000d470
        /*05c8*/ 	.word	0x00000008
        /*05cc*/ 	.word	0x00038850
        /*05d0*/ 	.short	0x010a
        /*05d2*/ 	.byte	0x3f
	.zero		1


	//   ....[58]....
        /*05d4*/ 	.word	0x0000d4c0
        /*05d8*/ 	.word	0x0000000b
        /*05dc*/ 	.word	0x00038830
        /*05e0*/ 	.short	0x010a
        /*05e2*/ 	.byte	0x3f
	.zero		1


	//   ....[59]....
        /*05e4*/ 	.word	0x0000d510
        /*05e8*/ 	.word	0x0000000b
        /*05ec*/ 	.word	0x00038850
        /*05f0*/ 	.short	0x010a
        /*05f2*/ 	.byte	0x3f
	.zero		1


	//   ....[60]....
        /*05f4*/ 	.word	0x0000d6b0
        /*05f8*/ 	.word	0x0000000a
        /*05fc*/ 	.word	0x00038840
        /*0600*/ 	.short	0x010a
        /*0602*/ 	.byte	0x3f
	.zero		1


	//   ....[61]....
        /*0604*/ 	.word	0x0000d730
        /*0608*/ 	.word	0x00000008
        /*060c*/ 	.word	0x00038820
        /*0610*/ 	.short	0x010a
        /*0612*/ 	.byte	0x3f
	.zero		1


	//   ....[62]....
        /*0614*/ 	.word	0x0000d780
        /*0618*/ 	.word	0x00000005
        /*061c*/ 	.word	0x00038860
        /*0620*/ 	.short	0x010a
        /*0622*/ 	.byte	0x3f
	.zero		1


	//   ....[63]....
        /*0624*/ 	.word	0x0000d7d0
        /*0628*/ 	.word	0x00000002
        /*062c*/ 	.word	0x00038840
        /*0630*/ 	.short	0x010a
        /*0632*/ 	.byte	0x3f
	.zero		1


	//   ....[64]....
        /*0634*/ 	.word	0x0000d820
        /*0638*/ 	.word	0x00000002
        /*063c*/ 	.word	0x00038860
        /*0640*/ 	.short	0x010a
        /*0642*/ 	.byte	0x3f
	.zero		1


	//   ....[65]....
        /*0644*/ 	.word	0x0000d870
        /*0648*/ 	.word	0x00000002
        /*064c*/ 	.word	0x00038840
        /*0650*/ 	.short	0x010a
        /*0652*/ 	.byte	0x3f
	.zero		1


	//   ....[66]....
        /*0654*/ 	.word	0x0000d8c0
        /*0658*/ 	.word	0x00000002
        /*065c*/ 	.word	0x00038860
        /*0660*/ 	.short	0x010a
        /*0662*/ 	.byte	0x3f
	.zero		1


	//   ....[67]....
        /*0664*/ 	.word	0x0000d910
        /*0668*/ 	.word	0x00000002
        /*066c*/ 	.word	0x00038840
        /*0670*/ 	.short	0x010a
        /*0672*/ 	.byte	0x3f
	.zero		1


	//   ....[68]....
        /*0674*/ 	.word	0x0000d960
        /*0678*/ 	.word	0x00000002
        /*067c*/ 	.word	0x00038860
        /*0680*/ 	.short	0x010a
        /*0682*/ 	.byte	0x3f
	.zero		1


	//   ....[69]....
        /*0684*/ 	.word	0x0000d9b0
        /*0688*/ 	.word	0x00000000
        /*068c*/ 	.word	0x00038820
        /*0690*/ 	.short	0x010a
        /*0692*/ 	.byte	0x3f
	.zero		1


	//   ....[70]....
        /*0694*/ 	.word	0x0000db50
        /*0698*/ 	.word	0x00000006
        /*069c*/ 	.word	0x00000000
        /*06a0*/ 	.short	0x010a
        /*06a2*/ 	.byte	0x3f
	.zero		1


	//   ....[71]....
        /*06a4*/ 	.word	0x0000dba0
        /*06a8*/ 	.word	0x00000007
        /*06ac*/ 	.word	0x00000000
        /*06b0*/ 	.short	0x010a
        /*06b2*/ 	.byte	0x3f
	.zero		1


	//   ....[72]....
        /*06b4*/ 	.word	0x0000dbf0
        /*06b8*/ 	.word	0x00000010
        /*06bc*/ 	.word	0x00000000
        /*06c0*/ 	.short	0x010a
        /*06c2*/ 	.byte	0x3f
	.zero		1


	//----- nvinfo : EIATTR_NUM_MBARRIERS
	.align		4
.L_171:
        /*06c4*/ 	.byte	0x03, 0x38
        /*06c6*/ 	.short	0x0017


	//----- nvinfo : EIATTR_EXIT_INSTR_OFFSETS
	.align		4
        /*06c8*/ 	.byte	0x04, 0x1c
        /*06ca*/ 	.short	(.L_173 - .L_172)


	//   ....[0]....
.L_172:
        /*06cc*/ 	.word	0x00000a30


	//   ....[1]....
        /*06d0*/ 	.word	0x00009e20


	//   ....[2]....
        /*06d4*/ 	.word	0x00009e80


	//   ....[3]....
        /*06d8*/ 	.word	0x0000d350


	//----- nvinfo : EIATTR_MAX_THREADS
	.align		4
.L_173:
        /*06dc*/ 	.byte	0x04, 0x05
        /*06de*/ 	.short	(.L_175 - .L_174)
.L_174:
        /*06e0*/ 	.word	0x00000180
        /*06e4*/ 	.word	0x00000001
        /*06e8*/ 	.word	0x00000001


	//----- nvinfo : EIATTR_CRS_STACK_SIZE
	.align		4
.L_175:
        /*06ec*/ 	.byte	0x04, 0x1e
        /*06ee*/ 	.short	(.L_177 - .L_176)
.L_176:
        /*06f0*/ 	.word	0x00000000


	//----- nvinfo : EIATTR_CBANK_PARAM_SIZE
	.align		4
.L_177:
        /*06f4*/ 	.byte	0x03, 0x19
        /*06f6*/ 	.short	0x0cf0


	//----- nvinfo : EIATTR_PARAM_CBANK
	.align		4
        /*06f8*/ 	.byte	0x04, 0x0a
        /*06fa*/ 	.short	(.L_179 - .L_178)
	.align		4
.L_178:
        /*06fc*/ 	.word	index@(.nv.constant0._ZN7cutlass13device_kernelIN5flash11enable_sm90INS1_16FlashAttnFwdSm90INS1_25CollectiveMainloopFwdSm90ILi2EN4cute5tupleIJNS5_1CILi1EEES8_S8_EEENS6_IJNS7_ILi64EEESA_SA_EEELi512ENS_6half_tEfNS_4arch4Sm90ELb0ELb0ELb0ELb0ELb0ELb0ELb1ELb0ELb0ELb0ELb0ELb0EEENS1_21CollectiveEpilogueFwdINS6_IJSA_NS7_ILi512EEESA_EEES9_SC_SE_Li256ELb0ELb0ELb0ELb0EEENS1_29StaticPersistentTileSchedulerILb0EEEEEEEEEvNT_6ParamsE)
        /*0700*/ 	.short	0x0210
        /*0702*/ 	.short	0x0cf0


	//----- nvinfo : EIATTR_SW_WAR
	.align		4
.L_179:
        /*0704*/ 	.byte	0x04, 0x36
        /*0706*/ 	.short	(.L_181 - .L_180)
.L_180:
        /*0708*/ 	.word	0x00000008
.L_181:


//--------------------- .nv.info._ZN7cutlass13device_kernelIN5flash11enable_sm90INS1_16FlashAttnFwdSm90INS1_25CollectiveMainloopFwdSm90ILi2EN4cute5tupleIJNS5_1CILi1EEES8_S8_EEENS6_IJNS7_ILi64EEESA_SA_EEELi512ENS_6half_tEfNS_4arch4Sm90ELb0ELb0ELb0ELb1ELb0ELb0ELb0ELb0ELb0ELb0ELb0ELb0EEENS1_21CollectiveEpilogueFwdINS6_IJSA_NS7_ILi512EEESA_EEES9_SC_SE_Li256ELb1ELb0ELb0ELb0EEENS1_36VarlenDynamicPersistentTileSchedulerILi64ELi64ELi256ELi32ELb0ELb0ELb1ELb0ELb1ELb1EEEEEEEEEvNT_6ParamsE --------------------------
	.section	.nv.info._ZN7cutlass13device_kernelIN5flash11enable_sm90INS1_16FlashAttnFwdSm90INS1_25CollectiveMainloopFwdSm90ILi2EN4cute5tupleIJNS5_1CILi1EEES8_S8_EEENS6_IJNS7_ILi64EEESA_SA_EEELi512ENS_6half_tEfNS_4arch4Sm90ELb0ELb0ELb0ELb1ELb0ELb0ELb0ELb0ELb0ELb0ELb0ELb0EEENS1_21CollectiveEpilogueFwdINS6_IJSA_NS7_ILi512EEESA_EEES9_SC_SE_Li256ELb1ELb0ELb0ELb0EEENS1_36VarlenDynamicPersistentTileSchedulerILi64ELi64ELi256ELi32ELb0ELb0ELb1ELb0ELb1ELb1EEEEEEEEEvNT_6ParamsE,"",@"SHT_CUDA_INFO"
	.sectionflags	@""
	.align	4


	//----- nvinfo : EIATTR_CUDA_API_VERSION
	.align		4
        /*0000*/ 	.byte	0x04, 0x37
        /*0002*/ 	.short	(.L_183 - .L_182)
.L_182:
        /*0004*/ 	.word	0x00000082


	//----- nvinfo : EIATTR_KPARAM_INFO
	.align		4
.L_183:
        /*0008*/ 	.byte	0x04, 0x17
        /*000a*/ 	.short	(.L_185 - .L_184)
.L_184:
        /*000c*/ 	.word	0x00000000
        /*0010*/ 	.short	0x0000
        /*0012*/ 	.short	0x0070
        /*0014*/ 	.byte	0x00, 0xf0, 0x01, 0x28


	//----- nvinfo : EIATTR_SPARSE_MMA_MASK
	.align		4
.L_185:
        /*0018*/ 	.byte	0x03, 0x50
        /*001a*/ 	.short	0x0000


	//----- nvinfo : EIATTR_MAXREG_COUNT
	.align		4
        /*001c*/ 	.byte	0x03, 0x1b
        /*001e*/ 	.short	0x00a8


	//----- nvinfo : EIATTR_NUM_BARRIERS
	.align		4
        /*0020*/ 	.byte	0x02, 0x4c
        /*0022*/ 	.byte	0x10
	.zero		1


	//----- nvinfo : EIATTR_EXTERNS
	.align		4
        /*0024*/ 	.byte	0x04, 0x0f
        /*0026*/ 	.short	(.L_187 - .L_186)


	//   ....[0]....
	.align		4
.L_186:
        /*0028*/ 	.word	index@(__assertfail)


	//----- nvinfo : EIATTR_ANNOTATIONS
	.align		4
.L_187:
        /*002c*/ 	.byte	0x04, 0x55
        /*002e*/ 	.short	(.L_189 - .L_188)


	//   ....[0]....
.L_188:
        /* <DEDUP_REMOVED lines=30> */
        /*0204*/ 	.byte	0x90, 0xdc, 0x00, 0x00, 0x01, 0x00, 0x00, 0x00, 0xa0, 0xdd, 0x00, 0x00


	//----- nvinfo : EIATTR_MERCURY_ISA_VERSION
	.align		4
.L_189:
        /*0210*/ 	.byte	0x03, 0x5f
        /*0212*/ 	.short	0x0101


	//----- nvinfo : EIATTR_UNUSED_LOAD_BYTE_OFFSET
	.align		4
        /*0214*/ 	.byte	0x04, 0x44
        /*0216*/ 	.short	(.L_191 - .L_190)


	//   ....[0]....
.L_190:
        /*0218*/ 	.word	0x00000a50
        /*021c*/ 	.word	0x0000fff0


	//   ....[1]....
        /*0220*/ 	.word	0x00006a20
        /*0224*/ 	.word	0x0000fff0


	//----- nvinfo : EIATTR_INT_WARP_WIDE_INSTR_OFFSETS
	.align		4
.L_191:
        /*0228*/ 	.byte	0x04, 0x31
        /*022a*/ 	.short	(.L_193 - .L_192)


	//   ....[0]....
.L_192:
        /*022c*/ 	.word	0x00000160


	//   ....[1]....
        /*0230*/ 	.word	0x000001a0


	//   ....[2]....
        /*0234*/ 	.word	0x00000210


	//   ....[3]....
        /*0238*/ 	.word	0x0000a150


	//   ....[4]....
        /*023c*/ 	.word	0x0000a1e0


	//   ....[5]....
        /*0240*/ 	.word	0x0000a660


	//   ....[6]....
        /*0244*/ 	.word	0x0000a690


	//   ....[7]....
        /*0248*/ 	.word	0x0000cfc0


	//   ....[8]....
        /*024c*/ 	.word	0x0000d050


	//----- nvinfo : EIATTR_COOP_GROUP_MASK_REGIDS
	.align		4
.L_193:
        /*0250*/ 	.byte	0x04, 0x29
        /*0252*/ 	.short	(.L_195 - .L_194)


	//   ....[0]....
.L_194:
        /*0254*/ 	.word	0xffffffff


	//   ....[1]....
        /*0258*/ 	.word	0xffffffff


	//   ....[2]....
        /*025c*/ 	.word	0xffffffff


	//   ....[3]....
        /*0260*/ 	.word	0xffffffff


	//   ....[4]....
        /*0264*/ 	.word	0xffffffff


	//   ....[5]....
        /*0268*/ 	.word	0xffffffff


	//   ....[6]....
        /*026c*/ 	.word	0xffffffff


	//   ....[7]....
        /*0270*/ 	.word	0xffffffff


	//   ....[8]....
        /*0274*/ 	.word	0xffffffff


	//   ....[9]....
        /*0278*/ 	.word	0xffffffff


	//   ....[10]....
        /*027c*/ 	.word	0xffffffff


	//   ....[11]....
        /*0280*/ 	.word	0xffffffff


	//   ....[12]....
        /*0284*/ 	.word	0xffffffff


	//   ....[13]....
        /*0288*/ 	.word	0xffffffff


	//   ....[14]....
        /*028c*/ 	.word	0xffffffff


	//   ....[15]....
        /*0290*/ 	.word	0xffffffff


	//   ....[16]....
        /*0294*/ 	.word	0xffffffff


	//   ....[17]....
        /*0298*/ 	.word	0xffffffff


	//   ....[18]....
        /*029c*/ 	.word	0xffffffff


	//   ....[19]....
        /*02a0*/ 	.word	0xffffffff


	//   ....[20]....
        /*02a4*/ 	.word	0xffffffff


	//   ....[21]....
        /*02a8*/ 	.word	0xffffffff


	//   ....[22]....
        /*02ac*/ 	.word	0xffffffff


	//   ....[23]....
        /*02b0*/ 	.word	0xffffffff


	//   ....[24]....
        /*02b4*/ 	.word	0xffffffff


	//   ....[25]....
        /*02b8*/ 	.word	0xffffffff


	//   ....[26]....
        /*02bc*/ 	.word	0xffffffff


	//   ....[27]....
        /*02c0*/ 	.word	0xffffffff


	//   ....[28]....
        /*02c4*/ 	.word	0xffffffff


	//   ....[29]....
        /*02c8*/ 	.word	0xffffffff


	//   ....[30]....
        /*02cc*/ 	.word	0xffffffff


	//   ....[31]....
        /*02d0*/ 	.word	0xffffffff


	//   ....[32]....
        /*02d4*/ 	.word	0xffffffff


	//   ....[33]....
        /*02d8*/ 	.word	0xffffffff


	//   ....[34]....
        /*02dc*/ 	.word	0xffffffff


	//   ....[35]....
        /*02e0*/ 	.word	0xffffffff


	//   ....[36]....
        /*02e4*/ 	.word	0xffffffff


	//   ....[37]....
        /*02e8*/ 	.word	0xffffffff


	//   ....[38]....
        /*02ec*/ 	.word	0xffffffff


	//   ....[39]....
        /*02f0*/ 	.word	0xffffffff


	//   ....[40]....
        /*02f4*/ 	.word	0xffffffff


	//   ....[41]....
        /*02f8*/ 	.word	0xffffffff


	//   ....[42]....
        /*02fc*/ 	.word	0xffffffff


	//   ....[43]....
        /*0300*/ 	.word	0xffffffff


	//   ....[44]....
        /*0304*/ 	.word	0xffffffff


	//   ....[45]....
        /*0308*/ 	.word	0xffffffff


	//   ....[46]....
        /*030c*/ 	.word	0xffffffff


	//   ....[47]....
        /*0310*/ 	.word	0xffffffff


	//   ....[48]....
        /*0314*/ 	.word	0xffffffff


	//   ....[49]....
        /*0318*/ 	.word	0xffffffff


	//   ....[50]....
        /*031c*/ 	.word	0xffffffff


	//   ....[51]....
        /*0320*/ 	.word	0xffffffff


	//   ....[52]....
        /*0324*/ 	.word	0xffffffff


	//   ....[53]....
        /*0328*/ 	.word	0xffffffff


	//   ....[54]....
        /*032c*/ 	.word	0xffffffff


	//   ....[55]....
        /*0330*/ 	.word	0xffffffff


	//   ....[56]....
        /*0334*/ 	.word	0xffffffff


	//   ....[57]....
        /*0338*/ 	.word	0xffffffff


	//   ....[58]....
        /*033c*/ 	.word	0x0500000f


	//   ....[59]....
        /*0340*/ 	.word	0x0500000f


	//   ....[60]....
        /*0344*/ 	.word	0x0500000f


	//   ....[61]....
        /*0348*/ 	.word	0x0500000f


	//   ....[62]....
        /*034c*/ 	.word	0x0500000f


	//   ....[63]....
        /*0350*/ 	.word	0x0500000f


	//   ....[64]....
        /*0354*/ 	.word	0x0500000f


	//   ....[65]....
        /*0358*/ 	.word	0x0500000f


	//   ....[66]....
        /*035c*/ 	.word	0x0500000f


	//   ....[67]....
        /*0360*/ 	.word	0x0500000f


	//   ....[68]....
        /*0364*/ 	.word	0x0500000f


	//   ....[69]....
        /*0368*/ 	.word	0x0500000f


	//   ....[70]....
        /*036c*/ 	.word	0x0500000f


	//   ....[71]....
        /*0370*/ 	.word	0x0500000f


	//   ....[72]....
        /*0374*/ 	.word	0x0500000f


	//   ....[73]....
        /*0378*/ 	.word	0x0500000f


	//   ....[74]....
        /*037c*/ 	.word	0x0500000f


	//   ....[75]....
        /*0380*/ 	.word	0x0500000f


	//   ....[76]....
        /*0384*/ 	.word	0x0500000f


	//----- nvinfo : EIATTR_COOP_GROUP_INSTR_OFFSETS
	.align		4
.L_195:
        /*0388*/ 	.byte	0x04, 0x28
        /*038a*/ 	.short	(.L_197 - .L_196)


	//   ....[0]....
.L_196:
        /*038c*/ 	.word	0x00000060


	//   ....[1]....
        /*0390*/ 	.word	0x00000170


	//   ....[2]....
        /*0394*/ 	.word	0x000001c0


	//   ....[3]....
        /*0398*/ 	.word	0x000003b0


	//   ....[4]....
        /*039c*/ 	.word	0x00000510


	//   ....[5]....
        /*03a0*/ 	.word	0x00000630


	//   ....[6]....
        /*03a4*/ 	.word	0x00000790


	//   ....[7]....
        /*03a8*/ 	.word	0x000016f0


	//   ....[8]....
        /*03ac*/ 	.word	0x00003030


	//   ....[9]....
        /*03b0*/ 	.word	0x00003a00


	//   ....[10]....
        /*03b4*/ 	.word	0x00003a60


	//   ....[11]....
        /*03b8*/ 	.word	0x00003c30


	//   ....[12]....
        /*03bc*/ 	.word	0x00003d00


	//   ....[13]....
        /*03c0*/ 	.word	0x000045e0


	//   ....[14]....
        /*03c4*/ 	.word	0x00004a40


	//   ....[15]....
        /*03c8*/ 	.word	0x00004a70


	//   ....[16]....
        /*03cc*/ 	.word	0x00004c90


	//   ....[17]....
        /*03d0*/ 	.word	0x00004e60


	//   ....[18]....
        /*03d4*/ 	.word	0x00005ee0


	//   ....[19]....
        /*03d8*/ 	.word	0x00005f20


	//   ....[20]....
        /*03dc*/ 	.word	0x00005f60


	//   ....[21]....
        /*03e0*/ 	.word	0x00005fe0


	//   ....[22]....
        /*03e4*/ 	.word	0x00006010


	//   ....[23]....
        /*03e8*/ 	.word	0x00007930


	//   ....[24]....
        /*03ec*/ 	.word	0x000092c0


	//   ....[25]....
        /*03f0*/ 	.word	0x00009450


	//   ....[26]....
        /*03f4*/ 	.word	0x00009480


	//   ....[27]....
        /*03f8*/ 	.word	0x000094c0


	//   ....[28]....
        /*03fc*/ 	.word	0x00009520


	//   ....[29]....
        /*0400*/ 	.word	0x00009580


	//   ....[30]....
        /*0404*/ 	.word	0x000095c0


	//   ....[31]....
        /*0408*/ 	.word	0x00009770


	//   ....[32]....
        /*040c*/ 	.word	0x000097d0


	//   ....[33]....
        /*0410*/ 	.word	0x00009810


	//   ....[34]....
        /*0414*/ 	.word	0x00009850


	//   ....[35]....
        /*0418*/ 	.word	0x00009880


	//   ....[36]....
        /*041c*/ 	.word	0x000098b0


	//   ....[37]....
        /*0420*/ 	.word	0x00009940


	//   ....[38]....
        /*0424*/ 	.word	0x00009970


	//   ....[39]....
        /*0428*/ 	.word	0x00009a00


	//   ....[40]....
        /*042c*/ 	.word	0x0000d0e0


	//   ....[41]....
        /*0430*/ 	.word	0x0000d0f0


	//   ....[42]....
        /*0434*/ 	.word	0x0000d200


	//   ....[43]....
        /*0438*/ 	.word	0x0000d260


	//   ....[44]....
        /*043c*/ 	.word	0x0000d2a0


	//   ....[45]....
        /*0440*/ 	.word	0x0000d2e0


	//   ....[46]....
        /*0444*/ 	.word	0x0000d310


	//   ....[47]....
        /*0448*/ 	.word	0x0000d340


	//   ....[48]....
        /*044c*/ 	.word	0x0000d4d0


	//   ....[49]....
        /*0450*/ 	.word	0x0000d530


	//   ....[50]....
        /*0454*/ 	.word	0x0000d570


	//   ....[51]....
        /*0458*/ 	.word	0x0000d5b0


	//   ....[52]....
        /*045c*/ 	.word	0x0000d5e0


	//   ....[53]....
        /*0460*/ 	.word	0x0000d610


	//   ....[54]....
        /*0464*/ 	.word	0x0000d6d0


	//   ....[55]....
        /*0468*/ 	.word	0x0000d6f0


	//   ....[56]....
        /*046c*/ 	.word	0x0000d760


	//   ....[57]....
        /*0470*/ 	.word	0x0000dbb0


	//   ....[58]....
        /*0474*/ 	.word	0x0000e160


	//   ....[59]....
        /*0478*/ 	.word	0x0000e580


	//   ....[60]....
        /*047c*/ 	.word	0x0000e610


	//   ....[61]....
        /*0480*/ 	.word	0x0000e6b0


	//   ....[62]....
        /*0484*/ 	.word	0x0000e760


	//   ....[63]....
        /*0488*/ 	.word	0x0000e7e0


	//   ....[64]....
        /*048c*/ 	.word	0x0000e860


	//   ....[65]....
        /*0490*/ 	.word	0x0000e8e0


	//   ....[66]....
        /*0494*/ 	.word	0x0000e960


	//   ....[67]....
        /*0498*/ 	.word	0x0000e9f0


	//   ....[68]....
        /*049c*/ 	.word	0x0000eaa0


	//   ....[69]....
        /*04a0*/ 	.word	0x0000eb20


	//   ....[70]....
        /*04a4*/ 	.word	0x0000eba0


	//   ....[71]....
        /*04a8*/ 	.word	0x0000ec20


	//   ....[72]....
        /*04ac*/ 	.word	0x0000eca0


	//   ....[73]....
        /*04b0*/ 	.word	0x0000ed10


	//   ....[74]....
        /*04b4*/ 	.word	0x0000edb0


	//   ....[75]....
        /*04b8*/ 	.word	0x0000ee40


	//   ....[76]....
        /*04bc*/ 	.word	0x0000ef60


	//----- nvinfo : EIATTR_REG_RECONFIG
	.align		4
.L_197:
        /*04c0*/ 	.byte	0x01, 0x54
	.zero		2


	//----- nvinfo : EIATTR_SYSCALL_OFFSETS
	.align		4
        /*04c4*/ 	.byte	0x04, 0x46
        /*04c6*/ 	.short	(.L_199 - .L_198)


	//   ....[0]....
.L_198:
        /*04c8*/ 	.word	0x000031f0


	//   ....[1]....
        /*04cc*/ 	.word	0x0000a370


	//   ....[2]....
        /*04d0*/ 	.word	0x0000a4b0


	//   ....[3]....
        /*04d4*/ 	.word	0x0000a5b0


	//----- nvinfo : EIATTR_MBARRIER_INSTR_OFFSETS
	.align		4
.L_199:
        /*04d8*/ 	.byte	0x04, 0x39
        /*04da*/ 	.short	(.L_201 - .L_200)


	//   ....[0]....
.L_200:
        /*04dc*/ 	.word	0x000002a0
        /*04e0*/ 	.word	0x000000ff
        /*04e4*/ 	.word	0x00028c00
        /*04e8*/ 	.short	0x0100
        /*04ea*/ 	.byte	0x08
	.zero		1


	//   ....[1]....
        /*04ec*/ 	.word	0x000002b0
        /*04f0*/ 	.word	0x000000ff
        /*04f4*/ 	.word	0x00028c20
        /*04f8*/ 	.short	0x0100
        /*04fa*/ 	.byte	0x08
	.zero		1


	//   ....[2]....
        /*04fc*/ 	.word	0x00000360
        /*0500*/ 	.word	0x000000ff
        /*0504*/ 	.word	0x00028c30
        /*0508*/ 	.short	0x0100
        /*050a*/ 	.byte	0x06
	.zero		1


	//   ....[3]....
        /*050c*/ 	.word	0x00000370
        /*0510*/ 	.word	0x000000ff
        /*0514*/ 	.word	0x00028c40
        /*0518*/ 	.short	0x0100
        /*051a*/ 	.byte	0x06
	.zero		1


	//   ....[4]....
        /*051c*/ 	.word	0x00000380
        /*0520*/ 	.word	0x000000ff
        /*0524*/ 	.word	0x00028c38
        /*0528*/ 	.short	0x0100
        /*052a*/ 	.byte	0x06
	.zero		1


	//   ....[5]....
        /*052c*/ 	.word	0x00000390
        /*0530*/ 	.word	0x000000ff
        /*0534*/ 	.word	0x00028c48
        /*0538*/ 	.short	0x0100
        /*053a*/ 	.byte	0x06
	.zero		1


	//   ....[6]....
        /*053c*/ 	.word	0x000004c0
        /*0540*/ 	.word	0x000000ff
        /*0544*/ 	.word	0x00028c50
        /*0548*/ 	.short	0x0100
        /*054a*/ 	.byte	0x08
	.zero		1


	//   ....[7]....
        /*054c*/ 	.word	0x000004d0
        /*0550*/ 	.word	0x000000ff
        /*0554*/ 	.word	0x00028c60
        /*0558*/ 	.short	0x0100
        /*055a*/ 	.byte	0x08
	.zero		1


	//   ....[8]....
        /*055c*/ 	.word	0x000004e0
        /*0560*/ 	.word	0x000000ff
        /*0564*/ 	.word	0x00028c58
        /*0568*/ 	.short	0x0100
        /*056a*/ 	.byte	0x08
	.zero		1


	//   ....[9]....
        /*056c*/ 	.word	0x000004f0
        /*0570*/ 	.word	0x000000ff
        /*0574*/ 	.word	0x00028c68
        /*0578*/ 	.short	0x0100
        /*057a*/ 	.byte	0x08
	.zero		1


	//   ....[10]....
        /*057c*/ 	.word	0x000005e0
        /*0580*/ 	.word	0x000000ff
        /*0584*/ 	.word	0x00028c70
        /*0588*/ 	.short	0x0100
        /*058a*/ 	.byte	0x06
	.zero		1


	//   ....[11]....
        /*058c*/ 	.word	0x000005f0
        /*0590*/ 	.word	0x000000ff
        /*0594*/ 	.word	0x00028c80
        /*0598*/ 	.short	0x0100
        /*059a*/ 	.byte	0x06
	.zero		1


	//   ....[12]....
        /*059c*/ 	.word	0x00000600
        /*05a0*/ 	.word	0x000000ff
        /*05a4*/ 	.word	0x00028c78
        /*05a8*/ 	.short	0x0100
        /*05aa*/ 	.byte	0x06
	.zero		1


	//   ....[13]....
        /*05ac*/ 	.word	0x00000610
        /*05b0*/ 	.word	0x000000ff
        /*05b4*/ 	.word	0x00028c88
        /*05b8*/ 	.short	0x0100
        /*05ba*/ 	.byte	0x06
	.zero		1


	//   ....[14]....
        /*05bc*/ 	.word	0x00000740
        /*05c0*/ 	.word	0x000000ff
        /*05c4*/ 	.word	0x00028c90
        /*05c8*/ 	.short	0x0100
        /*05ca*/ 	.byte	0x08
	.zero		1


	//   ....[15]....
        /*05cc*/ 	.word	0x00000750
        /*05d0*/ 	.word	0x000000ff
        /*05d4*/ 	.word	0x00028ca0
        /*05d8*/ 	.short	0x0100
        /*05da*/ 	.byte	0x08
	.zero		1


	//   ....[16]....
        /*05dc*/ 	.word	0x00000760
        /*05e0*/ 	.word	0x000000ff
        /*05e4*/ 	.word	0x00028c98
        /*05e8*/ 	.short	0x0100
        /*05ea*/ 	.byte	0x08
	.zero		1


	//   ....[17]....
        /*05ec*/ 	.word	0x00000770
        /*05f0*/ 	.word	0x000000ff
        /*05f4*/ 	.word	0x00028ca8
        /*05f8*/ 	.short	0x0100
        /*05fa*/ 	.byte	0x08
	.zero		1


	//   ....[18]....
        /*05fc*/ 	.word	0x000008a0
        /*0600*/ 	.word	0x000000ff
        /*0604*/ 	.word	0x00028cb0
        /*0608*/ 	.short	0x0100
        /*060a*/ 	.byte	0x08
	.zero		1


	//   ....[19]....
        /*060c*/ 	.word	0x000008b0
        /*0610*/ 	.word	0x000000ff
        /*0614*/ 	.word	0x00028cc0
        /*0618*/ 	.short	0x0100
        /*061a*/ 	.byte	0x08
	.zero		1


	//   ....[20]....
        /*061c*/ 	.word	0x000008c0
        /*0620*/ 	.word	0x000000ff
        /*0624*/ 	.word	0x00028cb8
        /*0628*/ 	.short	0x0100
        /*062a*/ 	.byte	0x08
	.zero		1


	//   ....[21]....
        /*062c*/ 	.word	0x000008d0
        /*0630*/ 	.word	0x000000ff
        /*0634*/ 	.word	0x00028cc8
        /*0638*/ 	.short	0x0100
        /*063a*/ 	.byte	0x08
	.zero		1


	//   ....[22]....
        /*063c*/ 	.word	0x00001800
        /*0640*/ 	.word	0x000000ff
        /*0644*/ 	.word	0x00028c50
        /*0648*/ 	.short	0x010a
        /*064a*/ 	.byte	0x10
	.zero		1


	//   ....[23]....
        /*064c*/ 	.word	0x00001ad0
        /*0650*/ 	.word	0x00000000
        /*0654*/ 	.word	0x00000000
        /*0658*/ 	.short	0x0101
        /*065a*/ 	.byte	0x3f
	.zero		1


	//   ....[24]....
        /*065c*/ 	.word	0x00002450
        /*0660*/ 	.word	0x000000ff
        /*0664*/ 	.word	0x00028c50
        /*0668*/ 	.short	0x010a
        /*066a*/ 	.byte	0x06
	.zero		1


	//   ....[25]....
        /*066c*/ 	.word	0x00002490
        /*0670*/ 	.word	0x000000ff
        /*0674*/ 	.word	0x00028c50
        /*0678*/ 	.short	0x010a
        /*067a*/ 	.byte	0x06
	.zero		1


	//   ....[26]....
        /*067c*/ 	.word	0x000026e0
        /*0680*/ 	.word	0x00000000
        /*0684*/ 	.word	0x00000000
        /*0688*/ 	.short	0x0101
        /*068a*/ 	.byte	0x3f
	.zero		1


	//   ....[27]....
        /*068c*/ 	.word	0x00003270
        /*0690*/ 	.word	0x000000ff
        /*0694*/ 	.word	0x00028c00
        /*0698*/ 	.short	0x010a
        /*069a*/ 	.byte	0x2a
	.zero		1


	//   ....[28]....
        /*069c*/ 	.word	0x000032f0
        /*06a0*/ 	.word	0x00000007
        /*06a4*/ 	.word	0x00028c30
        /*06a8*/ 	.short	0x010a
        /*06aa*/ 	.byte	0x3f
	.zero		1


	//   ....[29]....
        /*06ac*/ 	.word	0x00003330
        /*06b0*/ 	.word	0x00000007
        /*06b4*/ 	.word	0x00028c30
        /*06b8*/ 	.short	0x010a
        /*06ba*/ 	.byte	0x3f
	.zero		1


	//   ....[30]....
        /*06bc*/ 	.word	0x00003f00
        /*06c0*/ 	.word	0x00000005
        /*06c4*/ 	.word	0x00000000
        /*06c8*/ 	.short	0x0101
        /*06ca*/ 	.byte	0x3f
	.zero		1


	//   ....[31]....
        /*06cc*/ 	.word	0x00004370
        /*06d0*/ 	.word	0x00000007
        /*06d4*/ 	.word	0x00028c50
        /*06d8*/ 	.short	0x010a
        /*06da*/ 	.byte	0x3f
	.zero		1


	//   ....[32]....
        /*06dc*/ 	.word	0x000043c0
        /*06e0*/ 	.word	0x00000007
        /*06e4*/ 	.word	0x00028c50
        /*06e8*/ 	.short	0x010a
        /*06ea*/ 	.byte	0x3f
	.zero		1


	//   ....[33]....
        /*06ec*/ 	.word	0x00004600
        /*06f0*/ 	.word	0x00000007
        /*06f4*/ 	.word	0x00000000
        /*06f8*/ 	.short	0x0101
        /*06fa*/ 	.byte	0x3f
	.zero		1


	//   ....[34]....
        /*06fc*/ 	.word	0x00004730
        /*0700*/ 	.word	0x000000ff
        /*0704*/ 	.word	0x00028c30
        /*0708*/ 	.short	0x010a
        /*070a*/ 	.byte	0x16
	.zero		1


	//   ....[35]....
        /*070c*/ 	.word	0x00004770
        /*0710*/ 	.word	0x000000ff
        /*0714*/ 	.word	0x00028c30
        /*0718*/ 	.short	0x010a
        /*071a*/ 	.byte	0x16
	.zero		1


	//   ....[36]....
        /*071c*/ 	.word	0x000051e0
        /*0720*/ 	.word	0x0000009a
        /*0724*/ 	.word	0x00000000
        /*0728*/ 	.short	0x0101
        /*072a*/ 	.byte	0x3f
	.zero		1


	//   ....[37]....
        /*072c*/ 	.word	0x00005c50
        /*0730*/ 	.word	0x000000ff
        /*0734*/ 	.word	0x00028c50
        /*0738*/ 	.short	0x010a
        /*073a*/ 	.byte	0x16
	.zero		1


	//   ....[38]....
        /*073c*/ 	.word	0x00005c90
        /*0740*/ 	.word	0x000000ff
        /*0744*/ 	.word	0x00028c50
        /*0748*/ 	.short	0x010a
        /*074a*/ 	.byte	0x16
	.zero		1


	//   ....[39]....
        /*074c*/ 	.word	0x00005f00
        /*0750*/ 	.word	0x000000ab
        /*0754*/ 	.word	0x00000000
        /*0758*/ 	.short	0x0101
        /*075a*/ 	.byte	0x3f
	.zero		1


	//   ....[40]....
        /*075c*/ 	.word	0x00008390
        /*0760*/ 	.word	0x000000ff
        /*0764*/ 	.word	0x00000000
        /*0768*/ 	.short	0x0101
        /*076a*/ 	.byte	0x04
	.zero		1


	//   ....[41]....
        /*076c*/ 	.word	0x0000ab10
        /*0770*/ 	.word	0x00000008
        /*0774*/ 	.word	0x00028c40
        /*0778*/ 	.short	0x010a
        /*077a*/ 	.byte	0x3f
	.zero		1


	//   ....[42]....
        /*077c*/ 	.word	0x0000af10
        /*0780*/ 	.word	0x0000000a
        /*0784*/ 	.word	0x00028c20
        /*0788*/ 	.short	0x010a
        /*078a*/ 	.byte	0x3f
	.zero		1


	//   ....[43]....
        /*078c*/ 	.word	0x0000afd0
        /*0790*/ 	.word	0x00000008
        /*0794*/ 	.word	0x00028c60
        /*0798*/ 	.short	0x010a
        /*079a*/ 	.byte	0x3f
	.zero		1


	//   ....[44]....
        /*079c*/ 	.word	0x0000b780
        /*07a0*/ 	.word	0x00000003
        /*07a4*/ 	.word	0x00028c40
        /*07a8*/ 	.short	0x010a
        /*07aa*/ 	.byte	0x3f
	.zero		1


	//   ....[45]....
        /*07ac*/ 	.word	0x0000b990
        /*07b0*/ 	.word	0x00000003
        /*07b4*/ 	.word	0x00028c60
        /*07b8*/ 	.short	0x010a
        /*07ba*/ 	.byte	0x3f
	.zero		1


	//   ....[46]....
        /*07bc*/ 	.word	0x0000c050
        /*07c0*/ 	.word	0x00000002
        /*07c4*/ 	.word	0x00028c40
        /*07c8*/ 	.short	0x010a
        /*07ca*/ 	.byte	0x3f
	.zero		1


	//   ....[47]....
        /*07cc*/ 	.word	0x0000c250
        /*07d0*/ 	.word	0x00000002
        /*07d4*/ 	.word	0x00028c60
        /*07d8*/ 	.short	0x010a
        /*07da*/ 	.byte	0x3f
	.zero		1


	//   ....[48]....
        /*07dc*/ 	.word	0x0000c890
        /*07e0*/ 	.word	0x00000002
        /*07e4*/ 	.word	0x00028c40
        /*07e8*/ 	.short	0x010a
        /*07ea*/ 	.byte	0x3f
	.zero		1


	//   ....[49]....
        /*07ec*/ 	.word	0x0000caa0
        /*07f0*/ 	.word	0x00000002
        /*07f4*/ 	.word	0x00028c60
        /*07f8*/ 	.short	0x010a
        /*07fa*/ 	.byte	0x3f
	.zero		1


	//   ....[50]....
        /*07fc*/ 	.word	0x0000db30
        /*0800*/ 	.word	0x00000000
        /*0804*/ 	.word	0x00028c20
        /*0808*/ 	.short	0x010a
        /*080a*/ 	.byte	0x3f
	.zero		1


	//   ....[51]....
        /*080c*/ 	.word	0x0000dcf0
        /*0810*/ 	.word	0x00000006
        /*0814*/ 	.word	0x00000000
        /*0818*/ 	.short	0x010a
        /*081a*/ 	.byte	0x3f
	.zero		1


	//   ....[52]....
        /*081c*/ 	.word	0x0000dd60
        /*0820*/ 	.word	0x00000007
        /*0824*/ 	.word	0x00000000
        /*0828*/ 	.short	0x010a
        /*082a*/ 	.byte	0x3f
	.zero		1


	//   ....[53]....
        /*082c*/ 	.word	0x0000ddd0
        /*0830*/ 	.word	0x00000004
        /*0834*/ 	.word	0x00000000
        /*0838*/ 	.short	0x010a
        /*083a*/ 	.byte	0x3f
	.zero		1


	//   ....[54]....
        /*083c*/ 	.word	0x0000de00
        /*0840*/ 	.word	0x00000003
        /*0844*/ 	.word	0x00000000
        /*0848*/ 	.short	0x010a
        /*084a*/ 	.byte	0x3f
	.zero		1


	//   ....[55]....
        /*084c*/ 	.word	0x0000de70
        /*0850*/ 	.word	0x00000003
        /*0854*/ 	.word	0x00028c50
        /*0858*/ 	.short	0x010a
        /*085a*/ 	.byte	0x3f
	.zero		1


	//   ....[56]....
        /*085c*/ 	.word	0x0000ded0
        /*0860*/ 	.word	0x00000003
        /*0864*/ 	.word	0x00028c50
        /*0868*/ 	.short	0x010a
        /*086a*/ 	.byte	0x3f
	.zero		1


	//   ....[57]....
        /*086c*/ 	.word	0x0000df30
        /*0870*/ 	.word	0x00000003
        /*0874*/ 	.word	0x00028c00
        /*0878*/ 	.short	0x010a
        /*087a*/ 	.byte	0x3f
	.zero		1


	//   ....[58]....
        /*087c*/ 	.word	0x0000df80
        /*0880*/ 	.word	0x00000007
        /*0884*/ 	.word	0x00028c30
        /*0888*/ 	.short	0x010a
        /*088a*/ 	.byte	0x3f
	.zero		1


	//   ....[59]....
        /*088c*/ 	.word	0x0000dfd0
        /*0890*/ 	.word	0x00000007
        /*0894*/ 	.word	0x00028c50
        /*0898*/ 	.short	0x010a
        /*089a*/ 	.byte	0x3f
	.zero		1


	//   ....[60]....
        /*089c*/ 	.word	0x0000e030
        /*08a0*/ 	.word	0x00000003
        /*08a4*/ 	.word	0x00028c30
        /*08a8*/ 	.short	0x010a
        /*08aa*/ 	.byte	0x3f
	.zero		1


	//   ....[61]....
        /*08ac*/ 	.word	0x0000e080
        /*08b0*/ 	.word	0x000000ab
        /*08b4*/ 	.word	0x00028c50
        /*08b8*/ 	.short	0x010a
        /*08ba*/ 	.byte	0x3f
	.zero		1


	//   ....[62]....
        /*08bc*/ 	.word	0x0000e220
        /*08c0*/ 	.word	0x00000008
        /*08c4*/ 	.word	0x00028c40
        /*08c8*/ 	.short	0x010a
        /*08ca*/ 	.byte	0x3f
	.zero		1


	//   ....[63]....
        /*08cc*/ 	.word	0x0000e2a0
        /*08d0*/ 	.word	0x00000008
        /*08d4*/ 	.word	0x00028c20
        /*08d8*/ 	.short	0x010a
        /*08da*/ 	.byte	0x3f
	.zero		1


	//   ....[64]....
        /*08dc*/ 	.word	0x0000e2f0
        /*08e0*/ 	.word	0x00000008
        /*08e4*/ 	.word	0x00028c60
        /*08e8*/ 	.short	0x010a
        /*08ea*/ 	.byte	0x3f
	.zero		1


	//   ....[65]....
        /*08ec*/ 	.word	0x0000e340
        /*08f0*/ 	.word	0x00000003
        /*08f4*/ 	.word	0x00028c40
        /*08f8*/ 	.short	0x010a
        /*08fa*/ 	.byte	0x3f
	.zero		1


	//   ....[66]....
        /*08fc*/ 	.word	0x0000e390
        /*0900*/ 	.word	0x00000003
        /*0904*/ 	.word	0x00028c60
        /*0908*/ 	.short	0x010a
        /*090a*/ 	.byte	0x3f
	.zero		1


	//   ....[67]....
        /*090c*/ 	.word	0x0000e3e0
        /*0910*/ 	.word	0x00000002
        /*0914*/ 	.word	0x00028c40
        /*0918*/ 	.short	0x010a
        /*091a*/ 	.byte	0x3f
	.zero		1


	//   ....[68]....
        /*091c*/ 	.word	0x0000e430
        /*0920*/ 	.word	0x00000002
        /*0924*/ 	.word	0x00028c60
        /*0928*/ 	.short	0x010a
        /*092a*/ 	.byte	0x3f
	.zero		1


	//   ....[69]....
        /*092c*/ 	.word	0x0000e480
        /*0930*/ 	.word	0x00000002
        /*0934*/ 	.word	0x00028c40
        /*0938*/ 	.short	0x010a
        /*093a*/ 	.byte	0x3f
	.zero		1


	//   ....[70]....
        /*093c*/ 	.word	0x0000e4d0
        /*0940*/ 	.word	0x00000002
        /*0944*/ 	.word	0x00028c60
        /*0948*/ 	.short	0x010a
        /*094a*/ 	.byte	0x3f
	.zero		1


	//   ....[71]....
        /*094c*/ 	.word	0x0000ee80
        /*0950*/ 	.word	0x00000000
        /*0954*/ 	.word	0x00028c20
        /*0958*/ 	.short	0x010a
        /*095a*/ 	.byte	0x3f
	.zero		1


	//   ....[72]....
        /*095c*/ 	.word	0x0000f020
        /*0960*/ 	.word	0x00000006
        /*0964*/ 	.word	0x00000000
        /*0968*/ 	.short	0x010a
        /*096a*/ 	.byte	0x3f
	.zero		1


	//   ....[73]....
        /*096c*/ 	.word	0x0000f070
        /*0970*/ 	.word	0x00000007
        /*0974*/ 	.word	0x00000000
        /*0978*/ 	.short	0x010a
        /*097a*/ 	.byte	0x3f
	.zero		1


	//   ....[74]....
        /*097c*/ 	.word	0x0000f0c0
        /*0980*/ 	.word	0x00000004
        /*0984*/ 	.word	0x00000000
        /*0988*/ 	.short	0x010a
        /*098a*/ 	.byte	0x3f
	.zero		1


	//----- nvinfo : EIATTR_NUM_MBARRIERS
	.align		4
.L_201:
        /*098c*/ 	.byte	0x03, 0x38
        /*098e*/ 	.short	0x0016


	//----- nvinfo : EIATTR_EXIT_INSTR_OFFSETS
	.align		4
        /*0990*/ 	.byte	0x04, 0x1c
        /*0992*/ 	.short	(.L_203 - .L_202)


	//   ....[0]....
.L_202:
        /*0994*/ 	.word	0x00000a80


	//   ....[1]....
        /*0998*/ 	.word	0x00009280


	//   ....[2]....
        /*099c*/ 	.word	0x000092e0


	//   ....[3]....
        /*09a0*/ 	.word	0x0000de50


	//----- nvinfo : EIATTR_MAX_THREADS
	.align		4
.L_203:
        /*09a4*/ 	.byte	0x04, 0x05
        /*09a6*/ 	.short	(.L_205 - .L_204)
.L_204:
        /*09a8*/ 	.word	0x00000180
        /*09ac*/ 	.word	0x00000001
        /*09b0*/ 	.word	0x00000001


	//----- nvinfo : EIATTR_CRS_STACK_SIZE
	.align		4
.L_205:
        /*09b4*/ 	.byte	0x04, 0x1e
        /*09b6*/ 	.short	(.L_207 - .L_206)
.L_206:
        /*09b8*/ 	.word	0x00000000


	//----- nvinfo : EIATTR_CBANK_PARAM_SIZE
	.align		4
.L_207:
        /*09bc*/ 	.byte	0x03, 0x19
        /*09be*/ 	.short	0x0a70


	//----- nvinfo : EIATTR_PARAM_CBANK
	.align		4
        /*09c0*/ 	.byte	0x04, 0x0a
        /*09c2*/ 	.short	(.L_209 - .L_208)
	.align		4
.L_208:
        /*09c4*/ 	.word	index@(.nv.constant0._ZN7cutlass13device_kernelIN5flash11enable_sm90INS1_16FlashAttnFwdSm90INS1_25CollectiveMainloopFwdSm90ILi2EN4cute5tupleIJNS5_1CILi1EEES8_S8_EEENS6_IJNS7_ILi64EEESA_SA_EEELi512ENS_6half_tEfNS_4arch4Sm90ELb0ELb0ELb0ELb1ELb0ELb0ELb0ELb0ELb0ELb0ELb0ELb0EEENS1_21CollectiveEpilogueFwdINS6_IJSA_NS7_ILi512EEESA_EEES9_SC_SE_Li256ELb1ELb0ELb0ELb0EEENS1_36VarlenDynamicPersistentTileSchedulerILi64ELi64ELi256ELi32ELb0ELb0ELb1ELb0ELb1ELb1EEEEEEEEEvNT_6ParamsE)
        /*09c8*/ 	.short	0x0210
        /*09ca*/ 	.short	0x0a70


	//----- nvinfo : EIATTR_SW_WAR
	.align		4
.L_209:
        /*09cc*/ 	.byte	0x04, 0x36
        /*09ce*/ 	.short	(.L_211 - .L_210)
.L_210:
        /*09d0*/ 	.word	0x00000008
.L_211:


//--------------------- .nv.info._ZN7cutlass13device_kernelIN5flash11enable_sm90INS1_16FlashAttnFwdSm90INS1_25CollectiveMainloopFwdSm90ILi2EN4cute5tupleIJNS5_1CILi1EEES8_S8_EEENS6_IJNS7_ILi64EEESA_SA_EEELi512ENS_6half_tEfNS_4arch4Sm90ELb0ELb0ELb0ELb1ELb0ELb1ELb0ELb0ELb0ELb0ELb0ELb0EEENS1_21CollectiveEpilogueFwdINS6_IJSA_NS7_ILi512EEESA_EEES9_SC_SE_Li256ELb1ELb0ELb0ELb0EEENS1_36VarlenDynamicPersistentTileSchedulerILi64ELi64ELi256ELi32ELb0ELb0ELb1ELb0ELb1ELb1EEEEEEEEEvNT_6ParamsE --------------------------
	.section	.nv.info._ZN7cutlass13device_kernelIN5flash11enable_sm90INS1_16FlashAttnFwdSm90INS1_25CollectiveMainloopFwdSm90ILi2EN4cute5tupleIJNS5_1CILi1EEES8_S8_EEENS6_IJNS7_ILi64EEESA_SA_EEELi512ENS_6half_tEfNS_4arch4Sm90ELb0ELb0ELb0ELb1ELb0ELb1ELb0ELb0ELb0ELb0ELb0ELb0EEENS1_21CollectiveEpilogueFwdINS6_IJSA_NS7_ILi512EEESA_EEES9_SC_SE_Li256ELb1ELb0ELb0ELb0EEENS1_36VarlenDynamicPersistentTileSchedulerILi64ELi64ELi256ELi32ELb0ELb0ELb1ELb0ELb1ELb1EEEEEEEEEvNT_6ParamsE,"",@"SHT_CUDA_INFO"
	.sectionflags	@""
	.align	4


	//----- nvinfo : EIATTR_CUDA_API_VERSION
	.align		4
        /*0000*/ 	.byte	0x04, 0x37
        /*0002*/ 	.short	(.L_213 - .L_212)
.L_212:
        /*0004*/ 	.word	0x00000082


	//----- nvinfo : EIATTR_KPARAM_INFO
	.align		4
.L_213:
        /*0008*/ 	.byte	0x04, 0x17
        /*000a*/ 	.short	(.L_215 - .L_214)
.L_214:
        /*000c*/ 	.word	0x00000000
        /*0010*/ 	.short	0x0000
        /*0012*/ 	.short	0x0070
        /*0014*/ 	.byte	0x00, 0xf0, 0x01, 0x28


	//----- nvinfo : EIATTR_SPARSE_MMA_MASK
	.align		4
.L_215:
        /*0018*/ 	.byte	0x03, 0x50
        /*001a*/ 	.short	0x0000


	//----- nvinfo : EIATTR_MAXREG_COUNT
	.align		4
        /*001c*/ 	.byte	0x03, 0x1b
        /*001e*/ 	.short	0x00a8


	//----- nvinfo : EIATTR_NUM_BARRIERS
	.align		4
        /*0020*/ 	.byte	0x02, 0x4c
        /*0022*/ 	.byte	0x10
	.zero		1


	//----- nvinfo : EIATTR_EXTERNS
	.align		4
        /*0024*/ 	.byte	0x04, 0x0f
        /*0026*/ 	.short	(.L_217 - .L_216)


	//   ....[0]....
	.align		4
.L_216:
        /*0028*/ 	.word	index@(__assertfail)


	//----- nvinfo : EIATTR_ANNOTATIONS
	.align		4
.L_217:
        /*002c*/ 	.byte	0x04, 0x55
        /*002e*/ 	.short	(.L_219 - .L_218)


	//   ....[0]....
.L_218:
        /* <DEDUP_REMOVED lines=44> */


	//----- nvinfo : EIATTR_MERCURY_ISA_VERSION
	.align		4
.L_219:
        /*02d8*/ 	.byte	0x03, 0x5f
        /*02da*/ 	.short	0x0101


	//----- nvinfo : EIATTR_UNUSED_LOAD_BYTE_OFFSET
	.align		4
        /*02dc*/ 	.byte	0x04, 0x44
        /*02de*/ 	.short	(.L_221 - .L_220)


	//   ....[0]....
.L_220:
        /*02e0*/ 	.word	0x00000ae0
        /*02e4*/ 	.word	0x0000fff0


	//   ....[1]....
        /*02e8*/ 	.word	0x0000bfa0
        /*02ec*/ 	.word	0x0000fff0


	//----- nvinfo : EIATTR_INT_WARP_WIDE_INSTR_OFFSETS
	.align		4
.L_221:
        /*02f0*/ 	.byte	0x04, 0x31
        /*02f2*/ 	.short	(.L_223 - .L_222)


	//   ....[0]....
.L_222:
        /*02f4*/ 	.word	0x000001c0


	//   ....[1]....
        /*02f8*/ 	.word	0x00000200


	//   ....[2]....
        /*02fc*/ 	.word	0x000002d0


	//   ....[3]....
        /*0300*/ 	.word	0x00010720


	//   ....[4]....
        /*0304*/ 	.word	0x000107b0


	//   ....[5]....
        /*0308*/ 	.word	0x00010c30


	//   ....[6]....
        /*030c*/ 	.word	0x00010c60


	//   ....[7]....
        /*0310*/ 	.word	0x00013580


	//   ....[8]....
        /*0314*/ 	.word	0x00013610


	//----- nvinfo : EIATTR_COOP_GROUP_MASK_REGIDS
	.align		4
.L_223:
        /*0318*/ 	.byte	0x04, 0x29
        /*031a*/ 	.short	(.L_225 - .L_224)


	//   ....[0]....
.L_224:
        /*031c*/ 	.word	0xffffffff


	//   ....[1]....
        /*0320*/ 	.word	0xffffffff


	//   ....[2]....
        /*0324*/ 	.word	0xffffffff


	//   ....[3]....
        /*0328*/ 	.word	0xffffffff


	//   ....[4]....
        /*032c*/ 	.word	0xffffffff


	//   ....[5]....
        /*0330*/ 	.word	0xffffffff


	//   ....[6]....
        /*0334*/ 	.word	0xffffffff


	//   ....[7]....
        /*0338*/ 	.word	0xffffffff


	//   ....[8]....
        /*033c*/ 	.word	0xffffffff


	//   ....[9]....
        /*0340*/ 	.word	0xffffffff


	//   ....[10]....
        /*0344*/ 	.word	0xffffffff


	//   ....[11]....
        /*0348*/ 	.word	0xffffffff


	//   ....[12]....
        /*034c*/ 	.word	0xffffffff


	//   ....[13]....
        /*0350*/ 	.word	0xffffffff


	//   ....[14]....
        /*0354*/ 	.word	0xffffffff


	//   ....[15]....
        /*0358*/ 	.word	0xffffffff


	//   ....[16]....
        /*035c*/ 	.word	0xffffffff


	//   ....[17]....
        /*0360*/ 	.word	0xffffffff


	//   ....[18]....
        /*0364*/ 	.word	0xffffffff


	//   ....[19]....
        /*0368*/ 	.word	0xffffffff


	//   ....[20]....
        /*036c*/ 	.word	0xffffffff


	//   ....[21]....
        /*0370*/ 	.word	0xffffffff


	//   ....[22]....
        /*0374*/ 	.word	0xffffffff


	//   ....[23]....
        /*0378*/ 	.word	0xffffffff


	//   ....[24]....
        /*037c*/ 	.word	0xffffffff


	//   ....[25]....
        /*0380*/ 	.word	0xffffffff


	//   ....[26]....
        /*0384*/ 	.word	0xffffffff


	//   ....[27]....
        /*0388*/ 	.word	0xffffffff


	//   ....[28]....
        /*038c*/ 	.word	0xffffffff


	//   ....[29]....
        /*0390*/ 	.word	0xffffffff


	//   ....[30]....
        /*0394*/ 	.word	0xffffffff


	//   ....[31]....
        /*0398*/ 	.word	0xffffffff


	//   ....[32]....
        /*039c*/ 	.word	0xffffffff


	//   ....[33]....
        /*03a0*/ 	.word	0xffffffff


	//   ....[34]....
        /*03a4*/ 	.word	0xffffffff


	//   ....[35]....
        /*03a8*/ 	.word	0xffffffff


	//   ....[36]....
        /*03ac*/ 	.word	0xffffffff


	//   ....[37]....
        /*03b0*/ 	.word	0xffffffff


	//   ....[38]....
        /*03b4*/ 	.word	0xffffffff


	//   ....[39]....
        /*03b8*/ 	.word	0xffffffff


	//   ....[40]....
        /*03bc*/ 	.word	0xffffffff


	//   ....[41]....
        /*03c0*/ 	.word	0xffffffff


	//   ....[42]....
        /*03c4*/ 	.word	0xffffffff


	//   ....[43]....
        /*03c8*/ 	.word	0xffffffff


	//   ....[44]....
        /*03cc*/ 	.word	0xffffffff


	//   ....[45]....
        /*03d0*/ 	.word	0xffffffff


	//   ....[46]....
        /*03d4*/ 	.word	0xffffffff


	//   ....[47]....
        /*03d8*/ 	.word	0xffffffff


	//   ....[48]....
        /*03dc*/ 	.word	0xffffffff


	//   ....[49]....
        /*03e0*/ 	.word	0xffffffff


	//   ....[50]....
        /*03e4*/ 	.word	0xffffffff


	//   ....[51]....
        /*03e8*/ 	.word	0xffffffff


	//   ....[52]....
        /*03ec*/ 	.word	0xffffffff


	//   ....[53]....
        /*03f0*/ 	.word	0xffffffff


	//   ....[54]....
        /*03f4*/ 	.word	0xffffffff


	//   ....[55]....
        /*03f8*/ 	.word	0xffffffff


	//   ....[56]....
        /*03fc*/ 	.word	0xffffffff


	//   ....[57]....
        /*0400*/ 	.word	0xffffffff


	//   ....[58]....
        /*0404*/ 	.word	0x0500000f


	//   ....[59]....
        /*0408*/ 	.word	0x0500000f


	//   ....[60]....
        /*040c*/ 	.word	0x0500000f


	//   ....[61]....
        /*0410*/ 	.word	0x0500000f


	//   ....[62]....
        /*0414*/ 	.word	0x0500000f


	//   ....[63]....
        /*0418*/ 	.word	0x0500000f


	//   ....[64]....
        /*041c*/ 	.word	0x0500000f


	//   ....[65]....
        /*0420*/ 	.word	0x0500000f


	//   ....[66]....
        /*0424*/ 	.word	0x0500000f


	//   ....[67]....
        /*0428*/ 	.word	0x0500000f


	//   ....[68]....
        /*042c*/ 	.word	0x0500000f


	//   ....[69]....
        /*0430*/ 	.word	0x0500000f


	//   ....[70]....
        /*0434*/ 	.word	0x0500000f


	//   ....[71]....
        /*0438*/ 	.word	0x0500000f


	//   ....[72]....
        /*043c*/ 	.word	0x0500000f


	//   ....[73]....
        /*0440*/ 	.word	0x0500000f


	//   ....[74]....
        /*0444*/ 	.word	0x0500000f


	//   ....[75]....
        /*0448*/ 	.word	0x0500000f


	//   ....[76]....
        /*044c*/ 	.word	0x0500000f


	//   ....[77]....
        /*0450*/ 	.word	0x0500000f


	//   ....[78]....
        /*0454*/ 	.word	0x0500000f


	//   ....[79]....
        /*0458*/ 	.word	0x0500000f


	//   ....[80]....
        /*045c*/ 	.word	0x0500000f


	//   ....[81]....
        /*0460*/ 	.word	0x0500000f


	//   ....[82]....
        /*0464*/ 	.word	0x0500000f


	//   ....[83]....
        /*0468*/ 	.word	0x0500000f


	//   ....[84]....
        /*046c*/ 	.word	0x0500000f


	//   ....[85]....
        /*0470*/ 	.word	0x0500000f


	//----- nvinfo : EIATTR_COOP_GROUP_INSTR_OFFSETS
	.align		4
.L_225:
        /*0474*/ 	.byte	0x04, 0x28
        /*0476*/ 	.short	(.L_227 - .L_226)


	//   ....[0]....
.L_226:
        /*0478*/ 	.word	0x00000060


	//   ....[1]....
        /*047c*/ 	.word	0x000001d0


	//   ....[2]....
        /*0480*/ 	.word	0x00000210


	//   ....[3]....
        /*0484*/ 	.word	0x00000400


	//   ....[4]....
        /*0488*/ 	.word	0x00000560


	//   ....[5]....
        /*048c*/ 	.word	0x00000680


	//   ....[6]....
        /*0490*/ 	.word	0x000007e0


	//   ....[7]....
        /*0494*/ 	.word	0x000045a0


	//   ....[8]....
        /*0498*/ 	.word	0x00006080


	//   ....[9]....
        /*049c*/ 	.word	0x00008d40


	//   ....[10]....
        /*04a0*/ 	.word	0x00008e20


	//   ....[11]....
        /*04a4*/ 	.word	0x00008fb0


	//   ....[12]....
        /*04a8*/ 	.word	0x00009050


	//   ....[13]....
        /*04ac*/ 	.word	0x00009a00


	//   ....[14]....
        /*04b0*/ 	.word	0x00009f80


	//   ....[15]....
        /*04b4*/ 	.word	0x00009fb0


	//   ....[16]....
        /*04b8*/ 	.word	0x0000a210


	//   ....[17]....
        /*04bc*/ 	.word	0x0000a330


	//   ....[18]....
        /*04c0*/ 	.word	0x0000b460


	//   ....[19]....
        /*04c4*/ 	.word	0x0000b4b0


	//   ....[20]....
        /*04c8*/ 	.word	0x0000b4f0


	//   ....[21]....
        /*04cc*/ 	.word	0x0000b550


	//   ....[22]....
        /*04d0*/ 	.word	0x0000b560


	//   ....[23]....
        /*04d4*/ 	.word	0x0000cf40


	//   ....[24]....
        /*04d8*/ 	.word	0x0000e6d0


	//   ....[25]....
        /*04dc*/ 	.word	0x0000e860


	//   ....[26]....
        /*04e0*/ 	.word	0x0000e890


	//   ....[27]....
        /*04e4*/ 	.word	0x0000e8d0


	//   ....[28]....
        /*04e8*/ 	.word	0x0000e930


	//   ....[29]....
        /*04ec*/ 	.word	0x0000e990


	//   ....[30]....
        /*04f0*/ 	.word	0x0000e9d0


	//   ....[31]....
        /*04f4*/ 	.word	0x0000eb80


	//   ....[32]....
        /*04f8*/ 	.word	0x0000ebe0


	//   ....[33]....
        /*04fc*/ 	.word	0x0000ec20


	//   ....[34]....
        /*0500*/ 	.word	0x0000ec60


	//   ....[35]....
        /*0504*/ 	.word	0x0000ec90


	//   ....[36]....
        /*0508*/ 	.word	0x0000ecc0


	//   ....[37]....
        /*050c*/ 	.word	0x0000ed50


	//   ....[38]....
        /*0510*/ 	.word	0x0000ed80


	//   ....[39]....
        /*0514*/ 	.word	0x0000ee10


	//   ....[40]....
        /*0518*/ 	.word	0x000136a0


	//   ....[41]....
        /*051c*/ 	.word	0x000136b0


	//   ....[42]....
        /*0520*/ 	.word	0x000137c0


	//   ....[43]....
        /*0524*/ 	.word	0x00013820


	//   ....[44]....
        /*0528*/ 	.word	0x00013860


	//   ....[45]....
        /*052c*/ 	.word	0x000138a0


	//   ....[46]....
        /*0530*/ 	.word	0x000138d0


	//   ....[47]....
        /*0534*/ 	.word	0x00013900


	//   ....[48]....
        /*0538*/ 	.word	0x00013a90


	//   ....[49]....
        /*053c*/ 	.word	0x00013af0


	//   ....[50]....
        /*0540*/ 	.word	0x00013b30


	//   ....[51]....
        /*0544*/ 	.word	0x00013b70


	//   ....[52]....
        /*0548*/ 	.word	0x00013ba0


	//   ....[53]....
        /*054c*/ 	.word	0x00013bd0


	//   ....[54]....
        /*0550*/ 	.word	0x00013c90


	//   ....[55]....
        /*0554*/ 	.word	0x00013cb0


	//   ....[56]....
        /*0558*/ 	.word	0x00013d20


	//   ....[57]....
        /*055c*/ 	.word	0x00014170


	//   ....[58]....
        /*0560*/ 	.word	0x00014650


	//   ....[59]....
        /*0564*/ 	.word	0x000146f0


	//   ....[60]....
        /*0568*/ 	.word	0x00014790


	//   ....[61]....
        /*056c*/ 	.word	0x00014830


	//   ....[62]....
        /*0570*/ 	.word	0x00014920


	//   ....[63]....
        /*0574*/ 	.word	0x000149c0


	//   ....[64]....
        /*0578*/ 	.word	0x00014a60


	//   ....[65]....
        /*057c*/ 	.word	0x00014b00


	//   ....[66]....
        /*0580*/ 	.word	0x00014d60


	//   ....[67]....
        /*0584*/ 	.word	0x00015040


	//   ....[68]....
        /*0588*/ 	.word	0x00015460


	//   ....[69]....
        /*058c*/ 	.word	0x000154f0


	//   ....[70]....
        /*0590*/ 	.word	0x00015590


	//   ....[71]....
        /*0594*/ 	.word	0x00015640


	//   ....[72]....
        /*0598*/ 	.word	0x000156c0


	//   ....[73]....
        /*059c*/ 	.word	0x00015740


	//   ....[74]....
        /*05a0*/ 	.word	0x000157c0


	//   ....[75]....
        /*05a4*/ 	.word	0x00015840


	//   ....[76]....
        /*05a8*/ 	.word	0x000158d0


	//   ....[77]....
        /*05ac*/ 	.word	0x00015980


	//   ....[78]....
        /*05b0*/ 	.word	0x00015a00


	//   ....[79]....
        /*05b4*/ 	.word	0x00015a80


	//   ....[80]....
        /*05b8*/ 	.word	0x00015b00


	//   ....[81]....
        /*05bc*/ 	.word	0x00015b80


	//   ....[82]....
        /*05c0*/ 	.word	0x00015bf0


	//   ....[83]....
        /*05c4*/ 	.word	0x00015c90


	//   ....[84]....
        /*05c8*/ 	.word	0x00015d20


	//   ....[85]....
        /*05cc*/ 	.word	0x00015e40


	//----- nvinfo : EIATTR_REG_RECONFIG
	.align		4
.L_227:
        /*05d0*/ 	.byte	0x01, 0x54
	.zero		2


	//----- nvinfo : EIATTR_SYSCALL_OFFSETS
	.align		4
        /*05d4*/ 	.byte	0x04, 0x46
        /*05d6*/ 	.short	(.L_229 - .L_228)


	//   ....[0]....
.L_228:
        /*05d8*/ 	.word	0x00001850


	//   ....[1]....
        /*05dc*/ 	.word	0x000019a0


	//   ....[2]....
        /*05e0*/ 	.word	0x00006230


	//   ....[3]....
        /*05e4*/ 	.word	0x000066e0


	//   ....[4]....
        /*05e8*/ 	.word	0x00010940


	//   ....[5]....
        /*05ec*/ 	.word	0x00010a80


	//   ....[6]....
        /*05f0*/ 	.word	0x00010b80


	//----- nvinfo : EIATTR_MBARRIER_INSTR_OFFSETS
	.align		4
.L_229:
        /*05f4*/ 	.byte	0x04, 0x39
        /*05f6*/ 	.short	(.L_231 - .L_230)


	//   ....[0]....
.L_230:
        /*05f8*/ 	.word	0x000002f0
        /*05fc*/ 	.word	0x000000ff
        /*0600*/ 	.word	0x00028c00
        /*0604*/ 	.short	0x0100
        /*0606*/ 	.byte	0x08
	.zero		1


	//   ....[1]....
        /*0608*/ 	.word	0x00000300
        /*060c*/ 	.word	0x000000ff
        /*0610*/ 	.word	0x00028c20
        /*0614*/ 	.short	0x0100
        /*0616*/ 	.byte	0x08
	.zero		1


	//   ....[2]....
        /*0618*/ 	.word	0x000003b0
        /*061c*/ 	.word	0x000000ff
        /*0620*/ 	.word	0x00028c30
        /*0624*/ 	.short	0x0100
        /*0626*/ 	.byte	0x06
	.zero		1


	//   ....[3]....
        /*0628*/ 	.word	0x000003c0
        /*062c*/ 	.word	0x000000ff
        /*0630*/ 	.word	0x00028c40
        /*0634*/ 	.short	0x0100
        /*0636*/ 	.byte	0x06
	.zero		1


	//   ....[4]....
        /*0638*/ 	.word	0x000003d0
        /*063c*/ 	.word	0x000000ff
        /*0640*/ 	.word	0x00028c38
        /*0644*/ 	.short	0x0100
        /*0646*/ 	.byte	0x06
	.zero		1


	//   ....[5]....
        /*0648*/ 	.word	0x000003e0
        /*064c*/ 	.word	0x000000ff
        /*0650*/ 	.word	0x00028c48
        /*0654*/ 	.short	0x0100
        /*0656*/ 	.byte	0x06
	.zero		1


	//   ....[6]....
        /*0658*/ 	.word	0x00000510
        /*065c*/ 	.word	0x000000ff
        /*0660*/ 	.word	0x00028c50
        /*0664*/ 	.short	0x0100
        /*0666*/ 	.byte	0x08
	.zero		1


	//   ....[7]....
        /*0668*/ 	.word	0x00000520
        /*066c*/ 	.word	0x000000ff
        /*0670*/ 	.word	0x00028c60
        /*0674*/ 	.short	0x0100
        /*0676*/ 	.byte	0x08
	.zero		1


	//   ....[8]....
        /*0678*/ 	.word	0x00000530
        /*067c*/ 	.word	0x000000ff
        /*0680*/ 	.word	0x00028c58
        /*0684*/ 	.short	0x0100
        /*0686*/ 	.byte	0x08
	.zero		1


	//   ....[9]....
        /*0688*/ 	.word	0x00000540
        /*068c*/ 	.word	0x000000ff
        /*0690*/ 	.word	0x00028c68
        /*0694*/ 	.short	0x0100
        /*0696*/ 	.byte	0x08
	.zero		1


	//   ....[10]....
        /*0698*/ 	.word	0x00000630
        /*069c*/ 	.word	0x000000ff
        /*06a0*/ 	.word	0x00028c70
        /*06a4*/ 	.short	0x0100
        /*06a6*/ 	.byte	0x06
	.zero		1


	//   ....[11]....
        /*06a8*/ 	.word	0x00000640
        /*06ac*/ 	.word	0x000000ff
        /*06b0*/ 	.word	0x00028c80
        /*06b4*/ 	.short	0x0100
        /*06b6*/ 	.byte	0x06
	.zero		1


	//   ....[12]....
        /*06b8*/ 	.word	0x00000650
        /*06bc*/ 	.word	0x000000ff
        /*06c0*/ 	.word	0x00028c78
        /*06c4*/ 	.short	0x0100
        /*06c6*/ 	.byte	0x06
	.zero		1


	//   ....[13]....
        /*06c8*/ 	.word	0x00000660
        /*06cc*/ 	.word	0x000000ff
        /*06d0*/ 	.word	0x00028c88
        /*06d4*/ 	.short	0x0100
        /*06d6*/ 	.byte	0x06
	.zero		1


	//   ....[14]....
        /*06d8*/ 	.word	0x00000790
        /*06dc*/ 	.word	0x000000ff
        /*06e0*/ 	.word	0x00028c90
        /*06e4*/ 	.short	0x0100
        /*06e6*/ 	.byte	0x08
	.zero		1


	//   ....[15]....
        /*06e8*/ 	.word	0x000007a0
        /*06ec*/ 	.word	0x000000ff
        /*06f0*/ 	.word	0x00028ca0
        /*06f4*/ 	.short	0x0100
        /*06f6*/ 	.byte	0x08
	.zero		1


	//   ....[16]....
        /*06f8*/ 	.word	0x000007b0
        /*06fc*/ 	.word	0x000000ff
        /*0700*/ 	.word	0x00028c98
        /*0704*/ 	.short	0x0100
        /*0706*/ 	.byte	0x08
	.zero		1


	//   ....[17]....
        /*0708*/ 	.word	0x000007c0
        /*070c*/ 	.word	0x000000ff
        /*0710*/ 	.word	0x00028ca8
        /*0714*/ 	.short	0x0100
        /*0716*/ 	.byte	0x08
	.zero		1


	//   ....[18]....
        /*0718*/ 	.word	0x000008f0
        /*071c*/ 	.word	0x000000ff
        /*0720*/ 	.word	0x00028cb0
        /*0724*/ 	.short	0x0100
        /*0726*/ 	.byte	0x08
	.zero		1


	//   ....[19]....
        /*0728*/ 	.word	0x00000900
        /*072c*/ 	.word	0x000000ff
        /*0730*/ 	.word	0x00028cc0
        /*0734*/ 	.short	0x0100
        /*0736*/ 	.byte	0x08
	.zero		1


	//   ....[20]....
        /*0738*/ 	.word	0x00000910
        /*073c*/ 	.word	0x000000ff
        /*0740*/ 	.word	0x00028cb8
        /*0744*/ 	.short	0x0100
        /*0746*/ 	.byte	0x08
	.zero		1


	//   ....[21]....
        /*0748*/ 	.word	0x00000920
        /*074c*/ 	.word	0x000000ff
        /*0750*/ 	.word	0x00028cc8
        /*0754*/ 	.short	0x0100
        /*0756*/ 	.byte	0x08
	.zero		1


	//   ....[22]....
        /*0758*/ 	.word	0x000025d0
        /*075c*/ 	.word	0x00000048
        /*0760*/ 	.word	0x00028c90
        /*0764*/ 	.short	0x010a
        /*0766*/ 	.byte	0x3f
	.zero		1


	//   ....[23]....
        /*0768*/ 	.word	0x00002f60
        /*076c*/ 	.word	0x00000048
        /*0770*/ 	.word	0x00028c90
        /*0774*/ 	.short	0x010a
        /*0776*/ 	.byte	0x3f
	.zero		1


	//   ....[24]....
        /*0778*/ 	.word	0x000037c0
        /*077c*/ 	.word	0x00000048
        /*0780*/ 	.word	0x00028c90
        /*0784*/ 	.short	0x010a
        /*0786*/ 	.byte	0x3f
	.zero		1


	//   ....[25]....
        /*0788*/ 	.word	0x000039c0
        /*078c*/ 	.word	0x00000004
        /*0790*/ 	.word	0x00000000
        /*0794*/ 	.short	0x0101
        /*0796*/ 	.byte	0x3f
	.zero		1


	//   ....[26]....
        /*0798*/ 	.word	0x00003a00
        /*079c*/ 	.word	0x00000048
        /*07a0*/ 	.word	0x00028cb0
        /*07a4*/ 	.short	0x010a
        /*07a6*/ 	.byte	0x3f
	.zero		1


	//   ....[27]....
        /*07a8*/ 	.word	0x00004020
        /*07ac*/ 	.word	0x00000048
        /*07b0*/ 	.word	0x00000000
        /*07b4*/ 	.short	0x0101
        /*07b6*/ 	.byte	0x3f
	.zero		1


	//   ....[28]....
        /*07b8*/ 	.word	0x000046b0
        /*07bc*/ 	.word	0x00000008
        /*07c0*/ 	.word	0x00028c50
        /*07c4*/ 	.short	0x010a
        /*07c6*/ 	.byte	0x3f
	.zero		1


	//   ....[29]....
        /*07c8*/ 	.word	0x00004a50
        /*07cc*/ 	.word	0x00000000
        /*07d0*/ 	.word	0x00000000
        /*07d4*/ 	.short	0x0101
        /*07d6*/ 	.byte	0x3f
	.zero		1


	//   ....[30]....
        /*07d8*/ 	.word	0x000053a0
        /*07dc*/ 	.word	0x00000000
        /*07e0*/ 	.word	0x00028c50
        /*07e4*/ 	.short	0x010a
        /*07e6*/ 	.byte	0x3f
	.zero		1


	//   ....[31]....
        /*07e8*/ 	.word	0x000053f0
        /*07ec*/ 	.word	0x00000000
        /*07f0*/ 	.word	0x00028c50
        /*07f4*/ 	.short	0x010a
        /*07f6*/ 	.byte	0x3f
	.zero		1


	//   ....[32]....
        /*07f8*/ 	.word	0x00005740
        /*07fc*/ 	.word	0x00000000
        /*0800*/ 	.word	0x00000000
        /*0804*/ 	.short	0x0101
        /*0806*/ 	.byte	0x3f
	.zero		1


	//   ....[33]....
        /*0808*/ 	.word	0x000062c0
        /*080c*/ 	.word	0x00000002
        /*0810*/ 	.word	0x00028c00
        /*0814*/ 	.short	0x010a
        /*0816*/ 	.byte	0x3f
	.zero		1


	//   ....[34]....
        /*0818*/ 	.word	0x00006310
        /*081c*/ 	.word	0x00000002
        /*0820*/ 	.word	0x00028c00
        /*0824*/ 	.short	0x010a
        /*0826*/ 	.byte	0x3f
	.zero		1


	//   ....[35]....
        /*0828*/ 	.word	0x000069b0
        /*082c*/ 	.word	0x00000002
        /*0830*/ 	.word	0x00028c00
        /*0834*/ 	.short	0x010a
        /*0836*/ 	.byte	0x3f
	.zero		1


	//   ....[36]....
        /*0838*/ 	.word	0x00007820
        /*083c*/ 	.word	0x00000002
        /*0840*/ 	.word	0x00028c00
        /*0844*/ 	.short	0x010a
        /*0846*/ 	.byte	0x3f
	.zero		1


	//   ....[37]....
        /*0848*/ 	.word	0x00008590
        /*084c*/ 	.word	0x0000000f
        /*0850*/ 	.word	0x00028c30
        /*0854*/ 	.short	0x010a
        /*0856*/ 	.byte	0x3f
	.zero		1


	//   ....[38]....
        /*0858*/ 	.word	0x00008640
        /*085c*/ 	.word	0x0000000f
        /*0860*/ 	.word	0x00028c30
        /*0864*/ 	.short	0x010a
        /*0866*/ 	.byte	0x3f
	.zero		1


	//   ....[39]....
        /*0868*/ 	.word	0x000092c0
        /*086c*/ 	.word	0x0000000c
        /*0870*/ 	.word	0x00000000
        /*0874*/ 	.short	0x0101
        /*0876*/ 	.byte	0x3f
	.zero		1


	//   ....[40]....
        /*0878*/ 	.word	0x000096e0
        /*087c*/ 	.word	0x0000000f
        /*0880*/ 	.word	0x00028c50
        /*0884*/ 	.short	0x010a
        /*0886*/ 	.byte	0x3f
	.zero		1


	//   ....[41]....
        /*0888*/ 	.word	0x00009770
        /*088c*/ 	.word	0x0000000f
        /*0890*/ 	.word	0x00028c50
        /*0894*/ 	.short	0x010a
        /*0896*/ 	.byte	0x3f
	.zero		1


	//   ....[42]....
        /*0898*/ 	.word	0x00009a20
        /*089c*/ 	.word	0x0000000f
        /*08a0*/ 	.word	0x00000000
        /*08a4*/ 	.short	0x0101
        /*08a6*/ 	.byte	0x3f
	.zero		1


	//   ....[43]....
        /*08a8*/ 	.word	0x00009b30
        /*08ac*/ 	.word	0x0000000f
        /*08b0*/ 	.word	0x00028c30
        /*08b4*/ 	.short	0x010a
        /*08b6*/ 	.byte	0x3f
	.zero		1


	//   ....[44]....
        /*08b8*/ 	.word	0x00009be0
        /*08bc*/ 	.word	0x0000000f
        /*08c0*/ 	.word	0x00028c30
        /*08c4*/ 	.short	0x010a
        /*08c6*/ 	.byte	0x3f
	.zero		1


	//   ....[45]....
        /*08c8*/ 	.word	0x0000a6f0
        /*08cc*/ 	.word	0x0000009a
        /*08d0*/ 	.word	0x00000000
        /*08d4*/ 	.short	0x0101
        /*08d6*/ 	.byte	0x3f
	.zero		1


	//   ....[46]....
        /*08d8*/ 	.word	0x0000b150
        /*08dc*/ 	.word	0x0000000f
        /*08e0*/ 	.word	0x00028c50
        /*08e4*/ 	.short	0x010a
        /*08e6*/ 	.byte	0x3f
	.zero		1


	//   ....[47]....
        /*08e8*/ 	.word	0x0000b1a0
        /*08ec*/ 	.word	0x0000000f
        /*08f0*/ 	.word	0x00028c50
        /*08f4*/ 	.short	0x010a
        /*08f6*/ 	.byte	0x3f
	.zero		1


	//   ....[48]....
        /*08f8*/ 	.word	0x0000b480
        /*08fc*/ 	.word	0x0000000f
        /*0900*/ 	.word	0x00000000
        /*0904*/ 	.short	0x0101
        /*0906*/ 	.byte	0x3f
	.zero		1


	//   ....[49]....
        /*0908*/ 	.word	0x0000d7c0
        /*090c*/ 	.word	0x00000000
        /*0910*/ 	.word	0x00000000
        /*0914*/ 	.short	0x0101
        /*0916*/ 	.byte	0x3f
	.zero		1


	//   ....[50]....
        /*0918*/ 	.word	0x0000f830
        /*091c*/ 	.word	0x00000005
        /*0920*/ 	.word	0x00028c20
        /*0924*/ 	.short	0x010a
        /*0926*/ 	.byte	0x3f
	.zero		1


	//   ....[51]....
        /*0928*/ 	.word	0x0000f8c0
        /*092c*/ 	.word	0x00000006
        /*0930*/ 	.word	0x00028ca0
        /*0934*/ 	.short	0x010a
        /*0936*/ 	.byte	0x3f
	.zero		1


	//   ....[52]....
        /*0938*/ 	.word	0x0000faa0
        /*093c*/ 	.word	0x00000006
        /*0940*/ 	.word	0x00028cc0
        /*0944*/ 	.short	0x010a
        /*0946*/ 	.byte	0x3f
	.zero		1


	//   ....[53]....
        /*0948*/ 	.word	0x0000fff0
        /*094c*/ 	.word	0x00000007
        /*0950*/ 	.word	0x00028ca0
        /*0954*/ 	.short	0x010a
        /*0956*/ 	.byte	0x3f
	.zero		1


	//   ....[54]....
        /*0958*/ 	.word	0x000101b0
        /*095c*/ 	.word	0x00000007
        /*0960*/ 	.word	0x00028cc0
        /*0964*/ 	.short	0x010a
        /*0966*/ 	.byte	0x3f
	.zero		1


	//   ....[55]....
        /*0968*/ 	.word	0x000110e0
        /*096c*/ 	.word	0x00000005
        /*0970*/ 	.word	0x00028c40
        /*0974*/ 	.short	0x010a
        /*0976*/ 	.byte	0x3f
	.zero		1


	//   ....[56]....
        /*0978*/ 	.word	0x000114e0
        /*097c*/ 	.word	0x00000007
        /*0980*/ 	.word	0x00028c20
        /*0984*/ 	.short	0x010a
        /*0986*/ 	.byte	0x3f
	.zero		1


	//   ....[57]....
        /*0988*/ 	.word	0x000115a0
        /*098c*/ 	.word	0x00000002
        /*0990*/ 	.word	0x00028c60
        /*0994*/ 	.short	0x010a
        /*0996*/ 	.byte	0x3f
	.zero		1


	//   ....[58]....
        /*0998*/ 	.word	0x00011d50
        /*099c*/ 	.word	0x00000002
        /*09a0*/ 	.word	0x00028c40
        /*09a4*/ 	.short	0x010a
        /*09a6*/ 	.byte	0x3f
	.zero		1


	//   ....[59]....
        /*09a8*/ 	.word	0x00011f60
        /*09ac*/ 	.word	0x00000002
        /*09b0*/ 	.word	0x00028c60
        /*09b4*/ 	.short	0x010a
        /*09b6*/ 	.byte	0x3f
	.zero		1


	//   ....[60]....
        /*09b8*/ 	.word	0x00012620
        /*09bc*/ 	.word	0x00000002
        /*09c0*/ 	.word	0x00028c40
        /*09c4*/ 	.short	0x010a
        /*09c6*/ 	.byte	0x3f
	.zero		1


	//   ....[61]....
        /*09c8*/ 	.word	0x00012820
        /*09cc*/ 	.word	0x00000002
        /*09d0*/ 	.word	0x00028c60
        /*09d4*/ 	.short	0x010a
        /*09d6*/ 	.byte	0x3f
	.zero		1


	//   ....[62]....
        /*09d8*/ 	.word	0x00012e60
        /*09dc*/ 	.word	0x00000002
        /*09e0*/ 	.word	0x00028c40
        /*09e4*/ 	.short	0x010a
        /*09e6*/ 	.byte	0x3f
	.zero		1


	//   ....[63]....
        /*09e8*/ 	.word	0x00013070
        /*09ec*/ 	.word	0x00000002
        /*09f0*/ 	.word	0x00028c60
        /*09f4*/ 	.short	0x010a
        /*09f6*/ 	.byte	0x3f
	.zero		1


	//   ....[64]....
        /*09f8*/ 	.word	0x000140f0
        /*09fc*/ 	.word	0x00000000
        /*0a00*/ 	.word	0x00028c20
        /*0a04*/ 	.short	0x010a
        /*0a06*/ 	.byte	0x3f
	.zero		1


	//   ....[65]....
        /*0a08*/ 	.word	0x000142a0
        /*0a0c*/ 	.word	0x00000006
        /*0a10*/ 	.word	0x00000000
        /*0a14*/ 	.short	0x010a
        /*0a16*/ 	.byte	0x3f
	.zero		1


	//   ....[66]....
        /*0a18*/ 	.word	0x00014310
        /*0a1c*/ 	.word	0x00000007
        /*0a20*/ 	.word	0x00000000
        /*0a24*/ 	.short	0x010a
        /*0a26*/ 	.byte	0x3f
	.zero		1


	//   ....[67]....
        /*0a28*/ 	.word	0x00014380
        /*0a2c*/ 	.word	0x00000004
        /*0a30*/ 	.word	0x00000000
        /*0a34*/ 	.short	0x010a
        /*0a36*/ 	.byte	0x3f
	.zero		1


	//   ....[68]....
        /*0a38*/ 	.word	0x000143b0
        /*0a3c*/ 	.word	0x00000003
        /*0a40*/ 	.word	0x00000000
        /*0a44*/ 	.short	0x010a
        /*0a46*/ 	.byte	0x3f
	.zero		1


	//   ....[69]....
        /*0a48*/ 	.word	0x00014410
        /*0a4c*/ 	.word	0x00000048
        /*0a50*/ 	.word	0x00028c90
        /*0a54*/ 	.short	0x010a
        /*0a56*/ 	.byte	0x3f
	.zero		1


	//   ....[70]....
        /*0a58*/ 	.word	0x00014460
        /*0a5c*/ 	.word	0x00000048
        /*0a60*/ 	.word	0x00028c90
        /*0a64*/ 	.short	0x010a
        /*0a66*/ 	.byte	0x3f
	.zero		1


	//   ....[71]....
        /*0a68*/ 	.word	0x000144b0
        /*0a6c*/ 	.word	0x00000048
        /*0a70*/ 	.word	0x00028c90
        /*0a74*/ 	.short	0x010a
        /*0a76*/ 	.byte	0x3f
	.zero		1


	//   ....[72]....
        /*0a78*/ 	.word	0x00014500
        /*0a7c*/ 	.word	0x00000048
        /*0a80*/ 	.word	0x00028cb0
        /*0a84*/ 	.short	0x010a
        /*0a86*/ 	.byte	0x3f
	.zero		1


	//   ....[73]....
        /*0a88*/ 	.word	0x00014550
        /*0a8c*/ 	.word	0x00000008
        /*0a90*/ 	.word	0x00028c50
        /*0a94*/ 	.short	0x010a
        /*0a96*/ 	.byte	0x3f
	.zero		1


	//   ....[74]....
        /*0a98*/ 	.word	0x000145a0
        /*0a9c*/ 	.word	0x00000000
        /*0aa0*/ 	.word	0x00028c50
        /*0aa4*/ 	.short	0x010a
        /*0aa6*/ 	.byte	0x3f
	.zero		1


	//   ....[75]....
        /*0aa8*/ 	.word	0x00014870
        /*0aac*/ 	.word	0x00000002
        /*0ab0*/ 	.word	0x00028c00
        /*0ab4*/ 	.short	0x010a
        /*0ab6*/ 	.byte	0x3f
	.zero		1


	//   ....[76]....
        /*0ab8*/ 	.word	0x00014b40
        /*0abc*/ 	.word	0x00000002
        /*0ac0*/ 	.word	0x00028c00
        /*0ac4*/ 	.short	0x010a
        /*0ac6*/ 	.byte	0x3f
	.zero		1


	//   ....[77]....
        /*0ac8*/ 	.word	0x00014b90
        /*0acc*/ 	.word	0x0000000f
        /*0ad0*/ 	.word	0x00028c30
        /*0ad4*/ 	.short	0x010a
        /*0ad6*/ 	.byte	0x3f
	.zero		1


	//   ....[78]....
        /*0ad8*/ 	.word	0x00014be0
        /*0adc*/ 	.word	0x0000000f
        /*0ae0*/ 	.word	0x00028c50
        /*0ae4*/ 	.short	0x010a
        /*0ae6*/ 	.byte	0x3f
	.zero		1


	//   ....[79]....
        /*0ae8*/ 	.word	0x00014c30
        /*0aec*/ 	.word	0x0000000f
        /*0af0*/ 	.word	0x00028c30
        /*0af4*/ 	.short	0x010a
        /*0af6*/ 	.byte	0x3f
	.zero		1


	//   ....[80]....
        /*0af8*/ 	.word	0x00014c80
        /*0afc*/ 	.word	0x0000000f
        /*0b00*/ 	.word	0x00028c50
        /*0b04*/ 	.short	0x010a
        /*0b06*/ 	.byte	0x3f
	.zero		1


	//   ....[81]....
        /*0b08*/ 	.word	0x00014e20
        /*0b0c*/ 	.word	0x00000005
        /*0b10*/ 	.word	0x00028c20
        /*0b14*/ 	.short	0x010a
        /*0b16*/ 	.byte	0x3f
	.zero		1


	//   ....[82]....
        /*0b18*/ 	.word	0x00014e70
        /*0b1c*/ 	.word	0x00000006
        /*0b20*/ 	.word	0x00028ca0
        /*0b24*/ 	.short	0x010a
        /*0b26*/ 	.byte	0x3f
	.zero		1


	//   ....[83]....
        /*0b28*/ 	.word	0x00014ec0
        /*0b2c*/ 	.word	0x00000006
        /*0b30*/ 	.word	0x00028cc0
        /*0b34*/ 	.short	0x010a
        /*0b36*/ 	.byte	0x3f
	.zero		1


	//   ....[84]....
        /*0b38*/ 	.word	0x00014f10
        /*0b3c*/ 	.word	0x00000007
        /*0b40*/ 	.word	0x00028ca0
        /*0b44*/ 	.short	0x010a
        /*0b46*/ 	.byte	0x3f
	.zero		1


	//   ....[85]....
        /*0b48*/ 	.word	0x00014f60
        /*0b4c*/ 	.word	0x00000007
        /*0b50*/ 	.word	0x00028cc0
        /*0b54*/ 	.short	0x010a
        /*0b56*/ 	.byte	0x3f
	.zero		1


	//   ....[86]....
        /*0b58*/ 	.word	0x00015100
        /*0b5c*/ 	.word	0x00000005
        /*0b60*/ 	.word	0x00028c40
        /*0b64*/ 	.short	0x010a
        /*0b66*/ 	.byte	0x3f
	.zero		1


	//   ....[87]....
        /*0b68*/ 	.word	0x00015180
        /*0b6c*/ 	.word	0x00000005
        /*0b70*/ 	.word	0x00028c20
        /*0b74*/ 	.short	0x010a
        /*0b76*/ 	.byte	0x3f
	.zero		1


	//   ....[88]....
        /*0b78*/ 	.word	0x000151d0
        /*0b7c*/ 	.word	0x00000002
        /*0b80*/ 	.word	0x00028c60
        /*0b84*/ 	.short	0x010a
        /*0b86*/ 	.byte	0x3f
	.zero		1


	//   ....[89]....
        /*0b88*/ 	.word	0x00015220
        /*0b8c*/ 	.word	0x00000002
        /*0b90*/ 	.word	0x00028c40
        /*0b94*/ 	.short	0x010a
        /*0b96*/ 	.byte	0x3f
	.zero		1


	//   ....[90]....
        /*0b98*/ 	.word	0x00015270
        /*0b9c*/ 	.word	0x00000002
        /*0ba0*/ 	.word	0x00028c60
        /*0ba4*/ 	.short	0x010a
        /*0ba6*/ 	.byte	0x3f
	.zero		1


	//   ....[91]....
        /*0ba8*/ 	.word	0x000152c0
        /*0bac*/ 	.word	0x00000002
        /*0bb0*/ 	.word	0x00028c40
        /*0bb4*/ 	.short	0x010a
        /*0bb6*/ 	.byte	0x3f
	.zero		1


	//   ....[92]....
        /*0bb8*/ 	.word	0x00015310
        /*0bbc*/ 	.word	0x00000002
        /*0bc0*/ 	.word	0x00028c60
        /*0bc4*/ 	.short	0x010a
        /*0bc6*/ 	.byte	0x3f
	.zero		1


	//   ....[93]....
        /*0bc8*/ 	.word	0x00015360
        /*0bcc*/ 	.word	0x00000002
        /*0bd0*/ 	.word	0x00028c40
        /*0bd4*/ 	.short	0x010a
        /*0bd6*/ 	.byte	0x3f
	.zero		1


	//   ....[94]....
        /*0bd8*/ 	.word	0x000153b0
        /*0bdc*/ 	.word	0x00000002
        /*0be0*/ 	.word	0x00028c60
        /*0be4*/ 	.short	0x010a
        /*0be6*/ 	.byte	0x3f
	.zero		1


	//   ....[95]....
        /*0be8*/ 	.word	0x00015d60
        /*0bec*/ 	.word	0x00000000
        /*0bf0*/ 	.word	0x00028c20
        /*0bf4*/ 	.short	0x010a
        /*0bf6*/ 	.byte	0x3f
	.zero		1


	//   ....[96]....
        /*0bf8*/ 	.word	0x00015f00
        /*0bfc*/ 	.word	0x00000006
        /*0c00*/ 	.word	0x00000000
        /*0c04*/ 	.short	0x010a
        /*0c06*/ 	.byte	0x3f
	.zero		1


	//   ....[97]....
        /*0c08*/ 	.word	0x00015f50
        /*0c0c*/ 	.word	0x00000007
        /*0c10*/ 	.word	0x00000000
        /*0c14*/ 	.short	0x010a
        /*0c16*/ 	.byte	0x3f
	.zero		1


	//   ....[98]....
        /*0c18*/ 	.word	0x00015fa0
        /*0c1c*/ 	.word	0x00000004
        /*0c20*/ 	.word	0x00000000
        /*0c24*/ 	.short	0x010a
        /*0c26*/ 	.byte	0x3f
	.zero		1


	//----- nvinfo : EIATTR_NUM_MBARRIERS
	.align		4
.L_231:
        /*0c28*/ 	.byte	0x03, 0x38
        /*0c2a*/ 	.short	0x0016


	//----- nvinfo : EIATTR_EXIT_INSTR_OFFSETS
	.align		4
        /*0c2c*/ 	.byte	0x04, 0x1c
        /*0c2e*/ 	.short	(.L_233 - .L_232)


	//   ....[0]....
.L_232:
        /*0c30*/ 	.word	0x00014400


	//----- nvinfo : EIATTR_MAX_THREADS
	.align		4
.L_233:
        /*0c34*/ 	.byte	0x04, 0x05
        /*0c36*/ 	.short	(.L_235 - .L_234)
.L_234:
        /*0c38*/ 	.word	0x00000180
        /*0c3c*/ 	.word	0x00000001
        /*0c40*/ 	.word	0x00000001


	//----- nvinfo : EIATTR_CRS_STACK_SIZE
	.align		4
.L_235:
        /*0c44*/ 	.byte	0x04, 0x1e
        /*0c46*/ 	.short	(.L_237 - .L_236)
.L_236:
        /*0c48*/ 	.word	0x00000000


	//----- nvinfo : EIATTR_CBANK_PARAM_SIZE
	.align		4
.L_237:
        /*0c4c*/ 	.byte	0x03, 0x19
        /*0c4e*/ 	.short	0x0a70


	//----- nvinfo : EIATTR_PARAM_CBANK
	.align		4
        /*0c50*/ 	.byte	0x04, 0x0a
        /*0c52*/ 	.short	(.L_239 - .L_238)
	.align		4
.L_238:
        /*0c54*/ 	.word	index@(.nv.constant0._ZN7cutlass13device_kernelIN5flash11enable_sm90INS1_16FlashAttnFwdSm90INS1_25CollectiveMainloopFwdSm90ILi2EN4cute5tupleIJNS5_1CILi1EEES8_S8_EEENS6_IJNS7_ILi64EEESA_SA_EEELi512ENS_6half_tEfNS_4arch4Sm90ELb0ELb0ELb0ELb1ELb0ELb1ELb0ELb0ELb0ELb0ELb0ELb0EEENS1_21CollectiveEpilogueFwdINS6_IJSA_NS7_ILi512EEESA_EEES9_SC_SE_Li256ELb1ELb0ELb0ELb0EEENS1_36VarlenDynamicPersistentTileSchedulerILi64ELi64ELi256ELi32ELb0ELb0ELb1ELb0ELb1ELb1EEEEEEEEEvNT_6ParamsE)
        /*0c58*/ 	.short	0x0210
        /*0c5a*/ 	.short	0x0a70


	//----- nvinfo : EIATTR_SW_WAR
	.align		4
.L_239:
        /*0c5c*/ 	.byte	0x04, 0x36
        /*0c5e*/ 	.short	(.L_241 - .L_240)
.L_240:
        /*0c60*/ 	.word	0x00000008
.L_241:


//--------------------- .nv.info._ZN7cutlass13device_kernelIN5flash11enable_sm90INS1_16FlashAttnFwdSm90INS1_25CollectiveMainloopFwdSm90ILi2EN4cute5tupleIJNS5_1CILi1EEES8_S8_EEENS6_IJNS7_ILi64EEESA_SA_EEELi512ENS_6half_tEfNS_4arch4Sm90ELb0ELb0ELb0ELb1ELb0ELb0ELb1ELb0ELb0ELb0ELb0ELb0EEENS1_21CollectiveEpilogueFwdINS6_IJSA_NS7_ILi512EEESA_EEES9_SC_SE_Li256ELb1ELb0ELb0ELb0EEENS1_36VarlenDynamicPersistentTileSchedulerILi64ELi64ELi256ELi32ELb0ELb0ELb1ELb0ELb1ELb1EEEEEEEEEvNT_6ParamsE --------------------------
	.section	.nv.info._ZN7cutlass13device_kernelIN5flash11enable_sm90INS1_16FlashAttnFwdSm90INS1_25CollectiveMainloopFwdSm90ILi2EN4cute5tupleIJNS5_1CILi1EEES8_S8_EEENS6_IJNS7_ILi64EEESA_SA_EEELi512ENS_6half_tEfNS_4arch4Sm90ELb0ELb0ELb0ELb1ELb0ELb0ELb1ELb0ELb0ELb0ELb0ELb0EEENS1_21CollectiveEpilogueFwdINS6_IJSA_NS7_ILi512EEESA_EEES9_SC_SE_Li256ELb1ELb0ELb0ELb0EEENS1_36VarlenDynamicPersistentTileSchedulerILi64ELi64ELi256ELi32ELb0ELb0ELb1ELb0ELb1ELb1EEEEEEEEEvNT_6ParamsE,"",@"SHT_CUDA_INFO"
	.sectionflags	@""
	.align	4


	//----- nvinfo : EIATTR_CUDA_API_VERSION
	.align		4
        /*0000*/ 	.byte	0x04, 0x37
        /*0002*/ 	.short	(.L_243 - .L_242)
.L_242:
        /*0004*/ 	.word	0x00000082


	//----- nvinfo : EIATTR_KPARAM_INFO
	.align		4
.L_243:
        /*0008*/ 	.byte	0x04, 0x17
        /*000a*/ 	.short	(.L_245 - .L_244)
.L_244:
        /*000c*/ 	.word	0x00000000
        /*0010*/ 	.short	0x0000
        /*0012*/ 	.short	0x0070
        /*0014*/ 	.byte	0x00, 0xf0, 0x01, 0x2c


	//----- nvinfo : EIATTR_SPARSE_MMA_MASK
	.align		4
.L_245:
        /*0018*/ 	.byte	0x03, 0x50
        /*001a*/ 	.short	0x0000


	//----- nvinfo : EIATTR_MAXREG_COUNT
	.align		4
        /*001c*/ 	.byte	0x03, 0x1b
        /*001e*/ 	.short	0x00a8


	//----- nvinfo : EIATTR_NUM_BARRIERS
	.align		4
        /*0020*/ 	.byte	0x02, 0x4c
        /*0022*/ 	.byte	0x10
	.zero		1


	//----- nvinfo : EIATTR_EXTERNS
	.align		4
        /*0024*/ 	.byte	0x04, 0x0f
        /*0026*/ 	.short	(.L_247 - .L_246)


	//   ....[0]....
	.align		4
.L_246:
        /*0028*/ 	.word	index@(__assertfail)


	//----- nvinfo : EIATTR_ANNOTATIONS
	.align		4
.L_247:
        /*002c*/ 	.byte	0x04, 0x55
        /*002e*/ 	.short	(.L_249 - .L_248)


	//   ....[0]....
.L_248:
        /* <DEDUP_REMOVED lines=34> */


	//----- nvinfo : EIATTR_MERCURY_ISA_VERSION
	.align		4
.L_249:
        /*0240*/ 	.byte	0x03, 0x5f
        /*0242*/ 	.short	0x0101


	//----- nvinfo : EIATTR_UNUSED_LOAD_BYTE_OFFSET
	.align		4
        /*0244*/ 	.byte	0x04, 0x44
        /*0246*/ 	.short	(.L_251 - .L_250)


	//   ....[0]....
.L_250:
        /*0248*/ 	.word	0x00000a60
        /*024c*/ 	.word	0x0000fff0


	//   ....[1]....
        /*0250*/ 	.word	0x00008b30
        /*0254*/ 	.word	0x0000fff0


	//----- nvinfo : EIATTR_INT_WARP_WIDE_INSTR_OFFSETS
	.align		4
.L_251:
        /*0258*/ 	.byte	0x04, 0x31
        /*025a*/ 	.short	(.L_253 - .L_252)


	//   ....[0]....
.L_252:
        /*025c*/ 	.word	0x00000190


	//   ....[1]....
        /*0260*/ 	.word	0x000001d0


	//   ....[2]....
        /*0264*/ 	.word	0x00000240


	//   ....[3]....
        /*0268*/ 	.word	0x000002b0


	//   ....[4]....
        /*026c*/ 	.word	0x0000c3f0


	//   ....[5]....
        /*0270*/ 	.word	0x0000c4b0


	//   ....[6]....
        /*0274*/ 	.word	0x0000c950


	//   ....[7]....
        /*0278*/ 	.word	0x0000c980


	//   ....[8]....
        /*027c*/ 	.word	0x0000f6c0


	//   ....[9]....
        /*0280*/ 	.word	0x0000f780


	//----- nvinfo : EIATTR_COOP_GROUP_MASK_REGIDS
	.align		4
.L_253:
        /*0284*/ 	.byte	0x04, 0x29
        /*0286*/ 	.short	(.L_255 - .L_254)


	//   ....[0]....
.L_254:
        /*0288*/ 	.word	0xffffffff


	//   ....[1]....
        /*028c*/ 	.word	0xffffffff


	//   ....[2]....
        /*0290*/ 	.word	0xffffffff


	//   ....[3]....
        /*0294*/ 	.word	0xffffffff


	//   ....[4]....
        /*0298*/ 	.word	0xffffffff


	//   ....[5]....
        /*029c*/ 	.word	0xffffffff


	//   ....[6]....
        /*02a0*/ 	.word	0xffffffff


	//   ....[7]....
        /*02a4*/ 	.word	0xffffffff


	//   ....[8]....
        /*02a8*/ 	.word	0xffffffff


	//   ....[9]....
        /*02ac*/ 	.word	0xffffffff


	//   ....[10]....
        /*02b0*/ 	.word	0xffffffff


	//   ....[11]....
        /*02b4*/ 	.word	0xffffffff


	//   ....[12]....
        /*02b8*/ 	.word	0xffffffff


	//   ....[13]....
        /*02bc*/ 	.word	0xffffffff


	//   ....[14]....
        /*02c0*/ 	.word	0xffffffff


	//   ....[15]....
        /*02c4*/ 	.word	0xffffffff


	//   ....[16]....
        /*02c8*/ 	.word	0xffffffff


	//   ....[17]....
        /*02cc*/ 	.word	0xffffffff


	//   ....[18]....
        /*02d0*/ 	.word	0xffffffff


	//   ....[19]....
        /*02d4*/ 	.word	0xffffffff


	//   ....[20]....
        /*02d8*/ 	.word	0xffffffff


	//   ....[21]....
        /*02dc*/ 	.word	0xffffffff


	//   ....[22]....
        /*02e0*/ 	.word	0xffffffff


	//   ....[23]....
        /*02e4*/ 	.word	0xffffffff


	//   ....[24]....
        /*02e8*/ 	.word	0xffffffff


	//   ....[25]....
        /*02ec*/ 	.word	0xffffffff


	//   ....[26]....
        /*02f0*/ 	.word	0xffffffff


	//   ....[27]....
        /*02f4*/ 	.word	0xffffffff


	//   ....[28]....
        /*02f8*/ 	.word	0xffffffff


	//   ....[29]....
        /*02fc*/ 	.word	0xffffffff


	//   ....[30]....
        /*0300*/ 	.word	0xffffffff


	//   ....[31]....
        /*0304*/ 	.word	0xffffffff


	//   ....[32]....
        /*0308*/ 	.word	0xffffffff


	//   ....[33]....
        /*030c*/ 	.word	0xffffffff


	//   ....[34]....
        /*0310*/ 	.word	0xffffffff


	//   ....[35]....
        /*0314*/ 	.word	0xffffffff


	//   ....[36]....
        /*0318*/ 	.word	0xffffffff


	//   ....[37]....
        /*031c*/ 	.word	0xffffffff


	//   ....[38]....
        /*0320*/ 	.word	0xffffffff


	//   ....[39]....
        /*0324*/ 	.word	0xffffffff


	//   ....[40]....
        /*0328*/ 	.word	0xffffffff


	//   ....[41]....
        /*032c*/ 	.word	0xffffffff


	//   ....[42]....
        /*0330*/ 	.word	0xffffffff


	//   ....[43]....
        /*0334*/ 	.word	0xffffffff


	//   ....[44]....
        /*0338*/ 	.word	0xffffffff


	//   ....[45]....
        /*033c*/ 	.word	0xffffffff


	//   ....[46]....
        /*0340*/ 	.word	0xffffffff


	//   ....[47]....
        /*0344*/ 	.word	0xffffffff


	//   ....[48]....
        /*0348*/ 	.word	0xffffffff


	//   ....[49]....
        /*034c*/ 	.word	0xffffffff


	//   ....[50]....
        /*0350*/ 	.word	0xffffffff


	//   ....[51]....
        /*0354*/ 	.word	0xffffffff


	//   ....[52]....
        /*0358*/ 	.word	0xffffffff


	//   ....[53]....
        /*035c*/ 	.word	0xffffffff


	//   ....[54]....
        /*0360*/ 	.word	0xffffffff


	//   ....[55]....
        /*0364*/ 	.word	0xffffffff


	//   ....[56]....
        /*0368*/ 	.word	0xffffffff


	//   ....[57]....
        /*036c*/ 	.word	0xffffffff


	//   ....[58]....
        /*0370*/ 	.word	0xffffffff


	//   ....[59]....
        /*0374*/ 	.word	0xffffffff


	//   ....[60]....
        /*0378*/ 	.word	0x0500000f


	//   ....[61]....
        /*037c*/ 	.word	0x0500000f


	//   ....[62]....
        /*0380*/ 	.word	0x0500000f


	//   ....[63]....
        /*0384*/ 	.word	0x0500000f


	//   ....[64]....
        /*0388*/ 	.word	0x0500000f


	//   ....[65]....
        /*038c*/ 	.word	0x0500000f


	//   ....[66]....
        /*0390*/ 	.word	0x0500000f


	//   ....[67]....
        /*0394*/ 	.word	0x0500000f


	//   ....[68]....
        /*0398*/ 	.word	0x0500000f


	//   ....[69]....
        /*039c*/ 	.word	0x0500000f


	//   ....[70]....
        /*03a0*/ 	.word	0x0500000f


	//   ....[71]....
        /*03a4*/ 	.word	0x0500000f


	//   ....[72]....
        /*03a8*/ 	.word	0x0500000f


	//   ....[73]....
        /*03ac*/ 	.word	0x0500000f


	//   ....[74]....
        /*03b0*/ 	.word	0x0500000f


	//   ....[75]....
        /*03b4*/ 	.word	0x0500000f


	//   ....[76]....
        /*03b8*/ 	.word	0x0500000f


	//   ....[77]....
        /*03bc*/ 	.word	0x0500000f


	//   ....[78]....
        /*03c0*/ 	.word	0x0500000f


	//----- nvinfo : EIATTR_COOP_GROUP_INSTR_OFFSETS
	.align		4
.L_255:
        /*03c4*/ 	.byte	0x04, 0x28
        /*03c6*/ 	.short	(.L_257 - .L_256)


	//   ....[0]....
.L_256:
        /*03c8*/ 	.word	0x00000060


	//   ....[1]....
        /*03cc*/ 	.word	0x000001a0


	//   ....[2]....
        /*03d0*/ 	.word	0x000001e0


	//   ....[3]....
        /*03d4*/ 	.word	0x000003f0


	//   ....[4]....
        /*03d8*/ 	.word	0x00000550


	//   ....[5]....
        /*03dc*/ 	.word	0x00000670


	//   ....[6]....
        /*03e0*/ 	.word	0x000007d0


	//   ....[7]....
        /*03e4*/ 	.word	0x00001720


	//   ....[8]....
        /*03e8*/ 	.word	0x00002e70


	//   ....[9]....
        /*03ec*/ 	.word	0x000036b0


	//   ....[10]....
        /*03f0*/ 	.word	0x00004a40


	//   ....[11]....
        /*03f4*/ 	.word	0x00004ac0


	//   ....[12]....
        /*03f8*/ 	.word	0x00004c90


	//   ....[13]....
        /*03fc*/ 	.word	0x00004d60


	//   ....[14]....
        /*0400*/ 	.word	0x00005550


	//   ....[15]....
        /*0404*/ 	.word	0x00005b20


	//   ....[16]....
        /*0408*/ 	.word	0x00006c40


	//   ....[17]....
        /*040c*/ 	.word	0x00006c70


	//   ....[18]....
        /*0410*/ 	.word	0x00006ed0


	//   ....[19]....
        /*0414*/ 	.word	0x000070a0


	//   ....[20]....
        /*0418*/ 	.word	0x00007fe0


	//   ....[21]....
        /*041c*/ 	.word	0x00008040


	//   ....[22]....
        /*0420*/ 	.word	0x00008070


	//   ....[23]....
        /*0424*/ 	.word	0x000080d0


	//   ....[24]....
        /*0428*/ 	.word	0x000080e0


	//   ....[25]....
        /*042c*/ 	.word	0x00009a60


	//   ....[26]....
        /*0430*/ 	.word	0x0000b4b0


	//   ....[27]....
        /*0434*/ 	.word	0x0000b650


	//   ....[28]....
        /*0438*/ 	.word	0x0000b680


	//   ....[29]....
        /*043c*/ 	.word	0x0000b6c0


	//   ....[30]....
        /*0440*/ 	.word	0x0000b720


	//   ....[31]....
        /*0444*/ 	.word	0x0000b780


	//   ....[32]....
        /*0448*/ 	.word	0x0000b7c0


	//   ....[33]....
        /*044c*/ 	.word	0x0000b980


	//   ....[34]....
        /*0450*/ 	.word	0x0000b9e0


	//   ....[35]....
        /*0454*/ 	.word	0x0000ba20


	//   ....[36]....
        /*0458*/ 	.word	0x0000ba60


	//   ....[37]....
        /*045c*/ 	.word	0x0000ba90


	//   ....[38]....
        /*0460*/ 	.word	0x0000bac0


	//   ....[39]....
        /*0464*/ 	.word	0x0000bb50


	//   ....[40]....
        /*0468*/ 	.word	0x0000bb80


	//   ....[41]....
        /*046c*/ 	.word	0x0000bc10


	//   ....[42]....
        /*0470*/ 	.word	0x0000f810


	//   ....[43]....
        /*0474*/ 	.word	0x0000f820


	//   ....[44]....
        /*0478*/ 	.word	0x0000f940


	//   ....[45]....
        /*047c*/ 	.word	0x0000f9a0


	//   ....[46]....
        /*0480*/ 	.word	0x0000f9e0


	//   ....[47]....
        /*0484*/ 	.word	0x0000fa20


	//   ....[48]....
        /*0488*/ 	.word	0x0000fa50


	//   ....[49]....
        /*048c*/ 	.word	0x0000fa80


	//   ....[50]....
        /*0490*/ 	.word	0x0000fc20


	//   ....[51]....
        /*0494*/ 	.word	0x0000fc80


	//   ....[52]....
        /*0498*/ 	.word	0x0000fcc0


	//   ....[53]....
        /*049c*/ 	.word	0x0000fd00


	//   ....[54]....
        /*04a0*/ 	.word	0x0000fd30


	//   ....[55]....
        /*04a4*/ 	.word	0x0000fd60


	//   ....[56]....
        /*04a8*/ 	.word	0x0000fe20


	//   ....[57]....
        /*04ac*/ 	.word	0x0000fe40


	//   ....[58]....
        /*04b0*/ 	.word	0x0000feb0


	//   ....[59]....
        /*04b4*/ 	.word	0x00010300


	//   ....[60]....
        /*04b8*/ 	.word	0x000107f0


	//   ....[61]....
        /*04bc*/ 	.word	0x00010c10


	//   ....[62]....
        /*04c0*/ 	.word	0x00010ca0


	//   ....[63]....
        /*04c4*/ 	.word	0x00010d40


	//   ....[64]....
        /*04c8*/ 	.word	0x00010df0


	//   ....[65]....
        /*04cc*/ 	.word	0x00010e70


	//   ....[66]....
        /*04d0*/ 	.word	0x00010ef0


	//   ....[67]....
        /*04d4*/ 	.word	0x00010f70


	//   ....[68]....
        /*04d8*/ 	.word	0x00010ff0


	//   ....[69]....
        /*04dc*/ 	.word	0x00011080


	//   ....[70]....
        /*04e0*/ 	.word	0x00011130


	//   ....[71]....
        /*04e4*/ 	.word	0x000111b0


	//   ....[72]....
        /*04e8*/ 	.word	0x00011230


	//   ....[73]....
        /*04ec*/ 	.word	0x000112b0


	//   ....[74]....
        /*04f0*/ 	.word	0x00011330


	//   ....[75]....
        /*04f4*/ 	.word	0x000113a0


	//   ....[76]....
        /*04f8*/ 	.word	0x00011440


	//   ....[77]....
        /*04fc*/ 	.word	0x000114d0


	//   ....[78]....
        /*0500*/ 	.word	0x000115f0


	//----- nvinfo : EIATTR_REG_RECONFIG
	.align		4
.L_257:
        /*0504*/ 	.byte	0x01, 0x54
	.zero		2


	//----- nvinfo : EIATTR_SYSCALL_OFFSETS
	.align		4
        /*0508*/ 	.byte	0x04, 0x46
        /*050a*/ 	.short	(.L_259 - .L_258)


	//   ....[0]....
.L_258:
        /*050c*/ 	.word	0x00003030


	//   ....[1]....
        /*0510*/ 	.word	0x0000c640


	//   ....[2]....
        /*0514*/ 	.word	0x0000c780


	//   ....[3]....
        /*0518*/ 	.word	0x0000c880


	//----- nvinfo : EIATTR_MBARRIER_INSTR_OFFSETS
	.align		4
.L_259:
        /*051c*/ 	.byte	0x04, 0x39
        /*051e*/ 	.short	(.L_261 - .L_260)


	//   ....[0]....
.L_260:
        /*0520*/ 	.word	0x000002d0
        /*0524*/ 	.word	0x000000ff
        /*0528*/ 	.word	0x00038800
        /*052c*/ 	.short	0x0100
        /*052e*/ 	.byte	0x08
	.zero		1


	//   ....[1]....
        /*0530*/ 	.word	0x000002e0
        /*0534*/ 	.word	0x000000ff
        /*0538*/ 	.word	0x00038810
        /*053c*/ 	.short	0x0100
        /*053e*/ 	.byte	0x08
	.zero		1


	//   ....[2]....
        /*0540*/ 	.word	0x000002f0
        /*0544*/ 	.word	0x000000ff
        /*0548*/ 	.word	0x00038820
        /*054c*/ 	.short	0x0100
        /*054e*/ 	.byte	0x08
	.zero		1


	//   ....[3]....
        /*0550*/ 	.word	0x000003a0
        /*0554*/ 	.word	0x000000ff
        /*0558*/ 	.word	0x00038830
        /*055c*/ 	.short	0x0100
        /*055e*/ 	.byte	0x06
	.zero		1


	//   ....[4]....
        /*0560*/ 	.word	0x000003b0
        /*0564*/ 	.word	0x000000ff
        /*0568*/ 	.word	0x00038840
        /*056c*/ 	.short	0x0100
        /*056e*/ 	.byte	0x06
	.zero		1


	//   ....[5]....
        /*0570*/ 	.word	0x000003c0
        /*0574*/ 	.word	0x000000ff
        /*0578*/ 	.word	0x00038838
        /*057c*/ 	.short	0x0100
        /*057e*/ 	.byte	0x06
	.zero		1


	//   ....[6]....
        /*0580*/ 	.word	0x000003d0
        /*0584*/ 	.word	0x000000ff
        /*0588*/ 	.word	0x00038848
        /*058c*/ 	.short	0x0100
        /*058e*/ 	.byte	0x06
	.zero		1


	//   ....[7]....
        /*0590*/ 	.word	0x00000500
        /*0594*/ 	.word	0x000000ff
        /*0598*/ 	.word	0x00038850
        /*059c*/ 	.short	0x0100
        /*059e*/ 	.byte	0x08
	.zero		1


	//   ....[8]....
        /*05a0*/ 	.word	0x00000510
        /*05a4*/ 	.word	0x000000ff
        /*05a8*/ 	.word	0x00038860
        /*05ac*/ 	.short	0x0100
        /*05ae*/ 	.byte	0x08
	.zero		1


	//   ....[9]....
        /*05b0*/ 	.word	0x00000520
        /*05b4*/ 	.word	0x000000ff
        /*05b8*/ 	.word	0x00038858
        /*05bc*/ 	.short	0x0100
        /*05be*/ 	.byte	0x08
	.zero		1


	//   ....[10]....
        /*05c0*/ 	.word	0x00000530
        /*05c4*/ 	.word	0x000000ff
        /*05c8*/ 	.word	0x00038868
        /*05cc*/ 	.short	0x0100
        /*05ce*/ 	.byte	0x08
	.zero		1


	//   ....[11]....
        /*05d0*/ 	.word	0x00000620
        /*05d4*/ 	.word	0x000000ff
        /*05d8*/ 	.word	0x00038870
        /*05dc*/ 	.short	0x0100
        /*05de*/ 	.byte	0x06
	.zero		1


	//   ....[12]....
        /*05e0*/ 	.word	0x00000630
        /*05e4*/ 	.word	0x000000ff
        /*05e8*/ 	.word	0x00038880
        /*05ec*/ 	.short	0x0100
        /*05ee*/ 	.byte	0x06
	.zero		1


	//   ....[13]....
        /*05f0*/ 	.word	0x00000640
        /*05f4*/ 	.word	0x000000ff
        /*05f8*/ 	.word	0x00038878
        /*05fc*/ 	.short	0x0100
        /*05fe*/ 	.byte	0x06
	.zero		1


	//   ....[14]....
        /*0600*/ 	.word	0x00000650
        /*0604*/ 	.word	0x000000ff
        /*0608*/ 	.word	0x00038888
        /*060c*/ 	.short	0x0100
        /*060e*/ 	.byte	0x06
	.zero		1


	//   ....[15]....
        /*0610*/ 	.word	0x00000780
        /*0614*/ 	.word	0x000000ff
        /*0618*/ 	.word	0x00038890
        /*061c*/ 	.short	0x0100
        /*061e*/ 	.byte	0x08
	.zero		1


	//   ....[16]....
        /*0620*/ 	.word	0x00000790
        /*0624*/ 	.word	0x000000ff
        /*0628*/ 	.word	0x000388a0
        /*062c*/ 	.short	0x0100
        /*062e*/ 	.byte	0x08
	.zero		1


	//   ....[17]....
        /*0630*/ 	.word	0x000007a0
        /*0634*/ 	.word	0x000000ff
        /*0638*/ 	.word	0x00038898
        /*063c*/ 	.short	0x0100
        /*063e*/ 	.byte	0x08
	.zero		1


	//   ....[18]....
        /*0640*/ 	.word	0x000007b0
        /*0644*/ 	.word	0x000000ff
        /*0648*/ 	.word	0x000388a8
        /*064c*/ 	.short	0x0100
        /*064e*/ 	.byte	0x08
	.zero		1


	//   ....[19]....
        /*0650*/ 	.word	0x000008e0
        /*0654*/ 	.word	0x000000ff
        /*0658*/ 	.word	0x000388b0
        /*065c*/ 	.short	0x0100
        /*065e*/ 	.byte	0x08
	.zero		1


	//   ....[20]....
        /*0660*/ 	.word	0x000008f0
        /*0664*/ 	.word	0x000000ff
        /*0668*/ 	.word	0x000388c0
        /*066c*/ 	.short	0x0100
        /*066e*/ 	.byte	0x08
	.zero		1


	//   ....[21]....
        /*0670*/ 	.word	0x00000900
        /*0674*/ 	.word	0x000000ff
        /*0678*/ 	.word	0x000388b8
        /*067c*/ 	.short	0x0100
        /*067e*/ 	.byte	0x08
	.zero		1


	//   ....[22]....
        /*0680*/ 	.word	0x00000910
        /*0684*/ 	.word	0x000000ff
        /*0688*/ 	.word	0x000388c8
        /*068c*/ 	.short	0x0100
        /*068e*/ 	.byte	0x08
	.zero		1


	//   ....[23]....
        /*0690*/ 	.word	0x00001a80
        /*0694*/ 	.word	0x00000004
        /*0698*/ 	.word	0x00000000
        /*069c*/ 	.short	0x0101
        /*069e*/ 	.byte	0x3f
	.zero		1


	//   ....[24]....
        /*06a0*/ 	.word	0x00002540
        /*06a4*/ 	.word	0x00000004
        /*06a8*/ 	.word	0x00000000
        /*06ac*/ 	.short	0x0101
        /*06ae*/ 	.byte	0x3f
	.zero		1


	//   ....[25]....
        /*06b0*/ 	.word	0x000030a0
        /*06b4*/ 	.word	0x000000ff
        /*06b8*/ 	.word	0x00038800
        /*06bc*/ 	.short	0x010a
        /*06be*/ 	.byte	0x25
	.zero		1


	//   ....[26]....
        /*06c0*/ 	.word	0x00003120
        /*06c4*/ 	.word	0x00000003
        /*06c8*/ 	.word	0x00038830
        /*06cc*/ 	.short	0x010a
        /*06ce*/ 	.byte	0x3f
	.zero		1


	//   ....[27]....
        /*06d0*/ 	.word	0x00003160
        /*06d4*/ 	.word	0x00000003
        /*06d8*/ 	.word	0x00038830
        /*06dc*/ 	.short	0x010a
        /*06de*/ 	.byte	0x3f
	.zero		1


	//   ....[28]....
        /*06e0*/ 	.word	0x000033e0
        /*06e4*/ 	.word	0x000000ff
        /*06e8*/ 	.word	0x00038810
        /*06ec*/ 	.short	0x010a
        /*06ee*/ 	.byte	0x25
	.zero		1


	//   ....[29]....
        /*06f0*/ 	.word	0x00003420
        /*06f4*/ 	.word	0x00000003
        /*06f8*/ 	.word	0x00038850
        /*06fc*/ 	.short	0x010a
        /*06fe*/ 	.byte	0x3f
	.zero		1


	//   ....[30]....
        /*0700*/ 	.word	0x00003460
        /*0704*/ 	.word	0x00000003
        /*0708*/ 	.word	0x00038850
        /*070c*/ 	.short	0x010a
        /*070e*/ 	.byte	0x3f
	.zero		1


	//   ....[31]....
        /*0710*/ 	.word	0x00004f90
        /*0714*/ 	.word	0x00000018
        /*0718*/ 	.word	0x00000000
        /*071c*/ 	.short	0x0101
        /*071e*/ 	.byte	0x3f
	.zero		1


	//   ....[32]....
        /*0720*/ 	.word	0x00005570
        /*0724*/ 	.word	0x00000003
        /*0728*/ 	.word	0x00000000
        /*072c*/ 	.short	0x0101
        /*072e*/ 	.byte	0x3f
	.zero		1


	//   ....[33]....
        /*0730*/ 	.word	0x000056b0
        /*0734*/ 	.word	0x000000ff
        /*0738*/ 	.word	0x00038830
        /*073c*/ 	.short	0x010a
        /*073e*/ 	.byte	0x06
	.zero		1


	//   ....[34]....
        /*0740*/ 	.word	0x000056f0
        /*0744*/ 	.word	0x000000ff
        /*0748*/ 	.word	0x00038830
        /*074c*/ 	.short	0x010a
        /*074e*/ 	.byte	0x06
	.zero		1


	//   ....[35]....
        /*0750*/ 	.word	0x00005940
        /*0754*/ 	.word	0x000000ff
        /*0758*/ 	.word	0x00038850
        /*075c*/ 	.short	0x010a
        /*075e*/ 	.byte	0x06
	.zero		1


	//   ....[36]....
        /*0760*/ 	.word	0x00005980
        /*0764*/ 	.word	0x000000ff
        /*0768*/ 	.word	0x00038850
        /*076c*/ 	.short	0x010a
        /*076e*/ 	.byte	0x06
	.zero		1


	//   ....[37]....
        /*0770*/ 	.word	0x00007440
        /*0774*/ 	.word	0x00000098
        /*0778*/ 	.word	0x00000000
        /*077c*/ 	.short	0x0101
        /*077e*/ 	.byte	0x3f
	.zero		1


	//   ....[38]....
        /*0780*/ 	.word	0x00008000
        /*0784*/ 	.word	0x00000003
        /*0788*/ 	.word	0x00000000
        /*078c*/ 	.short	0x0101
        /*078e*/ 	.byte	0x3f
	.zero		1


	//   ....[39]....
        /*0790*/ 	.word	0x0000a4d0
        /*0794*/ 	.word	0x000000ff
        /*0798*/ 	.word	0x00000000
        /*079c*/ 	.short	0x0101
        /*079e*/ 	.byte	0x04
	.zero		1


	//   ....[40]....
        /*07a0*/ 	.word	0x0000ce00
        /*07a4*/ 	.word	0x00000008
        /*07a8*/ 	.word	0x00038840
        /*07ac*/ 	.short	0x010a
        /*07ae*/ 	.byte	0x3f
	.zero		1


	//   ....[41]....
        /*07b0*/ 	.word	0x0000d600
        /*07b4*/ 	.word	0x0000000b
        /*07b8*/ 	.word	0x00038820
        /*07bc*/ 	.short	0x010a
        /*07be*/ 	.byte	0x3f
	.zero		1


	//   ....[42]....
        /*07c0*/ 	.word	0x0000d6d0
        /*07c4*/ 	.word	0x00000006
        /*07c8*/ 	.word	0x00038860
        /*07cc*/ 	.short	0x010a
        /*07ce*/ 	.byte	0x3f
	.zero		1


	//   ....[43]....
        /*07d0*/ 	.word	0x0000de90
        /*07d4*/ 	.word	0x00000002
        /*07d8*/ 	.word	0x00038840
        /*07dc*/ 	.short	0x010a
        /*07de*/ 	.byte	0x3f
	.zero		1


	//   ....[44]....
        /*07e0*/ 	.word	0x0000e0a0
        /*07e4*/ 	.word	0x00000002
        /*07e8*/ 	.word	0x00038860
        /*07ec*/ 	.short	0x010a
        /*07ee*/ 	.byte	0x3f
	.zero		1


	//   ....[45]....
        /*07f0*/ 	.word	0x0000e760
        /*07f4*/ 	.word	0x00000002
        /*07f8*/ 	.word	0x00038840
        /*07fc*/ 	.short	0x010a
        /*07fe*/ 	.byte	0x3f
	.zero		1


	//   ....[46]....
        /*0800*/ 	.word	0x0000e960
        /*0804*/ 	.word	0x00000002
        /*0808*/ 	.word	0x00038860
        /*080c*/ 	.short	0x010a
        /*080e*/ 	.byte	0x3f
	.zero		1


	//   ....[47]....
        /*0810*/ 	.word	0x0000ef90
        /*0814*/ 	.word	0x00000002
        /*0818*/ 	.word	0x00038840
        /*081c*/ 	.short	0x010a
        /*081e*/ 	.byte	0x3f
	.zero		1


	//   ....[48]....
        /*0820*/ 	.word	0x0000f1a0
        /*0824*/ 	.word	0x00000002
        /*0828*/ 	.word	0x00038860
        /*082c*/ 	.short	0x010a
        /*082e*/ 	.byte	0x3f
	.zero		1


	//   ....[49]....
        /*0830*/ 	.word	0x00010290
        /*0834*/ 	.word	0x00000000
        /*0838*/ 	.word	0x00038820
        /*083c*/ 	.short	0x010a
        /*083e*/ 	.byte	0x3f
	.zero		1


	//   ....[50]....
        /*0840*/ 	.word	0x000103f0
        /*0844*/ 	.word	0x00000006
        /*0848*/ 	.word	0x00000000
        /*084c*/ 	.short	0x010a
        /*084e*/ 	.byte	0x3f
	.zero		1


	//   ....[51]....
        /*0850*/ 	.word	0x00010470
        /*0854*/ 	.word	0x00000007
        /*0858*/ 	.word	0x00000000
        /*085c*/ 	.short	0x010a
        /*085e*/ 	.byte	0x3f
	.zero		1


	//   ....[52]....
        /*0860*/ 	.word	0x000104b0
        /*0864*/ 	.word	0x00000004
        /*0868*/ 	.word	0x00000000
        /*086c*/ 	.short	0x010a
        /*086e*/ 	.byte	0x3f
	.zero		1


	//   ....[53]....
        /*0870*/ 	.word	0x000104e0
        /*0874*/ 	.word	0x00000003
        /*0878*/ 	.word	0x00000000
        /*087c*/ 	.short	0x010a
        /*087e*/ 	.byte	0x3f
	.zero		1


	//   ....[54]....
        /*0880*/ 	.word	0x00010550
        /*0884*/ 	.word	0x00000003
        /*0888*/ 	.word	0x00038800
        /*088c*/ 	.short	0x010a
        /*088e*/ 	.byte	0x3f
	.zero		1


	//   ....[55]....
        /*0890*/ 	.word	0x000105a0
        /*0894*/ 	.word	0x00000003
        /*0898*/ 	.word	0x00038830
        /*089c*/ 	.short	0x010a
        /*089e*/ 	.byte	0x3f
	.zero		1


	//   ....[56]....
        /*08a0*/ 	.word	0x00010600
        /*08a4*/ 	.word	0x00000005
        /*08a8*/ 	.word	0x00038810
        /*08ac*/ 	.short	0x010a
        /*08ae*/ 	.byte	0x3f
	.zero		1


	//   ....[57]....
        /*08b0*/ 	.word	0x00010650
        /*08b4*/ 	.word	0x00000003
        /*08b8*/ 	.word	0x00038850
        /*08bc*/ 	.short	0x010a
        /*08be*/ 	.byte	0x3f
	.zero		1


	//   ....[58]....
        /*08c0*/ 	.word	0x000106b0
        /*08c4*/ 	.word	0x00000005
        /*08c8*/ 	.word	0x00038830
        /*08cc*/ 	.short	0x010a
        /*08ce*/ 	.byte	0x3f
	.zero		1


	//   ....[59]....
        /*08d0*/ 	.word	0x00010710
        /*08d4*/ 	.word	0x00000005
        /*08d8*/ 	.word	0x00038850
        /*08dc*/ 	.short	0x010a
        /*08de*/ 	.byte	0x3f
	.zero		1


	//   ....[60]....
        /*08e0*/ 	.word	0x000108b0
        /*08e4*/ 	.word	0x00000008
        /*08e8*/ 	.word	0x00038840
        /*08ec*/ 	.short	0x010a
        /*08ee*/ 	.byte	0x3f
	.zero		1


	//   ....[61]....
        /*08f0*/ 	.word	0x00010930
        /*08f4*/ 	.word	0x00000008
        /*08f8*/ 	.word	0x00038820
        /*08fc*/ 	.short	0x010a
        /*08fe*/ 	.byte	0x3f
	.zero		1


	//   ....[62]....
        /*0900*/ 	.word	0x00010980
        /*0904*/ 	.word	0x00000006
        /*0908*/ 	.word	0x00038860
        /*090c*/ 	.short	0x010a
        /*090e*/ 	.byte	0x3f
	.zero		1


	//   ....[63]....
        /*0910*/ 	.word	0x000109d0
        /*0914*/ 	.word	0x00000002
        /*0918*/ 	.word	0x00038840
        /*091c*/ 	.short	0x010a
        /*091e*/ 	.byte	0x3f
	.zero		1


	//   ....[64]....
        /*0920*/ 	.word	0x00010a20
        /*0924*/ 	.word	0x00000002
        /*0928*/ 	.word	0x00038860
        /*092c*/ 	.short	0x010a
        /*092e*/ 	.byte	0x3f
	.zero		1


	//   ....[65]....
        /*0930*/ 	.word	0x00010a70
        /*0934*/ 	.word	0x00000002
        /*0938*/ 	.word	0x00038840
        /*093c*/ 	.short	0x010a
        /*093e*/ 	.byte	0x3f
	.zero		1


	//   ....[66]....
        /*0940*/ 	.word	0x00010ac0
        /*0944*/ 	.word	0x00000002
        /*0948*/ 	.word	0x00038860
        /*094c*/ 	.short	0x010a
        /*094e*/ 	.byte	0x3f
	.zero		1


	//   ....[67]....
        /*0950*/ 	.word	0x00010b10
        /*0954*/ 	.word	0x00000002
        /*0958*/ 	.word	0x00038840
        /*095c*/ 	.short	0x010a
        /*095e*/ 	.byte	0x3f
	.zero		1


	//   ....[68]....
        /*0960*/ 	.word	0x00010b60
        /*0964*/ 	.word	0x00000002
        /*0968*/ 	.word	0x00038860
        /*096c*/ 	.short	0x010a
        /*096e*/ 	.byte	0x3f
	.zero		1


	//   ....[69]....
        /*0970*/ 	.word	0x00011510
        /*0974*/ 	.word	0x00000000
        /*0978*/ 	.word	0x00038820
        /*097c*/ 	.short	0x010a
        /*097e*/ 	.byte	0x3f
	.zero		1


	//   ....[70]....
        /*0980*/ 	.word	0x000116b0
        /*0984*/ 	.word	0x00000006
        /*0988*/ 	.word	0x00000000
        /*098c*/ 	.short	0x010a
        /*098e*/ 	.byte	0x3f
	.zero		1


	//   ....[71]....
        /*0990*/ 	.word	0x00011700
        /*0994*/ 	.word	0x00000007
        /*0998*/ 	.word	0x00000000
        /*099c*/ 	.short	0x010a
        /*099e*/ 	.byte	0x3f
	.zero		1


	//   ....[72]....
        /*09a0*/ 	.word	0x00011750
        /*09a4*/ 	.word	0x00000004
        /*09a8*/ 	.word	0x00000000
        /*09ac*/ 	.short	0x010a
        /*09ae*/ 	.byte	0x3f
	.zero		1


	//----- nvinfo : EIATTR_NUM_MBARRIERS
	.align		4
.L_261:
        /*09b0*/ 	.byte	0x03, 0x38
        /*09b2*/ 	.short	0x0017


	//----- nvinfo : EIATTR_EXIT_INSTR_OFFSETS
	.align		4
        /*09b4*/ 	.byte	0x04, 0x1c
        /*09b6*/ 	.short	(.L_263 - .L_262)


	//   ....[0]....
.L_262:
        /*09b8*/ 	.word	0x00000a90


	//   ....[1]....
        /*09bc*/ 	.word	0x0000b470


	//   ....[2]....
        /*09c0*/ 	.word	0x0000b4d0


	//   ....[3]....
        /*09c4*/ 	.word	0x00010530


	//----- nvinfo : EIATTR_MAX_THREADS
	.align		4
.L_263:
        /*09c8*/ 	.byte	0x04, 0x05
        /*09ca*/ 	.short	(.L_265 - .L_264)
.L_264:
        /*09cc*/ 	.word	0x00000180
        /*09d0*/ 	.word	0x00000001
        /*09d4*/ 	.word	0x00000001


	//----- nvinfo : EIATTR_CRS_STACK_SIZE
	.align		4
.L_265:
        /*09d8*/ 	.byte	0x04, 0x1e
        /*09da*/ 	.short	(.L_267 - .L_266)
.L_266:
        /*09dc*/ 	.word	0x00000000


	//----- nvinfo : EIATTR_CBANK_PARAM_SIZE
	.align		4
.L_267:
        /*09e0*/ 	.byte	0x03, 0x19
        /*09e2*/ 	.short	0x0b70


	//----- nvinfo : EIATTR_PARAM_CBANK
	.align		4
        /*09e4*/ 	.byte	0x04, 0x0a
        /*09e6*/ 	.short	(.L_269 - .L_268)
	.align		4
.L_268:
        /*09e8*/ 	.word	index@(.nv.constant0._ZN7cutlass13device_kernelIN5flash11enable_sm90INS1_16FlashAttnFwdSm90INS1_25CollectiveMainloopFwdSm90ILi2EN4cute5tupleIJNS5_1CILi1EEES8_S8_EEENS6_IJNS7_ILi64EEESA_SA_EEELi512ENS_6half_tEfNS_4arch4Sm90ELb0ELb0ELb0ELb1ELb0ELb0ELb1ELb0ELb0ELb0ELb0ELb0EEENS1_21CollectiveEpilogueFwdINS6_IJSA_NS7_ILi512EEESA_EEES9_SC_SE_Li256ELb1ELb0ELb0ELb0EEENS1_36VarlenDynamicPersistentTileSchedulerILi64ELi64ELi256ELi32ELb0ELb0ELb1ELb0ELb1ELb1EEEEEEEEEvNT_6ParamsE)
        /*09ec*/ 	.short	0x0210
        /*09ee*/ 	.short	0x0b70


	//----- nvinfo : EIATTR_SW_WAR
	.align		4
.L_269:
        /*09f0*/ 	.byte	0x04, 0x36
        /*09f2*/ 	.short	(.L_271 - .L_270)
.L_270:
        /*09f4*/ 	.word	0x00000008
.L_271:


//--------------------- .nv.info._ZN7cutlass13device_kernelIN5flash11enable_sm90INS1_16FlashAttnFwdSm90INS1_25CollectiveMainloopFwdSm90ILi2EN4cute5tupleIJNS5_1CILi1EEES8_S8_EEENS6_IJNS7_ILi64EEESA_SA_EEELi512ENS_6half_tEfNS_4arch4Sm90ELb0ELb0ELb0ELb1ELb0ELb1ELb1ELb0ELb0ELb0ELb0ELb0EEENS1_21CollectiveEpilogueFwdINS6_IJSA_NS7_ILi512EEESA_EEES9_SC_SE_Li256ELb1ELb0ELb0ELb0EEENS1_36VarlenDynamicPersistentTileSchedulerILi64ELi64ELi256ELi32ELb0ELb0ELb1ELb0ELb1ELb1EEEEEEEEEvNT_6ParamsE --------------------------
	.section	.nv.info._ZN7cutlass13device_kernelIN5flash11enable_sm90INS1_16FlashAttnFwdSm90INS1_25CollectiveMainloopFwdSm90ILi2EN4cute5tupleIJNS5_1CILi1EEES8_S8_EEENS6_IJNS7_ILi64EEESA_SA_EEELi512ENS_6half_tEfNS_4arch4Sm90ELb0ELb0ELb0ELb1ELb0ELb1ELb1ELb0ELb0ELb0ELb0ELb0EEENS1_21CollectiveEpilogueFwdINS6_IJSA_NS7_ILi512EEESA_EEES9_SC_SE_Li256ELb1ELb0ELb0ELb0EEENS1_36VarlenDynamicPersistentTileSchedulerILi64ELi64ELi256ELi32ELb0ELb0ELb1ELb0ELb1ELb1EEEEEEEEEvNT_6ParamsE,"",@"SHT_CUDA_INFO"
	.sectionflags	@""
	.align	4


	//----- nvinfo : EIATTR_CUDA_API_VERSION
	.align		4
        /*0000*/ 	.byte	0x04, 0x37
        /*0002*/ 	.short	(.L_273 - .L_272)
.L_272:
        /*0004*/ 	.word	0x00000082


	//----- nvinfo : EIATTR_KPARAM_INFO
	.align		4
.L_273:
        /*0008*/ 	.byte	0x04, 0x17
        /*000a*/ 	.short	(.L_275 - .L_274)
.L_274:
        /*000c*/ 	.word	0x00000000
        /*0010*/ 	.short	0x0000
        /*0012*/ 	.short	0x0070
        /*0014*/ 	.byte	0x00, 0xf0, 0x01, 0x2c


	//----- nvinfo : EIATTR_SPARSE_MMA_MASK
	.align		4
.L_275:
        /*0018*/ 	.byte	0x03, 0x50
        /*001a*/ 	.short	0x0000


	//----- nvinfo : EIATTR_MAXREG_COUNT
	.align		4
        /*001c*/ 	.byte	0x03, 0x1b
        /*001e*/ 	.short	0x00a8


	//----- nvinfo : EIATTR_NUM_BARRIERS
	.align		4
        /*0020*/ 	.byte	0x02, 0x4c
        /*0022*/ 	.byte	0x10
	.zero		1


	//----- nvinfo : EIATTR_EXTERNS
	.align		4
        /*0024*/ 	.byte	0x04, 0x0f
        /*0026*/ 	.short	(.L_277 - .L_276)


	//   ....[0]....
	.align		4
.L_276:
        /*0028*/ 	.word	index@(__assertfail)


	//----- nvinfo : EIATTR_ANNOTATIONS
	.align		4
.L_277:
        /*002c*/ 	.byte	0x04, 0x55
        /*002e*/ 	.short	(.L_279 - .L_278)


	//   ....[0]....
.L_278:
        /* <DEDUP_REMOVED lines=45> */


	//----- nvinfo : EIATTR_MERCURY_ISA_VERSION
	.align		4
.L_279:
        /*02f0*/ 	.byte	0x03, 0x5f
        /*02f2*/ 	.short	0x0101


	//----- nvinfo : EIATTR_UNUSED_LOAD_BYTE_OFFSET
	.align		4
        /*02f4*/ 	.byte	0x04, 0x44
        /*02f6*/ 	.short	(.L_281 - .L_280)


	//   ....[0]....
.L_280:
        /*02f8*/ 	.word	0x00000b30
        /*02fc*/ 	.word	0x0000fff0


	//   ....[1]....
        /*0300*/ 	.word	0x0000f060
        /*0304*/ 	.word	0x0000fff0


	//----- nvinfo : EIATTR_INT_WARP_WIDE_INSTR_OFFSETS
	.align		4
.L_281:
        /*0308*/ 	.byte	0x04, 0x31
        /*030a*/ 	.short	(.L_283 - .L_282)


	//   ....[0]....
.L_282:
        /*030c*/ 	.word	0x000001f0


	//   ....[1]....
        /*0310*/ 	.word	0x00000230


	//   ....[2]....
        /*0314*/ 	.word	0x000002a0


	//   ....[3]....
        /*0318*/ 	.word	0x00000310


	//   ....[4]....
        /*031c*/ 	.word	0x00013810


	//   ....[5]....
        /*0320*/ 	.word	0x000138c0


	//   ....[6]....
        /*0324*/ 	.word	0x00013d50


	//   ....[7]....
        /*0328*/ 	.word	0x00013d80


	//   ....[8]....
        /*032c*/ 	.word	0x00016ad0


	//   ....[9]....
        /*0330*/ 	.word	0x00016b80


	//----- nvinfo : EIATTR_COOP_GROUP_MASK_REGIDS
	.align		4
.L_283:
        /*0334*/ 	.byte	0x04, 0x29
        /*0336*/ 	.short	(.L_285 - .L_284)


	//   ....[0]....
.L_284:
        /*0338*/ 	.word	0xffffffff


	//   ....[1]....
        /*033c*/ 	.word	0xffffffff


	//   ....[2]....
        /*0340*/ 	.word	0xffffffff


	//   ....[3]....
        /*0344*/ 	.word	0xffffffff


	//   ....[4]....
        /*0348*/ 	.word	0xffffffff


	//   ....[5]....
        /*034c*/ 	.word	0xffffffff


	//   ....[6]....
        /*0350*/ 	.word	0xffffffff


	//   ....[7]....
        /*0354*/ 	.word	0xffffffff


	//   ....[8]....
        /*0358*/ 	.word	0xffffffff


	//   ....[9]....
        /*035c*/ 	.word	0xffffffff


	//   ....[10]....
        /*0360*/ 	.word	0xffffffff


	//   ....[11]....
        /*0364*/ 	.word	0xffffffff


	//   ....[12]....
        /*0368*/ 	.word	0xffffffff


	//   ....[13]....
        /*036c*/ 	.word	0xffffffff


	//   ....[14]....
        /*0370*/ 	.word	0xffffffff


	//   ....[15]....
        /*0374*/ 	.word	0xffffffff


	//   ....[16]....
        /*0378*/ 	.word	0xffffffff


	//   ....[17]....
        /*037c*/ 	.word	0xffffffff


	//   ....[18]....
        /*0380*/ 	.word	0xffffffff


	//   ....[19]....
        /*0384*/ 	.word	0xffffffff


	//   ....[20]....
        /*0388*/ 	.word	0xffffffff


	//   ....[21]....
        /*038c*/ 	.word	0xffffffff


	//   ....[22]....
        /*0390*/ 	.word	0xffffffff


	//   ....[23]....
        /*0394*/ 	.word	0xffffffff


	//   ....[24]....
        /*0398*/ 	.word	0xffffffff


	//   ....[25]....
        /*039c*/ 	.word	0xffffffff


	//   ....[26]....
        /*03a0*/ 	.word	0xffffffff


	//   ....[27]....
        /*03a4*/ 	.word	0xffffffff


	//   ....[28]....
        /*03a8*/ 	.word	0xffffffff


	//   ....[29]....
        /*03ac*/ 	.word	0xffffffff


	//   ....[30]....
        /*03b0*/ 	.word	0xffffffff


	//   ....[31]....
        /*03b4*/ 	.word	0xffffffff


	//   ....[32]....
        /*03b8*/ 	.word	0xffffffff


	//   ....[33]....
        /*03bc*/ 	.word	0xffffffff


	//   ....[34]....
        /*03c0*/ 	.word	0xffffffff


	//   ....[35]....
        /*03c4*/ 	.word	0xffffffff


	//   ....[36]....
        /*03c8*/ 	.word	0xffffffff


	//   ....[37]....
        /*03cc*/ 	.word	0xffffffff


	//   ....[38]....
        /*03d0*/ 	.word	0xffffffff


	//   ....[39]....
        /*03d4*/ 	.word	0xffffffff


	//   ....[40]....
        /*03d8*/ 	.word	0xffffffff


	//   ....[41]....
        /*03dc*/ 	.word	0xffffffff


	//   ....[42]....
        /*03e0*/ 	.word	0xffffffff


	//   ....[43]....
        /*03e4*/ 	.word	0xffffffff


	//   ....[44]....
        /*03e8*/ 	.word	0xffffffff


	//   ....[45]....
        /*03ec*/ 	.word	0xffffffff


	//   ....[46]....
        /*03f0*/ 	.word	0xffffffff


	//   ....[47]....
        /*03f4*/ 	.word	0xffffffff


	//   ....[48]....
        /*03f8*/ 	.word	0xffffffff


	//   ....[49]....
        /*03fc*/ 	.word	0xffffffff


	//   ....[50]....
        /*0400*/ 	.word	0xffffffff


	//   ....[51]....
        /*0404*/ 	.word	0xffffffff


	//   ....[52]....
        /*0408*/ 	.word	0xffffffff


	//   ....[53]....
        /*040c*/ 	.word	0xffffffff


	//   ....[54]....
        /*0410*/ 	.word	0xffffffff


	//   ....[55]....
        /*0414*/ 	.word	0xffffffff


	//   ....[56]....
        /*0418*/ 	.word	0xffffffff


	//   ....[57]....
        /*041c*/ 	.word	0xffffffff


	//   ....[58]....
        /*0420*/ 	.word	0xffffffff


	//   ....[59]....
        /*0424*/ 	.word	0xffffffff


	//   ....[60]....
        /*0428*/ 	.word	0x0500000f


	//   ....[61]....
        /*042c*/ 	.word	0x0500000f


	//   ....[62]....
        /*0430*/ 	.word	0x0500000f


	//   ....[63]....
        /*0434*/ 	.word	0x0500000f


	//   ....[64]....
        /*0438*/ 	.word	0x0500000f


	//   ....[65]....
        /*043c*/ 	.word	0x0500000f


	//   ....[66]....
        /*0440*/ 	.word	0x0500000f


	//   ....[67]....
        /*0444*/ 	.word	0x0500000f


	//   ....[68]....
        /*0448*/ 	.word	0x0500000f


	//   ....[69]....
        /*044c*/ 	.word	0x0500000f


	//   ....[70]....
        /*0450*/ 	.word	0x0500000f


	//   ....[71]....
        /*0454*/ 	.word	0x0500000f


	//   ....[72]....
        /*0458*/ 	.word	0x0500000f


	//   ....[73]....
        /*045c*/ 	.word	0x0500000f


	//   ....[74]....
        /*0460*/ 	.word	0x0500000f


	//   ....[75]....
        /*0464*/ 	.word	0x0500000f


	//   ....[76]....
        /*0468*/ 	.word	0x0500000f


	//   ....[77]....
        /*046c*/ 	.word	0x0500000f


	//   ....[78]....
        /*0470*/ 	.word	0x0500000f


	//   ....[79]....
        /*0474*/ 	.word	0x0500000f


	//   ....[80]....
        /*0478*/ 	.word	0x0500000f


	//   ....[81]....
        /*047c*/ 	.word	0x0500000f


	//   ....[82]....
        /*0480*/ 	.word	0x0500000f


	//   ....[83]....
        /*0484*/ 	.word	0x0500000f


	//   ....[84]....
        /*0488*/ 	.word	0x0500000f


	//   ....[85]....
        /*048c*/ 	.word	0x0500000f


	//   ....[86]....
        /*0490*/ 	.word	0x0500000f


	//   ....[87]....
        /*0494*/ 	.word	0x0500000f


	//----- nvinfo : EIATTR_COOP_GROUP_INSTR_OFFSETS
	.align		4
.L_285:
        /*0498*/ 	.byte	0x04, 0x28
        /*049a*/ 	.short	(.L_287 - .L_286)


	//   ....[0]....
.L_286:
        /*049c*/ 	.word	0x00000060


	//   ....[1]....
        /*04a0*/ 	.word	0x00000200


	//   ....[2]....
        /*04a4*/ 	.word	0x00000240


	//   ....[3]....
        /*04a8*/ 	.word	0x00000450


	//   ....[4]....
        /*04ac*/ 	.word	0x000005b0


	//   ....[5]....
        /*04b0*/ 	.word	0x000006d0


	//   ....[6]....
        /*04b4*/ 	.word	0x00000830


	//   ....[7]....
        /*04b8*/ 	.word	0x00004600


	//   ....[8]....
        /*04bc*/ 	.word	0x00005f20


	//   ....[9]....
        /*04c0*/ 	.word	0x00008b40


	//   ....[10]....
        /*04c4*/ 	.word	0x0000a5f0


	//   ....[11]....
        /*04c8*/ 	.word	0x0000a6e0


	//   ....[12]....
        /*04cc*/ 	.word	0x0000a880


	//   ....[13]....
        /*04d0*/ 	.word	0x0000a910


	//   ....[14]....
        /*04d4*/ 	.word	0x0000b1f0


	//   ....[15]....
        /*04d8*/ 	.word	0x0000b8c0


	//   ....[16]....
        /*04dc*/ 	.word	0x0000d0f0


	//   ....[17]....
        /*04e0*/ 	.word	0x0000d120


	//   ....[18]....
        /*04e4*/ 	.word	0x0000d390


	//   ....[19]....
        /*04e8*/ 	.word	0x0000d570


	//   ....[20]....
        /*04ec*/ 	.word	0x0000e520


	//   ....[21]....
        /*04f0*/ 	.word	0x0000e570


	//   ....[22]....
        /*04f4*/ 	.word	0x0000e5a0


	//   ....[23]....
        /*04f8*/ 	.word	0x0000e610


	//   ....[24]....
        /*04fc*/ 	.word	0x0000e620


	//   ....[25]....
        /*0500*/ 	.word	0x00010000


	//   ....[26]....
        /*0504*/ 	.word	0x00011780


	//   ....[27]....
        /*0508*/ 	.word	0x00011910


	//   ....[28]....
        /*050c*/ 	.word	0x00011940


	//   ....[29]....
        /*0510*/ 	.word	0x00011980


	//   ....[30]....
        /*0514*/ 	.word	0x000119e0


	//   ....[31]....
        /*0518*/ 	.word	0x00011a40


	//   ....[32]....
        /*051c*/ 	.word	0x00011a80


	//   ....[33]....
        /*0520*/ 	.word	0x00011c30


	//   ....[34]....
        /*0524*/ 	.word	0x00011c90


	//   ....[35]....
        /*0528*/ 	.word	0x00011cd0


	//   ....[36]....
        /*052c*/ 	.word	0x00011d10


	//   ....[37]....
        /*0530*/ 	.word	0x00011d40


	//   ....[38]....
        /*0534*/ 	.word	0x00011d70


	//   ....[39]....
        /*0538*/ 	.word	0x00011e00


	//   ....[40]....
        /*053c*/ 	.word	0x00011e30


	//   ....[41]....
        /*0540*/ 	.word	0x00011ec0


	//   ....[42]....
        /*0544*/ 	.word	0x00016c10


	//   ....[43]....
        /*0548*/ 	.word	0x00016c20


	//   ....[44]....
        /*054c*/ 	.word	0x00016d30


	//   ....[45]....
        /*0550*/ 	.word	0x00016d90


	//   ....[46]....
        /*0554*/ 	.word	0x00016dd0


	//   ....[47]....
        /*0558*/ 	.word	0x00016e10


	//   ....[48]....
        /*055c*/ 	.word	0x00016e40


	//   ....[49]....
        /*0560*/ 	.word	0x00016e70


	//   ....[50]....
        /*0564*/ 	.word	0x00017000


	//   ....[51]....
        /*0568*/ 	.word	0x00017060


	//   ....[52]....
        /*056c*/ 	.word	0x000170a0


	//   ....[53]....
        /*0570*/ 	.word	0x000170e0


	//   ....[54]....
        /*0574*/ 	.word	0x00017110


	//   ....[55]....
        /*0578*/ 	.word	0x00017140


	//   ....[56]....
        /*057c*/ 	.word	0x00017200


	//   ....[57]....
        /*0580*/ 	.word	0x00017220


	//   ....[58]....
        /*0584*/ 	.word	0x00017290


	//   ....[59]....
        /*0588*/ 	.word	0x000176c0


	//   ....[60]....
        /*058c*/ 	.word	0x00017b00


	//   ....[61]....
        /*0590*/ 	.word	0x00017ba0


	//   ....[62]....
        /*0594*/ 	.word	0x00017c40


	//   ....[63]....
        /*0598*/ 	.word	0x00017ce0


	//   ....[64]....
        /*059c*/ 	.word	0x00017dd0


	//   ....[65]....
        /*05a0*/ 	.word	0x00017e70


	//   ....[66]....
        /*05a4*/ 	.word	0x00017f10


	//   ....[67]....
        /*05a8*/ 	.word	0x00017fb0


	//   ....[68]....
        /*05ac*/ 	.word	0x00018260


	//   ....[69]....
        /*05b0*/ 	.word	0x00018540


	//   ....[70]....
        /*05b4*/ 	.word	0x00018960


	//   ....[71]....
        /*05b8*/ 	.word	0x000189f0


	//   ....[72]....
        /*05bc*/ 	.word	0x00018a90


	//   ....[73]....
        /*05c0*/ 	.word	0x00018b40


	//   ....[74]....
        /*05c4*/ 	.word	0x00018bc0


	//   ....[75]....
        /*05c8*/ 	.word	0x00018c40


	//   ....[76]....
        /*05cc*/ 	.word	0x00018cc0


	//   ....[77]....
        /*05d0*/ 	.word	0x00018d40


	//   ....[78]....
        /*05d4*/ 	.word	0x00018dd0


	//   ....[79]....
        /*05d8*/ 	.word	0x00018e90


	//   ....[80]....
        /*05dc*/ 	.word	0x00018f10


	//   ....[81]....
        /*05e0*/ 	.word	0x00018f90


	//   ....[82]....
        /*05e4*/ 	.word	0x00019010


	//   ....[83]....
        /*05e8*/ 	.word	0x00019090


	//   ....[84]....
        /*05ec*/ 	.word	0x00019100


	//   ....[85]....
        /*05f0*/ 	.word	0x000191a0


	//   ....[86]....
        /*05f4*/ 	.word	0x00019230


	//   ....[87]....
        /*05f8*/ 	.word	0x00019350


	//----- nvinfo : EIATTR_REG_RECONFIG
	.align		4
.L_287:
        /*05fc*/ 	.byte	0x01, 0x54
	.zero		2


	//----- nvinfo : EIATTR_SYSCALL_OFFSETS
	.align		4
        /*0600*/ 	.byte	0x04, 0x46
        /*0602*/ 	.short	(.L_289 - .L_288)


	//   ....[0]....
.L_288:
        /*0604*/ 	.word	0x000018a0


	//   ....[1]....
        /*0608*/ 	.word	0x000019f0


	//   ....[2]....
        /*060c*/ 	.word	0x000060d0


	//   ....[3]....
        /*0610*/ 	.word	0x00006580


	//   ....[4]....
        /*0614*/ 	.word	0x00013a50


	//   ....[5]....
        /*0618*/ 	.word	0x00013b90


	//   ....[6]....
        /*061c*/ 	.word	0x00013c90


	//----- nvinfo : EIATTR_MBARRIER_INSTR_OFFSETS
	.align		4
.L_289:
        /*0620*/ 	.byte	0x04, 0x39
        /*0622*/ 	.short	(.L_291 - .L_290)


	//   ....[0]....
.L_290:
        /*0624*/ 	.word	0x00000330
        /*0628*/ 	.word	0x000000ff
        /*062c*/ 	.word	0x00038800
        /*0630*/ 	.short	0x0100
        /*0632*/ 	.byte	0x08
	.zero		1


	//   ....[1]....
        /*0634*/ 	.word	0x00000340
        /*0638*/ 	.word	0x000000ff
        /*063c*/ 	.word	0x00038810
        /*0640*/ 	.short	0x0100
        /*0642*/ 	.byte	0x08
	.zero		1


	//   ....[2]....
        /*0644*/ 	.word	0x00000350
        /*0648*/ 	.word	0x000000ff
        /*064c*/ 	.word	0x00038820
        /*0650*/ 	.short	0x0100
        /*0652*/ 	.byte	0x08
	.zero		1


	//   ....[3]....
        /*0654*/ 	.word	0x00000400
        /*0658*/ 	.word	0x000000ff
        /*065c*/ 	.word	0x00038830
        /*0660*/ 	.short	0x0100
        /*0662*/ 	.byte	0x06
	.zero		1


	//   ....[4]....
        /*0664*/ 	.word	0x00000410
        /*0668*/ 	.word	0x000000ff
        /*066c*/ 	.word	0x00038840
        /*0670*/ 	.short	0x0100
        /*0672*/ 	.byte	0x06
	.zero		1


	//   ....[5]....
        /*0674*/ 	.word	0x00000420
        /*0678*/ 	.word	0x000000ff
        /*067c*/ 	.word	0x00038838
        /*0680*/ 	.short	0x0100
        /*0682*/ 	.byte	0x06
	.zero		1


	//   ....[6]....
        /*0684*/ 	.word	0x00000430
        /*0688*/ 	.word	0x000000ff
        /*068c*/ 	.word	0x00038848
        /*0690*/ 	.short	0x0100
        /*0692*/ 	.byte	0x06
	.zero		1


	//   ....[7]....
        /*0694*/ 	.word	0x00000560
        /*0698*/ 	.word	0x000000ff
        /*069c*/ 	.word	0x00038850
        /*06a0*/ 	.short	0x0100
        /*06a2*/ 	.byte	0x08
	.zero		1


	//   ....[8]....
        /*06a4*/ 	.word	0x00000570
        /*06a8*/ 	.word	0x000000ff
        /*06ac*/ 	.word	0x00038860
        /*06b0*/ 	.short	0x0100
        /*06b2*/ 	.byte	0x08
	.zero		1


	//   ....[9]....
        /*06b4*/ 	.word	0x00000580
        /*06b8*/ 	.word	0x000000ff
        /*06bc*/ 	.word	0x00038858
        /*06c0*/ 	.short	0x0100
        /*06c2*/ 	.byte	0x08
	.zero		1


	//   ....[10]....
        /*06c4*/ 	.word	0x00000590
        /*06c8*/ 	.word	0x000000ff
        /*06cc*/ 	.word	0x00038868
        /*06d0*/ 	.short	0x0100
        /*06d2*/ 	.byte	0x08
	.zero		1


	//   ....[11]....
        /*06d4*/ 	.word	0x00000680
        /*06d8*/ 	.word	0x000000ff
        /*06dc*/ 	.word	0x00038870
        /*06e0*/ 	.short	0x0100
        /*06e2*/ 	.byte	0x06
	.zero		1


	//   ....[12]....
        /*06e4*/ 	.word	0x00000690
        /*06e8*/ 	.word	0x000000ff
        /*06ec*/ 	.word	0x00038880
        /*06f0*/ 	.short	0x0100
        /*06f2*/ 	.byte	0x06
	.zero		1


	//   ....[13]....
        /*06f4*/ 	.word	0x000006a0
        /*06f8*/ 	.word	0x000000ff
        /*06fc*/ 	.word	0x00038878
        /*0700*/ 	.short	0x0100
        /*0702*/ 	.byte	0x06
	.zero		1


	//   ....[14]....
        /*0704*/ 	.word	0x000006b0
        /*0708*/ 	.word	0x000000ff
        /*070c*/ 	.word	0x00038888
        /*0710*/ 	.short	0x0100
        /*0712*/ 	.byte	0x06
	.zero		1


	//   ....[15]....
        /*0714*/ 	.word	0x000007e0
        /*0718*/ 	.word	0x000000ff
        /*071c*/ 	.word	0x00038890
        /*0720*/ 	.short	0x0100
        /*0722*/ 	.byte	0x08
	.zero		1


	//   ....[16]....
        /*0724*/ 	.word	0x000007f0
        /*0728*/ 	.word	0x000000ff
        /*072c*/ 	.word	0x000388a0
        /*0730*/ 	.short	0x0100
        /*0732*/ 	.byte	0x08
	.zero		1


	//   ....[17]....
        /*0734*/ 	.word	0x00000800
        /*0738*/ 	.word	0x000000ff
        /*073c*/ 	.word	0x00038898
        /*0740*/ 	.short	0x0100
        /*0742*/ 	.byte	0x08
	.zero		1


	//   ....[18]....
        /*0744*/ 	.word	0x00000810
        /*0748*/ 	.word	0x000000ff
        /*074c*/ 	.word	0x000388a8
        /*0750*/ 	.short	0x0100
        /*0752*/ 	.byte	0x08
	.zero		1


	//   ....[19]....
        /*0754*/ 	.word	0x00000940
        /*0758*/ 	.word	0x000000ff
        /*075c*/ 	.word	0x000388b0
        /*0760*/ 	.short	0x0100
        /*0762*/ 	.byte	0x08
	.zero		1


	//   ....[20]....
        /*0764*/ 	.word	0x00000950
        /*0768*/ 	.word	0x000000ff
        /*076c*/ 	.word	0x000388c0
        /*0770*/ 	.short	0x0100
        /*0772*/ 	.byte	0x08
	.zero		1


	//   ....[21]....
        /*0774*/ 	.word	0x00000960
        /*0778*/ 	.word	0x000000ff
        /*077c*/ 	.word	0x000388b8
        /*0780*/ 	.short	0x0100
        /*0782*/ 	.byte	0x08
	.zero		1


	//   ....[22]....
        /*0784*/ 	.word	0x00000970
        /*0788*/ 	.word	0x000000ff
        /*078c*/ 	.word	0x000388c8
        /*0790*/ 	.short	0x0100
        /*0792*/ 	.byte	0x08
	.zero		1


	//   ....[23]....
        /*0794*/ 	.word	0x00002620
        /*0798*/ 	.word	0x00000048
        /*079c*/ 	.word	0x00038890
        /*07a0*/ 	.short	0x010a
        /*07a2*/ 	.byte	0x3f
	.zero		1


	//   ....[24]....
        /*07a4*/ 	.word	0x00002fb0
        /*07a8*/ 	.word	0x00000048
        /*07ac*/ 	.word	0x00038890
        /*07b0*/ 	.short	0x010a
        /*07b2*/ 	.byte	0x3f
	.zero		1


	//   ....[25]....
        /*07b4*/ 	.word	0x00003810
        /*07b8*/ 	.word	0x00000048
        /*07bc*/ 	.word	0x00038890
        /*07c0*/ 	.short	0x010a
        /*07c2*/ 	.byte	0x3f
	.zero		1


	//   ....[26]....
        /*07c4*/ 	.word	0x00003a10
        /*07c8*/ 	.word	0x00000004
        /*07cc*/ 	.word	0x00000000
        /*07d0*/ 	.short	0x0101
        /*07d2*/ 	.byte	0x3f
	.zero		1


	//   ....[27]....
        /*07d4*/ 	.word	0x00003a50
        /*07d8*/ 	.word	0x00000048
        /*07dc*/ 	.word	0x000388b0
        /*07e0*/ 	.short	0x010a
        /*07e2*/ 	.byte	0x3f
	.zero		1


	//   ....[28]....
        /*07e4*/ 	.word	0x00004070
        /*07e8*/ 	.word	0x00000048
        /*07ec*/ 	.word	0x00000000
        /*07f0*/ 	.short	0x0101
        /*07f2*/ 	.byte	0x3f
	.zero		1


	//   ....[29]....
        /*07f4*/ 	.word	0x00004a50
        /*07f8*/ 	.word	0x00000000
        /*07fc*/ 	.word	0x00000000
        /*0800*/ 	.short	0x0101
        /*0802*/ 	.byte	0x3f
	.zero		1


	//   ....[30]....
        /*0804*/ 	.word	0x000055d0
        /*0808*/ 	.word	0x00000000
        /*080c*/ 	.word	0x00000000
        /*0810*/ 	.short	0x0101
        /*0812*/ 	.byte	0x3f
	.zero		1


	//   ....[31]....
        /*0814*/ 	.word	0x00006160
        /*0818*/ 	.word	0x00000002
        /*081c*/ 	.word	0x00038800
        /*0820*/ 	.short	0x010a
        /*0822*/ 	.byte	0x3f
	.zero		1


	//   ....[32]....
        /*0824*/ 	.word	0x000061b0
        /*0828*/ 	.word	0x00000002
        /*082c*/ 	.word	0x00038800
        /*0830*/ 	.short	0x010a
        /*0832*/ 	.byte	0x3f
	.zero		1


	//   ....[33]....
        /*0834*/ 	.word	0x00006850
        /*0838*/ 	.word	0x00000002
        /*083c*/ 	.word	0x00038800
        /*0840*/ 	.short	0x010a
        /*0842*/ 	.byte	0x3f
	.zero		1


	//   ....[34]....
        /*0844*/ 	.word	0x000076c0
        /*0848*/ 	.word	0x00000002
        /*084c*/ 	.word	0x00038800
        /*0850*/ 	.short	0x010a
        /*0852*/ 	.byte	0x3f
	.zero		1


	//   ....[35]....
        /*0854*/ 	.word	0x00008430
        /*0858*/ 	.word	0x00000014
        /*085c*/ 	.word	0x00038830
        /*0860*/ 	.short	0x010a
        /*0862*/ 	.byte	0x3f
	.zero		1


	//   ....[36]....
        /*0864*/ 	.word	0x000084e0
        /*0868*/ 	.word	0x00000014
        /*086c*/ 	.word	0x00038830
        /*0870*/ 	.short	0x010a
        /*0872*/ 	.byte	0x3f
	.zero		1


	//   ....[37]....
        /*0874*/ 	.word	0x000087f0
        /*0878*/ 	.word	0x00000002
        /*087c*/ 	.word	0x00038810
        /*0880*/ 	.short	0x010a
        /*0882*/ 	.byte	0x3f
	.zero		1


	//   ....[38]....
        /*0884*/ 	.word	0x00008840
        /*0888*/ 	.word	0x00000014
        /*088c*/ 	.word	0x00038850
        /*0890*/ 	.short	0x010a
        /*0892*/ 	.byte	0x3f
	.zero		1


	//   ....[39]....
        /*0894*/ 	.word	0x00008900
        /*0898*/ 	.word	0x00000014
        /*089c*/ 	.word	0x00038850
        /*08a0*/ 	.short	0x010a
        /*08a2*/ 	.byte	0x3f
	.zero		1


	//   ....[40]....
        /*08a4*/ 	.word	0x0000ab60
        /*08a8*/ 	.word	0x0000000f
        /*08ac*/ 	.word	0x00000000
        /*08b0*/ 	.short	0x0101
        /*08b2*/ 	.byte	0x3f
	.zero		1


	//   ....[41]....
        /*08b4*/ 	.word	0x0000b210
        /*08b8*/ 	.word	0x00000014
        /*08bc*/ 	.word	0x00000000
        /*08c0*/ 	.short	0x0101
        /*08c2*/ 	.byte	0x3f
	.zero		1


	//   ....[42]....
        /*08c4*/ 	.word	0x0000b320
        /*08c8*/ 	.word	0x0000000e
        /*08cc*/ 	.word	0x00038830
        /*08d0*/ 	.short	0x010a
        /*08d2*/ 	.byte	0x3f
	.zero		1


	//   ....[43]....
        /*08d4*/ 	.word	0x0000b3d0
        /*08d8*/ 	.word	0x0000000e
        /*08dc*/ 	.word	0x00038830
        /*08e0*/ 	.short	0x010a
        /*08e2*/ 	.byte	0x3f
	.zero		1


	//   ....[44]....
        /*08e4*/ 	.word	0x0000b650
        /*08e8*/ 	.word	0x0000000e
        /*08ec*/ 	.word	0x00038850
        /*08f0*/ 	.short	0x010a
        /*08f2*/ 	.byte	0x3f
	.zero		1


	//   ....[45]....
        /*08f4*/ 	.word	0x0000b6a0
        /*08f8*/ 	.word	0x0000000e
        /*08fc*/ 	.word	0x00038850
        /*0900*/ 	.short	0x010a
        /*0902*/ 	.byte	0x3f
	.zero		1


	//   ....[46]....
        /*0904*/ 	.word	0x0000d8c0
        /*0908*/ 	.word	0x0000009a
        /*090c*/ 	.word	0x00000000
        /*0910*/ 	.short	0x0101
        /*0912*/ 	.byte	0x3f
	.zero		1


	//   ....[47]....
        /*0914*/ 	.word	0x0000e540
        /*0918*/ 	.word	0x0000000e
        /*091c*/ 	.word	0x00000000
        /*0920*/ 	.short	0x0101
        /*0922*/ 	.byte	0x3f
	.zero		1


	//   ....[48]....
        /*0924*/ 	.word	0x00010870
        /*0928*/ 	.word	0x00000000
        /*092c*/ 	.word	0x00000000
        /*0930*/ 	.short	0x0101
        /*0932*/ 	.byte	0x3f
	.zero		1


	//   ....[49]....
        /*0934*/ 	.word	0x000128f0
        /*0938*/ 	.word	0x00000005
        /*093c*/ 	.word	0x00038820
        /*0940*/ 	.short	0x010a
        /*0942*/ 	.byte	0x3f
	.zero		1


	//   ....[50]....
        /*0944*/ 	.word	0x00012970
        /*0948*/ 	.word	0x00000006
        /*094c*/ 	.word	0x000388a0
        /*0950*/ 	.short	0x010a
        /*0952*/ 	.byte	0x3f
	.zero		1


	//   ....[51]....
        /*0954*/ 	.word	0x00012b60
        /*0958*/ 	.word	0x00000006
        /*095c*/ 	.word	0x000388c0
        /*0960*/ 	.short	0x010a
        /*0962*/ 	.byte	0x3f
	.zero		1


	//   ....[52]....
        /*0964*/ 	.word	0x000130c0
        /*0968*/ 	.word	0x00000007
        /*096c*/ 	.word	0x000388a0
        /*0970*/ 	.short	0x010a
        /*0972*/ 	.byte	0x3f
	.zero		1


	//   ....[53]....
        /*0974*/ 	.word	0x00013290
        /*0978*/ 	.word	0x00000007
        /*097c*/ 	.word	0x000388c0
        /*0980*/ 	.short	0x010a
        /*0982*/ 	.byte	0x3f
	.zero		1


	//   ....[54]....
        /*0984*/ 	.word	0x00014200
        /*0988*/ 	.word	0x00000009
        /*098c*/ 	.word	0x00038840
        /*0990*/ 	.short	0x010a
        /*0992*/ 	.byte	0x3f
	.zero		1


	//   ....[55]....
        /*0994*/ 	.word	0x000149f0
        /*0998*/ 	.word	0x0000000b
        /*099c*/ 	.word	0x00038820
        /*09a0*/ 	.short	0x010a
        /*09a2*/ 	.byte	0x3f
	.zero		1


	//   ....[56]....
        /*09a4*/ 	.word	0x00014ac0
        /*09a8*/ 	.word	0x00000005
        /*09ac*/ 	.word	0x00038860
        /*09b0*/ 	.short	0x010a
        /*09b2*/ 	.byte	0x3f
	.zero		1


	//   ....[57]....
        /*09b4*/ 	.word	0x00015280
        /*09b8*/ 	.word	0x00000002
        /*09bc*/ 	.word	0x00038840
        /*09c0*/ 	.short	0x010a
        /*09c2*/ 	.byte	0x3f
	.zero		1


	//   ....[58]....
        /*09c4*/ 	.word	0x000154a0
        /*09c8*/ 	.word	0x00000002
        /*09cc*/ 	.word	0x00038860
        /*09d0*/ 	.short	0x010a
        /*09d2*/ 	.byte	0x3f
	.zero		1


	//   ....[59]....
        /*09d4*/ 	.word	0x00015b50
        /*09d8*/ 	.word	0x00000002
        /*09dc*/ 	.word	0x00038840
        /*09e0*/ 	.short	0x010a
        /*09e2*/ 	.byte	0x3f
	.zero		1


	//   ....[60]....
        /*09e4*/ 	.word	0x00015d60
        /*09e8*/ 	.word	0x00000002
        /*09ec*/ 	.word	0x00038860
        /*09f0*/ 	.short	0x010a
        /*09f2*/ 	.byte	0x3f
	.zero		1


	//   ....[61]....
        /*09f4*/ 	.word	0x00016390
        /*09f8*/ 	.word	0x00000002
        /*09fc*/ 	.word	0x00038840
        /*0a00*/ 	.short	0x010a
        /*0a02*/ 	.byte	0x3f
	.zero		1


	//   ....[62]....
        /*0a04*/ 	.word	0x000165b0
        /*0a08*/ 	.word	0x00000002
        /*0a0c*/ 	.word	0x00038860
        /*0a10*/ 	.short	0x010a
        /*0a12*/ 	.byte	0x3f
	.zero		1


	//   ....[63]....
        /*0a14*/ 	.word	0x00017650
        /*0a18*/ 	.word	0x00000000
        /*0a1c*/ 	.word	0x00038820
        /*0a20*/ 	.short	0x010a
        /*0a22*/ 	.byte	0x3f
	.zero		1


	//   ....[64]....
        /*0a24*/ 	.word	0x000177f0
        /*0a28*/ 	.word	0x00000006
        /*0a2c*/ 	.word	0x00000000
        /*0a30*/ 	.short	0x010a
        /*0a32*/ 	.byte	0x3f
	.zero		1


	//   ....[65]....
        /*0a34*/ 	.word	0x00017860
        /*0a38*/ 	.word	0x00000007
        /*0a3c*/ 	.word	0x00000000
        /*0a40*/ 	.short	0x010a
        /*0a42*/ 	.byte	0x3f
	.zero		1


	//   ....[66]....
        /*0a44*/ 	.word	0x000178d0
        /*0a48*/ 	.word	0x00000004
        /*0a4c*/ 	.word	0x00000000
        /*0a50*/ 	.short	0x010a
        /*0a52*/ 	.byte	0x3f
	.zero		1


	//   ....[67]....
        /*0a54*/ 	.word	0x00017900
        /*0a58*/ 	.word	0x00000003
        /*0a5c*/ 	.word	0x00000000
        /*0a60*/ 	.short	0x010a
        /*0a62*/ 	.byte	0x3f
	.zero		1


	//   ....[68]....
        /*0a64*/ 	.word	0x00017960
        /*0a68*/ 	.word	0x00000048
        /*0a6c*/ 	.word	0x00038890
        /*0a70*/ 	.short	0x010a
        /*0a72*/ 	.byte	0x3f
	.zero		1


	//   ....[69]....
        /*0a74*/ 	.word	0x000179b0
        /*0a78*/ 	.word	0x00000048
        /*0a7c*/ 	.word	0x00038890
        /*0a80*/ 	.short	0x010a
        /*0a82*/ 	.byte	0x3f
	.zero		1


	//   ....[70]....
        /*0a84*/ 	.word	0x00017a00
        /*0a88*/ 	.word	0x00000048
        /*0a8c*/ 	.word	0x00038890
        /*0a90*/ 	.short	0x010a
        /*0a92*/ 	.byte	0x3f
	.zero		1


	//   ....[71]....
        /*0a94*/ 	.word	0x00017a50
        /*0a98*/ 	.word	0x00000048
        /*0a9c*/ 	.word	0x000388b0
        /*0aa0*/ 	.short	0x010a
        /*0aa2*/ 	.byte	0x3f
	.zero		1


	//   ....[72]....
        /*0aa4*/ 	.word	0x00017d20
        /*0aa8*/ 	.word	0x00000002
        /*0aac*/ 	.word	0x00038800
        /*0ab0*/ 	.short	0x010a
        /*0ab2*/ 	.byte	0x3f
	.zero		1


	//   ....[73]....
        /*0ab4*/ 	.word	0x00017ff0
        /*0ab8*/ 	.word	0x00000002
        /*0abc*/ 	.word	0x00038800
        /*0ac0*/ 	.short	0x010a
        /*0ac2*/ 	.byte	0x3f
	.zero		1


	//   ....[74]....
        /*0ac4*/ 	.word	0x00018040
        /*0ac8*/ 	.word	0x00000014
        /*0acc*/ 	.word	0x00038830
        /*0ad0*/ 	.short	0x010a
        /*0ad2*/ 	.byte	0x3f
	.zero		1


	//   ....[75]....
        /*0ad4*/ 	.word	0x00018090
        /*0ad8*/ 	.word	0x00000002
        /*0adc*/ 	.word	0x00038810
        /*0ae0*/ 	.short	0x010a
        /*0ae2*/ 	.byte	0x3f
	.zero		1


	//   ....[76]....
        /*0ae4*/ 	.word	0x000180e0
        /*0ae8*/ 	.word	0x00000014
        /*0aec*/ 	.word	0x00038850
        /*0af0*/ 	.short	0x010a
        /*0af2*/ 	.byte	0x3f
	.zero		1


	//   ....[77]....
        /*0af4*/ 	.word	0x00018130
        /*0af8*/ 	.word	0x0000000e
        /*0afc*/ 	.word	0x00038830
        /*0b00*/ 	.short	0x010a
        /*0b02*/ 	.byte	0x3f
	.zero		1


	//   ....[78]....
        /*0b04*/ 	.word	0x00018180
        /*0b08*/ 	.word	0x0000000e
        /*0b0c*/ 	.word	0x00038850
        /*0b10*/ 	.short	0x010a
        /*0b12*/ 	.byte	0x3f
	.zero		1


	//   ....[79]....
        /*0b14*/ 	.word	0x00018320
        /*0b18*/ 	.word	0x00000005
        /*0b1c*/ 	.word	0x00038820
        /*0b20*/ 	.short	0x010a
        /*0b22*/ 	.byte	0x3f
	.zero		1


	//   ....[80]....
        /*0b24*/ 	.word	0x00018370
        /*0b28*/ 	.word	0x00000006
        /*0b2c*/ 	.word	0x000388a0
        /*0b30*/ 	.short	0x010a
        /*0b32*/ 	.byte	0x3f
	.zero		1


	//   ....[81]....
        /*0b34*/ 	.word	0x000183c0
        /*0b38*/ 	.word	0x00000006
        /*0b3c*/ 	.word	0x000388c0
        /*0b40*/ 	.short	0x010a
        /*0b42*/ 	.byte	0x3f
	.zero		1


	//   ....[82]....
        /*0b44*/ 	.word	0x00018410
        /*0b48*/ 	.word	0x00000007
        /*0b4c*/ 	.word	0x000388a0
        /*0b50*/ 	.short	0x010a
        /*0b52*/ 	.byte	0x3f
	.zero		1


	//   ....[83]....
        /*0b54*/ 	.word	0x00018460
        /*0b58*/ 	.word	0x00000007
        /*0b5c*/ 	.word	0x000388c0
        /*0b60*/ 	.short	0x010a
        /*0b62*/ 	.byte	0x3f
	.zero		1


	//   ....[84]....
        /*0b64*/ 	.word	0x00018600
        /*0b68*/ 	.word	0x00000009
        /*0b6c*/ 	.word	0x00038840
        /*0b70*/ 	.short	0x010a
        /*0b72*/ 	.byte	0x3f
	.zero		1


	//   ....[85]....
        /*0b74*/ 	.word	0x00018680
        /*0b78*/ 	.word	0x00000009
        /*0b7c*/ 	.word	0x00038820
        /*0b80*/ 	.short	0x010a
        /*0b82*/ 	.byte	0x3f
	.zero		1


	//   ....[86]....
        /*0b84*/ 	.word	0x000186d0
        /*0b88*/ 	.word	0x00000005
        /*0b8c*/ 	.word	0x00038860
        /*0b90*/ 	.short	0x010a
        /*0b92*/ 	.byte	0x3f
	.zero		1


	//   ....[87]....
        /*0b94*/ 	.word	0x00018720
        /*0b98*/ 	.word	0x00000002
        /*0b9c*/ 	.word	0x00038840
        /*0ba0*/ 	.short	0x010a
        /*0ba2*/ 	.byte	0x3f
	.zero		1


	//   ....[88]....
        /*0ba4*/ 	.word	0x00018770
        /*0ba8*/ 	.word	0x00000002
        /*0bac*/ 	.word	0x00038860
        /*0bb0*/ 	.short	0x010a
        /*0bb2*/ 	.byte	0x3f
	.zero		1


	//   ....[89]....
        /*0bb4*/ 	.word	0x000187c0
        /*0bb8*/ 	.word	0x00000002
        /*0bbc*/ 	.word	0x00038840
        /*0bc0*/ 	.short	0x010a
        /*0bc2*/ 	.byte	0x3f
	.zero		1


	//   ....[90]....
        /*0bc4*/ 	.word	0x00018810
        /*0bc8*/ 	.word	0x00000002
        /*0bcc*/ 	.word	0x00038860
        /*0bd0*/ 	.short	0x010a
        /*0bd2*/ 	.byte	0x3f
	.zero		1


	//   ....[91]....
        /*0bd4*/ 	.word	0x00018860
        /*0bd8*/ 	.word	0x00000002
        /*0bdc*/ 	.word	0x00038840
        /*0be0*/ 	.short	0x010a
        /*0be2*/ 	.byte	0x3f
	.zero		1


	//   ....[92]....
        /*0be4*/ 	.word	0x000188b0
        /*0be8*/ 	.word	0x00000002
        /*0bec*/ 	.word	0x00038860
        /*0bf0*/ 	.short	0x010a
        /*0bf2*/ 	.byte	0x3f
	.zero		1


	//   ....[93]....
        /*0bf4*/ 	.word	0x00019270
        /*0bf8*/ 	.word	0x00000000
        /*0bfc*/ 	.word	0x00038820
        /*0c00*/ 	.short	0x010a
        /*0c02*/ 	.byte	0x3f
	.zero		1


	//   ....[94]....
        /*0c04*/ 	.word	0x00019410
        /*0c08*/ 	.word	0x00000006
        /*0c0c*/ 	.word	0x00000000
        /*0c10*/ 	.short	0x010a
        /*0c12*/ 	.byte	0x3f
	.zero		1


	//   ....[95]....
        /*0c14*/ 	.word	0x00019460
        /*0c18*/ 	.word	0x00000007
        /*0c1c*/ 	.word	0x00000000
        /*0c20*/ 	.short	0x010a
        /*0c22*/ 	.byte	0x3f
	.zero		1


	//   ....[96]....
        /*0c24*/ 	.word	0x000194b0
        /*0c28*/ 	.word	0x00000004
        /*0c2c*/ 	.word	0x00000000
        /*0c30*/ 	.short	0x010a
        /*0c32*/ 	.byte	0x3f
	.zero		1


	//----- nvinfo : EIATTR_NUM_MBARRIERS
	.align		4
.L_291:
        /*0c34*/ 	.byte	0x03, 0x38
        /*0c36*/ 	.short	0x0017


	//----- nvinfo : EIATTR_EXIT_INSTR_OFFSETS
	.align		4
        /*0c38*/ 	.byte	0x04, 0x1c
        /*0c3a*/ 	.short	(.L_293 - .L_292)


	//   ....[0]....
.L_292:
        /*0c3c*/ 	.word	0x00017950


	//----- nvinfo : EIATTR_MAX_THREADS
	.align		4
.L_293:
        /*0c40*/ 	.byte	0x04, 0x05
        /*0c42*/ 	.short	(.L_295 - .L_294)
.L_294:
        /*0c44*/ 	.word	0x00000180
        /*0c48*/ 	.word	0x00000001
        /*0c4c*/ 	.word	0x00000001


	//----- nvinfo : EIATTR_CRS_STACK_SIZE
	.align		4
.L_295:
        /*0c50*/ 	.byte	0x04, 0x1e
        /*0c52*/ 	.short	(.L_297 - .L_296)
.L_296:
        /*0c54*/ 	.word	0x00000000


	//----- nvinfo : EIATTR_CBANK_PARAM_SIZE
	.align		4
.L_297:
        /*0c58*/ 	.byte	0x03, 0x19
        /*0c5a*/ 	.short	0x0b70


	//----- nvinfo : EIATTR_PARAM_CBANK
	.align		4
        /*0c5c*/ 	.byte	0x04, 0x0a
        /*0c5e*/ 	.short	(.L_299 - .L_298)
	.align		4
.L_298:
        /*0c60*/ 	.word	index@(.nv.constant0._ZN7cutlass13device_kernelIN5flash11enable_sm90INS1_16FlashAttnFwdSm90INS1_25CollectiveMainloopFwdSm90ILi2EN4cute5tupleIJNS5_1CILi1EEES8_S8_EEENS6_IJNS7_ILi64EEESA_SA_EEELi512ENS_6half_tEfNS_4arch4Sm90ELb0ELb0ELb0ELb1ELb0ELb1ELb1ELb0ELb0ELb0ELb0ELb0EEENS1_21CollectiveEpilogueFwdINS6_IJSA_NS7_ILi512EEESA_EEES9_SC_SE_Li256ELb1ELb0ELb0ELb0EEENS1_36VarlenDynamicPersistentTileSchedulerILi64ELi64ELi256ELi32ELb0ELb0ELb1ELb0ELb1ELb1EEEEEEEEEvNT_6ParamsE)
        /*0c64*/ 	.short	0x0210
        /*0c66*/ 	.short	0x0b70


	//----- nvinfo : EIATTR_SW_WAR
	.align		4
.L_299:
        /*0c68*/ 	.byte	0x04, 0x36
        /*0c6a*/ 	.short	(.L_301 - .L_300)
.L_300:
        /*0c6c*/ 	.word	0x00000008
.L_301:


//--------------------- .nv.info._ZN7cutlass13device_kernelIN5flash11enable_sm90INS1_16FlashAttnFwdSm90INS1_25CollectiveMainloopFwdSm90ILi2EN4cute5tupleIJNS5_1CILi1EEES8_S8_EEENS6_IJNS7_ILi64EEESA_SA_EEELi512ENS_6half_tEfNS_4arch4Sm90ELb0ELb1ELb0ELb0ELb0ELb0ELb0ELb0ELb0ELb0ELb0ELb0EEENS1_21CollectiveEpilogueFwdINS6_IJSA_NS7_ILi512EEESA_EEES9_SC_SE_Li256ELb0ELb0ELb0ELb0EEENS1_30DynamicPersistentTileSchedulerILi256ELi32ELb0ELb0ELb1EEEEEEEEEvNT_6ParamsE --------------------------
	.section	.nv.info._ZN7cutlass13device_kernelIN5flash11enable_sm90INS1_16FlashAttnFwdSm90INS1_25CollectiveMainloopFwdSm90ILi2EN4cute5tupleIJNS5_1CILi1EEES8_S8_EEENS6_IJNS7_ILi64EEESA_SA_EEELi512ENS_6half_tEfNS_4arch4Sm90ELb0ELb1ELb0ELb0ELb0ELb0ELb0ELb0ELb0ELb0ELb0ELb0EEENS1_21CollectiveEpilogueFwdINS6_IJSA_NS7_ILi512EEESA_EEES9_SC_SE_Li256ELb0ELb0ELb0ELb0EEENS1_30DynamicPersistentTileSchedulerILi256ELi32ELb0ELb0ELb1EEEEEEEEEvNT_6ParamsE,"",@"SHT_CUDA_INFO"
	.sectionflags	@""
	.align	4


	//----- nvinfo : EIATTR_CUDA_API_VERSION
	.align		4
        /*0000*/ 	.byte	0x04, 0x37
        /*0002*/ 	.short	(.L_303 - .L_302)
.L_302:
        /*0004*/ 	.word	0x00000082


	//----- nvinfo : EIATTR_KPARAM_INFO
	.align		4
.L_303:
        /*0008*/ 	.byte	0x04, 0x17
        /*000a*/ 	.short	(.L_305 - .L_304)
.L_304:
        /*000c*/ 	.word	0x00000000
        /*0010*/ 	.short	0x0000
        /*0012*/ 	.short	0x0070
        /*0014*/ 	.byte	0x00, 0xf0, 0x01, 0x2e


	//----- nvinfo : EIATTR_SPARSE_MMA_MASK
	.align		4
.L_305:
        /*0018*/ 	.byte	0x03, 0x50
        /*001a*/ 	.short	0x0000


	//----- nvinfo : EIATTR_MAXREG_COUNT
	.align		4
        /*001c*/ 	.byte	0x03, 0x1b
        /*001e*/ 	.short	0x00a8


	//----- nvinfo : EIATTR_NUM_BARRIERS
	.align		4
        /*0020*/ 	.byte	0x02, 0x4c
        /*0022*/ 	.byte	0x10
	.zero		1


	//----- nvinfo : EIATTR_EXTERNS
	.align		4
        /*0024*/ 	.byte	0x04, 0x0f
        /*0026*/ 	.short	(.L_307 - .L_306)


	//   ....[0]....
	.align		4
.L_306:
        /*0028*/ 	.word	index@(__assertfail)


	//----- nvinfo : EIATTR_MERCURY_ISA_VERSION
	.align		4
.L_307:
        /*002c*/ 	.byte	0x03, 0x5f
        /*002e*/ 	.short	0x0101


	//----- nvinfo : EIATTR_INT_WARP_WIDE_INSTR_OFFSETS
	.align		4
        /*0030*/ 	.byte	0x04, 0x31
        /*0032*/ 	.short	(.L_309 - .L_308)


	//   ....[0]....
.L_308:
        /*0034*/ 	.word	0x00000180


	//   ....[1]....
        /*0038*/ 	.word	0x000001b0


	//   ....[2]....
        /*003c*/ 	.word	0x000001c0


	//   ....[3]....
        /*0040*/ 	.word	0x0000ea40


	//   ....[4]....
        /*0044*/ 	.word	0x0000ead0


	//   ....[5]....
        /*0048*/ 	.word	0x0000efc0


	//   ....[6]....
        /*004c*/ 	.word	0x000110e0


	//   ....[7]....
        /*0050*/ 	.word	0x00011170


	//----- nvinfo : EIATTR_COOP_GROUP_MASK_REGIDS
	.align		4
.L_309:
        /*0054*/ 	.byte	0x04, 0x29
        /*0056*/ 	.short	(.L_311 - .L_310)


	//   ....[0]....
.L_310:
        /*0058*/ 	.word	0xffffffff


	//   ....[1]....
        /*005c*/ 	.word	0xffffffff


	//   ....[2]....
        /*0060*/ 	.word	0xffffffff


	//   ....[3]....
        /*0064*/ 	.word	0xffffffff


	//   ....[4]....
        /*0068*/ 	.word	0xffffffff


	//   ....[5]....
        /*006c*/ 	.word	0xffffffff


	//   ....[6]....
        /*0070*/ 	.word	0xffffffff


	//   ....[7]....
        /*0074*/ 	.word	0xffffffff


	//   ....[8]....
        /*0078*/ 	.word	0xffffffff


	//   ....[9]....
        /*007c*/ 	.word	0xffffffff


	//   ....[10]....
        /*0080*/ 	.word	0xffffffff


	//   ....[11]....
        /*0084*/ 	.word	0xffffffff


	//   ....[12]....
        /*0088*/ 	.word	0xffffffff


	//   ....[13]....
        /*008c*/ 	.word	0xffffffff


	//   ....[14]....
        /*0090*/ 	.word	0xffffffff


	//   ....[15]....
        /*0094*/ 	.word	0xffffffff


	//   ....[16]....
        /*0098*/ 	.word	0xffffffff


	//   ....[17]....
        /*009c*/ 	.word	0xffffffff


	//   ....[18]....
        /*00a0*/ 	.word	0xffffffff


	//   ....[19]....
        /*00a4*/ 	.word	0xffffffff


	//   ....[20]....
        /*00a8*/ 	.word	0xffffffff


	//   ....[21]....
        /*00ac*/ 	.word	0xffffffff


	//   ....[22]....
        /*00b0*/ 	.word	0xffffffff


	//   ....[23]....
        /*00b4*/ 	.word	0xffffffff


	//   ....[24]....
        /*00b8*/ 	.word	0xffffffff


	//   ....[25]....
        /*00bc*/ 	.word	0xffffffff


	//   ....[26]....
        /*00c0*/ 	.word	0xffffffff


	//   ....[27]....
        /*00c4*/ 	.word	0xffffffff


	//   ....[28]....
        /*00c8*/ 	.word	0xffffffff


	//   ....[29]....
        /*00cc*/ 	.word	0xffffffff


	//   ....[30]....
        /*00d0*/ 	.word	0xffffffff


	//   ....[31]....
        /*00d4*/ 	.word	0xffffffff


	//   ....[32]....
        /*00d8*/ 	.word	0xffffffff


	//   ....[33]....
        /*00dc*/ 	.word	0xffffffff


	//   ....[34]....
        /*00e0*/ 	.word	0xffffffff


	//   ....[35]....
        /*00e4*/ 	.word	0xffffffff


	//   ....[36]....
        /*00e8*/ 	.word	0xffffffff


	//   ....[37]....
        /*00ec*/ 	.word	0xffffffff


	//   ....[38]....
        /*00f0*/ 	.word	0x0500000f


	//   ....[39]....
        /*00f4*/ 	.word	0x0500000f


	//----- nvinfo : EIATTR_COOP_GROUP_INSTR_OFFSETS
	.align		4
.L_311:
        /*00f8*/ 	.byte	0x04, 0x28
        /*00fa*/ 	.short	(.L_313 - .L_312)


	//   ....[0]....
.L_312:
        /*00fc*/ 	.word	0x00000050


	//   ....[1]....
        /*0100*/ 	.word	0x00000190


	//   ....[2]....
        /*0104*/ 	.word	0x000001e0


	//   ....[3]....
        /*0108*/ 	.word	0x00000390


	//   ....[4]....
        /*010c*/ 	.word	0x000004f0


	//   ....[5]....
        /*0110*/ 	.word	0x00000610


	//   ....[6]....
        /*0114*/ 	.word	0x00000770


	//   ....[7]....
        /*0118*/ 	.word	0x00001a40


	//   ....[8]....
        /*011c*/ 	.word	0x00003a30


	//   ....[9]....
        /*0120*/ 	.word	0x00004b80


	//   ....[10]....
        /*0124*/ 	.word	0x00004c90


	//   ....[11]....
        /*0128*/ 	.word	0x00005070


	//   ....[12]....
        /*012c*/ 	.word	0x00005110


	//   ....[13]....
        /*0130*/ 	.word	0x00005960


	//   ....[14]....
        /*0134*/ 	.word	0x00006710


	//   ....[15]....
        /*0138*/ 	.word	0x000067d0


	//   ....[16]....
        /*013c*/ 	.word	0x00006b70


	//   ....[17]....
        /*0140*/ 	.word	0x00006c50


	//   ....[18]....
        /*0144*/ 	.word	0x00007df0


	//   ....[19]....
        /*0148*/ 	.word	0x00008420


	//   ....[20]....
        /*014c*/ 	.word	0x00008450


	//   ....[21]....
        /*0150*/ 	.word	0x000086a0


	//   ....[22]....
        /*0154*/ 	.word	0x00008870


	//   ....[23]....
        /*0158*/ 	.word	0x000098c0


	//   ....[24]....
        /*015c*/ 	.word	0x0000a520


	//   ....[25]....
        /*0160*/ 	.word	0x0000a5e0


	//   ....[26]....
        /*0164*/ 	.word	0x0000a9a0


	//   ....[27]....
        /*0168*/ 	.word	0x0000aa80


	//   ....[28]....
        /*016c*/ 	.word	0x0000bc00


	//   ....[29]....
        /*0170*/ 	.word	0x0000bc40


	//   ....[30]....
        /*0174*/ 	.word	0x0000bc80


	//   ....[31]....
        /*0178*/ 	.word	0x0000bcd0


	//   ....[32]....
        /*017c*/ 	.word	0x0000bcf0


	//   ....[33]....
        /*0180*/ 	.word	0x0000c780


	//   ....[34]....
        /*0184*/ 	.word	0x0000d530


	//   ....[35]....
        /*0188*/ 	.word	0x0000e1b0


	//   ....[36]....
        /*018c*/ 	.word	0x000111f0


	//   ....[37]....
        /*0190*/ 	.word	0x000113a0


	//   ....[38]....
        /*0194*/ 	.word	0x00011a50


	//   ....[39]....
        /*0198*/ 	.word	0x00011e30


	//----- nvinfo : EIATTR_REG_RECONFIG
	.align		4
.L_313:
        /*019c*/ 	.byte	0x01, 0x54
	.zero		2


	//----- nvinfo : EIATTR_SYSCALL_OFFSETS
	.align		4
        /*01a0*/ 	.byte	0x04, 0x46
        /*01a2*/ 	.short	(.L_315 - .L_314)


	//   ....[0]....
.L_314:
        /*01a4*/ 	.word	0x00003c00


	//   ....[1]....
        /*01a8*/ 	.word	0x0000ec60


	//   ....[2]....
        /*01ac*/ 	.word	0x0000eda0


	//   ....[3]....
        /*01b0*/ 	.word	0x0000eea0


	//----- nvinfo : EIATTR_MBARRIER_INSTR_OFFSETS
	.align		4
.L_315:
        /*01b4*/ 	.byte	0x04, 0x39
        /*01b6*/ 	.short	(.L_317 - .L_316)


	//   ....[0]....
.L_316:
        /*01b8*/ 	.word	0x00000280
        /*01bc*/ 	.word	0x000000ff
        /*01c0*/ 	.word	0x00028c00
        /*01c4*/ 	.short	0x0100
        /*01c6*/ 	.byte	0x06
	.zero		1


	//   ....[1]....
        /*01c8*/ 	.word	0x00000290
        /*01cc*/ 	.word	0x000000ff
        /*01d0*/ 	.word	0x00028c20
        /*01d4*/ 	.short	0x0100
        /*01d6*/ 	.byte	0x06
	.zero		1


	//   ....[2]....
        /*01d8*/ 	.word	0x00000340
        /*01dc*/ 	.word	0x000000ff
        /*01e0*/ 	.word	0x00028c30
        /*01e4*/ 	.short	0x0100
        /*01e6*/ 	.byte	0x06
	.zero		1


	//   ....[3]....
        /*01e8*/ 	.word	0x00000350
        /*01ec*/ 	.word	0x000000ff
        /*01f0*/ 	.word	0x00028c40
        /*01f4*/ 	.short	0x0100
        /*01f6*/ 	.byte	0x06
	.zero		1


	//   ....[4]....
        /*01f8*/ 	.word	0x00000360
        /*01fc*/ 	.word	0x000000ff
        /*0200*/ 	.word	0x00028c38
        /*0204*/ 	.short	0x0100
        /*0206*/ 	.byte	0x06
	.zero		1


	//   ....[5]....
        /*0208*/ 	.word	0x00000370
        /*020c*/ 	.word	0x000000ff
        /*0210*/ 	.word	0x00028c48
        /*0214*/ 	.short	0x0100
        /*0216*/ 	.byte	0x06
	.zero		1


	//   ....[6]....
        /*0218*/ 	.word	0x000004a0
        /*021c*/ 	.word	0x000000ff
        /*0220*/ 	.word	0x00028c50
        /*0224*/ 	.short	0x0100
        /*0226*/ 	.byte	0x08
	.zero		1


	//   ....[7]....
        /*0228*/ 	.word	0x000004b0
        /*022c*/ 	.word	0x000000ff
        /*0230*/ 	.word	0x00028c60
        /*0234*/ 	.short	0x0100
        /*0236*/ 	.byte	0x08
	.zero		1


	//   ....[8]....
        /*0238*/ 	.word	0x000004c0
        /*023c*/ 	.word	0x000000ff
        /*0240*/ 	.word	0x00028c58
        /*0244*/ 	.short	0x0100
        /*0246*/ 	.byte	0x08
	.zero		1


	//   ....[9]....
        /*0248*/ 	.word	0x000004d0
        /*024c*/ 	.word	0x000000ff
        /*0250*/ 	.word	0x00028c68
        /*0254*/ 	.short	0x0100
        /*0256*/ 	.byte	0x08
	.zero		1


	//   ....[10]....
        /*0258*/ 	.word	0x000005c0
        /*025c*/ 	.word	0x000000ff
        /*0260*/ 	.word	0x00028c70
        /*0264*/ 	.short	0x0100
        /*0266*/ 	.byte	0x06
	.zero		1


	//   ....[11]....
        /*0268*/ 	.word	0x000005d0
        /*026c*/ 	.word	0x000000ff
        /*0270*/ 	.word	0x00028c80
        /*0274*/ 	.short	0x0100
        /*0276*/ 	.byte	0x06
	.zero		1


	//   ....[12]....
        /*0278*/ 	.word	0x000005e0
        /*027c*/ 	.word	0x000000ff
        /*0280*/ 	.word	0x00028c78
        /*0284*/ 	.short	0x0100
        /*0286*/ 	.byte	0x06
	.zero		1


	//   ....[13]....
        /*0288*/ 	.word	0x000005f0
        /*028c*/ 	.word	0x000000ff
        /*0290*/ 	.word	0x00028c88
        /*0294*/ 	.short	0x0100
        /*0296*/ 	.byte	0x06
	.zero		1


	//   ....[14]....
        /*0298*/ 	.word	0x00000720
        /*029c*/ 	.word	0x000000ff
        /*02a0*/ 	.word	0x00028c90
        /*02a4*/ 	.short	0x0100
        /*02a6*/ 	.byte	0x08
	.zero		1


	//   ....[15]....
        /*02a8*/ 	.word	0x00000730
        /*02ac*/ 	.word	0x000000ff
        /*02b0*/ 	.word	0x00028ca0
        /*02b4*/ 	.short	0x0100
        /*02b6*/ 	.byte	0x08
	.zero		1


	//   ....[16]....
        /*02b8*/ 	.word	0x00000740
        /*02bc*/ 	.word	0x000000ff
        /*02c0*/ 	.word	0x00028c98
        /*02c4*/ 	.short	0x0100
        /*02c6*/ 	.byte	0x08
	.zero		1


	//   ....[17]....
        /*02c8*/ 	.word	0x00000750
        /*02cc*/ 	.word	0x000000ff
        /*02d0*/ 	.word	0x00028ca8
        /*02d4*/ 	.short	0x0100
        /*02d6*/ 	.byte	0x08
	.zero		1


	//   ....[18]....
        /*02d8*/ 	.word	0x00000880
        /*02dc*/ 	.word	0x000000ff
        /*02e0*/ 	.word	0x00028cb0
        /*02e4*/ 	.short	0x0100
        /*02e6*/ 	.byte	0x08
	.zero		1


	//   ....[19]....
        /*02e8*/ 	.word	0x00000890
        /*02ec*/ 	.word	0x000000ff
        /*02f0*/ 	.word	0x00028cc0
        /*02f4*/ 	.short	0x0100
        /*02f6*/ 	.byte	0x08
	.zero		1


	//   ....[20]....
        /*02f8*/ 	.word	0x000008a0
        /*02fc*/ 	.word	0x000000ff
        /*0300*/ 	.word	0x00028cb8
        /*0304*/ 	.short	0x0100
        /*0306*/ 	.byte	0x08
	.zero		1


	//   ....[21]....
        /*0308*/ 	.word	0x000008b0
        /*030c*/ 	.word	0x000000ff
        /*0310*/ 	.word	0x00028cc8
        /*0314*/ 	.short	0x0100
        /*0316*/ 	.byte	0x08
	.zero		1


	//   ....[22]....
        /*0318*/ 	.word	0x00001b50
        /*031c*/ 	.word	0x000000ff
        /*0320*/ 	.word	0x00028c50
        /*0324*/ 	.short	0x010a
        /*0326*/ 	.byte	0x15
	.zero		1


	//   ....[23]....
        /*0328*/ 	.word	0x00001e00
        /*032c*/ 	.word	0x00000003
        /*0330*/ 	.word	0x00000000
        /*0334*/ 	.short	0x0101
        /*0336*/ 	.byte	0x3f
	.zero		1


	//   ....[24]....
        /*0338*/ 	.word	0x00002760
        /*033c*/ 	.word	0x000000ff
        /*0340*/ 	.word	0x00028c50
        /*0344*/ 	.short	0x010a
        /*0346*/ 	.byte	0x15
	.zero		1


	//   ....[25]....
        /*0348*/ 	.word	0x000027a0
        /*034c*/ 	.word	0x000000ff
        /*0350*/ 	.word	0x00028c50
        /*0354*/ 	.short	0x010a
        /*0356*/ 	.byte	0x15
	.zero		1


	//   ....[26]....
        /*0358*/ 	.word	0x00002970
        /*035c*/ 	.word	0x00000004
        /*0360*/ 	.word	0x00000000
        /*0364*/ 	.short	0x0101
        /*0366*/ 	.byte	0x3f
	.zero		1


	//   ....[27]....
        /*0368*/ 	.word	0x00003c80
        /*036c*/ 	.word	0x000000ff
        /*0370*/ 	.word	0x00028c00
        /*0374*/ 	.short	0x010a
        /*0376*/ 	.byte	0x30
	.zero		1


	//   ....[28]....
        /*0378*/ 	.word	0x00003d00
        /*037c*/ 	.word	0x00000006
        /*0380*/ 	.word	0x00028c30
        /*0384*/ 	.short	0x010a
        /*0386*/ 	.byte	0x3f
	.zero		1


	//   ....[29]....
        /*0388*/ 	.word	0x00003d40
        /*038c*/ 	.word	0x00000006
        /*0390*/ 	.word	0x00028c30
        /*0394*/ 	.short	0x010a
        /*0396*/ 	.byte	0x3f
	.zero		1


	//   ....[30]....
        /*0398*/ 	.word	0x00004110
        /*039c*/ 	.word	0x00000000
        /*03a0*/ 	.word	0x00000000
        /*03a4*/ 	.short	0x0101
        /*03a6*/ 	.byte	0x3f
	.zero		1


	//   ....[31]....
        /*03a8*/ 	.word	0x00005700
        /*03ac*/ 	.word	0x00000006
        /*03b0*/ 	.word	0x00028c50
        /*03b4*/ 	.short	0x010a
        /*03b6*/ 	.byte	0x3f
	.zero		1


	//   ....[32]....
        /*03b8*/ 	.word	0x00005740
        /*03bc*/ 	.word	0x00000006
        /*03c0*/ 	.word	0x00028c50
        /*03c4*/ 	.short	0x010a
        /*03c6*/ 	.byte	0x3f
	.zero		1


	//   ....[33]....
        /*03c8*/ 	.word	0x00005980
        /*03cc*/ 	.word	0x00000006
        /*03d0*/ 	.word	0x00000000
        /*03d4*/ 	.short	0x0101
        /*03d6*/ 	.byte	0x3f
	.zero		1


	//   ....[34]....
        /*03d8*/ 	.word	0x00005c30
        /*03dc*/ 	.word	0x000000ff
        /*03e0*/ 	.word	0x00028c30
        /*03e4*/ 	.short	0x010a
        /*03e6*/ 	.byte	0x1a
	.zero		1


	//   ....[35]....
        /*03e8*/ 	.word	0x00005c70
        /*03ec*/ 	.word	0x000000ff
        /*03f0*/ 	.word	0x00028c30
        /*03f4*/ 	.short	0x010a
        /*03f6*/ 	.byte	0x1a
	.zero		1


	//   ....[36]....
        /*03f8*/ 	.word	0x00005e50
        /*03fc*/ 	.word	0x0000000e
        /*0400*/ 	.word	0x00000000
        /*0404*/ 	.short	0x0101
        /*0406*/ 	.byte	0x3f
	.zero		1


	//   ....[37]....
        /*0408*/ 	.word	0x00007b40
        /*040c*/ 	.word	0x000000ff
        /*0410*/ 	.word	0x00028c50
        /*0414*/ 	.short	0x010a
        /*0416*/ 	.byte	0x1a
	.zero		1


	//   ....[38]....
        /*0418*/ 	.word	0x00007b80
        /*041c*/ 	.word	0x000000ff
        /*0420*/ 	.word	0x00028c50
        /*0424*/ 	.short	0x010a
        /*0426*/ 	.byte	0x1a
	.zero		1


	//   ....[39]....
        /*0428*/ 	.word	0x00007e10
        /*042c*/ 	.word	0x0000000c
        /*0430*/ 	.word	0x00000000
        /*0434*/ 	.short	0x0101
        /*0436*/ 	.byte	0x3f
	.zero		1


	//   ....[40]....
        /*0438*/ 	.word	0x00008150
        /*043c*/ 	.word	0x000000ff
        /*0440*/ 	.word	0x00028c30
        /*0444*/ 	.short	0x010a
        /*0446*/ 	.byte	0x17
	.zero		1


	//   ....[41]....
        /*0448*/ 	.word	0x00008190
        /*044c*/ 	.word	0x000000ff
        /*0450*/ 	.word	0x00028c30
        /*0454*/ 	.short	0x010a
        /*0456*/ 	.byte	0x17
	.zero		1


	//   ....[42]....
        /*0458*/ 	.word	0x00008bc0
        /*045c*/ 	.word	0x0000009a
        /*0460*/ 	.word	0x00000000
        /*0464*/ 	.short	0x0101
        /*0466*/ 	.byte	0x3f
	.zero		1


	//   ....[43]....
        /*0468*/ 	.word	0x00009630
        /*046c*/ 	.word	0x000000ff
        /*0470*/ 	.word	0x00028c50
        /*0474*/ 	.short	0x010a
        /*0476*/ 	.byte	0x17
	.zero		1


	//   ....[44]....
        /*0478*/ 	.word	0x00009670
        /*047c*/ 	.word	0x000000ff
        /*0480*/ 	.word	0x00028c50
        /*0484*/ 	.short	0x010a
        /*0486*/ 	.byte	0x17
	.zero		1


	//   ....[45]....
        /*0488*/ 	.word	0x000098e0
        /*048c*/ 	.word	0x000000aa
        /*0490*/ 	.word	0x00000000
        /*0494*/ 	.short	0x0101
        /*0496*/ 	.byte	0x3f
	.zero		1


	//   ....[46]....
        /*0498*/ 	.word	0x00009a50
        /*049c*/ 	.word	0x000000ff
        /*04a0*/ 	.word	0x00028c30
        /*04a4*/ 	.short	0x010a
        /*04a6*/ 	.byte	0x1a
	.zero		1


	//   ....[47]....
        /*04a8*/ 	.word	0x00009a90
        /*04ac*/ 	.word	0x000000ff
        /*04b0*/ 	.word	0x00028c30
        /*04b4*/ 	.short	0x010a
        /*04b6*/ 	.byte	0x1a
	.zero		1


	//   ....[48]....
        /*04b8*/ 	.word	0x00009c60
        /*04bc*/ 	.word	0x00000008
        /*04c0*/ 	.word	0x00000000
        /*04c4*/ 	.short	0x0101
        /*04c6*/ 	.byte	0x3f
	.zero		1


	//   ....[49]....
        /*04c8*/ 	.word	0x0000b950
        /*04cc*/ 	.word	0x000000ff
        /*04d0*/ 	.word	0x00028c50
        /*04d4*/ 	.short	0x010a
        /*04d6*/ 	.byte	0x1a
	.zero		1


	//   ....[50]....
        /*04d8*/ 	.word	0x0000b990
        /*04dc*/ 	.word	0x000000ff
        /*04e0*/ 	.word	0x00028c50
        /*04e4*/ 	.short	0x010a
        /*04e6*/ 	.byte	0x1a
	.zero		1


	//   ....[51]....
        /*04e8*/ 	.word	0x0000bc20
        /*04ec*/ 	.word	0x0000000b
        /*04f0*/ 	.word	0x00000000
        /*04f4*/ 	.short	0x0101
        /*04f6*/ 	.byte	0x3f
	.zero		1


	//   ....[52]....
        /*04f8*/ 	.word	0x0000d870
        /*04fc*/ 	.word	0x000000ff
        /*0500*/ 	.word	0x00000000
        /*0504*/ 	.short	0x0101
        /*0506*/ 	.byte	0x05
	.zero		1


	//   ....[53]....
        /*0508*/ 	.word	0x0000f240
        /*050c*/ 	.word	0x00000008
        /*0510*/ 	.word	0x00028c40
        /*0514*/ 	.short	0x010a
        /*0516*/ 	.byte	0x3f
	.zero		1


	//   ....[54]....
        /*0518*/ 	.word	0x0000f540
        /*051c*/ 	.word	0x000000ff
        /*0520*/ 	.word	0x00028c20
        /*0524*/ 	.short	0x010a
        /*0526*/ 	.byte	0x25
	.zero		1


	//   ....[55]....
        /*0528*/ 	.word	0x0000f5c0
        /*052c*/ 	.word	0x00000008
        /*0530*/ 	.word	0x00028c60
        /*0534*/ 	.short	0x010a
        /*0536*/ 	.byte	0x3f
	.zero		1


	//   ....[56]....
        /*0538*/ 	.word	0x0000fc30
        /*053c*/ 	.word	0x00000002
        /*0540*/ 	.word	0x00028c40
        /*0544*/ 	.short	0x010a
        /*0546*/ 	.byte	0x3f
	.zero		1


	//   ....[57]....
        /*0548*/ 	.word	0x0000fdc0
        /*054c*/ 	.word	0x00000002
        /*0550*/ 	.word	0x00028c60
        /*0554*/ 	.short	0x010a
        /*0556*/ 	.byte	0x3f
	.zero		1


	//   ....[58]....
        /*0558*/ 	.word	0x000103d0
        /*055c*/ 	.word	0x00000003
        /*0560*/ 	.word	0x00028c40
        /*0564*/ 	.short	0x010a
        /*0566*/ 	.byte	0x3f
	.zero		1


	//   ....[59]....
        /*0568*/ 	.word	0x00010560
        /*056c*/ 	.word	0x00000003
        /*0570*/ 	.word	0x00028c60
        /*0574*/ 	.short	0x010a
        /*0576*/ 	.byte	0x3f
	.zero		1


	//   ....[60]....
        /*0578*/ 	.word	0x00010af0
        /*057c*/ 	.word	0x00000002
        /*0580*/ 	.word	0x00028c40
        /*0584*/ 	.short	0x010a
        /*0586*/ 	.byte	0x3f
	.zero		1


	//   ....[61]....
        /*0588*/ 	.word	0x00010c80
        /*058c*/ 	.word	0x00000002
        /*0590*/ 	.word	0x00028c60
        /*0594*/ 	.short	0x010a
        /*0596*/ 	.byte	0x3f
	.zero		1


	//   ....[62]....
        /*0598*/ 	.word	0x00011350
        /*059c*/ 	.word	0x00000007
        /*05a0*/ 	.word	0x00028c20
        /*05a4*/ 	.short	0x010a
        /*05a6*/ 	.byte	0x3f
	.zero		1


	//   ....[63]....
        /*05a8*/ 	.word	0x000114a0
        /*05ac*/ 	.word	0x00000005
        /*05b0*/ 	.word	0x00000000
        /*05b4*/ 	.short	0x010a
        /*05b6*/ 	.byte	0x3f
	.zero		1


	//   ....[64]....
        /*05b8*/ 	.word	0x00011510
        /*05bc*/ 	.word	0x00000003
        /*05c0*/ 	.word	0x00000000
        /*05c4*/ 	.short	0x010a
        /*05c6*/ 	.byte	0x3f
	.zero		1


	//   ....[65]....
        /*05c8*/ 	.word	0x00011570
        /*05cc*/ 	.word	0x00000005
        /*05d0*/ 	.word	0x00000000
        /*05d4*/ 	.short	0x010a
        /*05d6*/ 	.byte	0x3f
	.zero		1


	//   ....[66]....
        /*05d8*/ 	.word	0x000115a0
        /*05dc*/ 	.word	0x00000003
        /*05e0*/ 	.word	0x00000000
        /*05e4*/ 	.short	0x010a
        /*05e6*/ 	.byte	0x3f
	.zero		1


	//   ....[67]....
        /*05e8*/ 	.word	0x00011610
        /*05ec*/ 	.word	0x00000006
        /*05f0*/ 	.word	0x00028c50
        /*05f4*/ 	.short	0x010a
        /*05f6*/ 	.byte	0x3f
	.zero		1


	//   ....[68]....
        /*05f8*/ 	.word	0x00011670
        /*05fc*/ 	.word	0x00000005
        /*0600*/ 	.word	0x00028c50
        /*0604*/ 	.short	0x010a
        /*0606*/ 	.byte	0x3f
	.zero		1


	//   ....[69]....
        /*0608*/ 	.word	0x000116d0
        /*060c*/ 	.word	0x00000003
        /*0610*/ 	.word	0x00028c00
        /*0614*/ 	.short	0x010a
        /*0616*/ 	.byte	0x3f
	.zero		1


	//   ....[70]....
        /*0618*/ 	.word	0x00011720
        /*061c*/ 	.word	0x00000006
        /*0620*/ 	.word	0x00028c30
        /*0624*/ 	.short	0x010a
        /*0626*/ 	.byte	0x3f
	.zero		1


	//   ....[71]....
        /*0628*/ 	.word	0x00011770
        /*062c*/ 	.word	0x00000006
        /*0630*/ 	.word	0x00028c50
        /*0634*/ 	.short	0x010a
        /*0636*/ 	.byte	0x3f
	.zero		1


	//   ....[72]....
        /*0638*/ 	.word	0x000117d0
        /*063c*/ 	.word	0x0000000c
        /*0640*/ 	.word	0x00028c30
        /*0644*/ 	.short	0x010a
        /*0646*/ 	.byte	0x3f
	.zero		1


	//   ....[73]....
        /*0648*/ 	.word	0x00011820
        /*064c*/ 	.word	0x0000000c
        /*0650*/ 	.word	0x00028c50
        /*0654*/ 	.short	0x010a
        /*0656*/ 	.byte	0x3f
	.zero		1


	//   ....[74]....
        /*0658*/ 	.word	0x00011880
        /*065c*/ 	.word	0x00000008
        /*0660*/ 	.word	0x00028c30
        /*0664*/ 	.short	0x010a
        /*0666*/ 	.byte	0x3f
	.zero		1


	//   ....[75]....
        /*0668*/ 	.word	0x000118d0
        /*066c*/ 	.word	0x000000aa
        /*0670*/ 	.word	0x00028c50
        /*0674*/ 	.short	0x010a
        /*0676*/ 	.byte	0x3f
	.zero		1


	//   ....[76]....
        /*0678*/ 	.word	0x00011930
        /*067c*/ 	.word	0x00000007
        /*0680*/ 	.word	0x00028c30
        /*0684*/ 	.short	0x010a
        /*0686*/ 	.byte	0x3f
	.zero		1


	//   ....[77]....
        /*0688*/ 	.word	0x00011980
        /*068c*/ 	.word	0x0000000b
        /*0690*/ 	.word	0x00028c50
        /*0694*/ 	.short	0x010a
        /*0696*/ 	.byte	0x3f
	.zero		1


	//   ....[78]....
        /*0698*/ 	.word	0x00011b00
        /*069c*/ 	.word	0x00000008
        /*06a0*/ 	.word	0x00028c40
        /*06a4*/ 	.short	0x010a
        /*06a6*/ 	.byte	0x3f
	.zero		1


	//   ....[79]....
        /*06a8*/ 	.word	0x00011b60
        /*06ac*/ 	.word	0x00000008
        /*06b0*/ 	.word	0x00028c20
        /*06b4*/ 	.short	0x010a
        /*06b6*/ 	.byte	0x3f
	.zero		1


	//   ....[80]....
        /*06b8*/ 	.word	0x00011bb0
        /*06bc*/ 	.word	0x00000008
        /*06c0*/ 	.word	0x00028c60
        /*06c4*/ 	.short	0x010a
        /*06c6*/ 	.byte	0x3f
	.zero		1


	//   ....[81]....
        /*06c8*/ 	.word	0x00011c00
        /*06cc*/ 	.word	0x00000002
        /*06d0*/ 	.word	0x00028c40
        /*06d4*/ 	.short	0x010a
        /*06d6*/ 	.byte	0x3f
	.zero		1


	//   ....[82]....
        /*06d8*/ 	.word	0x00011c50
        /*06dc*/ 	.word	0x00000002
        /*06e0*/ 	.word	0x00028c60
        /*06e4*/ 	.short	0x010a
        /*06e6*/ 	.byte	0x3f
	.zero		1


	//   ....[83]....
        /*06e8*/ 	.word	0x00011ca0
        /*06ec*/ 	.word	0x00000003
        /*06f0*/ 	.word	0x00028c40
        /*06f4*/ 	.short	0x010a
        /*06f6*/ 	.byte	0x3f
	.zero		1


	//   ....[84]....
        /*06f8*/ 	.word	0x00011cf0
        /*06fc*/ 	.word	0x00000003
        /*0700*/ 	.word	0x00028c60
        /*0704*/ 	.short	0x010a
        /*0706*/ 	.byte	0x3f
	.zero		1


	//   ....[85]....
        /*0708*/ 	.word	0x00011d40
        /*070c*/ 	.word	0x00000002
        /*0710*/ 	.word	0x00028c40
        /*0714*/ 	.short	0x010a
        /*0716*/ 	.byte	0x3f
	.zero		1


	//   ....[86]....
        /*0718*/ 	.word	0x00011d90
        /*071c*/ 	.word	0x00000002
        /*0720*/ 	.word	0x00028c60
        /*0724*/ 	.short	0x010a
        /*0726*/ 	.byte	0x3f
	.zero		1


	//   ....[87]....
        /*0728*/ 	.word	0x00011e70
        /*072c*/ 	.word	0x00000007
        /*0730*/ 	.word	0x00028c20
        /*0734*/ 	.short	0x010a
        /*0736*/ 	.byte	0x3f
	.zero		1


	//   ....[88]....
        /*0738*/ 	.word	0x00011ec0
        /*073c*/ 	.word	0x00000005
        /*0740*/ 	.word	0x00000000
        /*0744*/ 	.short	0x010a
        /*0746*/ 	.byte	0x3f
	.zero		1


	//   ....[89]....
        /*0748*/ 	.word	0x00011f10
        /*074c*/ 	.word	0x00000003
        /*0750*/ 	.word	0x00000000
        /*0754*/ 	.short	0x010a
        /*0756*/ 	.byte	0x3f
	.zero		1


	//   ....[90]....
        /*0758*/ 	.word	0x00011f60
        /*075c*/ 	.word	0x00000005
        /*0760*/ 	.word	0x00000000
        /*0764*/ 	.short	0x010a
        /*0766*/ 	.byte	0x3f
	.zero		1


	//----- nvinfo : EIATTR_NUM_MBARRIERS
	.align		4
.L_317:
        /*0768*/ 	.byte	0x03, 0x38
        /*076a*/ 	.short	0x0016


	//----- nvinfo : EIATTR_EXIT_INSTR_OFFSETS
	.align		4
        /*076c*/ 	.byte	0x04, 0x1c
        /*076e*/ 	.short	(.L_319 - .L_318)


	//   ....[0]....
.L_318:
        /*0770*/ 	.word	0x00000a10


	//   ....[1]....
        /*0774*/ 	.word	0x0000e170


	//   ....[2]....
        /*0778*/ 	.word	0x0000e1d0


	//   ....[3]....
        /*077c*/ 	.word	0x000113c0


	//   ....[4]....
        /*0780*/ 	.word	0x000115f0


	//----- nvinfo : EIATTR_MAX_THREADS
	.align		4
.L_319:
        /*0784*/ 	.byte	0x04, 0x05
        /*0786*/ 	.short	(.L_321 - .L_320)
.L_320:
        /*0788*/ 	.word	0x00000180
        /*078c*/ 	.word	0x00000001
        /*0790*/ 	.word	0x00000001


	//----- nvinfo : EIATTR_CRS_STACK_SIZE
	.align		4
.L_321:
        /*0794*/ 	.byte	0x04, 0x1e
        /*0796*/ 	.short	(.L_323 - .L_322)
.L_322:
        /*0798*/ 	.word	0x00000000


	//----- nvinfo : EIATTR_CBANK_PARAM_SIZE
	.align		4
.L_323:
        /*079c*/ 	.byte	0x03, 0x19
        /*079e*/ 	.short	0x0bf0


	//----- nvinfo : EIATTR_PARAM_CBANK
	.align		4
        /*07a0*/ 	.byte	0x04, 0x0a
        /*07a2*/ 	.short	(.L_325 - .L_324)
	.align		4
.L_324:
        /*07a4*/ 	.word	index@(.nv.constant0._ZN7cutlass13device_kernelIN5flash11enable_sm90INS1_16FlashAttnFwdSm90INS1_25CollectiveMainloopFwdSm90ILi2EN4cute5tupleIJNS5_1CILi1EEES8_S8_EEENS6_IJNS7_ILi64EEESA_SA_EEELi512ENS_6half_tEfNS_4arch4Sm90ELb0ELb1ELb0ELb0ELb0ELb0ELb0ELb0ELb0ELb0ELb0ELb0EEENS1_21CollectiveEpilogueFwdINS6_IJSA_NS7_ILi512EEESA_EEES9_SC_SE_Li256ELb0ELb0ELb0ELb0EEENS1_30DynamicPersistentTileSchedulerILi256ELi32ELb0ELb0ELb1EEEEEEEEEvNT_6ParamsE)
        /*07a8*/ 	.short	0x0210
        /*07aa*/ 	.short	0x0bf0


	//----- nvinfo : EIATTR_SW_WAR
	.align		4
.L_325:
        /*07ac*/ 	.byte	0x04, 0x36
        /*07ae*/ 	.short	(.L_327 - .L_326)
.L_326:
        /*07b0*/ 	.word	0x00000008
.L_327:


//--------------------- .nv.info._ZN7cutlass13device_kernelIN5flash11enable_sm90INS1_16FlashAttnFwdSm90INS1_25CollectiveMainloopFwdSm90ILi2EN4cute5tupleIJNS5_1CILi1EEES8_S8_EEENS6_IJNS7_ILi64EEESA_SA_EEELi512ENS_6half_tEfNS_4arch4Sm90ELb0ELb1ELb0ELb0ELb0ELb0ELb1ELb0ELb0ELb0ELb0ELb0EEENS1_21CollectiveEpilogueFwdINS6_IJSA_NS7_ILi512EEESA_EEES9_SC_SE_Li256ELb0ELb0ELb0ELb0EEENS1_30DynamicPersistentTileSchedulerILi256ELi32ELb0ELb0ELb1EEEEEEEEEvNT_6ParamsE --------------------------
	.section	.nv.info._ZN7cutlass13device_kernelIN5flash11enable_sm90INS1_16FlashAttnFwdSm90INS1_25CollectiveMainloopFwdSm90ILi2EN4cute5tupleIJNS5_1CILi1EEES8_S8_EEENS6_IJNS7_ILi64EEESA_SA_EEELi512ENS_6half_tEfNS_4arch4Sm90ELb0ELb1ELb0ELb0ELb0ELb0ELb1ELb0ELb0ELb0ELb0ELb0EEENS1_21CollectiveEpilogueFwdINS6_IJSA_NS7_ILi512EEESA_EEES9_SC_SE_Li256ELb0ELb0ELb0ELb0EEENS1_30DynamicPersistentTileSchedulerILi256ELi32ELb0ELb0ELb1EEEEEEEEEvNT_6ParamsE,"",@"SHT_CUDA_INFO"
	.sectionflags	@""
	.align	4


	//----- nvinfo : EIATTR_CUDA_API_VERSION
	.align		4
        /*0000*/ 	.byte	0x04, 0x37
        /*0002*/ 	.short	(.L_329 - .L_328)
.L_328:
        /*0004*/ 	.word	0x00000082


	//----- nvinfo : EIATTR_KPARAM_INFO
	.align		4
.L_329:
        /*0008*/ 	.byte	0x04, 0x17
        /*000a*/ 	.short	(.L_331 - .L_330)
.L_330:
        /*000c*/ 	.word	0x00000000
        /*0010*/ 	.short	0x0000
        /*0012*/ 	.short	0x0070
        /*0014*/ 	.byte	0x00, 0xf0, 0x01, 0x32


	//----- nvinfo : EIATTR_SPARSE_MMA_MASK
	.align		4
.L_331:
        /*0018*/ 	.byte	0x03, 0x50
        /*001a*/ 	.short	0x0000


	//----- nvinfo : EIATTR_MAXREG_COUNT
	.align		4
        /*001c*/ 	.byte	0x03, 0x1b
        /*001e*/ 	.short	0x00a8


	//----- nvinfo : EIATTR_NUM_BARRIERS
	.align		4
        /*0020*/ 	.byte	0x02, 0x4c
        /*0022*/ 	.byte	0x10
	.zero		1


	//----- nvinfo : EIATTR_EXTERNS
	.align		4
        /*0024*/ 	.byte	0x04, 0x0f
        /*0026*/ 	.short	(.L_333 - .L_332)


	//   ....[0]....
	.align		4
.L_332:
        /*0028*/ 	.word	index@(__assertfail)


	//----- nvinfo : EIATTR_ANNOTATIONS
	.align		4
.L_333:
        /*002c*/ 	.byte	0x04, 0x55
        /*002e*/ 	.short	(.L_335 - .L_334)


	//   ....[0]....
.L_334:
        /*0030*/ 	.word	0x00000001
        /*0034*/ 	.byte	0x90, 0x09, 0x00, 0x00, 0x01, 0x00, 0x00, 0x00, 0xa0, 0x0a, 0x00, 0x00, 0x01, 0x00, 0x00, 0x00
        /*0044*/ 	.byte	0x20, 0x35, 0x01, 0x00, 0x01, 0x00, 0x00, 0x00, 0xb0, 0x3c, 0x01, 0x00, 0x01, 0x00, 0x00, 0x00
        /*0054*/ 	.byte	0xc0, 0x66, 0x01, 0x00, 0x01, 0x00, 0x00, 0x00, 0x10, 0x6a, 0x01, 0x00


	//----- nvinfo : EIATTR_MERCURY_ISA_VERSION
	.align		4
.L_335:
        /*0060*/ 	.byte	0x03, 0x5f
        /*0062*/ 	.short	0x0101


	//----- nvinfo : EIATTR_INT_WARP_WIDE_INSTR_OFFSETS
	.align		4
        /*0064*/ 	.byte	0x04, 0x31
        /*0066*/ 	.short	(.L_337 - .L_336)


	//   ....[0]....
.L_336:
        /*0068*/ 	.word	0x000001c0


	//   ....[1]....
        /*006c*/ 	.word	0x000001f0


	//   ....[2]....
        /*0070*/ 	.word	0x00000200


	//   ....[3]....
        /*0074*/ 	.word	0x00000270


	//   ....[4]....
        /*0078*/ 	.word	0x00013cc0


	//   ....[5]....
        /*007c*/ 	.word	0x00013d70


	//   ....[6]....
        /*0080*/ 	.word	0x00014260


	//   ....[7]....
        /*0084*/ 	.word	0x000166d0


	//   ....[8]....
        /*0088*/ 	.word	0x00016780


	//----- nvinfo : EIATTR_COOP_GROUP_MASK_REGIDS
	.align		4
.L_337:
        /*008c*/ 	.byte	0x04, 0x29
        /*008e*/ 	.short	(.L_339 - .L_338)


	//   ....[0]....
.L_338:
        /*0090*/ 	.word	0xffffffff


	//   ....[1]....
        /*0094*/ 	.word	0xffffffff


	//   ....[2]....
        /*0098*/ 	.word	0xffffffff


	//   ....[3]....
        /*009c*/ 	.word	0xffffffff


	//   ....[4]....
        /*00a0*/ 	.word	0xffffffff


	//   ....[5]....
        /*00a4*/ 	.word	0xffffffff


	//   ....[6]....
        /*00a8*/ 	.word	0xffffffff


	//   ....[7]....
        /*00ac*/ 	.word	0xffffffff


	//   ....[8]....
        /*00b0*/ 	.word	0xffffffff


	//   ....[9]....
        /*00b4*/ 	.word	0xffffffff


	//   ....[10]....
        /*00b8*/ 	.word	0xffffffff


	//   ....[11]....
        /*00bc*/ 	.word	0xffffffff


	//   ....[12]....
        /*00c0*/ 	.word	0xffffffff


	//   ....[13]....
        /*00c4*/ 	.word	0xffffffff


	//   ....[14]....
        /*00c8*/ 	.word	0xffffffff


	//   ....[15]....
        /*00cc*/ 	.word	0xffffffff


	//   ....[16]....
        /*00d0*/ 	.word	0xffffffff


	//   ....[17]....
        /*00d4*/ 	.word	0xffffffff


	//   ....[18]....
        /*00d8*/ 	.word	0xffffffff


	//   ....[19]....
        /*00dc*/ 	.word	0xffffffff


	//   ....[20]....
        /*00e0*/ 	.word	0xffffffff


	//   ....[21]....
        /*00e4*/ 	.word	0xffffffff


	//   ....[22]....
        /*00e8*/ 	.word	0xffffffff


	//   ....[23]....
        /*00ec*/ 	.word	0xffffffff


	//   ....[24]....
        /*00f0*/ 	.word	0xffffffff


	//   ....[25]....
        /*00f4*/ 	.word	0xffffffff


	//   ....[26]....
        /*00f8*/ 	.word	0xffffffff


	//   ....[27]....
        /*00fc*/ 	.word	0xffffffff


	//   ....[28]....
        /*0100*/ 	.word	0xffffffff


	//   ....[29]....
        /*0104*/ 	.word	0xffffffff


	//   ....[30]....
        /*0108*/ 	.word	0xffffffff


	//   ....[31]....
        /*010c*/ 	.word	0xffffffff


	//   ....[32]....
        /*0110*/ 	.word	0xffffffff


	//   ....[33]....
        /*0114*/ 	.word	0xffffffff


	//   ....[34]....
        /*0118*/ 	.word	0xffffffff


	//   ....[35]....
        /*011c*/ 	.word	0xffffffff


	//   ....[36]....
        /*0120*/ 	.word	0xffffffff


	//   ....[37]....
        /*0124*/ 	.word	0xffffffff


	//   ....[38]....
        /*0128*/ 	.word	0xffffffff


	//   ....[39]....
        /*012c*/ 	.word	0xffffffff


	//   ....[40]....
        /*0130*/ 	.word	0xffffffff


	//   ....[41]....
        /*0134*/ 	.word	0xffffffff


	//   ....[42]....
        /*0138*/ 	.word	0x0500000f


	//   ....[43]....
        /*013c*/ 	.word	0x0500000f


	//----- nvinfo : EIATTR_COOP_GROUP_INSTR_OFFSETS
	.align		4
.L_339:
        /*0140*/ 	.byte	0x04, 0x28
        /*0142*/ 	.short	(.L_341 - .L_340)


	//   ....[0]....
.L_340:
        /*0144*/ 	.word	0x00000070


	//   ....[1]....
        /*0148*/ 	.word	0x000001d0


	//   ....[2]....
        /*014c*/ 	.word	0x00000220


	//   ....[3]....
        /*0150*/ 	.word	0x000003f0


	//   ....[4]....
        /*0154*/ 	.word	0x00000550


	//   ....[5]....
        /*0158*/ 	.word	0x00000670


	//   ....[6]....
        /*015c*/ 	.word	0x000007d0


	//   ....[7]....
        /*0160*/ 	.word	0x00001ac0


	//   ....[8]....
        /*0164*/ 	.word	0x000039a0


	//   ....[9]....
        /*0168*/ 	.word	0x00004940


	//   ....[10]....
        /*016c*/ 	.word	0x000060c0


	//   ....[11]....
        /*0170*/ 	.word	0x000061d0


	//   ....[12]....
        /*0174*/ 	.word	0x000065f0


	//   ....[13]....
        /*0178*/ 	.word	0x000066b0


	//   ....[14]....
        /*017c*/ 	.word	0x00006dd0


	//   ....[15]....
        /*0180*/ 	.word	0x00007bd0


	//   ....[16]....
        /*0184*/ 	.word	0x000090e0


	//   ....[17]....
        /*0188*/ 	.word	0x000091e0


	//   ....[18]....
        /*018c*/ 	.word	0x000095c0


	//   ....[19]....
        /*0190*/ 	.word	0x00009690


	//   ....[20]....
        /*0194*/ 	.word	0x0000a730


	//   ....[21]....
        /*0198*/ 	.word	0x0000b5f0


	//   ....[22]....
        /*019c*/ 	.word	0x0000c280


	//   ....[23]....
        /*01a0*/ 	.word	0x0000c2b0


	//   ....[24]....
        /*01a4*/ 	.word	0x0000c500


	//   ....[25]....
        /*01a8*/ 	.word	0x0000c6d0


	//   ....[26]....
        /*01ac*/ 	.word	0x0000d6b0


	//   ....[27]....
        /*01b0*/ 	.word	0x0000e320


	//   ....[28]....
        /*01b4*/ 	.word	0x0000f7f0


	//   ....[29]....
        /*01b8*/ 	.word	0x0000f8f0


	//   ....[30]....
        /*01bc*/ 	.word	0x0000fcd0


	//   ....[31]....
        /*01c0*/ 	.word	0x0000fd60


	//   ....[32]....
        /*01c4*/ 	.word	0x00010e50


	//   ....[33]....
        /*01c8*/ 	.word	0x00010eb0


	//   ....[34]....
        /*01cc*/ 	.word	0x00010ef0


	//   ....[35]....
        /*01d0*/ 	.word	0x00010f60


	//   ....[36]....
        /*01d4*/ 	.word	0x00010f80


	//   ....[37]....
        /*01d8*/ 	.word	0x000119e0


	//   ....[38]....
        /*01dc*/ 	.word	0x00012790


	//   ....[39]....
        /*01e0*/ 	.word	0x00013410


	//   ....[40]....
        /*01e4*/ 	.word	0x00016800


	//   ....[41]....
        /*01e8*/ 	.word	0x000169b0


	//   ....[42]....
        /*01ec*/ 	.word	0x00016ff0


	//   ....[43]....
        /*01f0*/ 	.word	0x000173d0


	//----- nvinfo : EIATTR_REG_RECONFIG
	.align		4
.L_341:
        /*01f4*/ 	.byte	0x01, 0x54
	.zero		2


	//----- nvinfo : EIATTR_SYSCALL_OFFSETS
	.align		4
        /*01f8*/ 	.byte	0x04, 0x46
        /*01fa*/ 	.short	(.L_343 - .L_342)


	//   ....[0]....
.L_342:
        /*01fc*/ 	.word	0x00003b60


	//   ....[1]....
        /*0200*/ 	.word	0x00013f00


	//   ....[2]....
        /*0204*/ 	.word	0x00014040


	//   ....[3]....
        /*0208*/ 	.word	0x00014140


	//----- nvinfo : EIATTR_MBARRIER_INSTR_OFFSETS
	.align		4
.L_343:
        /*020c*/ 	.byte	0x04, 0x39
        /*020e*/ 	.short	(.L_345 - .L_344)


	//   ....[0]....
.L_344:
        /*0210*/ 	.word	0x000002d0
        /*0214*/ 	.word	0x000000ff
        /*0218*/ 	.word	0x00038800
        /*021c*/ 	.short	0x0100
        /*021e*/ 	.byte	0x06
	.zero		1


	//   ....[1]....
        /*0220*/ 	.word	0x000002e0
        /*0224*/ 	.word	0x000000ff
        /*0228*/ 	.word	0x00038810
        /*022c*/ 	.short	0x0100
        /*022e*/ 	.byte	0x06
	.zero		1


	//   ....[2]....
        /*0230*/ 	.word	0x000002f0
        /*0234*/ 	.word	0x000000ff
        /*0238*/ 	.word	0x00038820
        /*023c*/ 	.short	0x0100
        /*023e*/ 	.byte	0x06
	.zero		1


	//   ....[3]....
        /*0240*/ 	.word	0x000003a0
        /*0244*/ 	.word	0x000000ff
        /*0248*/ 	.word	0x00038830
        /*024c*/ 	.short	0x0100
        /*024e*/ 	.byte	0x06
	.zero		1


	//   ....[4]....
        /*0250*/ 	.word	0x000003b0
        /*0254*/ 	.word	0x000000ff
        /*0258*/ 	.word	0x00038840
        /*025c*/ 	.short	0x0100
        /*025e*/ 	.byte	0x06
	.zero		1


	//   ....[5]....
        /*0260*/ 	.word	0x000003c0
        /*0264*/ 	.word	0x000000ff
        /*0268*/ 	.word	0x00038838
        /*026c*/ 	.short	0x0100
        /*026e*/ 	.byte	0x06
	.zero		1


	//   ....[6]....
        /*0270*/ 	.word	0x000003d0
        /*0274*/ 	.word	0x000000ff
        /*0278*/ 	.word	0x00038848
        /*027c*/ 	.short	0x0100
        /*027e*/ 	.byte	0x06
	.zero		1


	//   ....[7]....
        /*0280*/ 	.word	0x00000500
        /*0284*/ 	.word	0x000000ff
        /*0288*/ 	.word	0x00038850
        /*028c*/ 	.short	0x0100
        /*028e*/ 	.byte	0x08
	.zero		1


	//   ....[8]....
        /*0290*/ 	.word	0x00000510
        /*0294*/ 	.word	0x000000ff
        /*0298*/ 	.word	0x00038860
        /*029c*/ 	.short	0x0100
        /*029e*/ 	.byte	0x08
	.zero		1


	//   ....[9]....
        /*02a0*/ 	.word	0x00000520
        /*02a4*/ 	.word	0x000000ff
        /*02a8*/ 	.word	0x00038858
        /*02ac*/ 	.short	0x0100
        /*02ae*/ 	.byte	0x08
	.zero		1


	//   ....[10]....
        /*02b0*/ 	.word	0x00000530
        /*02b4*/ 	.word	0x000000ff
        /*02b8*/ 	.word	0x00038868
        /*02bc*/ 	.short	0x0100
        /*02be*/ 	.byte	0x08
	.zero		1


	//   ....[11]....
        /*02c0*/ 	.word	0x00000620
        /*02c4*/ 	.word	0x000000ff
        /*02c8*/ 	.word	0x00038870
        /*02cc*/ 	.short	0x0100
        /*02ce*/ 	.byte	0x06
	.zero		1


	//   ....[12]....
        /*02d0*/ 	.word	0x00000630
        /*02d4*/ 	.word	0x000000ff
        /*02d8*/ 	.word	0x00038880
        /*02dc*/ 	.short	0x0100
        /*02de*/ 	.byte	0x06
	.zero		1


	//   ....[13]....
        /*02e0*/ 	.word	0x00000640
        /*02e4*/ 	.word	0x000000ff
        /*02e8*/ 	.word	0x00038878
        /*02ec*/ 	.short	0x0100
        /*02ee*/ 	.byte	0x06
	.zero		1


	//   ....[14]....
        /*02f0*/ 	.word	0x00000650
        /*02f4*/ 	.word	0x000000ff
        /*02f8*/ 	.word	0x00038888
        /*02fc*/ 	.short	0x0100
        /*02fe*/ 	.byte	0x06
	.zero		1


	//   ....[15]....
        /*0300*/ 	.word	0x00000780
        /*0304*/ 	.word	0x000000ff
        /*0308*/ 	.word	0x00038890
        /*030c*/ 	.short	0x0100
        /*030e*/ 	.byte	0x08
	.zero		1


	//   ....[16]....
        /*0310*/ 	.word	0x00000790
        /*0314*/ 	.word	0x000000ff
        /*0318*/ 	.word	0x000388a0
        /*031c*/ 	.short	0x0100
        /*031e*/ 	.byte	0x08
	.zero		1


	//   ....[17]....
        /*0320*/ 	.word	0x000007a0
        /*0324*/ 	.word	0x000000ff
        /*0328*/ 	.word	0x00038898
        /*032c*/ 	.short	0x0100
        /*032e*/ 	.byte	0x08
	.zero		1


	//   ....[18]....
        /*0330*/ 	.word	0x000007b0
        /*0334*/ 	.word	0x000000ff
        /*0338*/ 	.word	0x000388a8
        /*033c*/ 	.short	0x0100
        /*033e*/ 	.byte	0x08
	.zero		1


	//   ....[19]....
        /*0340*/ 	.word	0x000008e0
        /*0344*/ 	.word	0x000000ff
        /*0348*/ 	.word	0x000388b0
        /*034c*/ 	.short	0x0100
        /*034e*/ 	.byte	0x08
	.zero		1


	//   ....[20]....
        /*0350*/ 	.word	0x000008f0
        /*0354*/ 	.word	0x000000ff
        /*0358*/ 	.word	0x000388c0
        /*035c*/ 	.short	0x0100
        /*035e*/ 	.byte	0x08
	.zero		1


	//   ....[21]....
        /*0360*/ 	.word	0x00000900
        /*0364*/ 	.word	0x000000ff
        /*0368*/ 	.word	0x000388b8
        /*036c*/ 	.short	0x0100
        /*036e*/ 	.byte	0x08
	.zero		1


	//   ....[22]....
        /*0370*/ 	.word	0x00000910
        /*0374*/ 	.word	0x000000ff
        /*0378*/ 	.word	0x000388c8
        /*037c*/ 	.short	0x0100
        /*037e*/ 	.byte	0x08
	.zero		1


	//   ....[23]....
        /*0380*/ 	.word	0x00001e40
        /*0384*/ 	.word	0x00000003
        /*0388*/ 	.word	0x00000000
        /*038c*/ 	.short	0x0101
        /*038e*/ 	.byte	0x3f
	.zero		1


	//   ....[24]....
        /*0390*/ 	.word	0x000028e0
        /*0394*/ 	.word	0x00000000
        /*0398*/ 	.word	0x00000000
        /*039c*/ 	.short	0x0101
        /*039e*/ 	.byte	0x3f
	.zero		1


	//   ....[25]....
        /*03a0*/ 	.word	0x00003be0
        /*03a4*/ 	.word	0x000000ff
        /*03a8*/ 	.word	0x00038800
        /*03ac*/ 	.short	0x010a
        /*03ae*/ 	.byte	0x24
	.zero		1


	//   ....[26]....
        /*03b0*/ 	.word	0x00003c40
        /*03b4*/ 	.word	0x00000005
        /*03b8*/ 	.word	0x00038830
        /*03bc*/ 	.short	0x010a
        /*03be*/ 	.byte	0x3f
	.zero		1


	//   ....[27]....
        /*03c0*/ 	.word	0x00003c80
        /*03c4*/ 	.word	0x00000005
        /*03c8*/ 	.word	0x00038830
        /*03cc*/ 	.short	0x010a
        /*03ce*/ 	.byte	0x3f
	.zero		1


	//   ....[28]....
        /*03d0*/ 	.word	0x00003f00
        /*03d4*/ 	.word	0x000000ff
        /*03d8*/ 	.word	0x00038810
        /*03dc*/ 	.short	0x010a
        /*03de*/ 	.byte	0x24
	.zero		1


	//   ....[29]....
        /*03e0*/ 	.word	0x00003f40
        /*03e4*/ 	.word	0x00000005
        /*03e8*/ 	.word	0x00038850
        /*03ec*/ 	.short	0x010a
        /*03ee*/ 	.byte	0x3f
	.zero		1


	//   ....[30]....
        /*03f0*/ 	.word	0x00004020
        /*03f4*/ 	.word	0x00000005
        /*03f8*/ 	.word	0x00038850
        /*03fc*/ 	.short	0x010a
        /*03fe*/ 	.byte	0x3f
	.zero		1


	//   ....[31]....
        /*0400*/ 	.word	0x000055b0
        /*0404*/ 	.word	0x00000002
        /*0408*/ 	.word	0x00000000
        /*040c*/ 	.short	0x0101
        /*040e*/ 	.byte	0x3f
	.zero		1


	//   ....[32]....
        /*0410*/ 	.word	0x00006df0
        /*0414*/ 	.word	0x00000005
        /*0418*/ 	.word	0x00000000
        /*041c*/ 	.short	0x0101
        /*041e*/ 	.byte	0x3f
	.zero		1


	//   ....[33]....
        /*0420*/ 	.word	0x00007020
        /*0424*/ 	.word	0x0000000b
        /*0428*/ 	.word	0x00038830
        /*042c*/ 	.short	0x010a
        /*042e*/ 	.byte	0x3f
	.zero		1


	//   ....[34]....
        /*0430*/ 	.word	0x00007070
        /*0434*/ 	.word	0x0000000b
        /*0438*/ 	.word	0x00038830
        /*043c*/ 	.short	0x010a
        /*043e*/ 	.byte	0x3f
	.zero		1


	//   ....[35]....
        /*0440*/ 	.word	0x00007280
        /*0444*/ 	.word	0x0000000b
        /*0448*/ 	.word	0x00038850
        /*044c*/ 	.short	0x010a
        /*044e*/ 	.byte	0x3f
	.zero		1


	//   ....[36]....
        /*0450*/ 	.word	0x000072d0
        /*0454*/ 	.word	0x0000000b
        /*0458*/ 	.word	0x00038850
        /*045c*/ 	.short	0x010a
        /*045e*/ 	.byte	0x3f
	.zero		1


	//   ....[37]....
        /*0460*/ 	.word	0x000087d0
        /*0464*/ 	.word	0x0000000f
        /*0468*/ 	.word	0x00000000
        /*046c*/ 	.short	0x0101
        /*046e*/ 	.byte	0x3f
	.zero		1


	//   ....[38]....
        /*0470*/ 	.word	0x0000a750
        /*0474*/ 	.word	0x0000000b
        /*0478*/ 	.word	0x00000000
        /*047c*/ 	.short	0x0101
        /*047e*/ 	.byte	0x3f
	.zero		1


	//   ....[39]....
        /*0480*/ 	.word	0x0000aaa0
        /*0484*/ 	.word	0x00000009
        /*0488*/ 	.word	0x00038830
        /*048c*/ 	.short	0x010a
        /*048e*/ 	.byte	0x3f
	.zero		1


	//   ....[40]....
        /*0490*/ 	.word	0x0000aaf0
        /*0494*/ 	.word	0x00000009
        /*0498*/ 	.word	0x00038830
        /*049c*/ 	.short	0x010a
        /*049e*/ 	.byte	0x3f
	.zero		1


	//   ....[41]....
        /*04a0*/ 	.word	0x0000ac70
        /*04a4*/ 	.word	0x00000009
        /*04a8*/ 	.word	0x00038850
        /*04ac*/ 	.short	0x010a
        /*04ae*/ 	.byte	0x3f
	.zero		1


	//   ....[42]....
        /*04b0*/ 	.word	0x0000acb0
        /*04b4*/ 	.word	0x00000009
        /*04b8*/ 	.word	0x00038850
        /*04bc*/ 	.short	0x010a
        /*04be*/ 	.byte	0x3f
	.zero		1


	//   ....[43]....
        /*04c0*/ 	.word	0x0000ca90
        /*04c4*/ 	.word	0x00000098
        /*04c8*/ 	.word	0x00000000
        /*04cc*/ 	.short	0x0101
        /*04ce*/ 	.byte	0x3f
	.zero		1


	//   ....[44]....
        /*04d0*/ 	.word	0x0000d6d0
        /*04d4*/ 	.word	0x00000009
        /*04d8*/ 	.word	0x00000000
        /*04dc*/ 	.short	0x0101
        /*04de*/ 	.byte	0x3f
	.zero		1


	//   ....[45]....
        /*04e0*/ 	.word	0x0000d7f0
        /*04e4*/ 	.word	0x0000000b
        /*04e8*/ 	.word	0x00038830
        /*04ec*/ 	.short	0x010a
        /*04ee*/ 	.byte	0x3f
	.zero		1


	//   ....[46]....
        /*04f0*/ 	.word	0x0000d840
        /*04f4*/ 	.word	0x0000000b
        /*04f8*/ 	.word	0x00038830
        /*04fc*/ 	.short	0x010a
        /*04fe*/ 	.byte	0x3f
	.zero		1


	//   ....[47]....
        /*0500*/ 	.word	0x0000d9c0
        /*0504*/ 	.word	0x0000000b
        /*0508*/ 	.word	0x00038850
        /*050c*/ 	.short	0x010a
        /*050e*/ 	.byte	0x3f
	.zero		1


	//   ....[48]....
        /*0510*/ 	.word	0x0000da10
        /*0514*/ 	.word	0x0000000b
        /*0518*/ 	.word	0x00038850
        /*051c*/ 	.short	0x010a
        /*051e*/ 	.byte	0x3f
	.zero		1


	//   ....[49]....
        /*0520*/ 	.word	0x0000ef60
        /*0524*/ 	.word	0x00000008
        /*0528*/ 	.word	0x00000000
        /*052c*/ 	.short	0x0101
        /*052e*/ 	.byte	0x3f
	.zero		1


	//   ....[50]....
        /*0530*/ 	.word	0x00010e70
        /*0534*/ 	.word	0x0000000b
        /*0538*/ 	.word	0x00000000
        /*053c*/ 	.short	0x0101
        /*053e*/ 	.byte	0x3f
	.zero		1


	//   ....[51]....
        /*0540*/ 	.word	0x00012ad0
        /*0544*/ 	.word	0x000000ff
        /*0548*/ 	.word	0x00000000
        /*054c*/ 	.short	0x0101
        /*054e*/ 	.byte	0x05
	.zero		1


	//   ....[52]....
        /*0550*/ 	.word	0x000144e0
        /*0554*/ 	.word	0x00000008
        /*0558*/ 	.word	0x00038840
        /*055c*/ 	.short	0x010a
        /*055e*/ 	.byte	0x3f
	.zero		1


	//   ....[53]....
        /*0560*/ 	.word	0x00014b30
        /*0564*/ 	.word	0x000000ff
        /*0568*/ 	.word	0x00038820
        /*056c*/ 	.short	0x010a
        /*056e*/ 	.byte	0x26
	.zero		1


	//   ....[54]....
        /*0570*/ 	.word	0x00014bb0
        /*0574*/ 	.word	0x00000005
        /*0578*/ 	.word	0x00038860
        /*057c*/ 	.short	0x010a
        /*057e*/ 	.byte	0x3f
	.zero		1


	//   ....[55]....
        /*0580*/ 	.word	0x00015220
        /*0584*/ 	.word	0x00000002
        /*0588*/ 	.word	0x00038840
        /*058c*/ 	.short	0x010a
        /*058e*/ 	.byte	0x3f
	.zero		1


	//   ....[56]....
        /*0590*/ 	.word	0x000153b0
        /*0594*/ 	.word	0x00000002
        /*0598*/ 	.word	0x00038860
        /*059c*/ 	.short	0x010a
        /*059e*/ 	.byte	0x3f
	.zero		1


	//   ....[57]....
        /*05a0*/ 	.word	0x000159c0
        /*05a4*/ 	.word	0x00000003
        /*05a8*/ 	.word	0x00038840
        /*05ac*/ 	.short	0x010a
        /*05ae*/ 	.byte	0x3f
	.zero		1


	//   ....[58]....
        /*05b0*/ 	.word	0x00015b50
        /*05b4*/ 	.word	0x00000003
        /*05b8*/ 	.word	0x00038860
        /*05bc*/ 	.short	0x010a
        /*05be*/ 	.byte	0x3f
	.zero		1


	//   ....[59]....
        /*05c0*/ 	.word	0x000160e0
        /*05c4*/ 	.word	0x00000002
        /*05c8*/ 	.word	0x00038840
        /*05cc*/ 	.short	0x010a
        /*05ce*/ 	.byte	0x3f
	.zero		1


	//   ....[60]....
        /*05d0*/ 	.word	0x00016270
        /*05d4*/ 	.word	0x00000002
        /*05d8*/ 	.word	0x00038860
        /*05dc*/ 	.short	0x010a
        /*05de*/ 	.byte	0x3f
	.zero		1


	//   ....[61]....
        /*05e0*/ 	.word	0x00016960
        /*05e4*/ 	.word	0x00000007
        /*05e8*/ 	.word	0x00038820
        /*05ec*/ 	.short	0x010a
        /*05ee*/ 	.byte	0x3f
	.zero		1


	//   ....[62]....
        /*05f0*/ 	.word	0x00016ad0
        /*05f4*/ 	.word	0x00000005
        /*05f8*/ 	.word	0x00000000
        /*05fc*/ 	.short	0x010a
        /*05fe*/ 	.byte	0x3f
	.zero		1


	//   ....[63]....
        /*0600*/ 	.word	0x00016b40
        /*0604*/ 	.word	0x00000003
        /*0608*/ 	.word	0x00000000
        /*060c*/ 	.short	0x010a
        /*060e*/ 	.byte	0x3f
	.zero		1


	//   ....[64]....
        /*0610*/ 	.word	0x00016ba0
        /*0614*/ 	.word	0x00000005
        /*0618*/ 	.word	0x00000000
        /*061c*/ 	.short	0x010a
        /*061e*/ 	.byte	0x3f
	.zero		1


	//   ....[65]....
        /*0620*/ 	.word	0x00016bd0
        /*0624*/ 	.word	0x00000003
        /*0628*/ 	.word	0x00000000
        /*062c*/ 	.short	0x010a
        /*062e*/ 	.byte	0x3f
	.zero		1


	//   ....[66]....
        /*0630*/ 	.word	0x00016c40
        /*0634*/ 	.word	0x00000003
        /*0638*/ 	.word	0x00038800
        /*063c*/ 	.short	0x010a
        /*063e*/ 	.byte	0x3f
	.zero		1


	//   ....[67]....
        /*0640*/ 	.word	0x00016c90
        /*0644*/ 	.word	0x00000005
        /*0648*/ 	.word	0x00038830
        /*064c*/ 	.short	0x010a
        /*064e*/ 	.byte	0x3f
	.zero		1


	//   ....[68]....
        /*0650*/ 	.word	0x00016cf0
        /*0654*/ 	.word	0x00000003
        /*0658*/ 	.word	0x00038810
        /*065c*/ 	.short	0x010a
        /*065e*/ 	.byte	0x3f
	.zero		1


	//   ....[69]....
        /*0660*/ 	.word	0x00016d40
        /*0664*/ 	.word	0x00000005
        /*0668*/ 	.word	0x00038850
        /*066c*/ 	.short	0x010a
        /*066e*/ 	.byte	0x3f
	.zero		1


	//   ....[70]....
        /*0670*/ 	.word	0x00016d90
        /*0674*/ 	.word	0x0000000b
        /*0678*/ 	.word	0x00038830
        /*067c*/ 	.short	0x010a
        /*067e*/ 	.byte	0x3f
	.zero		1


	//   ....[71]....
        /*0680*/ 	.word	0x00016de0
        /*0684*/ 	.word	0x0000000b
        /*0688*/ 	.word	0x00038850
        /*068c*/ 	.short	0x010a
        /*068e*/ 	.byte	0x3f
	.zero		1


	//   ....[72]....
        /*0690*/ 	.word	0x00016e30
        /*0694*/ 	.word	0x00000009
        /*0698*/ 	.word	0x00038830
        /*069c*/ 	.short	0x010a
        /*069e*/ 	.byte	0x3f
	.zero		1


	//   ....[73]....
        /*06a0*/ 	.word	0x00016e80
        /*06a4*/ 	.word	0x00000009
        /*06a8*/ 	.word	0x00038850
        /*06ac*/ 	.short	0x010a
        /*06ae*/ 	.byte	0x3f
	.zero		1


	//   ....[74]....
        /*06b0*/ 	.word	0x00016ed0
        /*06b4*/ 	.word	0x0000000b
        /*06b8*/ 	.word	0x00038830
        /*06bc*/ 	.short	0x010a
        /*06be*/ 	.byte	0x3f
	.zero		1


	//   ....[75]....
        /*06c0*/ 	.word	0x00016f20
        /*06c4*/ 	.word	0x0000000b
        /*06c8*/ 	.word	0x00038850
        /*06cc*/ 	.short	0x010a
        /*06ce*/ 	.byte	0x3f
	.zero		1


	//   ....[76]....
        /*06d0*/ 	.word	0x000170a0
        /*06d4*/ 	.word	0x00000008
        /*06d8*/ 	.word	0x00038840
        /*06dc*/ 	.short	0x010a
        /*06de*/ 	.byte	0x3f
	.zero		1


	//   ....[77]....
        /*06e0*/ 	.word	0x00017100
        /*06e4*/ 	.word	0x00000008
        /*06e8*/ 	.word	0x00038820
        /*06ec*/ 	.short	0x010a
        /*06ee*/ 	.byte	0x3f
	.zero		1


	//   ....[78]....
        /*06f0*/ 	.word	0x00017150
        /*06f4*/ 	.word	0x00000005
        /*06f8*/ 	.word	0x00038860
        /*06fc*/ 	.short	0x010a
        /*06fe*/ 	.byte	0x3f
	.zero		1


	//   ....[79]....
        /*0700*/ 	.word	0x000171a0
        /*0704*/ 	.word	0x00000002
        /*0708*/ 	.word	0x00038840
        /*070c*/ 	.short	0x010a
        /*070e*/ 	.byte	0x3f
	.zero		1


	//   ....[80]....
        /*0710*/ 	.word	0x000171f0
        /*0714*/ 	.word	0x00000002
        /*0718*/ 	.word	0x00038860
        /*071c*/ 	.short	0x010a
        /*071e*/ 	.byte	0x3f
	.zero		1


	//   ....[81]....
        /*0720*/ 	.word	0x00017240
        /*0724*/ 	.word	0x00000003
        /*0728*/ 	.word	0x00038840
        /*072c*/ 	.short	0x010a
        /*072e*/ 	.byte	0x3f
	.zero		1


	//   ....[82]....
        /*0730*/ 	.word	0x00017290
        /*0734*/ 	.word	0x00000003
        /*0738*/ 	.word	0x00038860
        /*073c*/ 	.short	0x010a
        /*073e*/ 	.byte	0x3f
	.zero		1


	//   ....[83]....
        /*0740*/ 	.word	0x000172e0
        /*0744*/ 	.word	0x00000002
        /*0748*/ 	.word	0x00038840
        /*074c*/ 	.short	0x010a
        /*074e*/ 	.byte	0x3f
	.zero		1


	//   ....[84]....
        /*0750*/ 	.word	0x00017330
        /*0754*/ 	.word	0x00000002
        /*0758*/ 	.word	0x00038860
        /*075c*/ 	.short	0x010a
        /*075e*/ 	.byte	0x3f
	.zero		1


	//   ....[85]....
        /*0760*/ 	.word	0x00017410
        /*0764*/ 	.word	0x00000007
        /*0768*/ 	.word	0x00038820
        /*076c*/ 	.short	0x010a
        /*076e*/ 	.byte	0x3f
	.zero		1


	//   ....[86]....
        /*0770*/ 	.word	0x00017460
        /*0774*/ 	.word	0x00000005
        /*0778*/ 	.word	0x00000000
        /*077c*/ 	.short	0x010a
        /*077e*/ 	.byte	0x3f
	.zero		1


	//   ....[87]....
        /*0780*/ 	.word	0x000174b0
        /*0784*/ 	.word	0x00000003
        /*0788*/ 	.word	0x00000000
        /*078c*/ 	.short	0x010a
        /*078e*/ 	.byte	0x3f
	.zero		1


	//   ....[88]....
        /*0790*/ 	.word	0x00017500
        /*0794*/ 	.word	0x00000005
        /*0798*/ 	.word	0x00000000
        /*079c*/ 	.short	0x010a
        /*079e*/ 	.byte	0x3f
	.zero		1


	//----- nvinfo : EIATTR_NUM_MBARRIERS
	.align		4
.L_345:
        /*07a0*/ 	.byte	0x03, 0x38
        /*07a2*/ 	.short	0x0017


	//----- nvinfo : EIATTR_EXIT_INSTR_OFFSETS
	.align		4
        /*07a4*/ 	.byte	0x04, 0x1c
        /*07a6*/ 	.short	(.L_347 - .L_346)


	//   ....[0]....
.L_346:
        /*07a8*/ 	.word	0x00000a90


	//   ....[1]....
        /*07ac*/ 	.word	0x000133d0


	//   ....[2]....
        /*07b0*/ 	.word	0x00013430


	//   ....[3]....
        /*07b4*/ 	.word	0x000169d0


	//   ....[4]....
        /*07b8*/ 	.word	0x00016c20


	//----- nvinfo : EIATTR_MAX_THREADS
	.align		4
.L_347:
        /*07bc*/ 	.byte	0x04, 0x05
        /*07be*/ 	.short	(.L_349 - .L_348)
.L_348:
        /*07c0*/ 	.word	0x00000180
        /*07c4*/ 	.word	0x00000001
        /*07c8*/ 	.word	0x00000001


	//----- nvinfo : EIATTR_CRS_STACK_SIZE
	.align		4
.L_349:
        /*07cc*/ 	.byte	0x04, 0x1e
        /*07ce*/ 	.short	(.L_351 - .L_350)
.L_350:
        /*07d0*/ 	.word	0x00000000


	//----- nvinfo : EIATTR_CBANK_PARAM_SIZE
	.align		4
.L_351:
        /*07d4*/ 	.byte	0x03, 0x19
        /*07d6*/ 	.short	0x0cf0


	//----- nvinfo : EIATTR_PARAM_CBANK
	.align		4
        /*07d8*/ 	.byte	0x04, 0x0a
        /*07da*/ 	.short	(.L_353 - .L_352)
	.align		4
.L_352:
        /*07dc*/ 	.word	index@(.nv.constant0._ZN7cutlass13device_kernelIN5flash11enable_sm90INS1_16FlashAttnFwdSm90INS1_25CollectiveMainloopFwdSm90ILi2EN4cute5tupleIJNS5_1CILi1EEES8_S8_EEENS6_IJNS7_ILi64EEESA_SA_EEELi512ENS_6half_tEfNS_4arch4Sm90ELb0ELb1ELb0ELb0ELb0ELb0ELb1ELb0ELb0ELb0ELb0ELb0EEENS1_21CollectiveEpilogueFwdINS6_IJSA_NS7_ILi512EEESA_EEES9_SC_SE_Li256ELb0ELb0ELb0ELb0EEENS1_30DynamicPersistentTileSchedulerILi256ELi32ELb0ELb0ELb1EEEEEEEEEvNT_6ParamsE)
        /*07e0*/ 	.short	0x0210
        /*07e2*/ 	.short	0x0cf0


	//----- nvinfo : EIATTR_SW_WAR
	.align		4
.L_353:
        /*07e4*/ 	.byte	0x04, 0x36
        /*07e6*/ 	.short	(.L_355 - .L_354)
.L_354:
        /*07e8*/ 	.word	0x00000008
.L_355:


//--------------------- .nv.info._ZN7cutlass13device_kernelIN5flash11enable_sm90INS1_16FlashAttnFwdSm90INS1_25CollectiveMainloopFwdSm90ILi2EN4cute5tupleIJNS5_1CILi1EEES8_S8_EEENS6_IJNS7_ILi64EEESA_SA_EEELi512ENS_6half_tEfNS_4arch4Sm90ELb0ELb1ELb0ELb1ELb0ELb0ELb0ELb0ELb0ELb0ELb0ELb0EEENS1_21CollectiveEpilogueFwdINS6_IJSA_NS7_ILi512EEESA_EEES9_SC_SE_Li256ELb1ELb0ELb0ELb0EEENS1_36VarlenDynamicPersistentTileSchedulerILi64ELi64ELi256ELi32ELb0ELb0ELb1ELb1ELb0ELb1EEEEEEEEEvNT_6ParamsE --------------------------
	.section	.nv.info._ZN7cutlass13device_kernelIN5flash11enable_sm90INS1_16FlashAttnFwdSm90INS1_25CollectiveMainloopFwdSm90ILi2EN4cute5tupleIJNS5_1CILi1EEES8_S8_EEENS6_IJNS7_ILi64EEESA_SA_EEELi512ENS_6half_tEfNS_4arch4Sm90ELb0ELb1ELb0ELb1ELb0ELb0ELb0ELb0ELb0ELb0ELb0ELb0EEENS1_21CollectiveEpilogueFwdINS6_IJSA_NS7_ILi512EEESA_EEES9_SC_SE_Li256ELb1ELb0ELb0ELb0EEENS1_36VarlenDynamicPersistentTileSchedulerILi64ELi64ELi256ELi32ELb0ELb0ELb1ELb1ELb0ELb1EEEEEEEEEvNT_6ParamsE,"",@"SHT_CUDA_INFO"
	.sectionflags	@""
	.align	4


	//----- nvinfo : EIATTR_CUDA_API_VERSION
	.align		4
        /*0000*/ 	.byte	0x04, 0x37
        /*0002*/ 	.short	(.L_357 - .L_356)
.L_356:
        /*0004*/ 	.word	0x00000082


	//----- nvinfo : EIATTR_KPARAM_INFO
	.align		4
.L_357:
        /*0008*/ 	.byte	0x04, 0x17
        /*000a*/ 	.short	(.L_359 - .L_358)
.L_358:
        /*000c*/ 	.word	0x00000000
        /*0010*/ 	.short	0x0000
        /*0012*/ 	.short	0x0070
        /*0014*/ 	.byte	0x00, 0xf0, 0x01, 0x28


	//----- nvinfo : EIATTR_SPARSE_MMA_MASK
	.align		4
.L_359:
        /*0018*/ 	.byte	0x03, 0x50
        /*001a*/ 	.short	0x0000


	//----- nvinfo : EIATTR_MAXREG_COUNT
	.align		4
        /*001c*/ 	.byte	0x03, 0x1b
        /*001e*/ 	.short	0x00a8


	//----- nvinfo : EIATTR_NUM_BARRIERS
	.align		4
        /*0020*/ 	.byte	0x02, 0x4c
        /*0022*/ 	.byte	0x10
	.zero		1


	//----- nvinfo : EIATTR_EXTERNS
	.align		4
        /*0024*/ 	.byte	0x04, 0x0f
        /*0026*/ 	.short	(.L_361 - .L_360)


	//   ....[0]....
	.align		4
.L_360:
        /*0028*/ 	.word	index@(__assertfail)


	//----- nvinfo : EIATTR_ANNOTATIONS
	.align		4
.L_361:
        /*002c*/ 	.byte	0x04, 0x55
        /*002e*/ 	.short	(.L_363 - .L_362)


	//   ....[0]....
.L_362:
        /* <DEDUP_REMOVED lines=27> */


	//----- nvinfo : EIATTR_MERCURY_ISA_VERSION
	.align		4
.L_363:
        /*01d0*/ 	.byte	0x03, 0x5f
        /*01d2*/ 	.short	0x0101


	//----- nvinfo : EIATTR_UNUSED_LOAD_BYTE_OFFSET
	.align		4
        /*01d4*/ 	.byte	0x04, 0x44
        /*01d6*/ 	.short	(.L_365 - .L_364)


	//   ....[0]....
.L_364:
        /*01d8*/ 	.word	0x00000a40
        /*01dc*/ 	.word	0x0000fff0


	//   ....[1]....
        /*01e0*/ 	.word	0x0000cb20
        /*01e4*/ 	.word	0x0000fff0


	//----- nvinfo : EIATTR_INT_WARP_WIDE_INSTR_OFFSETS
	.align		4
.L_365:
        /*01e8*/ 	.byte	0x04, 0x31
        /*01ea*/ 	.short	(.L_367 - .L_366)


	//   ....[0]....
.L_366:
        /*01ec*/ 	.word	0x00000160


	//   ....[1]....
        /*01f0*/ 	.word	0x000001a0


	//   ....[2]....
        /*01f4*/ 	.word	0x00000210


	//   ....[3]....
        /*01f8*/ 	.word	0x000108e0


	//   ....[4]....
        /*01fc*/ 	.word	0x00010970


	//   ....[5]....
        /*0200*/ 	.word	0x00010e70


	//   ....[6]....
        /*0204*/ 	.word	0x00010ef0


	//   ....[7]....
        /*0208*/ 	.word	0x00013710


	//   ....[8]....
        /*020c*/ 	.word	0x000137a0


	//----- nvinfo : EIATTR_COOP_GROUP_MASK_REGIDS
	.align		4
.L_367:
        /*0210*/ 	.byte	0x04, 0x29
        /*0212*/ 	.short	(.L_369 - .L_368)


	//   ....[0]....
.L_368:
        /*0214*/ 	.word	0xffffffff


	//   ....[1]....
        /*0218*/ 	.word	0xffffffff


	//   ....[2]....
        /*021c*/ 	.word	0xffffffff


	//   ....[3]....
        /*0220*/ 	.word	0xffffffff


	//   ....[4]....
        /*0224*/ 	.word	0xffffffff


	//   ....[5]....
        /*0228*/ 	.word	0xffffffff


	//   ....[6]....
        /*022c*/ 	.word	0xffffffff


	//   ....[7]....
        /*0230*/ 	.word	0xffffffff


	//   ....[8]....
        /*0234*/ 	.word	0xffffffff


	//   ....[9]....
        /*0238*/ 	.word	0xffffffff


	//   ....[10]....
        /*023c*/ 	.word	0xffffffff


	//   ....[11]....
        /*0240*/ 	.word	0xffffffff


	//   ....[12]....
        /*0244*/ 	.word	0xffffffff


	//   ....[13]....
        /*0248*/ 	.word	0xffffffff


	//   ....[14]....
        /*024c*/ 	.word	0xffffffff


	//   ....[15]....
        /*0250*/ 	.word	0xffffffff


	//   ....[16]....
        /*0254*/ 	.word	0xffffffff


	//   ....[17]....
        /*0258*/ 	.word	0xffffffff


	//   ....[18]....
        /*025c*/ 	.word	0xffffffff


	//   ....[19]....
        /*0260*/ 	.word	0xffffffff


	//   ....[20]....
        /*0264*/ 	.word	0xffffffff


	//   ....[21]....
        /*0268*/ 	.word	0xffffffff


	//   ....[22]....
        /*026c*/ 	.word	0xffffffff


	//   ....[23]....
        /*0270*/ 	.word	0xffffffff


	//   ....[24]....
        /*0274*/ 	.word	0xffffffff


	//   ....[25]....
        /*0278*/ 	.word	0xffffffff


	//   ....[26]....
        /*027c*/ 	.word	0xffffffff


	//   ....[27]....
        /*0280*/ 	.word	0xffffffff


	//   ....[28]....
        /*0284*/ 	.word	0xffffffff


	//   ....[29]....
        /*0288*/ 	.word	0xffffffff


	//   ....[30]....
        /*028c*/ 	.word	0xffffffff


	//   ....[31]....
        /*0290*/ 	.word	0xffffffff


	//   ....[32]....
        /*0294*/ 	.word	0xffffffff


	//   ....[33]....
        /*0298*/ 	.word	0xffffffff


	//   ....[34]....
        /*029c*/ 	.word	0xffffffff


	//   ....[35]....
        /*02a0*/ 	.word	0xffffffff


	//   ....[36]....
        /*02a4*/ 	.word	0xffffffff


	//   ....[37]....
        /*02a8*/ 	.word	0xffffffff


	//   ....[38]....
        /*02ac*/ 	.word	0xffffffff


	//   ....[39]....
        /*02b0*/ 	.word	0xffffffff


	//   ....[40]....
        /*02b4*/ 	.word	0xffffffff


	//   ....[41]....
        /*02b8*/ 	.word	0xffffffff


	//   ....[42]....
        /*02bc*/ 	.word	0xffffffff


	//   ....[43]....
        /*02c0*/ 	.word	0xffffffff


	//   ....[44]....
        /*02c4*/ 	.word	0xffffffff


	//   ....[45]....
        /*02c8*/ 	.word	0xffffffff


	//   ....[46]....
        /*02cc*/ 	.word	0xffffffff


	//   ....[47]....
        /*02d0*/ 	.word	0xffffffff


	//   ....[48]....
        /*02d4*/ 	.word	0xffffffff


	//   ....[49]....
        /*02d8*/ 	.word	0xffffffff


	//   ....[50]....
        /*02dc*/ 	.word	0xffffffff


	//   ....[51]....
        /*02e0*/ 	.word	0xffffffff


	//   ....[52]....
        /*02e4*/ 	.word	0xffffffff


	//   ....[53]....
        /*02e8*/ 	.word	0xffffffff


	//   ....[54]....
        /*02ec*/ 	.word	0xffffffff


	//   ....[55]....
        /*02f0*/ 	.word	0xffffffff


	//   ....[56]....
        /*02f4*/ 	.word	0xffffffff


	//   ....[57]....
        /*02f8*/ 	.word	0xffffffff


	//   ....[58]....
        /*02fc*/ 	.word	0xffffffff


	//   ....[59]....
        /*0300*/ 	.word	0xffffffff


	//   ....[60]....
        /*0304*/ 	.word	0xffffffff


	//   ....[61]....
        /*0308*/ 	.word	0xffffffff


	//   ....[62]....
        /*030c*/ 	.word	0xffffffff


	//   ....[63]....
        /*0310*/ 	.word	0xffffffff


	//   ....[64]....
        /*0314*/ 	.word	0xffffffff


	//   ....[65]....
        /*0318*/ 	.word	0xffffffff


	//   ....[66]....
        /*031c*/ 	.word	0xffffffff


	//   ....[67]....
        /*0320*/ 	.word	0xffffffff


	//   ....[68]....
        /*0324*/ 	.word	0x0500000f


	//   ....[69]....
        /*0328*/ 	.word	0x0500000f


	//   ....[70]....
        /*032c*/ 	.word	0x0500000f


	//   ....[71]....
        /*0330*/ 	.word	0x0500000f


	//   ....[72]....
        /*0334*/ 	.word	0x0500000f


	//   ....[73]....
        /*0338*/ 	.word	0x0500000f


	//   ....[74]....
        /*033c*/ 	.word	0x0500000f


	//   ....[75]....
        /*0340*/ 	.word	0x0500000f


	//   ....[76]....
        /*0344*/ 	.word	0x0500000f


	//   ....[77]....
        /*0348*/ 	.word	0x0500000f


	//   ....[78]....
        /*034c*/ 	.word	0x0500000f


	//   ....[79]....
        /*0350*/ 	.word	0x0500000f


	//   ....[80]....
        /*0354*/ 	.word	0x0500000f


	//   ....[81]....
        /*0358*/ 	.word	0x0500000f


	//   ....[82]....
        /*035c*/ 	.word	0x0500000f


	//   ....[83]....
        /*0360*/ 	.word	0x0500000f


	//   ....[84]....
        /*0364*/ 	.word	0x0500000f


	//   ....[85]....
        /*0368*/ 	.word	0x0500000f


	//   ....[86]....
        /*036c*/ 	.word	0x0500000f


	//----- nvinfo : EIATTR_COOP_GROUP_INSTR_OFFSETS
	.align		4
.L_369:
        /*0370*/ 	.byte	0x04, 0x28
        /*0372*/ 	.short	(.L_371 - .L_370)


	//   ....[0]....
.L_370:
        /*0374*/ 	.word	0x00000060


	//   ....[1]....
        /*0378*/ 	.word	0x00000170


	//   ....[2]....
        /*037c*/ 	.word	0x000001c0


	//   ....[3]....
        /*0380*/ 	.word	0x000003b0


	//   ....[4]....
        /*0384*/ 	.word	0x00000510


	//   ....[5]....
        /*0388*/ 	.word	0x00000630


	//   ....[6]....
        /*038c*/ 	.word	0x00000790


	//   ....[7]....
        /*0390*/ 	.word	0x00001bf0


	//   ....[8]....
        /*0394*/ 	.word	0x00003be0


	//   ....[9]....
        /*0398*/ 	.word	0x00004e40


	//   ....[10]....
        /*039c*/ 	.word	0x00004f60


	//   ....[11]....
        /*03a0*/ 	.word	0x00005470


	//   ....[12]....
        /*03a4*/ 	.word	0x00005500


	//   ....[13]....
        /*03a8*/ 	.word	0x00005d50


	//   ....[14]....
        /*03ac*/ 	.word	0x00006ad0


	//   ....[15]....
        /*03b0*/ 	.word	0x00006bd0


	//   ....[16]....
        /*03b4*/ 	.word	0x00006f80


	//   ....[17]....
        /*03b8*/ 	.word	0x00007030


	//   ....[18]....
        /*03bc*/ 	.word	0x000081b0


	//   ....[19]....
        /*03c0*/ 	.word	0x000087c0


	//   ....[20]....
        /*03c4*/ 	.word	0x000087f0


	//   ....[21]....
        /*03c8*/ 	.word	0x00008a50


	//   ....[22]....
        /*03cc*/ 	.word	0x00008c20


	//   ....[23]....
        /*03d0*/ 	.word	0x00009c70


	//   ....[24]....
        /*03d4*/ 	.word	0x0000a910


	//   ....[25]....
        /*03d8*/ 	.word	0x0000a9d0


	//   ....[26]....
        /*03dc*/ 	.word	0x0000adb0


	//   ....[27]....
        /*03e0*/ 	.word	0x0000ae60


	//   ....[28]....
        /*03e4*/ 	.word	0x0000bfe0


	//   ....[29]....
        /*03e8*/ 	.word	0x0000c020


	//   ....[30]....
        /*03ec*/ 	.word	0x0000c050


	//   ....[31]....
        /*03f0*/ 	.word	0x0000c0c0


	//   ....[32]....
        /*03f4*/ 	.word	0x0000c0d0


	//   ....[33]....
        /*03f8*/ 	.word	0x0000da60


	//   ....[34]....
        /*03fc*/ 	.word	0x0000f490


	//   ....[35]....
        /*0400*/ 	.word	0x0000f600


	//   ....[36]....
        /*0404*/ 	.word	0x0000f630


	//   ....[37]....
        /*0408*/ 	.word	0x0000f670


	//   ....[38]....
        /*040c*/ 	.word	0x0000f6e0


	//   ....[39]....
        /*0410*/ 	.word	0x0000f740


	//   ....[40]....
        /*0414*/ 	.word	0x0000f780


	//   ....[41]....
        /*0418*/ 	.word	0x0000f920


	//   ....[42]....
        /*041c*/ 	.word	0x0000f980


	//   ....[43]....
        /*0420*/ 	.word	0x0000f9c0


	//   ....[44]....
        /*0424*/ 	.word	0x0000fa00


	//   ....[45]....
        /*0428*/ 	.word	0x0000fa30


	//   ....[46]....
        /*042c*/ 	.word	0x0000fa60


	//   ....[47]....
        /*0430*/ 	.word	0x0000faf0


	//   ....[48]....
        /*0434*/ 	.word	0x0000fb50


	//   ....[49]....
        /*0438*/ 	.word	0x0000fbe0


	//   ....[50]....
        /*043c*/ 	.word	0x00013830


	//   ....[51]....
        /*0440*/ 	.word	0x00013840


	//   ....[52]....
        /*0444*/ 	.word	0x00013950


	//   ....[53]....
        /*0448*/ 	.word	0x000139b0


	//   ....[54]....
        /*044c*/ 	.word	0x000139f0


	//   ....[55]....
        /*0450*/ 	.word	0x00013a30


	//   ....[56]....
        /*0454*/ 	.word	0x00013a60


	//   ....[57]....
        /*0458*/ 	.word	0x00013a90


	//   ....[58]....
        /*045c*/ 	.word	0x00013c20


	//   ....[59]....
        /*0460*/ 	.word	0x00013c80


	//   ....[60]....
        /*0464*/ 	.word	0x00013cc0


	//   ....[61]....
        /*0468*/ 	.word	0x00013d00


	//   ....[62]....
        /*046c*/ 	.word	0x00013d30


	//   ....[63]....
        /*0470*/ 	.word	0x00013d60


	//   ....[64]....
        /*0474*/ 	.word	0x00013e20


	//   ....[65]....
        /*0478*/ 	.word	0x00013e40


	//   ....[66]....
        /*047c*/ 	.word	0x00013eb0


	//   ....[67]....
        /*0480*/ 	.word	0x00014540


	//   ....[68]....
        /*0484*/ 	.word	0x00014c50


	//   ....[69]....
        /*0488*/ 	.word	0x00015070


	//   ....[70]....
        /*048c*/ 	.word	0x00015100


	//   ....[71]....
        /*0490*/ 	.word	0x000151a0


	//   ....[72]....
        /*0494*/ 	.word	0x00015250


	//   ....[73]....
        /*0498*/ 	.word	0x000152d0


	//   ....[74]....
        /*049c*/ 	.word	0x00015350


	//   ....[75]....
        /*04a0*/ 	.word	0x000153d0


	//   ....[76]....
        /*04a4*/ 	.word	0x00015450


	//   ....[77]....
        /*04a8*/ 	.word	0x000154e0


	//   ....[78]....
        /*04ac*/ 	.word	0x00015590


	//   ....[79]....
        /*04b0*/ 	.word	0x00015610


	//   ....[80]....
        /*04b4*/ 	.word	0x00015690


	//   ....[81]....
        /*04b8*/ 	.word	0x00015710


	//   ....[82]....
        /*04bc*/ 	.word	0x00015790


	//   ....[83]....
        /*04c0*/ 	.word	0x00015800


	//   ....[84]....
        /*04c4*/ 	.word	0x000158a0


	//   ....[85]....
        /*04c8*/ 	.word	0x00015930


	//   ....[86]....
        /*04cc*/ 	.word	0x00015a60


	//----- nvinfo : EIATTR_REG_RECONFIG
	.align		4
.L_371:
        /*04d0*/ 	.byte	0x01, 0x54
	.zero		2


	//----- nvinfo : EIATTR_SYSCALL_OFFSETS
	.align		4
        /*04d4*/ 	.byte	0x04, 0x46
        /*04d6*/ 	.short	(.L_373 - .L_372)


	//   ....[0]....
.L_372:
        /*04d8*/ 	.word	0x00003db0


	//   ....[1]....
        /*04dc*/ 	.word	0x00010b00


	//   ....[2]....
        /*04e0*/ 	.word	0x00010c40


	//   ....[3]....
        /*04e4*/ 	.word	0x00010d40


	//----- nvinfo : EIATTR_MBARRIER_INSTR_OFFSETS
	.align		4
.L_373:
        /*04e8*/ 	.byte	0x04, 0x39
        /*04ea*/ 	.short	(.L_375 - .L_374)


	//   ....[0]....
.L_374:
        /*04ec*/ 	.word	0x000002a0
        /*04f0*/ 	.word	0x000000ff
        /*04f4*/ 	.word	0x00028c00
        /*04f8*/ 	.short	0x0100
        /*04fa*/ 	.byte	0x08
	.zero		1


	//   ....[1]....
        /*04fc*/ 	.word	0x000002b0
        /*0500*/ 	.word	0x000000ff
        /*0504*/ 	.word	0x00028c20
        /*0508*/ 	.short	0x0100
        /*050a*/ 	.byte	0x08
	.zero		1


	//   ....[2]....
        /*050c*/ 	.word	0x00000360
        /*0510*/ 	.word	0x000000ff
        /*0514*/ 	.word	0x00028c30
        /*0518*/ 	.short	0x0100
        /*051a*/ 	.byte	0x06
	.zero		1


	//   ....[3]....
        /*051c*/ 	.word	0x00000370
        /*0520*/ 	.word	0x000000ff
        /*0524*/ 	.word	0x00028c40
        /*0528*/ 	.short	0x0100
        /*052a*/ 	.byte	0x06
	.zero		1


	//   ....[4]....
        /*052c*/ 	.word	0x00000380
        /*0530*/ 	.word	0x000000ff
        /*0534*/ 	.word	0x00028c38
        /*0538*/ 	.short	0x0100
        /*053a*/ 	.byte	0x06
	.zero		1


	//   ....[5]....
        /*053c*/ 	.word	0x00000390
        /*0540*/ 	.word	0x000000ff
        /*0544*/ 	.word	0x00028c48
        /*0548*/ 	.short	0x0100
        /*054a*/ 	.byte	0x06
	.zero		1


	//   ....[6]....
        /*054c*/ 	.word	0x000004c0
        /*0550*/ 	.word	0x000000ff
        /*0554*/ 	.word	0x00028c50
        /*0558*/ 	.short	0x0100
        /*055a*/ 	.byte	0x08
	.zero		1


	//   ....[7]....
        /*055c*/ 	.word	0x000004d0
        /*0560*/ 	.word	0x000000ff
        /*0564*/ 	.word	0x00028c60
        /*0568*/ 	.short	0x0100
        /*056a*/ 	.byte	0x08
	.zero		1


	//   ....[8]....
        /*056c*/ 	.word	0x000004e0
        /*0570*/ 	.word	0x000000ff
        /*0574*/ 	.word	0x00028c58
        /*0578*/ 	.short	0x0100
        /*057a*/ 	.byte	0x08
	.zero		1


	//   ....[9]....
        /*057c*/ 	.word	0x000004f0
        /*0580*/ 	.word	0x000000ff
        /*0584*/ 	.word	0x00028c68
        /*0588*/ 	.short	0x0100
        /*058a*/ 	.byte	0x08
	.zero		1


	//   ....[10]....
        /*058c*/ 	.word	0x000005e0
        /*0590*/ 	.word	0x000000ff
        /*0594*/ 	.word	0x00028c70
        /*0598*/ 	.short	0x0100
        /*059a*/ 	.byte	0x06
	.zero		1


	//   ....[11]....
        /*059c*/ 	.word	0x000005f0
        /*05a0*/ 	.word	0x000000ff
        /*05a4*/ 	.word	0x00028c80
        /*05a8*/ 	.short	0x0100
        /*05aa*/ 	.byte	0x06
	.zero		1


	//   ....[12]....
        /*05ac*/ 	.word	0x00000600
        /*05b0*/ 	.word	0x000000ff
        /*05b4*/ 	.word	0x00028c78
        /*05b8*/ 	.short	0x0100
        /*05ba*/ 	.byte	0x06
	.zero		1


	//   ....[13]....
        /*05bc*/ 	.word	0x00000610
        /*05c0*/ 	.word	0x000000ff
        /*05c4*/ 	.word	0x00028c88
        /*05c8*/ 	.short	0x0100
        /*05ca*/ 	.byte	0x06
	.zero		1


	//   ....[14]....
        /*05cc*/ 	.word	0x00000740
        /*05d0*/ 	.word	0x000000ff
        /*05d4*/ 	.word	0x00028c90
        /*05d8*/ 	.short	0x0100
        /*05da*/ 	.byte	0x08
	.zero		1


	//   ....[15]....
        /*05dc*/ 	.word	0x00000750
        /*05e0*/ 	.word	0x000000ff
        /*05e4*/ 	.word	0x00028ca0
        /*05e8*/ 	.short	0x0100
        /*05ea*/ 	.byte	0x08
	.zero		1


	//   ....[16]....
        /*05ec*/ 	.word	0x00000760
        /*05f0*/ 	.word	0x000000ff
        /*05f4*/ 	.word	0x00028c98
        /*05f8*/ 	.short	0x0100
        /*05fa*/ 	.byte	0x08
	.zero		1


	//   ....[17]....
        /*05fc*/ 	.word	0x00000770
        /*0600*/ 	.word	0x000000ff
        /*0604*/ 	.word	0x00028ca8
        /*0608*/ 	.short	0x0100
        /*060a*/ 	.byte	0x08
	.zero		1


	//   ....[18]....
        /*060c*/ 	.word	0x000008a0
        /*0610*/ 	.word	0x000000ff
        /*0614*/ 	.word	0x00028cb0
        /*0618*/ 	.short	0x0100
        /*061a*/ 	.byte	0x08
	.zero		1


	//   ....[19]....
        /*061c*/ 	.word	0x000008b0
        /*0620*/ 	.word	0x000000ff
        /*0624*/ 	.word	0x00028cc0
        /*0628*/ 	.short	0x0100
        /*062a*/ 	.byte	0x08
	.zero		1


	//   ....[20]....
        /*062c*/ 	.word	0x000008c0
        /*0630*/ 	.word	0x000000ff
        /*0634*/ 	.word	0x00028cb8
        /*0638*/ 	.short	0x0100
        /*063a*/ 	.byte	0x08
	.zero		1


	//   ....[21]....
        /*063c*/ 	.word	0x000008d0
        /*0640*/ 	.word	0x000000ff
        /*0644*/ 	.word	0x00028cc8
        /*0648*/ 	.short	0x0100
        /*064a*/ 	.byte	0x08
	.zero		1


	//   ....[22]....
        /*064c*/ 	.word	0x00001cf0
        /*0650*/ 	.word	0x000000ff
        /*0654*/ 	.word	0x00028c50
        /*0658*/ 	.short	0x010a
        /*065a*/ 	.byte	0x16
	.zero		1


	//   ....[23]....
        /*065c*/ 	.word	0x00001fc0
        /*0660*/ 	.word	0x00000000
        /*0664*/ 	.word	0x00000000
        /*0668*/ 	.short	0x0101
        /*066a*/ 	.byte	0x3f
	.zero		1


	//   ....[24]....
        /*066c*/ 	.word	0x00002900
        /*0670*/ 	.word	0x000000ff
        /*0674*/ 	.word	0x00028c50
        /*0678*/ 	.short	0x010a
        /*067a*/ 	.byte	0x14
	.zero		1


	//   ....[25]....
        /*067c*/ 	.word	0x00002940
        /*0680*/ 	.word	0x000000ff
        /*0684*/ 	.word	0x00028c50
        /*0688*/ 	.short	0x010a
        /*068a*/ 	.byte	0x14
	.zero		1


	//   ....[26]....
        /*068c*/ 	.word	0x00002b10
        /*0690*/ 	.word	0x00000003
        /*0694*/ 	.word	0x00000000
        /*0698*/ 	.short	0x0101
        /*069a*/ 	.byte	0x3f
	.zero		1


	//   ....[27]....
        /*069c*/ 	.word	0x00003e20
        /*06a0*/ 	.word	0x000000ff
        /*06a4*/ 	.word	0x00028c00
        /*06a8*/ 	.short	0x010a
        /*06aa*/ 	.byte	0x26
	.zero		1


	//   ....[28]....
        /*06ac*/ 	.word	0x00003e90
        /*06b0*/ 	.word	0x0000000a
        /*06b4*/ 	.word	0x00028c30
        /*06b8*/ 	.short	0x010a
        /*06ba*/ 	.byte	0x3f
	.zero		1


	//   ....[29]....
        /*06bc*/ 	.word	0x00003ed0
        /*06c0*/ 	.word	0x0000000a
        /*06c4*/ 	.word	0x00028c30
        /*06c8*/ 	.short	0x010a
        /*06ca*/ 	.byte	0x3f
	.zero		1


	//   ....[30]....
        /*06cc*/ 	.word	0x00004280
        /*06d0*/ 	.word	0x00000000
        /*06d4*/ 	.word	0x00000000
        /*06d8*/ 	.short	0x0101
        /*06da*/ 	.byte	0x3f
	.zero		1


	//   ....[31]....
        /*06dc*/ 	.word	0x00005ab0
        /*06e0*/ 	.word	0x0000000a
        /*06e4*/ 	.word	0x00028c50
        /*06e8*/ 	.short	0x010a
        /*06ea*/ 	.byte	0x3f
	.zero		1


	//   ....[32]....
        /*06ec*/ 	.word	0x00005af0
        /*06f0*/ 	.word	0x0000000a
        /*06f4*/ 	.word	0x00028c50
        /*06f8*/ 	.short	0x010a
        /*06fa*/ 	.byte	0x3f
	.zero		1


	//   ....[33]....
        /*06fc*/ 	.word	0x00005d70
        /*0700*/ 	.word	0x0000000a
        /*0704*/ 	.word	0x00000000
        /*0708*/ 	.short	0x0101
        /*070a*/ 	.byte	0x3f
	.zero		1


	//   ....[34]....
        /*070c*/ 	.word	0x00006000
        /*0710*/ 	.word	0x000000ff
        /*0714*/ 	.word	0x00028c30
        /*0718*/ 	.short	0x010a
        /*071a*/ 	.byte	0x1a
	.zero		1


	//   ....[35]....
        /*071c*/ 	.word	0x00006040
        /*0720*/ 	.word	0x000000ff
        /*0724*/ 	.word	0x00028c30
        /*0728*/ 	.short	0x010a
        /*072a*/ 	.byte	0x1a
	.zero		1


	//   ....[36]....
        /*072c*/ 	.word	0x00006220
        /*0730*/ 	.word	0x00000008
        /*0734*/ 	.word	0x00000000
        /*0738*/ 	.short	0x0101
        /*073a*/ 	.byte	0x3f
	.zero		1


	//   ....[37]....
        /*073c*/ 	.word	0x00007f00
        /*0740*/ 	.word	0x000000ff
        /*0744*/ 	.word	0x00028c50
        /*0748*/ 	.short	0x010a
        /*074a*/ 	.byte	0x1a
	.zero		1


	//   ....[38]....
        /*074c*/ 	.word	0x00007f40
        /*0750*/ 	.word	0x000000ff
        /*0754*/ 	.word	0x00028c50
        /*0758*/ 	.short	0x010a
        /*075a*/ 	.byte	0x1a
	.zero		1


	//   ....[39]....
        /*075c*/ 	.word	0x000081d0
        /*0760*/ 	.word	0x00000015
        /*0764*/ 	.word	0x00000000
        /*0768*/ 	.short	0x0101
        /*076a*/ 	.byte	0x3f
	.zero		1


	//   ....[40]....
        /*076c*/ 	.word	0x00008500
        /*0770*/ 	.word	0x000000ff
        /*0774*/ 	.word	0x00028c30
        /*0778*/ 	.short	0x010a
        /*077a*/ 	.byte	0x16
	.zero		1


	//   ....[41]....
        /*077c*/ 	.word	0x00008540
        /*0780*/ 	.word	0x000000ff
        /*0784*/ 	.word	0x00028c30
        /*0788*/ 	.short	0x010a
        /*078a*/ 	.byte	0x16
	.zero		1


	//   ....[42]....
        /*078c*/ 	.word	0x00008f60
        /*0790*/ 	.word	0x0000009a
        /*0794*/ 	.word	0x00000000
        /*0798*/ 	.short	0x0101
        /*079a*/ 	.byte	0x3f
	.zero		1


	//   ....[43]....
        /*079c*/ 	.word	0x000099e0
        /*07a0*/ 	.word	0x000000ff
        /*07a4*/ 	.word	0x00028c50
        /*07a8*/ 	.short	0x010a
        /*07aa*/ 	.byte	0x16
	.zero		1


	//   ....[44]....
        /*07ac*/ 	.word	0x00009a20
        /*07b0*/ 	.word	0x000000ff
        /*07b4*/ 	.word	0x00028c50
        /*07b8*/ 	.short	0x010a
        /*07ba*/ 	.byte	0x16
	.zero		1


	//   ....[45]....
        /*07bc*/ 	.word	0x00009c90
        /*07c0*/ 	.word	0x000000aa
        /*07c4*/ 	.word	0x00000000
        /*07c8*/ 	.short	0x0101
        /*07ca*/ 	.byte	0x3f
	.zero		1


	//   ....[46]....
        /*07cc*/ 	.word	0x00009e20
        /*07d0*/ 	.word	0x000000ff
        /*07d4*/ 	.word	0x00028c30
        /*07d8*/ 	.short	0x010a
        /*07da*/ 	.byte	0x19
	.zero		1


	//   ....[47]....
        /*07dc*/ 	.word	0x00009e60
        /*07e0*/ 	.word	0x000000ff
        /*07e4*/ 	.word	0x00028c30
        /*07e8*/ 	.short	0x010a
        /*07ea*/ 	.byte	0x19
	.zero		1


	//   ....[48]....
        /*07ec*/ 	.word	0x0000a040
        /*07f0*/ 	.word	0x00000004
        /*07f4*/ 	.word	0x00000000
        /*07f8*/ 	.short	0x0101
        /*07fa*/ 	.byte	0x3f
	.zero		1


	//   ....[49]....
        /*07fc*/ 	.word	0x0000bd30
        /*0800*/ 	.word	0x000000ff
        /*0804*/ 	.word	0x00028c50
        /*0808*/ 	.short	0x010a
        /*080a*/ 	.byte	0x19
	.zero		1


	//   ....[50]....
        /*080c*/ 	.word	0x0000bd70
        /*0810*/ 	.word	0x000000ff
        /*0814*/ 	.word	0x00028c50
        /*0818*/ 	.short	0x010a
        /*081a*/ 	.byte	0x19
	.zero		1


	//   ....[51]....
        /*081c*/ 	.word	0x0000c000
        /*0820*/ 	.word	0x0000000f
        /*0824*/ 	.word	0x00000000
        /*0828*/ 	.short	0x0101
        /*082a*/ 	.byte	0x3f
	.zero		1


	//   ....[52]....
        /*082c*/ 	.word	0x0000e4c0
        /*0830*/ 	.word	0x000000ff
        /*0834*/ 	.word	0x00000000
        /*0838*/ 	.short	0x0101
        /*083a*/ 	.byte	0x04
	.zero		1


	//   ....[53]....
        /*083c*/ 	.word	0x00011250
        /*0840*/ 	.word	0x00000009
        /*0844*/ 	.word	0x00028c40
        /*0848*/ 	.short	0x010a
        /*084a*/ 	.byte	0x3f
	.zero		1


	//   ....[54]....
        /*084c*/ 	.word	0x00011640
        /*0850*/ 	.word	0x0000000a
        /*0854*/ 	.word	0x00028c20
        /*0858*/ 	.short	0x010a
        /*085a*/ 	.byte	0x3f
	.zero		1


	//   ....[55]....
        /*085c*/ 	.word	0x00011700
        /*0860*/ 	.word	0x00000006
        /*0864*/ 	.word	0x00028c60
        /*0868*/ 	.short	0x010a
        /*086a*/ 	.byte	0x3f
	.zero		1


	//   ....[56]....
        /*086c*/ 	.word	0x00011ea0
        /*0870*/ 	.word	0x00000002
        /*0874*/ 	.word	0x00028c40
        /*0878*/ 	.short	0x010a
        /*087a*/ 	.byte	0x3f
	.zero		1


	//   ....[57]....
        /*087c*/ 	.word	0x000120b0
        /*0880*/ 	.word	0x00000002
        /*0884*/ 	.word	0x00028c60
        /*0888*/ 	.short	0x010a
        /*088a*/ 	.byte	0x3f
	.zero		1


	//   ....[58]....
        /*088c*/ 	.word	0x00012790
        /*0890*/ 	.word	0x00000002
        /*0894*/ 	.word	0x00028c40
        /*0898*/ 	.short	0x010a
        /*089a*/ 	.byte	0x3f
	.zero		1


	//   ....[59]....
        /*089c*/ 	.word	0x00012990
        /*08a0*/ 	.word	0x00000002
        /*08a4*/ 	.word	0x00028c60
        /*08a8*/ 	.short	0x010a
        /*08aa*/ 	.byte	0x3f
	.zero		1


	//   ....[60]....
        /*08ac*/ 	.word	0x00012fe0
        /*08b0*/ 	.word	0x00000002
        /*08b4*/ 	.word	0x00028c40
        /*08b8*/ 	.short	0x010a
        /*08ba*/ 	.byte	0x3f
	.zero		1


	//   ....[61]....
        /*08bc*/ 	.word	0x000131f0
        /*08c0*/ 	.word	0x00000002
        /*08c4*/ 	.word	0x00028c60
        /*08c8*/ 	.short	0x010a
        /*08ca*/ 	.byte	0x3f
	.zero		1


	//   ....[62]....
        /*08cc*/ 	.word	0x000144c0
        /*08d0*/ 	.word	0x00000000
        /*08d4*/ 	.word	0x00028c20
        /*08d8*/ 	.short	0x010a
        /*08da*/ 	.byte	0x3f
	.zero		1


	//   ....[63]....
        /*08dc*/ 	.word	0x00014680
        /*08e0*/ 	.word	0x00000006
        /*08e4*/ 	.word	0x00000000
        /*08e8*/ 	.short	0x010a
        /*08ea*/ 	.byte	0x3f
	.zero		1


	//   ....[64]....
        /*08ec*/ 	.word	0x000146f0
        /*08f0*/ 	.word	0x00000007
        /*08f4*/ 	.word	0x00000000
        /*08f8*/ 	.short	0x010a
        /*08fa*/ 	.byte	0x3f
	.zero		1


	//   ....[65]....
        /*08fc*/ 	.word	0x00014760
        /*0900*/ 	.word	0x00000004
        /*0904*/ 	.word	0x00000000
        /*0908*/ 	.short	0x010a
        /*090a*/ 	.byte	0x3f
	.zero		1


	//   ....[66]....
        /*090c*/ 	.word	0x00014790
        /*0910*/ 	.word	0x00000003
        /*0914*/ 	.word	0x00000000
        /*0918*/ 	.short	0x010a
        /*091a*/ 	.byte	0x3f
	.zero		1


	//   ....[67]....
        /*091c*/ 	.word	0x00014800
        /*0920*/ 	.word	0x00000003
        /*0924*/ 	.word	0x00028c50
        /*0928*/ 	.short	0x010a
        /*092a*/ 	.byte	0x3f
	.zero		1


	//   ....[68]....
        /*092c*/ 	.word	0x00014860
        /*0930*/ 	.word	0x00000006
        /*0934*/ 	.word	0x00028c50
        /*0938*/ 	.short	0x010a
        /*093a*/ 	.byte	0x3f
	.zero		1


	//   ....[69]....
        /*093c*/ 	.word	0x000148c0
        /*0940*/ 	.word	0x00000003
        /*0944*/ 	.word	0x00028c00
        /*0948*/ 	.short	0x010a
        /*094a*/ 	.byte	0x3f
	.zero		1


	//   ....[70]....
        /*094c*/ 	.word	0x00014910
        /*0950*/ 	.word	0x0000000a
        /*0954*/ 	.word	0x00028c30
        /*0958*/ 	.short	0x010a
        /*095a*/ 	.byte	0x3f
	.zero		1


	//   ....[71]....
        /*095c*/ 	.word	0x00014960
        /*0960*/ 	.word	0x0000000a
        /*0964*/ 	.word	0x00028c50
        /*0968*/ 	.short	0x010a
        /*096a*/ 	.byte	0x3f
	.zero		1


	//   ....[72]....
        /*096c*/ 	.word	0x000149c0
        /*0970*/ 	.word	0x00000009
        /*0974*/ 	.word	0x00028c30
        /*0978*/ 	.short	0x010a
        /*097a*/ 	.byte	0x3f
	.zero		1


	//   ....[73]....
        /*097c*/ 	.word	0x00014a10
        /*0980*/ 	.word	0x00000015
        /*0984*/ 	.word	0x00028c50
        /*0988*/ 	.short	0x010a
        /*098a*/ 	.byte	0x3f
	.zero		1


	//   ....[74]....
        /*098c*/ 	.word	0x00014a70
        /*0990*/ 	.word	0x00000004
        /*0994*/ 	.word	0x00028c30
        /*0998*/ 	.short	0x010a
        /*099a*/ 	.byte	0x3f
	.zero		1


	//   ....[75]....
        /*099c*/ 	.word	0x00014ac0
        /*09a0*/ 	.word	0x000000aa
        /*09a4*/ 	.word	0x00028c50
        /*09a8*/ 	.short	0x010a
        /*09aa*/ 	.byte	0x3f
	.zero		1


	//   ....[76]....
        /*09ac*/ 	.word	0x00014b20
        /*09b0*/ 	.word	0x00000007
        /*09b4*/ 	.word	0x00028c30
        /*09b8*/ 	.short	0x010a
        /*09ba*/ 	.byte	0x3f
	.zero		1


	//   ....[77]....
        /*09bc*/ 	.word	0x00014b70
        /*09c0*/ 	.word	0x0000000f
        /*09c4*/ 	.word	0x00028c50
        /*09c8*/ 	.short	0x010a
        /*09ca*/ 	.byte	0x3f
	.zero		1


	//   ....[78]....
        /*09cc*/ 	.word	0x00014d10
        /*09d0*/ 	.word	0x00000009
        /*09d4*/ 	.word	0x00028c40
        /*09d8*/ 	.short	0x010a
        /*09da*/ 	.byte	0x3f
	.zero		1


	//   ....[79]....
        /*09dc*/ 	.word	0x00014d90
        /*09e0*/ 	.word	0x00000009
        /*09e4*/ 	.word	0x00028c20
        /*09e8*/ 	.short	0x010a
        /*09ea*/ 	.byte	0x3f
	.zero		1


	//   ....[80]....
        /*09ec*/ 	.word	0x00014de0
        /*09f0*/ 	.word	0x00000006
        /*09f4*/ 	.word	0x00028c60
        /*09f8*/ 	.short	0x010a
        /*09fa*/ 	.byte	0x3f
	.zero		1


	//   ....[81]....
        /*09fc*/ 	.word	0x00014e30
        /*0a00*/ 	.word	0x00000002
        /*0a04*/ 	.word	0x00028c40
        /*0a08*/ 	.short	0x010a
        /*0a0a*/ 	.byte	0x3f
	.zero		1


	//   ....[82]....
        /*0a0c*/ 	.word	0x00014e80
        /*0a10*/ 	.word	0x00000002
        /*0a14*/ 	.word	0x00028c60
        /*0a18*/ 	.short	0x010a
        /*0a1a*/ 	.byte	0x3f
	.zero		1


	//   ....[83]....
        /*0a1c*/ 	.word	0x00014ed0
        /*0a20*/ 	.word	0x00000002
        /*0a24*/ 	.word	0x00028c40
        /*0a28*/ 	.short	0x010a
        /*0a2a*/ 	.byte	0x3f
	.zero		1


	//   ....[84]....
        /*0a2c*/ 	.word	0x00014f20
        /*0a30*/ 	.word	0x00000002
        /*0a34*/ 	.word	0x00028c60
        /*0a38*/ 	.short	0x010a
        /*0a3a*/ 	.byte	0x3f
	.zero		1


	//   ....[85]....
        /*0a3c*/ 	.word	0x00014f70
        /*0a40*/ 	.word	0x00000002
        /*0a44*/ 	.word	0x00028c40
        /*0a48*/ 	.short	0x010a
        /*0a4a*/ 	.byte	0x3f
	.zero		1


	//   ....[86]....
        /*0a4c*/ 	.word	0x00014fc0
        /*0a50*/ 	.word	0x00000002
        /*0a54*/ 	.word	0x00028c60
        /*0a58*/ 	.short	0x010a
        /*0a5a*/ 	.byte	0x3f
	.zero		1


	//   ....[87]....
        /*0a5c*/ 	.word	0x00015980
        /*0a60*/ 	.word	0x00000000
        /*0a64*/ 	.word	0x00028c20
        /*0a68*/ 	.short	0x010a
        /*0a6a*/ 	.byte	0x3f
	.zero		1


	//   ....[88]....
        /*0a6c*/ 	.word	0x00015b20
        /*0a70*/ 	.word	0x00000006
        /*0a74*/ 	.word	0x00000000
        /*0a78*/ 	.short	0x010a
        /*0a7a*/ 	.byte	0x3f
	.zero		1


	//   ....[89]....
        /*0a7c*/ 	.word	0x00015b70
        /*0a80*/ 	.word	0x00000007
        /*0a84*/ 	.word	0x00000000
        /*0a88*/ 	.short	0x010a
        /*0a8a*/ 	.byte	0x3f
	.zero		1


	//   ....[90]....
        /*0a8c*/ 	.word	0x00015bc0
        /*0a90*/ 	.word	0x00000004
        /*0a94*/ 	.word	0x00000000
        /*0a98*/ 	.short	0x010a
        /*0a9a*/ 	.byte	0x3f
	.zero		1


	//----- nvinfo : EIATTR_NUM_MBARRIERS
	.align		4
.L_375:
        /*0a9c*/ 	.byte	0x03, 0x38
        /*0a9e*/ 	.short	0x0016


	//----- nvinfo : EIATTR_EXIT_INSTR_OFFSETS
	.align		4
        /*0aa0*/ 	.byte	0x04, 0x1c
        /*0aa2*/ 	.short	(.L_377 - .L_376)


	//   ....[0]....
.L_376:
        /*0aa4*/ 	.word	0x00000a70


	//   ....[1]....
        /*0aa8*/ 	.word	0x0000f450


	//   ....[2]....
        /*0aac*/ 	.word	0x0000f4b0


	//   ....[3]....
        /*0ab0*/ 	.word	0x000147e0


	//----- nvinfo : EIATTR_MAX_THREADS
	.align		4
.L_377:
        /*0ab4*/ 	.byte	0x04, 0x05
        /*0ab6*/ 	.short	(.L_379 - .L_378)
.L_378:
        /*0ab8*/ 	.word	0x00000180
        /*0abc*/ 	.word	0x00000001
        /*0ac0*/ 	.word	0x00000001


	//----- nvinfo : EIATTR_CRS_STACK_SIZE
	.align		4
.L_379:
        /*0ac4*/ 	.byte	0x04, 0x1e
        /*0ac6*/ 	.short	(.L_381 - .L_380)
.L_380:
        /*0ac8*/ 	.word	0x00000000


	//----- nvinfo : EIATTR_CBANK_PARAM_SIZE
	.align		4
.L_381:
        /*0acc*/ 	.byte	0x03, 0x19
        /*0ace*/ 	.short	0x0a70


	//----- nvinfo : EIATTR_PARAM_CBANK
	.align		4
        /*0ad0*/ 	.byte	0x04, 0x0a
        /*0ad2*/ 	.short	(.L_383 - .L_382)
	.align		4
.L_382:
        /*0ad4*/ 	.word	index@(.nv.constant0._ZN7cutlass13device_kernelIN5flash11enable_sm90INS1_16FlashAttnFwdSm90INS1_25CollectiveMainloopFwdSm90ILi2EN4cute5tupleIJNS5_1CILi1EEES8_S8_EEENS6_IJNS7_ILi64EEESA_SA_EEELi512ENS_6half_tEfNS_4arch4Sm90ELb0ELb1ELb0ELb1ELb0ELb0ELb0ELb0ELb0ELb0ELb0ELb0EEENS1_21CollectiveEpilogueFwdINS6_IJSA_NS7_ILi512EEESA_EEES9_SC_SE_Li256ELb1ELb0ELb0ELb0EEENS1_36VarlenDynamicPersistentTileSchedulerILi64ELi64ELi256ELi32ELb0ELb0ELb1ELb1ELb0ELb1EEEEEEEEEvNT_6ParamsE)
        /*0ad8*/ 	.short	0x0210
        /*0ada*/ 	.short	0x0a70


	//----- nvinfo : EIATTR_SW_WAR
	.align		4
.L_383:
        /*0adc*/ 	.byte	0x04, 0x36
        /*0ade*/ 	.short	(.L_385 - .L_384)
.L_384:
        /*0ae0*/ 	.word	0x00000008
.L_385:


//--------------------- .nv.info._ZN7cutlass13device_kernelIN5flash11enable_sm90INS1_16FlashAttnFwdSm90INS1_25CollectiveMainloopFwdSm90ILi2EN4cute5tupleIJNS5_1CILi1EEES8_S8_EEENS6_IJNS7_ILi64EEESA_SA_EEELi512ENS_6half_tEfNS_4arch4Sm90ELb0ELb1ELb0ELb1ELb0ELb1ELb0ELb0ELb0ELb0ELb0ELb0EEENS1_21CollectiveEpilogueFwdINS6_IJSA_NS7_ILi512EEESA_EEES9_SC_SE_Li256ELb1ELb0ELb0ELb0EEENS1_36VarlenDynamicPersistentTileSchedulerILi64ELi64ELi256ELi32ELb0ELb0ELb1ELb1ELb0ELb1EEEEEEEEEvNT_6ParamsE --------------------------
	.section	.nv.info._ZN7cutlass13device_kernelIN5flash11enable_sm90INS1_16FlashAttnFwdSm90INS1_25CollectiveMainloopFwdSm90ILi2EN4cute5tupleIJNS5_1CILi1EEES8_S8_EEENS6_IJNS7_ILi64EEESA_SA_EEELi512ENS_6half_tEfNS_4arch4Sm90ELb0ELb1ELb0ELb1ELb0ELb1ELb0ELb0ELb0ELb0ELb0ELb0EEENS1_21CollectiveEpilogueFwdINS6_IJSA_NS7_ILi512EEESA_EEES9_SC_SE_Li256ELb1ELb0ELb0ELb0EEENS1_36VarlenDynamicPersistentTileSchedulerILi64ELi64ELi256ELi32ELb0ELb0ELb1ELb1ELb0ELb1EEEEEEEEEvNT_6ParamsE,"",@"SHT_CUDA_INFO"
	.sectionflags	@""
	.align	4


	//----- nvinfo : EIATTR_CUDA_API_VERSION
	.align		4
        /*0000*/ 	.byte	0x04, 0x37
        /*0002*/ 	.short	(.L_387 - .L_386)
.L_386:
        /*0004*/ 	.word	0x00000082


	//----- nvinfo : EIATTR_KPARAM_INFO
	.align		4
.L_387:
        /*0008*/ 	.byte	0x04, 0x17
        /*000a*/ 	.short	(.L_389 - .L_388)
.L_388:
        /*000c*/ 	.word	0x00000000
        /*0010*/ 	.short	0x0000
        /*0012*/ 	.short	0x0070
        /*0014*/ 	.byte	0x00, 0xf0, 0x01, 0x28


	//----- nvinfo : EIATTR_SPARSE_MMA_MASK
	.align		4
.L_389:
        /*0018*/ 	.byte	0x03, 0x50
        /*001a*/ 	.short	0x0000


	//----- nvinfo : EIATTR_MAXREG_COUNT
	.align		4
        /*001c*/ 	.byte	0x03, 0x1b
        /*001e*/ 	.short	0x00a8


	//----- nvinfo : EIATTR_NUM_BARRIERS
	.align		4
        /*0020*/ 	.byte	0x02, 0x4c
        /*0022*/ 	.byte	0x10
	.zero		1


	//----- nvinfo : EIATTR_EXTERNS
	.align		4
        /*0024*/ 	.byte	0x04, 0x0f
        /*0026*/ 	.short	(.L_391 - .L_390)


	//   ....[0]....
	.align		4
.L_390:
        /*0028*/ 	.word	index@(__assertfail)


	//----- nvinfo : EIATTR_ANNOTATIONS
	.align		4
.L_391:
        /*002c*/ 	.byte	0x04, 0x55
        /*002e*/ 	.short	(.L_393 - .L_392)


	//   ....[0]....
.L_392:
        /* <DEDUP_REMOVED lines=37> */


	//----- nvinfo : EIATTR_MERCURY_ISA_VERSION
	.align		4
.L_393:
        /*0268*/ 	.byte	0x03, 0x5f
        /*026a*/ 	.short	0x0101


	//----- nvinfo : EIATTR_UNUSED_LOAD_BYTE_OFFSET
	.align		4
        /*026c*/ 	.byte	0x04, 0x44
        /*026e*/ 	.short	(.L_395 - .L_394)


	//   ....[0]....
.L_394:
        /*0270*/ 	.word	0x00000ab0
        /*0274*/ 	.word	0x0000fff0


	//   ....[1]....
        /*0278*/ 	.word	0x00012ff0
        /*027c*/ 	.word	0x0000fff0


	//----- nvinfo : EIATTR_INT_WARP_WIDE_INSTR_OFFSETS
	.align		4
.L_395:
        /*0280*/ 	.byte	0x04, 0x31
        /*0282*/ 	.short	(.L_397 - .L_396)


	//   ....[0]....
.L_396:
        /*0284*/ 	.word	0x000001c0


	//   ....[1]....
        /*0288*/ 	.word	0x00000200


	//   ....[2]....
        /*028c*/ 	.word	0x00000270


	//   ....[3]....
        /*0290*/ 	.word	0x00018050


	//   ....[4]....
        /*0294*/ 	.word	0x000180e0


	//   ....[5]....
        /*0298*/ 	.word	0x000185d0


	//   ....[6]....
        /*029c*/ 	.word	0x00018610


	//   ....[7]....
        /*02a0*/ 	.word	0x0001ae70


	//   ....[8]....
        /*02a4*/ 	.word	0x0001af00


	//----- nvinfo : EIATTR_COOP_GROUP_MASK_REGIDS
	.align		4
.L_397:
        /*02a8*/ 	.byte	0x04, 0x29
        /*02aa*/ 	.short	(.L_399 - .L_398)


	//   ....[0]....
.L_398:
        /*02ac*/ 	.word	0xffffffff


	//   ....[1]....
        /*02b0*/ 	.word	0xffffffff


	//   ....[2]....
        /*02b4*/ 	.word	0xffffffff


	//   ....[3]....
        /*02b8*/ 	.word	0xffffffff


	//   ....[4]....
        /*02bc*/ 	.word	0xffffffff


	//   ....[5]....
        /*02c0*/ 	.word	0xffffffff


	//   ....[6]....
        /*02c4*/ 	.word	0xffffffff


	//   ....[7]....
        /*02c8*/ 	.word	0xffffffff


	//   ....[8]....
        /*02cc*/ 	.word	0xffffffff


	//   ....[9]....
        /*02d0*/ 	.word	0xffffffff


	//   ....[10]....
        /*02d4*/ 	.word	0xffffffff


	//   ....[11]....
        /*02d8*/ 	.word	0xffffffff


	//   ....[12]....
        /*02dc*/ 	.word	0xffffffff


	//   ....[13]....
        /*02e0*/ 	.word	0xffffffff


	//   ....[14]....
        /*02e4*/ 	.word	0xffffffff


	//   ....[15]....
        /*02e8*/ 	.word	0xffffffff


	//   ....[16]....
        /*02ec*/ 	.word	0xffffffff


	//   ....[17]....
        /*02f0*/ 	.word	0xffffffff


	//   ....[18]....
        /*02f4*/ 	.word	0xffffffff


	//   ....[19]....
        /*02f8*/ 	.word	0xffffffff


	//   ....[20]....
        /*02fc*/ 	.word	0xffffffff


	//   ....[21]....
        /*0300*/ 	.word	0xffffffff


	//   ....[22]....
        /*0304*/ 	.word	0xffffffff


	//   ....[23]....
        /*0308*/ 	.word	0xffffffff


	//   ....[24]....
        /*030c*/ 	.word	0xffffffff


	//   ....[25]....
        /*0310*/ 	.word	0xffffffff


	//   ....[26]....
        /*0314*/ 	.word	0xffffffff


	//   ....[27]....
        /*0318*/ 	.word	0xffffffff


	//   ....[28]....
        /*031c*/ 	.word	0xffffffff


	//   ....[29]....
        /*0320*/ 	.word	0xffffffff


	//   ....[30]....
        /*0324*/ 	.word	0xffffffff


	//   ....[31]....
        /*0328*/ 	.word	0xffffffff


	//   ....[32]....
        /*032c*/ 	.word	0xffffffff


	//   ....[33]....
        /*0330*/ 	.word	0xffffffff


	//   ....[34]....
        /*0334*/ 	.word	0xffffffff


	//   ....[35]....
        /*0338*/ 	.word	0xffffffff


	//   ....[36]....
        /*033c*/ 	.word	0xffffffff


	//   ....[37]....
        /*0340*/ 	.word	0xffffffff


	//   ....[38]....
        /*0344*/ 	.word	0xffffffff


	//   ....[39]....
        /*0348*/ 	.word	0xffffffff


	//   ....[40]....
        /*034c*/ 	.word	0xffffffff


	//   ....[41]....
        /*0350*/ 	.word	0xffffffff


	//   ....[42]....
        /*0354*/ 	.word	0xffffffff


	//   ....[43]....
        /*0358*/ 	.word	0xffffffff


	//   ....[44]....
        /*035c*/ 	.word	0xffffffff


	//   ....[45]....
        /*0360*/ 	.word	0xffffffff


	//   ....[46]....
        /*0364*/ 	.word	0xffffffff


	//   ....[47]....
        /*0368*/ 	.word	0xffffffff


	//   ....[48]....
        /*036c*/ 	.word	0xffffffff


	//   ....[49]....
        /*0370*/ 	.word	0xffffffff


	//   ....[50]....
        /*0374*/ 	.word	0xffffffff


	//   ....[51]....
        /*0378*/ 	.word	0xffffffff


	//   ....[52]....
        /*037c*/ 	.word	0xffffffff


	//   ....[53]....
        /*0380*/ 	.word	0xffffffff


	//   ....[54]....
        /*0384*/ 	.word	0xffffffff


	//   ....[55]....
        /*0388*/ 	.word	0xffffffff


	//   ....[56]....
        /*038c*/ 	.word	0xffffffff


	//   ....[57]....
        /*0390*/ 	.word	0xffffffff


	//   ....[58]....
        /*0394*/ 	.word	0xffffffff


	//   ....[59]....
        /*0398*/ 	.word	0xffffffff


	//   ....[60]....
        /*039c*/ 	.word	0xffffffff


	//   ....[61]....
        /*03a0*/ 	.word	0xffffffff


	//   ....[62]....
        /*03a4*/ 	.word	0xffffffff


	//   ....[63]....
        /*03a8*/ 	.word	0xffffffff


	//   ....[64]....
        /*03ac*/ 	.word	0xffffffff


	//   ....[65]....
        /*03b0*/ 	.word	0xffffffff


	//   ....[66]....
        /*03b4*/ 	.word	0xffffffff


	//   ....[67]....
        /*03b8*/ 	.word	0xffffffff


	//   ....[68]....
        /*03bc*/ 	.word	0x0500000f


	//   ....[69]....
        /*03c0*/ 	.word	0x0500000f


	//   ....[70]....
        /*03c4*/ 	.word	0x0500000f


	//   ....[71]....
        /*03c8*/ 	.word	0x0500000f


	//   ....[72]....
        /*03cc*/ 	.word	0x0500000f


	//   ....[73]....
        /*03d0*/ 	.word	0x0500000f


	//   ....[74]....
        /*03d4*/ 	.word	0x0500000f


	//   ....[75]....
        /*03d8*/ 	.word	0x0500000f


	//   ....[76]....
        /*03dc*/ 	.word	0x0500000f


	//   ....[77]....
        /*03e0*/ 	.word	0x0500000f


	//   ....[78]....
        /*03e4*/ 	.word	0x0500000f


	//   ....[79]....
        /*03e8*/ 	.word	0x0500000f


	//   ....[80]....
        /*03ec*/ 	.word	0x0500000f


	//   ....[81]....
        /*03f0*/ 	.word	0x0500000f


	//   ....[82]....
        /*03f4*/ 	.word	0x0500000f


	//   ....[83]....
        /*03f8*/ 	.word	0x0500000f


	//   ....[84]....
        /*03fc*/ 	.word	0x0500000f


	//   ....[85]....
        /*0400*/ 	.word	0x0500000f


	//   ....[86]....
        /*0404*/ 	.word	0x0500000f


	//   ....[87]....
        /*0408*/ 	.word	0x0500000f


	//   ....[88]....
        /*040c*/ 	.word	0x0500000f


	//   ....[89]....
        /*0410*/ 	.word	0x0500000f


	//   ....[90]....
        /*0414*/ 	.word	0x0500000f


	//   ....[91]....
        /*0418*/ 	.word	0x0500000f


	//   ....[92]....
        /*041c*/ 	.word	0x0500000f


	//   ....[93]....
        /*0420*/ 	.word	0x0500000f


	//   ....[94]....
        /*0424*/ 	.word	0x0500000f


	//   ....[95]....
        /*0428*/ 	.word	0x0500000f


	//   ....[96]....
        /*042c*/ 	.word	0x0500000f


	//   ....[97]....
        /*0430*/ 	.word	0x0500000f


	//   ....[98]....
        /*0434*/ 	.word	0x0500000f


	//   ....[99]....
        /*0438*/ 	.word	0x0500000f


	//   ....[100]....
        /*043c*/ 	.word	0x0500000f


	//   ....[101]....
        /*0440*/ 	.word	0x0500000f


	//   ....[102]....
        /*0444*/ 	.word	0x0500000f


	//   ....[103]....
        /*0448*/ 	.word	0x0500000f


	//----- nvinfo : EIATTR_COOP_GROUP_INSTR_OFFSETS
	.align		4
.L_399:
        /*044c*/ 	.byte	0x04, 0x28
        /*044e*/ 	.short	(.L_401 - .L_400)


	//   ....[0]....
.L_400:
        /*0450*/ 	.word	0x00000060


	//   ....[1]....
        /*0454*/ 	.word	0x000001d0


	//   ....[2]....
        /*0458*/ 	.word	0x00000220


	//   ....[3]....
        /*045c*/ 	.word	0x00000410


	//   ....[4]....
        /*0460*/ 	.word	0x00000570


	//   ....[5]....
        /*0464*/ 	.word	0x00000690


	//   ....[6]....
        /*0468*/ 	.word	0x000007f0


	//   ....[7]....
        /*046c*/ 	.word	0x00004be0


	//   ....[8]....
        /*0470*/ 	.word	0x00006db0


	//   ....[9]....
        /*0474*/ 	.word	0x0000ae40


	//   ....[10]....
        /*0478*/ 	.word	0x0000af60


	//   ....[11]....
        /*047c*/ 	.word	0x0000b2b0


	//   ....[12]....
        /*0480*/ 	.word	0x0000b340


	//   ....[13]....
        /*0484*/ 	.word	0x0000bd00


	//   ....[14]....
        /*0488*/ 	.word	0x0000cbc0


	//   ....[15]....
        /*048c*/ 	.word	0x0000cc90


	//   ....[16]....
        /*0490*/ 	.word	0x0000d020


	//   ....[17]....
        /*0494*/ 	.word	0x0000d0f0


	//   ....[18]....
        /*0498*/ 	.word	0x0000e320


	//   ....[19]....
        /*049c*/ 	.word	0x0000ea90


	//   ....[20]....
        /*04a0*/ 	.word	0x0000ead0


	//   ....[21]....
        /*04a4*/ 	.word	0x0000edb0


	//   ....[22]....
        /*04a8*/ 	.word	0x0000ef80


	//   ....[23]....
        /*04ac*/ 	.word	0x0000ffb0


	//   ....[24]....
        /*04b0*/ 	.word	0x00010d50


	//   ....[25]....
        /*04b4*/ 	.word	0x00010e50


	//   ....[26]....
        /*04b8*/ 	.word	0x00011210


	//   ....[27]....
        /*04bc*/ 	.word	0x00011290


	//   ....[28]....
        /*04c0*/ 	.word	0x000124b0


	//   ....[29]....
        /*04c4*/ 	.word	0x00012500


	//   ....[30]....
        /*04c8*/ 	.word	0x00012530


	//   ....[31]....
        /*04cc*/ 	.word	0x00012590


	//   ....[32]....
        /*04d0*/ 	.word	0x000125c0


	//   ....[33]....
        /*04d4*/ 	.word	0x00013f80


	//   ....[34]....
        /*04d8*/ 	.word	0x00015710


	//   ....[35]....
        /*04dc*/ 	.word	0x00015880


	//   ....[36]....
        /*04e0*/ 	.word	0x000158b0


	//   ....[37]....
        /*04e4*/ 	.word	0x000158f0


	//   ....[38]....
        /*04e8*/ 	.word	0x00015960


	//   ....[39]....
        /*04ec*/ 	.word	0x000159c0


	//   ....[40]....
        /*04f0*/ 	.word	0x00015a00


	//   ....[41]....
        /*04f4*/ 	.word	0x00015ba0


	//   ....[42]....
        /*04f8*/ 	.word	0x00015c00


	//   ....[43]....
        /*04fc*/ 	.word	0x00015c40


	//   ....[44]....
        /*0500*/ 	.word	0x00015c80


	//   ....[45]....
        /*0504*/ 	.word	0x00015cb0


	//   ....[46]....
        /*0508*/ 	.word	0x00015ce0


	//   ....[47]....
        /*050c*/ 	.word	0x00015d70


	//   ....[48]....
        /*0510*/ 	.word	0x00015dd0


	//   ....[49]....
        /*0514*/ 	.word	0x00015e60


	//   ....[50]....
        /*0518*/ 	.word	0x0001af90


	//   ....[51]....
        /*051c*/ 	.word	0x0001afa0


	//   ....[52]....
        /*0520*/ 	.word	0x0001b0b0


	//   ....[53]....
        /*0524*/ 	.word	0x0001b110


	//   ....[54]....
        /*0528*/ 	.word	0x0001b150


	//   ....[55]....
        /*052c*/ 	.word	0x0001b190


	//   ....[56]....
        /*0530*/ 	.word	0x0001b1c0


	//   ....[57]....
        /*0534*/ 	.word	0x0001b1f0


	//   ....[58]....
        /*0538*/ 	.word	0x0001b380


	//   ....[59]....
        /*053c*/ 	.word	0x0001b3e0


	//   ....[60]....
        /*0540*/ 	.word	0x0001b420


	//   ....[61]....
        /*0544*/ 	.word	0x0001b460


	//   ....[62]....
        /*0548*/ 	.word	0x0001b490


	//   ....[63]....
        /*054c*/ 	.word	0x0001b4c0


	//   ....[64]....
        /*0550*/ 	.word	0x0001b580


	//   ....[65]....
        /*0554*/ 	.word	0x0001b5a0


	//   ....[66]....
        /*0558*/ 	.word	0x0001b610


	//   ....[67]....
        /*055c*/ 	.word	0x0001bca0


	//   ....[68]....
        /*0560*/ 	.word	0x0001c180


	//   ....[69]....
        /*0564*/ 	.word	0x0001c220


	//   ....[70]....
        /*0568*/ 	.word	0x0001c2c0


	//   ....[71]....
        /*056c*/ 	.word	0x0001c360


	//   ....[72]....
        /*0570*/ 	.word	0x0001c400


	//   ....[73]....
        /*0574*/ 	.word	0x0001c4a0


	//   ....[74]....
        /*0578*/ 	.word	0x0001c540


	//   ....[75]....
        /*057c*/ 	.word	0x0001c5e0


	//   ....[76]....
        /*0580*/ 	.word	0x0001c6d0


	//   ....[77]....
        /*0584*/ 	.word	0x0001c770


	//   ....[78]....
        /*0588*/ 	.word	0x0001c810


	//   ....[79]....
        /*058c*/ 	.word	0x0001c8b0


	//   ....[80]....
        /*0590*/ 	.word	0x0001c950


	//   ....[81]....
        /*0594*/ 	.word	0x0001c9f0


	//   ....[82]....
        /*0598*/ 	.word	0x0001ca90


	//   ....[83]....
        /*059c*/ 	.word	0x0001cb30


	//   ....[84]....
        /*05a0*/ 	.word	0x0001ced0


	//   ....[85]....
        /*05a4*/ 	.word	0x0001d1b0


	//   ....[86]....
        /*05a8*/ 	.word	0x0001d5d0


	//   ....[87]....
        /*05ac*/ 	.word	0x0001d660


	//   ....[88]....
        /*05b0*/ 	.word	0x0001d700


	//   ....[89]....
        /*05b4*/ 	.word	0x0001d7b0


	//   ....[90]....
        /*05b8*/ 	.word	0x0001d830


	//   ....[91]....
        /*05bc*/ 	.word	0x0001d8b0


	//   ....[92]....
        /*05c0*/ 	.word	0x0001d930


	//   ....[93]....
        /*05c4*/ 	.word	0x0001d9b0


	//   ....[94]....
        /*05c8*/ 	.word	0x0001da40


	//   ....[95]....
        /*05cc*/ 	.word	0x0001daf0


	//   ....[96]....
        /*05d0*/ 	.word	0x0001db70


	//   ....[97]....
        /*05d4*/ 	.word	0x0001dbf0


	//   ....[98]....
        /*05d8*/ 	.word	0x0001dc70


	//   ....[99]....
        /*05dc*/ 	.word	0x0001dcf0


	//   ....[100]....
        /*05e0*/ 	.word	0x0001dd60


	//   ....[101]....
        /*05e4*/ 	.word	0x0001de00


	//   ....[102]....
        /*05e8*/ 	.word	0x0001de90


	//   ....[103]....
        /*05ec*/ 	.word	0x0001dfc0


	//----- nvinfo : EIATTR_REG_RECONFIG
	.align		4
.L_401:
        /*05f0*/ 	.byte	0x01, 0x54
	.zero		2


	//----- nvinfo : EIATTR_SYSCALL_OFFSETS
	.align		4
        /*05f4*/ 	.byte	0x04, 0x46
        /*05f6*/ 	.short	(.L_403 - .L_402)


	//   ....[0]....
.L_402:
        /*05f8*/ 	.word	0x00001b30


	//   ....[1]....
        /*05fc*/ 	.word	0x00001c80


	//   ....[2]....
        /*0600*/ 	.word	0x00006f70


	//   ....[3]....
        /*0604*/ 	.word	0x00007410


	//   ....[4]....
        /*0608*/ 	.word	0x00018270


	//   ....[5]....
        /*060c*/ 	.word	0x000183b0


	//   ....[6]....
        /*0610*/ 	.word	0x000184b0


	//----- nvinfo : EIATTR_MBARRIER_INSTR_OFFSETS
	.align		4
.L_403:
        /*0614*/ 	.byte	0x04, 0x39
        /*0616*/ 	.short	(.L_405 - .L_404)


	//   ....[0]....
.L_404:
        /*0618*/ 	.word	0x00000300
        /*061c*/ 	.word	0x000000ff
        /*0620*/ 	.word	0x00028c00
        /*0624*/ 	.short	0x0100
        /*0626*/ 	.byte	0x08
	.zero		1


	//   ....[1]....
        /*0628*/ 	.word	0x00000310
        /*062c*/ 	.word	0x000000ff
        /*0630*/ 	.word	0x00028c20
        /*0634*/ 	.short	0x0100
        /*0636*/ 	.byte	0x08
	.zero		1


	//   ....[2]....
        /*0638*/ 	.word	0x000003c0
        /*063c*/ 	.word	0x000000ff
        /*0640*/ 	.word	0x00028c30
        /*0644*/ 	.short	0x0100
        /*0646*/ 	.byte	0x06
	.zero		1


	//   ....[3]....
        /*0648*/ 	.word	0x000003d0
        /*064c*/ 	.word	0x000000ff
        /*0650*/ 	.word	0x00028c40
        /*0654*/ 	.short	0x0100
        /*0656*/ 	.byte	0x06
	.zero		1


	//   ....[4]....
        /*0658*/ 	.word	0x000003e0
        /*065c*/ 	.word	0x000000ff
        /*0660*/ 	.word	0x00028c38
        /*0664*/ 	.short	0x0100
        /*0666*/ 	.byte	0x06
	.zero		1


	//   ....[5]....
        /*0668*/ 	.word	0x000003f0
        /*066c*/ 	.word	0x000000ff
        /*0670*/ 	.word	0x00028c48
        /*0674*/ 	.short	0x0100
        /*0676*/ 	.byte	0x06
	.zero		1


	//   ....[6]....
        /*0678*/ 	.word	0x00000520
        /*067c*/ 	.word	0x000000ff
        /*0680*/ 	.word	0x00028c50
        /*0684*/ 	.short	0x0100
        /*0686*/ 	.byte	0x08
	.zero		1


	//   ....[7]....
        /*0688*/ 	.word	0x00000530
        /*068c*/ 	.word	0x000000ff
        /*0690*/ 	.word	0x00028c60
        /*0694*/ 	.short	0x0100
        /*0696*/ 	.byte	0x08
	.zero		1


	//   ....[8]....
        /*0698*/ 	.word	0x00000540
        /*069c*/ 	.word	0x000000ff
        /*06a0*/ 	.word	0x00028c58
        /*06a4*/ 	.short	0x0100
        /*06a6*/ 	.byte	0x08
	.zero		1


	//   ....[9]....
        /*06a8*/ 	.word	0x00000550
        /*06ac*/ 	.word	0x000000ff
        /*06b0*/ 	.word	0x00028c68
        /*06b4*/ 	.short	0x0100
        /*06b6*/ 	.byte	0x08
	.zero		1


	//   ....[10]....
        /*06b8*/ 	.word	0x00000640
        /*06bc*/ 	.word	0x000000ff
        /*06c0*/ 	.word	0x00028c70
        /*06c4*/ 	.short	0x0100
        /*06c6*/ 	.byte	0x06
	.zero		1


	//   ....[11]....
        /*06c8*/ 	.word	0x00000650
        /*06cc*/ 	.word	0x000000ff
        /*06d0*/ 	.word	0x00028c80
        /*06d4*/ 	.short	0x0100
        /*06d6*/ 	.byte	0x06
	.zero		1


	//   ....[12]....
        /*06d8*/ 	.word	0x00000660
        /*06dc*/ 	.word	0x000000ff
        /*06e0*/ 	.word	0x00028c78
        /*06e4*/ 	.short	0x0100
        /*06e6*/ 	.byte	0x06
	.zero		1


	//   ....[13]....
        /*06e8*/ 	.word	0x00000670
        /*06ec*/ 	.word	0x000000ff
        /*06f0*/ 	.word	0x00028c88
        /*06f4*/ 	.short	0x0100
        /*06f6*/ 	.byte	0x06
	.zero		1


	//   ....[14]....
        /*06f8*/ 	.word	0x000007a0
        /*06fc*/ 	.word	0x000000ff
        /*0700*/ 	.word	0x00028c90
        /*0704*/ 	.short	0x0100
        /*0706*/ 	.byte	0x08
	.zero		1


	//   ....[15]....
        /*0708*/ 	.word	0x000007b0
        /*070c*/ 	.word	0x000000ff
        /*0710*/ 	.word	0x00028ca0
        /*0714*/ 	.short	0x0100
        /*0716*/ 	.byte	0x08
	.zero		1


	//   ....[16]....
        /*0718*/ 	.word	0x000007c0
        /*071c*/ 	.word	0x000000ff
        /*0720*/ 	.word	0x00028c98
        /*0724*/ 	.short	0x0100
        /*0726*/ 	.byte	0x08
	.zero		1


	//   ....[17]....
        /*0728*/ 	.word	0x000007d0
        /*072c*/ 	.word	0x000000ff
        /*0730*/ 	.word	0x00028ca8
        /*0734*/ 	.short	0x0100
        /*0736*/ 	.byte	0x08
	.zero		1


	//   ....[18]....
        /*0738*/ 	.word	0x00000900
        /*073c*/ 	.word	0x000000ff
        /*0740*/ 	.word	0x00028cb0
        /*0744*/ 	.short	0x0100
        /*0746*/ 	.byte	0x08
	.zero		1


	//   ....[19]....
        /*0748*/ 	.word	0x00000910
        /*074c*/ 	.word	0x000000ff
        /*0750*/ 	.word	0x00028cc0
        /*0754*/ 	.short	0x0100
        /*0756*/ 	.byte	0x08
	.zero		1


	//   ....[20]....
        /*0758*/ 	.word	0x00000920
        /*075c*/ 	.word	0x000000ff
        /*0760*/ 	.word	0x00028cb8
        /*0764*/ 	.short	0x0100
        /*0766*/ 	.byte	0x08
	.zero		1


	//   ....[21]....
        /*0768*/ 	.word	0x00000930
        /*076c*/ 	.word	0x000000ff
        /*0770*/ 	.word	0x00028cc8
        /*0774*/ 	.short	0x0100
        /*0776*/ 	.byte	0x08
	.zero		1


	//   ....[22]....
        /*0778*/ 	.word	0x000028c0
        /*077c*/ 	.word	0x00000046
        /*0780*/ 	.word	0x00028c90
        /*0784*/ 	.short	0x010a
        /*0786*/ 	.byte	0x3f
	.zero		1


	//   ....[23]....
        /*0788*/ 	.word	0x00003260
        /*078c*/ 	.word	0x00000046
        /*0790*/ 	.word	0x00028c90
        /*0794*/ 	.short	0x010a
        /*0796*/ 	.byte	0x3f
	.zero		1


	//   ....[24]....
        /*0798*/ 	.word	0x00003ad0
        /*079c*/ 	.word	0x00000046
        /*07a0*/ 	.word	0x00028c90
        /*07a4*/ 	.short	0x010a
        /*07a6*/ 	.byte	0x3f
	.zero		1


	//   ....[25]....
        /*07a8*/ 	.word	0x00003cd0
        /*07ac*/ 	.word	0x00000004
        /*07b0*/ 	.word	0x00000000
        /*07b4*/ 	.short	0x0101
        /*07b6*/ 	.byte	0x3f
	.zero		1


	//   ....[26]....
        /*07b8*/ 	.word	0x00003d10
        /*07bc*/ 	.word	0x00000046
        /*07c0*/ 	.word	0x00028cb0
        /*07c4*/ 	.short	0x010a
        /*07c6*/ 	.byte	0x3f
	.zero		1


	//   ....[27]....
        /*07c8*/ 	.word	0x00004340
        /*07cc*/ 	.word	0x00000046
        /*07d0*/ 	.word	0x00000000
        /*07d4*/ 	.short	0x0101
        /*07d6*/ 	.byte	0x3f
	.zero		1


	//   ....[28]....
        /*07d8*/ 	.word	0x00004d00
        /*07dc*/ 	.word	0x00000098
        /*07e0*/ 	.word	0x00028c50
        /*07e4*/ 	.short	0x010a
        /*07e6*/ 	.byte	0x3f
	.zero		1


	//   ....[29]....
        /*07e8*/ 	.word	0x000050c0
        /*07ec*/ 	.word	0x00000000
        /*07f0*/ 	.word	0x00000000
        /*07f4*/ 	.short	0x0101
        /*07f6*/ 	.byte	0x3f
	.zero		1


	//   ....[30]....
        /*07f8*/ 	.word	0x000059e0
        /*07fc*/ 	.word	0x00000000
        /*0800*/ 	.word	0x00028c50
        /*0804*/ 	.short	0x010a
        /*0806*/ 	.byte	0x3f
	.zero		1


	//   ....[31]....
        /*0808*/ 	.word	0x00005a30
        /*080c*/ 	.word	0x00000000
        /*0810*/ 	.word	0x00028c50
        /*0814*/ 	.short	0x010a
        /*0816*/ 	.byte	0x3f
	.zero		1


	//   ....[32]....
        /*0818*/ 	.word	0x00005d00
        /*081c*/ 	.word	0x00000000
        /*0820*/ 	.word	0x00000000
        /*0824*/ 	.short	0x0101
        /*0826*/ 	.byte	0x3f
	.zero		1


	//   ....[33]....
        /*0828*/ 	.word	0x00007000
        /*082c*/ 	.word	0x00000002
        /*0830*/ 	.word	0x00028c00
        /*0834*/ 	.short	0x010a
        /*0836*/ 	.byte	0x3f
	.zero		1


	//   ....[34]....
        /*0838*/ 	.word	0x00007050
        /*083c*/ 	.word	0x00000002
        /*0840*/ 	.word	0x00028c00
        /*0844*/ 	.short	0x010a
        /*0846*/ 	.byte	0x3f
	.zero		1


	//   ....[35]....
        /*0848*/ 	.word	0x00007c80
        /*084c*/ 	.word	0x00000002
        /*0850*/ 	.word	0x00028c00
        /*0854*/ 	.short	0x010a
        /*0856*/ 	.byte	0x3f
	.zero		1


	//   ....[36]....
        /*0858*/ 	.word	0x00008fb0
        /*085c*/ 	.word	0x00000002
        /*0860*/ 	.word	0x00028c00
        /*0864*/ 	.short	0x010a
        /*0866*/ 	.byte	0x3f
	.zero		1


	//   ....[37]....
        /*0868*/ 	.word	0x00009e40
        /*086c*/ 	.word	0x0000000e
        /*0870*/ 	.word	0x00028c30
        /*0874*/ 	.short	0x010a
        /*0876*/ 	.byte	0x3f
	.zero		1


	//   ....[38]....
        /*0878*/ 	.word	0x00009ed0
        /*087c*/ 	.word	0x0000000e
        /*0880*/ 	.word	0x00028c30
        /*0884*/ 	.short	0x010a
        /*0886*/ 	.byte	0x3f
	.zero		1


	//   ....[39]....
        /*0888*/ 	.word	0x0000a330
        /*088c*/ 	.word	0x00000000
        /*0890*/ 	.word	0x00000000
        /*0894*/ 	.short	0x0101
        /*0896*/ 	.byte	0x3f
	.zero		1


	//   ....[40]....
        /*0898*/ 	.word	0x0000b980
        /*089c*/ 	.word	0x0000000e
        /*08a0*/ 	.word	0x00028c50
        /*08a4*/ 	.short	0x010a
        /*08a6*/ 	.byte	0x3f
	.zero		1


	//   ....[41]....
        /*08a8*/ 	.word	0x0000ba30
        /*08ac*/ 	.word	0x0000000e
        /*08b0*/ 	.word	0x00028c50
        /*08b4*/ 	.short	0x010a
        /*08b6*/ 	.byte	0x3f
	.zero		1


	//   ....[42]....
        /*08b8*/ 	.word	0x0000bd20
        /*08bc*/ 	.word	0x0000000e
        /*08c0*/ 	.word	0x00000000
        /*08c4*/ 	.short	0x0101
        /*08c6*/ 	.byte	0x3f
	.zero		1


	//   ....[43]....
        /*08c8*/ 	.word	0x0000bfd0
        /*08cc*/ 	.word	0x000000d4
        /*08d0*/ 	.word	0x00028c30
        /*08d4*/ 	.short	0x010a
        /*08d6*/ 	.byte	0x3f
	.zero		1


	//   ....[44]....
        /*08d8*/ 	.word	0x0000c040
        /*08dc*/ 	.word	0x000000d4
        /*08e0*/ 	.word	0x00028c30
        /*08e4*/ 	.short	0x010a
        /*08e6*/ 	.byte	0x3f
	.zero		1


	//   ....[45]....
        /*08e8*/ 	.word	0x0000c300
        /*08ec*/ 	.word	0x0000000f
        /*08f0*/ 	.word	0x00000000
        /*08f4*/ 	.short	0x0101
        /*08f6*/ 	.byte	0x3f
	.zero		1


	//   ....[46]....
        /*08f8*/ 	.word	0x0000dff0
        /*08fc*/ 	.word	0x000000d4
        /*0900*/ 	.word	0x00028c50
        /*0904*/ 	.short	0x010a
        /*0906*/ 	.byte	0x3f
	.zero		1


	//   ....[47]....
        /*0908*/ 	.word	0x0000e040
        /*090c*/ 	.word	0x000000d4
        /*0910*/ 	.word	0x00028c50
        /*0914*/ 	.short	0x010a
        /*0916*/ 	.byte	0x3f
	.zero		1


	//   ....[48]....
        /*0918*/ 	.word	0x0000e340
        /*091c*/ 	.word	0x000000d4
        /*0920*/ 	.word	0x00000000
        /*0924*/ 	.short	0x0101
        /*0926*/ 	.byte	0x3f
	.zero		1


	//   ....[49]....
        /*0928*/ 	.word	0x0000e6c0
        /*092c*/ 	.word	0x000000cc
        /*0930*/ 	.word	0x00028c30
        /*0934*/ 	.short	0x010a
        /*0936*/ 	.byte	0x3f
	.zero		1


	//   ....[50]....
        /*0938*/ 	.word	0x0000e730
        /*093c*/ 	.word	0x000000cc
        /*0940*/ 	.word	0x00028c30
        /*0944*/ 	.short	0x010a
        /*0946*/ 	.byte	0x3f
	.zero		1


	//   ....[51]....
        /*0948*/ 	.word	0x0000f280
        /*094c*/ 	.word	0x0000009a
        /*0950*/ 	.word	0x00000000
        /*0954*/ 	.short	0x0101
        /*0956*/ 	.byte	0x3f
	.zero		1


	//   ....[52]....
        /*0958*/ 	.word	0x0000fca0
        /*095c*/ 	.word	0x000000cc
        /*0960*/ 	.word	0x00028c50
        /*0964*/ 	.short	0x010a
        /*0966*/ 	.byte	0x3f
	.zero		1


	//   ....[53]....
        /*0968*/ 	.word	0x0000fcf0
        /*096c*/ 	.word	0x000000cc
        /*0970*/ 	.word	0x00028c50
        /*0974*/ 	.short	0x010a
        /*0976*/ 	.byte	0x3f
	.zero		1


	//   ....[54]....
        /*0978*/ 	.word	0x0000ffd0
        /*097c*/ 	.word	0x000000cc
        /*0980*/ 	.word	0x00000000
        /*0984*/ 	.short	0x0101
        /*0986*/ 	.byte	0x3f
	.zero		1


	//   ....[55]....
        /*0988*/ 	.word	0x00010130
        /*098c*/ 	.word	0x000000ce
        /*0990*/ 	.word	0x00028c30
        /*0994*/ 	.short	0x010a
        /*0996*/ 	.byte	0x3f
	.zero		1


	//   ....[56]....
        /*0998*/ 	.word	0x000101a0
        /*099c*/ 	.word	0x000000ce
        /*09a0*/ 	.word	0x00028c30
        /*09a4*/ 	.short	0x010a
        /*09a6*/ 	.byte	0x3f
	.zero		1


	//   ....[57]....
        /*09a8*/ 	.word	0x00010450
        /*09ac*/ 	.word	0x00000009
        /*09b0*/ 	.word	0x00000000
        /*09b4*/ 	.short	0x0101
        /*09b6*/ 	.byte	0x3f
	.zero		1


	//   ....[58]....
        /*09b8*/ 	.word	0x00012180
        /*09bc*/ 	.word	0x000000ce
        /*09c0*/ 	.word	0x00028c50
        /*09c4*/ 	.short	0x010a
        /*09c6*/ 	.byte	0x3f
	.zero		1


	//   ....[59]....
        /*09c8*/ 	.word	0x000121d0
        /*09cc*/ 	.word	0x000000ce
        /*09d0*/ 	.word	0x00028c50
        /*09d4*/ 	.short	0x010a
        /*09d6*/ 	.byte	0x3f
	.zero		1


	//   ....[60]....
        /*09d8*/ 	.word	0x000124d0
        /*09dc*/ 	.word	0x000000ce
        /*09e0*/ 	.word	0x00000000
        /*09e4*/ 	.short	0x0101
        /*09e6*/ 	.byte	0x3f
	.zero		1


	//   ....[61]....
        /*09e8*/ 	.word	0x000147f0
        /*09ec*/ 	.word	0x00000000
        /*09f0*/ 	.word	0x00000000
        /*09f4*/ 	.short	0x0101
        /*09f6*/ 	.byte	0x3f
	.zero		1


	//   ....[62]....
        /*09f8*/ 	.word	0x00016e20
        /*09fc*/ 	.word	0x00000007
        /*0a00*/ 	.word	0x00028c20
        /*0a04*/ 	.short	0x010a
        /*0a06*/ 	.byte	0x3f
	.zero		1


	//   ....[63]....
        /*0a08*/ 	.word	0x00016eb0
        /*0a0c*/ 	.word	0x00000008
        /*0a10*/ 	.word	0x00028ca0
        /*0a14*/ 	.short	0x010a
        /*0a16*/ 	.byte	0x3f
	.zero		1


	//   ....[64]....
        /*0a18*/ 	.word	0x00017090
        /*0a1c*/ 	.word	0x00000008
        /*0a20*/ 	.word	0x00028cc0
        /*0a24*/ 	.short	0x010a
        /*0a26*/ 	.byte	0x3f
	.zero		1


	//   ....[65]....
        /*0a28*/ 	.word	0x000175e0
        /*0a2c*/ 	.word	0x00000009
        /*0a30*/ 	.word	0x00028ca0
        /*0a34*/ 	.short	0x010a
        /*0a36*/ 	.byte	0x3f
	.zero		1


	//   ....[66]....
        /*0a38*/ 	.word	0x000177a0
        /*0a3c*/ 	.word	0x00000009
        /*0a40*/ 	.word	0x00028cc0
        /*0a44*/ 	.short	0x010a
        /*0a46*/ 	.byte	0x3f
	.zero		1


	//   ....[67]....
        /*0a48*/ 	.word	0x000189c0
        /*0a4c*/ 	.word	0x00000005
        /*0a50*/ 	.word	0x00028c40
        /*0a54*/ 	.short	0x010a
        /*0a56*/ 	.byte	0x3f
	.zero		1


	//   ....[68]....
        /*0a58*/ 	.word	0x00018db0
        /*0a5c*/ 	.word	0x00000007
        /*0a60*/ 	.word	0x00028c20
        /*0a64*/ 	.short	0x010a
        /*0a66*/ 	.byte	0x3f
	.zero		1


	//   ....[69]....
        /*0a68*/ 	.word	0x00018e70
        /*0a6c*/ 	.word	0x00000002
        /*0a70*/ 	.word	0x00028c60
        /*0a74*/ 	.short	0x010a
        /*0a76*/ 	.byte	0x3f
	.zero		1


	//   ....[70]....
        /*0a78*/ 	.word	0x00019600
        /*0a7c*/ 	.word	0x00000002
        /*0a80*/ 	.word	0x00028c40
        /*0a84*/ 	.short	0x010a
        /*0a86*/ 	.byte	0x3f
	.zero		1


	//   ....[71]....
        /*0a88*/ 	.word	0x00019810
        /*0a8c*/ 	.word	0x00000002
        /*0a90*/ 	.word	0x00028c60
        /*0a94*/ 	.short	0x010a
        /*0a96*/ 	.byte	0x3f
	.zero		1


	//   ....[72]....
        /*0a98*/ 	.word	0x00019ef0
        /*0a9c*/ 	.word	0x00000002
        /*0aa0*/ 	.word	0x00028c40
        /*0aa4*/ 	.short	0x010a
        /*0aa6*/ 	.byte	0x3f
	.zero		1


	//   ....[73]....
        /*0aa8*/ 	.word	0x0001a0f0
        /*0aac*/ 	.word	0x00000002
        /*0ab0*/ 	.word	0x00028c60
        /*0ab4*/ 	.short	0x010a
        /*0ab6*/ 	.byte	0x3f
	.zero		1


	//   ....[74]....
        /*0ab8*/ 	.word	0x0001a740
        /*0abc*/ 	.word	0x00000002
        /*0ac0*/ 	.word	0x00028c40
        /*0ac4*/ 	.short	0x010a
        /*0ac6*/ 	.byte	0x3f
	.zero		1


	//   ....[75]....
        /*0ac8*/ 	.word	0x0001a950
        /*0acc*/ 	.word	0x00000002
        /*0ad0*/ 	.word	0x00028c60
        /*0ad4*/ 	.short	0x010a
        /*0ad6*/ 	.byte	0x3f
	.zero		1


	//   ....[76]....
        /*0ad8*/ 	.word	0x0001bc20
        /*0adc*/ 	.word	0x00000000
        /*0ae0*/ 	.word	0x00028c20
        /*0ae4*/ 	.short	0x010a
        /*0ae6*/ 	.byte	0x3f
	.zero		1


	//   ....[77]....
        /*0ae8*/ 	.word	0x0001bdd0
        /*0aec*/ 	.word	0x00000006
        /*0af0*/ 	.word	0x00000000
        /*0af4*/ 	.short	0x010a
        /*0af6*/ 	.byte	0x3f
	.zero		1


	//   ....[78]....
        /*0af8*/ 	.word	0x0001be40
        /*0afc*/ 	.word	0x00000007
        /*0b00*/ 	.word	0x00000000
        /*0b04*/ 	.short	0x010a
        /*0b06*/ 	.byte	0x3f
	.zero		1


	//   ....[79]....
        /*0b08*/ 	.word	0x0001beb0
        /*0b0c*/ 	.word	0x00000004
        /*0b10*/ 	.word	0x00000000
        /*0b14*/ 	.short	0x010a
        /*0b16*/ 	.byte	0x3f
	.zero		1


	//   ....[80]....
        /*0b18*/ 	.word	0x0001bee0
        /*0b1c*/ 	.word	0x00000003
        /*0b20*/ 	.word	0x00000000
        /*0b24*/ 	.short	0x010a
        /*0b26*/ 	.byte	0x3f
	.zero		1


	//   ....[81]....
        /*0b28*/ 	.word	0x0001bf40
        /*0b2c*/ 	.word	0x00000046
        /*0b30*/ 	.word	0x00028c90
        /*0b34*/ 	.short	0x010a
        /*0b36*/ 	.byte	0x3f
	.zero		1


	//   ....[82]....
        /*0b38*/ 	.word	0x0001bf90
        /*0b3c*/ 	.word	0x00000046
        /*0b40*/ 	.word	0x00028c90
        /*0b44*/ 	.short	0x010a
        /*0b46*/ 	.byte	0x3f
	.zero		1


	//   ....[83]....
        /*0b48*/ 	.word	0x0001bfe0
        /*0b4c*/ 	.word	0x00000046
        /*0b50*/ 	.word	0x00028c90
        /*0b54*/ 	.short	0x010a
        /*0b56*/ 	.byte	0x3f
	.zero		1


	//   ....[84]....
        /*0b58*/ 	.word	0x0001c030
        /*0b5c*/ 	.word	0x00000046
        /*0b60*/ 	.word	0x00028cb0
        /*0b64*/ 	.short	0x010a
        /*0b66*/ 	.byte	0x3f
	.zero		1


	//   ....[85]....
        /*0b68*/ 	.word	0x0001c080
        /*0b6c*/ 	.word	0x00000098
        /*0b70*/ 	.word	0x00028c50
        /*0b74*/ 	.short	0x010a
        /*0b76*/ 	.byte	0x3f
	.zero		1


	//   ....[86]....
        /*0b78*/ 	.word	0x0001c0d0
        /*0b7c*/ 	.word	0x00000000
        /*0b80*/ 	.word	0x00028c50
        /*0b84*/ 	.short	0x010a
        /*0b86*/ 	.byte	0x3f
	.zero		1


	//   ....[87]....
        /*0b88*/ 	.word	0x0001c620
        /*0b8c*/ 	.word	0x00000002
        /*0b90*/ 	.word	0x00028c00
        /*0b94*/ 	.short	0x010a
        /*0b96*/ 	.byte	0x3f
	.zero		1


	//   ....[88]....
        /*0b98*/ 	.word	0x0001cb70
        /*0b9c*/ 	.word	0x00000002
        /*0ba0*/ 	.word	0x00028c00
        /*0ba4*/ 	.short	0x010a
        /*0ba6*/ 	.byte	0x3f
	.zero		1


	//   ....[89]....
        /*0ba8*/ 	.word	0x0001cbc0
        /*0bac*/ 	.word	0x0000000e
        /*0bb0*/ 	.word	0x00028c30
        /*0bb4*/ 	.short	0x010a
        /*0bb6*/ 	.byte	0x3f
	.zero		1


	//   ....[90]....
        /*0bb8*/ 	.word	0x0001cc10
        /*0bbc*/ 	.word	0x0000000e
        /*0bc0*/ 	.word	0x00028c50
        /*0bc4*/ 	.short	0x010a
        /*0bc6*/ 	.byte	0x3f
	.zero		1


	//   ....[91]....
        /*0bc8*/ 	.word	0x0001cc60
        /*0bcc*/ 	.word	0x000000d4
        /*0bd0*/ 	.word	0x00028c30
        /*0bd4*/ 	.short	0x010a
        /*0bd6*/ 	.byte	0x3f
	.zero		1


	//   ....[92]....
        /*0bd8*/ 	.word	0x0001ccb0
        /*0bdc*/ 	.word	0x000000d4
        /*0be0*/ 	.word	0x00028c50
        /*0be4*/ 	.short	0x010a
        /*0be6*/ 	.byte	0x3f
	.zero		1


	//   ....[93]....
        /*0be8*/ 	.word	0x0001cd00
        /*0bec*/ 	.word	0x000000cc
        /*0bf0*/ 	.word	0x00028c30
        /*0bf4*/ 	.short	0x010a
        /*0bf6*/ 	.byte	0x3f
	.zero		1


	//   ....[94]....
        /*0bf8*/ 	.word	0x0001cd50
        /*0bfc*/ 	.word	0x000000cc
        /*0c00*/ 	.word	0x00028c50
        /*0c04*/ 	.short	0x010a
        /*0c06*/ 	.byte	0x3f
	.zero		1


	//   ....[95]....
        /*0c08*/ 	.word	0x0001cda0
        /*0c0c*/ 	.word	0x000000ce
        /*0c10*/ 	.word	0x00028c30
        /*0c14*/ 	.short	0x010a
        /*0c16*/ 	.byte	0x3f
	.zero		1


	//   ....[96]....
        /*0c18*/ 	.word	0x0001cdf0
        /*0c1c*/ 	.word	0x000000ce
        /*0c20*/ 	.word	0x00028c50
        /*0c24*/ 	.short	0x010a
        /*0c26*/ 	.byte	0x3f
	.zero		1


	//   ....[97]....
        /*0c28*/ 	.word	0x0001cf90
        /*0c2c*/ 	.word	0x00000007
        /*0c30*/ 	.word	0x00028c20
        /*0c34*/ 	.short	0x010a
        /*0c36*/ 	.byte	0x3f
	.zero		1


	//   ....[98]....
        /*0c38*/ 	.word	0x0001cfe0
        /*0c3c*/ 	.word	0x00000008
        /*0c40*/ 	.word	0x00028ca0
        /*0c44*/ 	.short	0x010a
        /*0c46*/ 	.byte	0x3f
	.zero		1


	//   ....[99]....
        /*0c48*/ 	.word	0x0001d030
        /*0c4c*/ 	.word	0x00000008
        /*0c50*/ 	.word	0x00028cc0
        /*0c54*/ 	.short	0x010a
        /*0c56*/ 	.byte	0x3f
	.zero		1


	//   ....[100]....
        /*0c58*/ 	.word	0x0001d080
        /*0c5c*/ 	.word	0x00000009
        /*0c60*/ 	.word	0x00028ca0
        /*0c64*/ 	.short	0x010a
        /*0c66*/ 	.byte	0x3f
	.zero		1


	//   ....[101]....
        /*0c68*/ 	.word	0x0001d0d0
        /*0c6c*/ 	.word	0x00000009
        /*0c70*/ 	.word	0x00028cc0
        /*0c74*/ 	.short	0x010a
        /*0c76*/ 	.byte	0x3f
	.zero		1


	//   ....[102]....
        /*0c78*/ 	.word	0x0001d270
        /*0c7c*/ 	.word	0x00000005
        /*0c80*/ 	.word	0x00028c40
        /*0c84*/ 	.short	0x010a
        /*0c86*/ 	.byte	0x3f
	.zero		1


	//   ....[103]....
        /*0c88*/ 	.word	0x0001d2f0
        /*0c8c*/ 	.word	0x00000005
        /*0c90*/ 	.word	0x00028c20
        /*0c94*/ 	.short	0x010a
        /*0c96*/ 	.byte	0x3f
	.zero		1


	//   ....[104]....
        /*0c98*/ 	.word	0x0001d340
        /*0c9c*/ 	.word	0x00000002
        /*0ca0*/ 	.word	0x00028c60
        /*0ca4*/ 	.short	0x010a
        /*0ca6*/ 	.byte	0x3f
	.zero		1


	//   ....[105]....
        /*0ca8*/ 	.word	0x0001d390
        /*0cac*/ 	.word	0x00000002
        /*0cb0*/ 	.word	0x00028c40
        /*0cb4*/ 	.short	0x010a
        /*0cb6*/ 	.byte	0x3f
	.zero		1


	//   ....[106]....
        /*0cb8*/ 	.word	0x0001d3e0
        /*0cbc*/ 	.word	0x00000002
        /*0cc0*/ 	.word	0x00028c60
        /*0cc4*/ 	.short	0x010a
        /*0cc6*/ 	.byte	0x3f
	.zero		1


	//   ....[107]....
        /*0cc8*/ 	.word	0x0001d430
        /*0ccc*/ 	.word	0x00000002
        /*0cd0*/ 	.word	0x00028c40
        /*0cd4*/ 	.short	0x010a
        /*0cd6*/ 	.byte	0x3f
	.zero		1


	//   ....[108]....
        /*0cd8*/ 	.word	0x0001d480
        /*0cdc*/ 	.word	0x00000002
        /*0ce0*/ 	.word	0x00028c60
        /*0ce4*/ 	.short	0x010a
        /*0ce6*/ 	.byte	0x3f
	.zero		1


	//   ....[109]....
        /*0ce8*/ 	.word	0x0001d4d0
        /*0cec*/ 	.word	0x00000002
        /*0cf0*/ 	.word	0x00028c40
        /*0cf4*/ 	.short	0x010a
        /*0cf6*/ 	.byte	0x3f
	.zero		1


	//   ....[110]....
        /*0cf8*/ 	.word	0x0001d520
        /*0cfc*/ 	.word	0x00000002
        /*0d00*/ 	.word	0x00028c60
        /*0d04*/ 	.short	0x010a
        /*0d06*/ 	.byte	0x3f
	.zero		1


	//   ....[111]....
        /*0d08*/ 	.word	0x0001dee0
        /*0d0c*/ 	.word	0x00000000
        /*0d10*/ 	.word	0x00028c20
        /*0d14*/ 	.short	0x010a
        /*0d16*/ 	.byte	0x3f
	.zero		1


	//   ....[112]....
        /*0d18*/ 	.word	0x0001e080
        /*0d1c*/ 	.word	0x00000006
        /*0d20*/ 	.word	0x00000000
        /*0d24*/ 	.short	0x010a
        /*0d26*/ 	.byte	0x3f
	.zero		1


	//   ....[113]....
        /*0d28*/ 	.word	0x0001e0d0
        /*0d2c*/ 	.word	0x00000007
        /*0d30*/ 	.word	0x00000000
        /*0d34*/ 	.short	0x010a
        /*0d36*/ 	.byte	0x3f
	.zero		1


	//   ....[114]....
        /*0d38*/ 	.word	0x0001e120
        /*0d3c*/ 	.word	0x00000004
        /*0d40*/ 	.word	0x00000000
        /*0d44*/ 	.short	0x010a
        /*0d46*/ 	.byte	0x3f
	.zero		1


	//----- nvinfo : EIATTR_NUM_MBARRIERS
	.align		4
.L_405:
        /*0d48*/ 	.byte	0x03, 0x38
        /*0d4a*/ 	.short	0x0016


	//----- nvinfo : EIATTR_EXIT_INSTR_OFFSETS
	.align		4
        /*0d4c*/ 	.byte	0x04, 0x1c
        /*0d4e*/ 	.short	(.L_407 - .L_406)


	//   ....[0]....
.L_406:
        /*0d50*/ 	.word	0x0001bf30


	//----- nvinfo : EIATTR_MAX_THREADS
	.align		4
.L_407:
        /*0d54*/ 	.byte	0x04, 0x05
        /*0d56*/ 	.short	(.L_409 - .L_408)
.L_408:
        /*0d58*/ 	.word	0x00000180
        /*0d5c*/ 	.word	0x00000001
        /*0d60*/ 	.word	0x00000001


	//----- nvinfo : EIATTR_CRS_STACK_SIZE
	.align		4
.L_409:
        /*0d64*/ 	.byte	0x04, 0x1e
        /*0d66*/ 	.short	(.L_411 - .L_410)
.L_410:
        /*0d68*/ 	.word	0x00000000


	//----- nvinfo : EIATTR_CBANK_PARAM_SIZE
	.align		4
.L_411:
        /*0d6c*/ 	.byte	0x03, 0x19
        /*0d6e*/ 	.short	0x0a70


	//----- nvinfo : EIATTR_PARAM_CBANK
	.align		4
        /*0d70*/ 	.byte	0x04, 0x0a
        /*0d72*/ 	.short	(.L_413 - .L_412)
	.align		4
.L_412:
        /*0d74*/ 	.word	index@(.nv.constant0._ZN7cutlass13device_kernelIN5flash11enable_sm90INS1_16FlashAttnFwdSm90INS1_25CollectiveMainloopFwdSm90ILi2EN4cute5tupleIJNS5_1CILi1EEES8_S8_EEENS6_IJNS7_ILi64EEESA_SA_EEELi512ENS_6half_tEfNS_4arch4Sm90ELb0ELb1ELb0ELb1ELb0ELb1ELb0ELb0ELb0ELb0ELb0ELb0EEENS1_21CollectiveEpilogueFwdINS6_IJSA_NS7_ILi512EEESA_EEES9_SC_SE_Li256ELb1ELb0ELb0ELb0EEENS1_36VarlenDynamicPersistentTileSchedulerILi64ELi64ELi256ELi32ELb0ELb0ELb1ELb1ELb0ELb1EEEEEEEEEvNT_6ParamsE)
        /*0d78*/ 	.short	0x0210
        /*0d7a*/ 	.short	0x0a70


	//----- nvinfo : EIATTR_SW_WAR
	.align		4
.L_413:
        /*0d7c*/ 	.byte	0x04, 0x36
        /*0d7e*/ 	.short	(.L_415 - .L_414)
.L_414:
        /*0d80*/ 	.word	0x00000008
.L_415:


//--------------------- .nv.info._ZN7cutlass13device_kernelIN5flash11enable_sm90INS1_16FlashAttnFwdSm90INS1_25CollectiveMainloopFwdSm90ILi2EN4cute5tupleIJNS5_1CILi1EEES8_S8_EEENS6_IJNS7_ILi64EEESA_SA_EEELi512ENS_6half_tEfNS_4arch4Sm90ELb0ELb1ELb0ELb1ELb0ELb0ELb1ELb0ELb0ELb0ELb0ELb0EEENS1_21CollectiveEpilogueFwdINS6_IJSA_NS7_ILi512EEESA_EEES9_SC_SE_Li256ELb1ELb0ELb0ELb0EEENS1_36VarlenDynamicPersistentTileSchedulerILi64ELi64ELi256ELi32ELb0ELb0ELb1ELb1ELb0ELb1EEEEEEEEEvNT_6ParamsE --------------------------
	.section	.nv.info._ZN7cutlass13device_kernelIN5flash11enable_sm90INS1_16FlashAttnFwdSm90INS1_25CollectiveMainloopFwdSm90ILi2EN4cute5tupleIJNS5_1CILi1EEES8_S8_EEENS6_IJNS7_ILi64EEESA_SA_EEELi512ENS_6half_tEfNS_4arch4Sm90ELb0ELb1ELb0ELb1ELb0ELb0ELb1ELb0ELb0ELb0ELb0ELb0EEENS1_21CollectiveEpilogueFwdINS6_IJSA_NS7_ILi512EEESA_EEES9_SC_SE_Li256ELb1ELb0ELb0ELb0EEENS1_36VarlenDynamicPersistentTileSchedulerILi64ELi64ELi256ELi32ELb0ELb0ELb1ELb1ELb0ELb1EEEEEEEEEvNT_6ParamsE,"",@"SHT_CUDA_INFO"
	.sectionflags	@""
	.align	4


	//----- nvinfo : EIATTR_CUDA_API_VERSION
	.align		4
        /*0000*/ 	.byte	0x04, 0x37
        /*0002*/ 	.short	(.L_417 - .L_416)
.L_416:
        /*0004*/ 	.word	0x00000082


	//----- nvinfo : EIATTR_KPARAM_INFO
	.align		4
.L_417:
        /*0008*/ 	.byte	0x04, 0x17
        /*000a*/ 	.short	(.L_419 - .L_418)
.L_418:
        /*000c*/ 	.word	0x00000000
        /*0010*/ 	.short	0x0000
        /*0012*/ 	.short	0x0070
        /*0014*/ 	.byte	0x00, 0xf0, 0x01, 0x2c


	//----- nvinfo : EIATTR_SPARSE_MMA_MASK
	.align		4
.L_419:
        /*0018*/ 	.byte	0x03, 0x50
        /*001a*/ 	.short	0x0000


	//----- nvinfo : EIATTR_MAXREG_COUNT
	.align		4
        /*001c*/ 	.byte	0x03, 0x1b
        /*001e*/ 	.short	0x00a8


	//----- nvinfo : EIATTR_NUM_BARRIERS
	.align		4
        /*0020*/ 	.byte	0x02, 0x4c
        /*0022*/ 	.byte	0x10
	.zero		1


	//----- nvinfo : EIATTR_EXTERNS
	.align		4
        /*0024*/ 	.byte	0x04, 0x0f
        /*0026*/ 	.short	(.L_421 - .L_420)


	//   ....[0]....
	.align		4
.L_420:
        /*0028*/ 	.word	index@(__assertfail)


	//----- nvinfo : EIATTR_ANNOTATIONS
	.align		4
.L_421:
        /*002c*/ 	.byte	0x04, 0x55
        /*002e*/ 	.short	(.L_423 - .L_422)


	//   ....[0]....
.L_422:
        /* <DEDUP_REMOVED lines=31> */


	//----- nvinfo : EIATTR_MERCURY_ISA_VERSION
	.align		4
.L_423:
        /*0210*/ 	.byte	0x03, 0x5f
        /*0212*/ 	.short	0x0101


	//----- nvinfo : EIATTR_UNUSED_LOAD_BYTE_OFFSET
	.align		4
        /*0214*/ 	.byte	0x04, 0x44
        /*0216*/ 	.short	(.L_425 - .L_424)


	//   ....[0]....
.L_424:
        /*0218*/ 	.word	0x00000a90
        /*021c*/ 	.word	0x0000fff0


	//   ....[1]....
        /*0220*/ 	.word	0x00010be0
        /*0224*/ 	.word	0x0000fff0


	//----- nvinfo : EIATTR_INT_WARP_WIDE_INSTR_OFFSETS
	.align		4
.L_425:
        /*0228*/ 	.byte	0x04, 0x31
        /*022a*/ 	.short	(.L_427 - .L_426)


	//   ....[0]....
.L_426:
        /*022c*/ 	.word	0x00000190


	//   ....[1]....
        /*0230*/ 	.word	0x000001d0


	//   ....[2]....
        /*0234*/ 	.word	0x00000240


	//   ....[3]....
        /*0238*/ 	.word	0x000002b0


	//   ....[4]....
        /*023c*/ 	.word	0x000149c0


	//   ....[5]....
        /*0240*/ 	.word	0x00014a80


	//   ....[6]....
        /*0244*/ 	.word	0x00014f90


	//   ....[7]....
        /*0248*/ 	.word	0x00015010


	//   ....[8]....
        /*024c*/ 	.word	0x00017c40


	//   ....[9]....
        /*0250*/ 	.word	0x00017d00


	//----- nvinfo : EIATTR_COOP_GROUP_MASK_REGIDS
	.align		4
.L_427:
        /*0254*/ 	.byte	0x04, 0x29
        /*0256*/ 	.short	(.L_429 - .L_428)


	//   ....[0]....
.L_428:
        /*0258*/ 	.word	0xffffffff


	//   ....[1]....
        /*025c*/ 	.word	0xffffffff


	//   ....[2]....
        /*0260*/ 	.word	0xffffffff


	//   ....[3]....
        /*0264*/ 	.word	0xffffffff


	//   ....[4]....
        /*0268*/ 	.word	0xffffffff


	//   ....[5]....
        /*026c*/ 	.word	0xffffffff


	//   ....[6]....
        /*0270*/ 	.word	0xffffffff


	//   ....[7]....
        /*0274*/ 	.word	0xffffffff


	//   ....[8]....
        /*0278*/ 	.word	0xffffffff


	//   ....[9]....
        /*027c*/ 	.word	0xffffffff


	//   ....[10]....
        /*0280*/ 	.word	0xffffffff


	//   ....[11]....
        /*0284*/ 	.word	0xffffffff


	//   ....[12]....
        /*0288*/ 	.word	0xffffffff


	//   ....[13]....
        /*028c*/ 	.word	0xffffffff


	//   ....[14]....
        /*0290*/ 	.word	0xffffffff


	//   ....[15]....
        /*0294*/ 	.word	0xffffffff


	//   ....[16]....
        /*0298*/ 	.word	0xffffffff


	//   ....[17]....
        /*029c*/ 	.word	0xffffffff


	//   ....[18]....
        /*02a0*/ 	.word	0xffffffff


	//   ....[19]....
        /*02a4*/ 	.word	0xffffffff


	//   ....[20]....
        /*02a8*/ 	.word	0xffffffff


	//   ....[21]....
        /*02ac*/ 	.word	0xffffffff


	//   ....[22]....
        /*02b0*/ 	.word	0xffffffff


	//   ....[23]....
        /*02b4*/ 	.word	0xffffffff


	//   ....[24]....
        /*02b8*/ 	.word	0xffffffff


	//   ....[25]....
        /*02bc*/ 	.word	0xffffffff


	//   ....[26]....
        /*02c0*/ 	.word	0xffffffff


	//   ....[27]....
        /*02c4*/ 	.word	0xffffffff


	//   ....[28]....
        /*02c8*/ 	.word	0xffffffff


	//   ....[29]....
        /*02cc*/ 	.word	0xffffffff


	//   ....[30]....
        /*02d0*/ 	.word	0xffffffff


	//   ....[31]....
        /*02d4*/ 	.word	0xffffffff


	//   ....[32]....
        /*02d8*/ 	.word	0xffffffff


	//   ....[33]....
        /*02dc*/ 	.word	0xffffffff


	//   ....[34]....
        /*02e0*/ 	.word	0xffffffff


	//   ....[35]....
        /*02e4*/ 	.word	0xffffffff


	//   ....[36]....
        /*02e8*/ 	.word	0xffffffff


	//   ....[37]....
        /*02ec*/ 	.word	0xffffffff


	//   ....[38]....
        /*02f0*/ 	.word	0xffffffff


	//   ....[39]....
        /*02f4*/ 	.word	0xffffffff


	//   ....[40]....
        /*02f8*/ 	.word	0xffffffff


	//   ....[41]....
        /*02fc*/ 	.word	0xffffffff


	//   ....[42]....
        /*0300*/ 	.word	0xffffffff


	//   ....[43]....
        /*0304*/ 	.word	0xffffffff


	//   ....[44]....
        /*0308*/ 	.word	0xffffffff


	//   ....[45]....
        /*030c*/ 	.word	0xffffffff


	//   ....[46]....
        /*0310*/ 	.word	0xffffffff


	//   ....[47]....
        /*0314*/ 	.word	0xffffffff


	//   ....[48]....
        /*0318*/ 	.word	0xffffffff


	//   ....[49]....
        /*031c*/ 	.word	0xffffffff


	//   ....[50]....
        /*0320*/ 	.word	0xffffffff


	//   ....[51]....
        /*0324*/ 	.word	0xffffffff


	//   ....[52]....
        /*0328*/ 	.word	0xffffffff


	//   ....[53]....
        /*032c*/ 	.word	0xffffffff


	//   ....[54]....
        /*0330*/ 	.word	0xffffffff


	//   ....[55]....
        /*0334*/ 	.word	0xffffffff


	//   ....[56]....
        /*0338*/ 	.word	0xffffffff


	//   ....[57]....
        /*033c*/ 	.word	0xffffffff


	//   ....[58]....
        /*0340*/ 	.word	0xffffffff


	//   ....[59]....
        /*0344*/ 	.word	0xffffffff


	//   ....[60]....
        /*0348*/ 	.word	0xffffffff


	//   ....[61]....
        /*034c*/ 	.word	0xffffffff


	//   ....[62]....
        /*0350*/ 	.word	0xffffffff


	//   ....[63]....
        /*0354*/ 	.word	0xffffffff


	//   ....[64]....
        /*0358*/ 	.word	0xffffffff


	//   ....[65]....
        /*035c*/ 	.word	0xffffffff


	//   ....[66]....
        /*0360*/ 	.word	0xffffffff


	//   ....[67]....
        /*0364*/ 	.word	0xffffffff


	//   ....[68]....
        /*0368*/ 	.word	0xffffffff


	//   ....[69]....
        /*036c*/ 	.word	0xffffffff


	//   ....[70]....
        /*0370*/ 	.word	0xffffffff


	//   ....[71]....
        /*0374*/ 	.word	0xffffffff


	//   ....[72]....
        /*0378*/ 	.word	0x0500000f


	//   ....[73]....
        /*037c*/ 	.word	0x0500000f


	//   ....[74]....
        /*0380*/ 	.word	0x0500000f


	//   ....[75]....
        /*0384*/ 	.word	0x0500000f


	//   ....[76]....
        /*0388*/ 	.word	0x0500000f


	//   ....[77]....
        /*038c*/ 	.word	0x0500000f


	//   ....[78]....
        /*0390*/ 	.word	0x0500000f


	//   ....[79]....
        /*0394*/ 	.word	0x0500000f


	//   ....[80]....
        /*0398*/ 	.word	0x0500000f


	//   ....[81]....
        /*039c*/ 	.word	0x0500000f


	//   ....[82]....
        /*03a0*/ 	.word	0x0500000f


	//   ....[83]....
        /*03a4*/ 	.word	0x0500000f


	//   ....[84]....
        /*03a8*/ 	.word	0x0500000f


	//   ....[85]....
        /*03ac*/ 	.word	0x0500000f


	//   ....[86]....
        /*03b0*/ 	.word	0x0500000f


	//   ....[87]....
        /*03b4*/ 	.word	0x0500000f


	//   ....[88]....
        /*03b8*/ 	.word	0x0500000f


	//   ....[89]....
        /*03bc*/ 	.word	0x0500000f


	//   ....[90]....
        /*03c0*/ 	.word	0x0500000f


	//----- nvinfo : EIATTR_COOP_GROUP_INSTR_OFFSETS
	.align		4
.L_429:
        /*03c4*/ 	.byte	0x04, 0x28
        /*03c6*/ 	.short	(.L_431 - .L_430)


	//   ....[0]....
.L_430:
        /*03c8*/ 	.word	0x00000060


	//   ....[1]....
        /*03cc*/ 	.word	0x000001a0


	//   ....[2]....
        /*03d0*/ 	.word	0x000001e0


	//   ....[3]....
        /*03d4*/ 	.word	0x000003f0


	//   ....[4]....
        /*03d8*/ 	.word	0x00000550


	//   ....[5]....
        /*03dc*/ 	.word	0x00000670


	//   ....[6]....
        /*03e0*/ 	.word	0x000007d0


	//   ....[7]....
        /*03e4*/ 	.word	0x00001b10


	//   ....[8]....
        /*03e8*/ 	.word	0x000039e0


	//   ....[9]....
        /*03ec*/ 	.word	0x000041c0


	//   ....[10]....
        /*03f0*/ 	.word	0x00005da0


	//   ....[11]....
        /*03f4*/ 	.word	0x00005f30


	//   ....[12]....
        /*03f8*/ 	.word	0x000061f0


	//   ....[13]....
        /*03fc*/ 	.word	0x00006290


	//   ....[14]....
        /*0400*/ 	.word	0x00006a90


	//   ....[15]....
        /*0404*/ 	.word	0x000070f0


	//   ....[16]....
        /*0408*/ 	.word	0x00008a30


	//   ....[17]....
        /*040c*/ 	.word	0x00008b30


	//   ....[18]....
        /*0410*/ 	.word	0x00008eb0


	//   ....[19]....
        /*0414*/ 	.word	0x00008f40


	//   ....[20]....
        /*0418*/ 	.word	0x0000a060


	//   ....[21]....
        /*041c*/ 	.word	0x0000a740


	//   ....[22]....
        /*0420*/ 	.word	0x0000b820


	//   ....[23]....
        /*0424*/ 	.word	0x0000b850


	//   ....[24]....
        /*0428*/ 	.word	0x0000bb40


	//   ....[25]....
        /*042c*/ 	.word	0x0000bd10


	//   ....[26]....
        /*0430*/ 	.word	0x0000cc40


	//   ....[27]....
        /*0434*/ 	.word	0x0000d190


	//   ....[28]....
        /*0438*/ 	.word	0x0000ea70


	//   ....[29]....
        /*043c*/ 	.word	0x0000eb70


	//   ....[30]....
        /*0440*/ 	.word	0x0000ef20


	//   ....[31]....
        /*0444*/ 	.word	0x0000ef90


	//   ....[32]....
        /*0448*/ 	.word	0x000100a0


	//   ....[33]....
        /*044c*/ 	.word	0x000100e0


	//   ....[34]....
        /*0450*/ 	.word	0x00010110


	//   ....[35]....
        /*0454*/ 	.word	0x000101a0


	//   ....[36]....
        /*0458*/ 	.word	0x000101b0


	//   ....[37]....
        /*045c*/ 	.word	0x00011bc0


	//   ....[38]....
        /*0460*/ 	.word	0x00013470


	//   ....[39]....
        /*0464*/ 	.word	0x00013600


	//   ....[40]....
        /*0468*/ 	.word	0x00013630


	//   ....[41]....
        /*046c*/ 	.word	0x00013670


	//   ....[42]....
        /*0470*/ 	.word	0x000136e0


	//   ....[43]....
        /*0474*/ 	.word	0x00013740


	//   ....[44]....
        /*0478*/ 	.word	0x00013780


	//   ....[45]....
        /*047c*/ 	.word	0x00013930


	//   ....[46]....
        /*0480*/ 	.word	0x00013990


	//   ....[47]....
        /*0484*/ 	.word	0x000139d0


	//   ....[48]....
        /*0488*/ 	.word	0x00013a10


	//   ....[49]....
        /*048c*/ 	.word	0x00013a40


	//   ....[50]....
        /*0490*/ 	.word	0x00013a70


	//   ....[51]....
        /*0494*/ 	.word	0x00013b10


	//   ....[52]....
        /*0498*/ 	.word	0x00013b70


	//   ....[53]....
        /*049c*/ 	.word	0x00013c00


	//   ....[54]....
        /*04a0*/ 	.word	0x00017d90


	//   ....[55]....
        /*04a4*/ 	.word	0x00017da0


	//   ....[56]....
        /*04a8*/ 	.word	0x00017ec0


	//   ....[57]....
        /*04ac*/ 	.word	0x00017f20


	//   ....[58]....
        /*04b0*/ 	.word	0x00017f60


	//   ....[59]....
        /*04b4*/ 	.word	0x00017fa0


	//   ....[60]....
        /*04b8*/ 	.word	0x00017fd0


	//   ....[61]....
        /*04bc*/ 	.word	0x00018000


	//   ....[62]....
        /*04c0*/ 	.word	0x000181a0


	//   ....[63]....
        /*04c4*/ 	.word	0x00018200


	//   ....[64]....
        /*04c8*/ 	.word	0x00018240


	//   ....[65]....
        /*04cc*/ 	.word	0x00018280


	//   ....[66]....
        /*04d0*/ 	.word	0x000182b0


	//   ....[67]....
        /*04d4*/ 	.word	0x000182e0


	//   ....[68]....
        /*04d8*/ 	.word	0x000183a0


	//   ....[69]....
        /*04dc*/ 	.word	0x000183c0


	//   ....[70]....
        /*04e0*/ 	.word	0x00018430


	//   ....[71]....
        /*04e4*/ 	.word	0x00018ad0


	//   ....[72]....
        /*04e8*/ 	.word	0x000191b0


	//   ....[73]....
        /*04ec*/ 	.word	0x000195d0


	//   ....[74]....
        /*04f0*/ 	.word	0x00019660


	//   ....[75]....
        /*04f4*/ 	.word	0x00019700


	//   ....[76]....
        /*04f8*/ 	.word	0x000197b0


	//   ....[77]....
        /*04fc*/ 	.word	0x00019830


	//   ....[78]....
        /*0500*/ 	.word	0x000198b0


	//   ....[79]....
        /*0504*/ 	.word	0x00019930


	//   ....[80]....
        /*0508*/ 	.word	0x000199b0


	//   ....[81]....
        /*050c*/ 	.word	0x00019a40


	//   ....[82]....
        /*0510*/ 	.word	0x00019af0


	//   ....[83]....
        /*0514*/ 	.word	0x00019b70


	//   ....[84]....
        /*0518*/ 	.word	0x00019bf0


	//   ....[85]....
        /*051c*/ 	.word	0x00019c70


	//   ....[86]....
        /*0520*/ 	.word	0x00019cf0


	//   ....[87]....
        /*0524*/ 	.word	0x00019d60


	//   ....[88]....
        /*0528*/ 	.word	0x00019e00


	//   ....[89]....
        /*052c*/ 	.word	0x00019e90


	//   ....[90]....
        /*0530*/ 	.word	0x00019fc0


	//----- nvinfo : EIATTR_REG_RECONFIG
	.align		4
.L_431:
        /*0534*/ 	.byte	0x01, 0x54
	.zero		2


	//----- nvinfo : EIATTR_SYSCALL_OFFSETS
	.align		4
        /*0538*/ 	.byte	0x04, 0x46
        /*053a*/ 	.short	(.L_433 - .L_432)


	//   ....[0]....
.L_432:
        /*053c*/ 	.word	0x00003bb0


	//   ....[1]....
        /*0540*/ 	.word	0x00014c10


	//   ....[2]....
        /*0544*/ 	.word	0x00014d50


	//   ....[3]....
        /*0548*/ 	.word	0x00014e50


	//----- nvinfo : EIATTR_MBARRIER_INSTR_OFFSETS
	.align		4
.L_433:
        /*054c*/ 	.byte	0x04, 0x39
        /*054e*/ 	.short	(.L_435 - .L_434)


	//   ....[0]....
.L_434:
        /*0550*/ 	.word	0x000002d0
        /*0554*/ 	.word	0x000000ff
        /*0558*/ 	.word	0x00038800
        /*055c*/ 	.short	0x0100
        /*055e*/ 	.byte	0x08
	.zero		1


	//   ....[1]....
        /*0560*/ 	.word	0x000002e0
        /*0564*/ 	.word	0x000000ff
        /*0568*/ 	.word	0x00038810
        /*056c*/ 	.short	0x0100
        /*056e*/ 	.byte	0x08
	.zero		1


	//   ....[2]....
        /*0570*/ 	.word	0x000002f0
        /*0574*/ 	.word	0x000000ff
        /*0578*/ 	.word	0x00038820
        /*057c*/ 	.short	0x0100
        /*057e*/ 	.byte	0x08
	.zero		1


	//   ....[3]....
        /*0580*/ 	.word	0x000003a0
        /*0584*/ 	.word	0x000000ff
        /*0588*/ 	.word	0x00038830
        /*058c*/ 	.short	0x0100
        /*058e*/ 	.byte	0x06
	.zero		1


	//   ....[4]....
        /*0590*/ 	.word	0x000003b0
        /*0594*/ 	.word	0x000000ff
        /*0598*/ 	.word	0x00038840
        /*059c*/ 	.short	0x0100
        /*059e*/ 	.byte	0x06
	.zero		1


	//   ....[5]....
        /*05a0*/ 	.word	0x000003c0
        /*05a4*/ 	.word	0x000000ff
        /*05a8*/ 	.word	0x00038838
        /*05ac*/ 	.short	0x0100
        /*05ae*/ 	.byte	0x06
	.zero		1


	//   ....[6]....
        /*05b0*/ 	.word	0x000003d0
        /*05b4*/ 	.word	0x000000ff
        /*05b8*/ 	.word	0x00038848
        /*05bc*/ 	.short	0x0100
        /*05be*/ 	.byte	0x06
	.zero		1


	//   ....[7]....
        /*05c0*/ 	.word	0x00000500
        /*05c4*/ 	.word	0x000000ff
        /*05c8*/ 	.word	0x00038850
        /*05cc*/ 	.short	0x0100
        /*05ce*/ 	.byte	0x08
	.zero		1


	//   ....[8]....
        /*05d0*/ 	.word	0x00000510
        /*05d4*/ 	.word	0x000000ff
        /*05d8*/ 	.word	0x00038860
        /*05dc*/ 	.short	0x0100
        /*05de*/ 	.byte	0x08
	.zero		1


	//   ....[9]....
        /*05e0*/ 	.word	0x00000520
        /*05e4*/ 	.word	0x000000ff
        /*05e8*/ 	.word	0x00038858
        /*05ec*/ 	.short	0x0100
        /*05ee*/ 	.byte	0x08
	.zero		1


	//   ....[10]....
        /*05f0*/ 	.word	0x00000530
        /*05f4*/ 	.word	0x000000ff
        /*05f8*/ 	.word	0x00038868
        /*05fc*/ 	.short	0x0100
        /*05fe*/ 	.byte	0x08
	.zero		1


	//   ....[11]....
        /*0600*/ 	.word	0x00000620
        /*0604*/ 	.word	0x000000ff
        /*0608*/ 	.word	0x00038870
        /*060c*/ 	.short	0x0100
        /*060e*/ 	.byte	0x06
	.zero		1


	//   ....[12]....
        /*0610*/ 	.word	0x00000630
        /*0614*/ 	.word	0x000000ff
        /*0618*/ 	.word	0x00038880
        /*061c*/ 	.short	0x0100
        /*061e*/ 	.byte	0x06
	.zero		1


	//   ....[13]....
        /*0620*/ 	.word	0x00000640
        /*0624*/ 	.word	0x000000ff
        /*0628*/ 	.word	0x00038878
        /*062c*/ 	.short	0x0100
        /*062e*/ 	.byte	0x06
	.zero		1


	//   ....[14]....
        /*0630*/ 	.word	0x00000650
        /*0634*/ 	.word	0x000000ff
        /*0638*/ 	.word	0x00038888
        /*063c*/ 	.short	0x0100
        /*063e*/ 	.byte	0x06
	.zero		1


	//   ....[15]....
        /*0640*/ 	.word	0x00000780
        /*0644*/ 	.word	0x000000ff
        /*0648*/ 	.word	0x00038890
        /*064c*/ 	.short	0x0100
        /*064e*/ 	.byte	0x08
	.zero		1


	//   ....[16]....
        /*0650*/ 	.word	0x00000790
        /*0654*/ 	.word	0x000000ff
        /*0658*/ 	.word	0x000388a0
        /*065c*/ 	.short	0x0100
        /*065e*/ 	.byte	0x08
	.zero		1


	//   ....[17]....
        /*0660*/ 	.word	0x000007a0
        /*0664*/ 	.word	0x000000ff
        /*0668*/ 	.word	0x00038898
        /*066c*/ 	.short	0x0100
        /*066e*/ 	.byte	0x08
	.zero		1


	//   ....[18]....
        /*0670*/ 	.word	0x000007b0
        /*0674*/ 	.word	0x000000ff
        /*0678*/ 	.word	0x000388a8
        /*067c*/ 	.short	0x0100
        /*067e*/ 	.byte	0x08
	.zero		1


	//   ....[19]....
        /*0680*/ 	.word	0x000008e0
        /*0684*/ 	.word	0x000000ff
        /*0688*/ 	.word	0x000388b0
        /*068c*/ 	.short	0x0100
        /*068e*/ 	.byte	0x08
	.zero		1


	//   ....[20]....
        /*0690*/ 	.word	0x000008f0
        /*0694*/ 	.word	0x000000ff
        /*0698*/ 	.word	0x000388c0
        /*069c*/ 	.short	0x0100
        /*069e*/ 	.byte	0x08
	.zero		1


	//   ....[21]....
        /*06a0*/ 	.word	0x00000900
        /*06a4*/ 	.word	0x000000ff
        /*06a8*/ 	.word	0x000388b8
        /*06ac*/ 	.short	0x0100
        /*06ae*/ 	.byte	0x08
	.zero		1


	//   ....[22]....
        /*06b0*/ 	.word	0x00000910
        /*06b4*/ 	.word	0x000000ff
        /*06b8*/ 	.word	0x000388c8
        /*06bc*/ 	.short	0x0100
        /*06be*/ 	.byte	0x08
	.zero		1


	//   ....[23]....
        /*06c0*/ 	.word	0x00001e80
        /*06c4*/ 	.word	0x00000000
        /*06c8*/ 	.word	0x00000000
        /*06cc*/ 	.short	0x0101
        /*06ce*/ 	.byte	0x3f
	.zero		1


	//   ....[24]....
        /*06d0*/ 	.word	0x00002930
        /*06d4*/ 	.word	0x00000000
        /*06d8*/ 	.word	0x00000000
        /*06dc*/ 	.short	0x0101
        /*06de*/ 	.byte	0x3f
	.zero		1


	//   ....[25]....
        /*06e0*/ 	.word	0x00003c10
        /*06e4*/ 	.word	0x000000ff
        /*06e8*/ 	.word	0x00038800
        /*06ec*/ 	.short	0x010a
        /*06ee*/ 	.byte	0x25
	.zero		1


	//   ....[26]....
        /*06f0*/ 	.word	0x00003c80
        /*06f4*/ 	.word	0x00000004
        /*06f8*/ 	.word	0x00038830
        /*06fc*/ 	.short	0x010a
        /*06fe*/ 	.byte	0x3f
	.zero		1


	//   ....[27]....
        /*0700*/ 	.word	0x00003cc0
        /*0704*/ 	.word	0x00000004
        /*0708*/ 	.word	0x00038830
        /*070c*/ 	.short	0x010a
        /*070e*/ 	.byte	0x3f
	.zero		1


	//   ....[28]....
        /*0710*/ 	.word	0x00003f40
        /*0714*/ 	.word	0x000000ff
        /*0718*/ 	.word	0x00038810
        /*071c*/ 	.short	0x010a
        /*071e*/ 	.byte	0x25
	.zero		1


	//   ....[29]....
        /*0720*/ 	.word	0x00003f80
        /*0724*/ 	.word	0x00000004
        /*0728*/ 	.word	0x00038850
        /*072c*/ 	.short	0x010a
        /*072e*/ 	.byte	0x3f
	.zero		1


	//   ....[30]....
        /*0730*/ 	.word	0x00003fc0
        /*0734*/ 	.word	0x00000004
        /*0738*/ 	.word	0x00038850
        /*073c*/ 	.short	0x010a
        /*073e*/ 	.byte	0x3f
	.zero		1


	//   ....[31]....
        /*0740*/ 	.word	0x00005250
        /*0744*/ 	.word	0x00000000
        /*0748*/ 	.word	0x00000000
        /*074c*/ 	.short	0x0101
        /*074e*/ 	.byte	0x3f
	.zero		1


	//   ....[32]....
        /*0750*/ 	.word	0x00006ab0
        /*0754*/ 	.word	0x00000004
        /*0758*/ 	.word	0x00000000
        /*075c*/ 	.short	0x0101
        /*075e*/ 	.byte	0x3f
	.zero		1


	//   ....[33]....
        /*0760*/ 	.word	0x00006d40
        /*0764*/ 	.word	0x000000ff
        /*0768*/ 	.word	0x00038830
        /*076c*/ 	.short	0x010a
        /*076e*/ 	.byte	0x07
	.zero		1


	//   ....[34]....
        /*0770*/ 	.word	0x00006d80
        /*0774*/ 	.word	0x000000ff
        /*0778*/ 	.word	0x00038830
        /*077c*/ 	.short	0x010a
        /*077e*/ 	.byte	0x07
	.zero		1


	//   ....[35]....
        /*0780*/ 	.word	0x00006fa0
        /*0784*/ 	.word	0x000000ff
        /*0788*/ 	.word	0x00038850
        /*078c*/ 	.short	0x010a
        /*078e*/ 	.byte	0x07
	.zero		1


	//   ....[36]....
        /*0790*/ 	.word	0x00006fe0
        /*0794*/ 	.word	0x000000ff
        /*0798*/ 	.word	0x00038850
        /*079c*/ 	.short	0x010a
        /*079e*/ 	.byte	0x07
	.zero		1


	//   ....[37]....
        /*07a0*/ 	.word	0x00008180
        /*07a4*/ 	.word	0x0000000c
        /*07a8*/ 	.word	0x00000000
        /*07ac*/ 	.short	0x0101
        /*07ae*/ 	.byte	0x3f
	.zero		1


	//   ....[38]....
        /*07b0*/ 	.word	0x0000a080
        /*07b4*/ 	.word	0x00000009
        /*07b8*/ 	.word	0x00000000
        /*07bc*/ 	.short	0x0101
        /*07be*/ 	.byte	0x3f
	.zero		1


	//   ....[39]....
        /*07c0*/ 	.word	0x0000a3a0
        /*07c4*/ 	.word	0x000000ff
        /*07c8*/ 	.word	0x00038830
        /*07cc*/ 	.short	0x010a
        /*07ce*/ 	.byte	0x06
	.zero		1


	//   ....[40]....
        /*07d0*/ 	.word	0x0000a3e0
        /*07d4*/ 	.word	0x000000ff
        /*07d8*/ 	.word	0x00038830
        /*07dc*/ 	.short	0x010a
        /*07de*/ 	.byte	0x06
	.zero		1


	//   ....[41]....
        /*07e0*/ 	.word	0x0000a600
        /*07e4*/ 	.word	0x000000ff
        /*07e8*/ 	.word	0x00038850
        /*07ec*/ 	.short	0x010a
        /*07ee*/ 	.byte	0x06
	.zero		1


	//   ....[42]....
        /*07f0*/ 	.word	0x0000a640
        /*07f4*/ 	.word	0x000000ff
        /*07f8*/ 	.word	0x00038850
        /*07fc*/ 	.short	0x010a
        /*07fe*/ 	.byte	0x06
	.zero		1


	//   ....[43]....
        /*0800*/ 	.word	0x0000c080
        /*0804*/ 	.word	0x00000098
        /*0808*/ 	.word	0x00000000
        /*080c*/ 	.short	0x0101
        /*080e*/ 	.byte	0x3f
	.zero		1


	//   ....[44]....
        /*0810*/ 	.word	0x0000cc60
        /*0814*/ 	.word	0x000000b3
        /*0818*/ 	.word	0x00000000
        /*081c*/ 	.short	0x0101
        /*081e*/ 	.byte	0x3f
	.zero		1


	//   ....[45]....
        /*0820*/ 	.word	0x0000cdc0
        /*0824*/ 	.word	0x000000ff
        /*0828*/ 	.word	0x00038830
        /*082c*/ 	.short	0x010a
        /*082e*/ 	.byte	0x07
	.zero		1


	//   ....[46]....
        /*0830*/ 	.word	0x0000ce00
        /*0834*/ 	.word	0x000000ff
        /*0838*/ 	.word	0x00038830
        /*083c*/ 	.short	0x010a
        /*083e*/ 	.byte	0x07
	.zero		1


	//   ....[47]....
        /*0840*/ 	.word	0x0000d020
        /*0844*/ 	.word	0x000000ff
        /*0848*/ 	.word	0x00038850
        /*084c*/ 	.short	0x010a
        /*084e*/ 	.byte	0x07
	.zero		1


	//   ....[48]....
        /*0850*/ 	.word	0x0000d060
        /*0854*/ 	.word	0x000000ff
        /*0858*/ 	.word	0x00038850
        /*085c*/ 	.short	0x010a
        /*085e*/ 	.byte	0x07
	.zero		1


	//   ....[49]....
        /*0860*/ 	.word	0x0000e1f0
        /*0864*/ 	.word	0x00000008
        /*0868*/ 	.word	0x00000000
        /*086c*/ 	.short	0x0101
        /*086e*/ 	.byte	0x3f
	.zero		1


	//   ....[50]....
        /*0870*/ 	.word	0x000100c0
        /*0874*/ 	.word	0x0000000a
        /*0878*/ 	.word	0x00000000
        /*087c*/ 	.short	0x0101
        /*087e*/ 	.byte	0x3f
	.zero		1


	//   ....[51]....
        /*0880*/ 	.word	0x00012530
        /*0884*/ 	.word	0x000000ff
        /*0888*/ 	.word	0x00000000
        /*088c*/ 	.short	0x0101
        /*088e*/ 	.byte	0x04
	.zero		1


	//   ....[52]....
        /*0890*/ 	.word	0x00015380
        /*0894*/ 	.word	0x00000009
        /*0898*/ 	.word	0x00038840
        /*089c*/ 	.short	0x010a
        /*089e*/ 	.byte	0x3f
	.zero		1


	//   ....[53]....
        /*08a0*/ 	.word	0x00015b70
        /*08a4*/ 	.word	0x0000000b
        /*08a8*/ 	.word	0x00038820
        /*08ac*/ 	.short	0x010a
        /*08ae*/ 	.byte	0x3f
	.zero		1


	//   ....[54]....
        /*08b0*/ 	.word	0x00015c40
        /*08b4*/ 	.word	0x00000006
        /*08b8*/ 	.word	0x00038860
        /*08bc*/ 	.short	0x010a
        /*08be*/ 	.byte	0x3f
	.zero		1


	//   ....[55]....
        /*08c0*/ 	.word	0x000163f0
        /*08c4*/ 	.word	0x00000002
        /*08c8*/ 	.word	0x00038840
        /*08cc*/ 	.short	0x010a
        /*08ce*/ 	.byte	0x3f
	.zero		1


	//   ....[56]....
        /*08d0*/ 	.word	0x00016600
        /*08d4*/ 	.word	0x00000002
        /*08d8*/ 	.word	0x00038860
        /*08dc*/ 	.short	0x010a
        /*08de*/ 	.byte	0x3f
	.zero		1


	//   ....[57]....
        /*08e0*/ 	.word	0x00016cd0
        /*08e4*/ 	.word	0x00000002
        /*08e8*/ 	.word	0x00038840
        /*08ec*/ 	.short	0x010a
        /*08ee*/ 	.byte	0x3f
	.zero		1


	//   ....[58]....
        /*08f0*/ 	.word	0x00016ed0
        /*08f4*/ 	.word	0x00000002
        /*08f8*/ 	.word	0x00038860
        /*08fc*/ 	.short	0x010a
        /*08fe*/ 	.byte	0x3f
	.zero		1


	//   ....[59]....
        /*0900*/ 	.word	0x00017510
        /*0904*/ 	.word	0x00000002
        /*0908*/ 	.word	0x00038840
        /*090c*/ 	.short	0x010a
        /*090e*/ 	.byte	0x3f
	.zero		1


	//   ....[60]....
        /*0910*/ 	.word	0x00017720
        /*0914*/ 	.word	0x00000002
        /*0918*/ 	.word	0x00038860
        /*091c*/ 	.short	0x010a
        /*091e*/ 	.byte	0x3f
	.zero		1


	//   ....[61]....
        /*0920*/ 	.word	0x00018a60
        /*0924*/ 	.word	0x00000000
        /*0928*/ 	.word	0x00038820
        /*092c*/ 	.short	0x010a
        /*092e*/ 	.byte	0x3f
	.zero		1


	//   ....[62]....
        /*0930*/ 	.word	0x00018c10
        /*0934*/ 	.word	0x00000006
        /*0938*/ 	.word	0x00000000
        /*093c*/ 	.short	0x010a
        /*093e*/ 	.byte	0x3f
	.zero		1


	//   ....[63]....
        /*0940*/ 	.word	0x00018c80
        /*0944*/ 	.word	0x00000007
        /*0948*/ 	.word	0x00000000
        /*094c*/ 	.short	0x010a
        /*094e*/ 	.byte	0x3f
	.zero		1


	//   ....[64]....
        /*0950*/ 	.word	0x00018cf0
        /*0954*/ 	.word	0x00000004
        /*0958*/ 	.word	0x00000000
        /*095c*/ 	.short	0x010a
        /*095e*/ 	.byte	0x3f
	.zero		1


	//   ....[65]....
        /*0960*/ 	.word	0x00018d20
        /*0964*/ 	.word	0x00000003
        /*0968*/ 	.word	0x00000000
        /*096c*/ 	.short	0x010a
        /*096e*/ 	.byte	0x3f
	.zero		1


	//   ....[66]....
        /*0970*/ 	.word	0x00018d90
        /*0974*/ 	.word	0x00000003
        /*0978*/ 	.word	0x00038800
        /*097c*/ 	.short	0x010a
        /*097e*/ 	.byte	0x3f
	.zero		1


	//   ....[67]....
        /*0980*/ 	.word	0x00018de0
        /*0984*/ 	.word	0x00000004
        /*0988*/ 	.word	0x00038830
        /*098c*/ 	.short	0x010a
        /*098e*/ 	.byte	0x3f
	.zero		1


	//   ....[68]....
        /*0990*/ 	.word	0x00018e40
        /*0994*/ 	.word	0x00000007
        /*0998*/ 	.word	0x00038810
        /*099c*/ 	.short	0x010a
        /*099e*/ 	.byte	0x3f
	.zero		1


	//   ....[69]....
        /*09a0*/ 	.word	0x00018e90
        /*09a4*/ 	.word	0x00000004
        /*09a8*/ 	.word	0x00038850
        /*09ac*/ 	.short	0x010a
        /*09ae*/ 	.byte	0x3f
	.zero		1


	//   ....[70]....
        /*09b0*/ 	.word	0x00018ef0
        /*09b4*/ 	.word	0x0000000a
        /*09b8*/ 	.word	0x00038830
        /*09bc*/ 	.short	0x010a
        /*09be*/ 	.byte	0x3f
	.zero		1


	//   ....[71]....
        /*09c0*/ 	.word	0x00018f50
        /*09c4*/ 	.word	0x0000000a
        /*09c8*/ 	.word	0x00038850
        /*09cc*/ 	.short	0x010a
        /*09ce*/ 	.byte	0x3f
	.zero		1


	//   ....[72]....
        /*09d0*/ 	.word	0x00018fb0
        /*09d4*/ 	.word	0x00000007
        /*09d8*/ 	.word	0x00038830
        /*09dc*/ 	.short	0x010a
        /*09de*/ 	.byte	0x3f
	.zero		1


	//   ....[73]....
        /*09e0*/ 	.word	0x00019010
        /*09e4*/ 	.word	0x00000007
        /*09e8*/ 	.word	0x00038850
        /*09ec*/ 	.short	0x010a
        /*09ee*/ 	.byte	0x3f
	.zero		1


	//   ....[74]....
        /*09f0*/ 	.word	0x00019070
        /*09f4*/ 	.word	0x0000000f
        /*09f8*/ 	.word	0x00038830
        /*09fc*/ 	.short	0x010a
        /*09fe*/ 	.byte	0x3f
	.zero		1


	//   ....[75]....
        /*0a00*/ 	.word	0x000190d0
        /*0a04*/ 	.word	0x0000000f
        /*0a08*/ 	.word	0x00038850
        /*0a0c*/ 	.short	0x010a
        /*0a0e*/ 	.byte	0x3f
	.zero		1


	//   ....[76]....
        /*0a10*/ 	.word	0x00019270
        /*0a14*/ 	.word	0x00000009
        /*0a18*/ 	.word	0x00038840
        /*0a1c*/ 	.short	0x010a
        /*0a1e*/ 	.byte	0x3f
	.zero		1


	//   ....[77]....
        /*0a20*/ 	.word	0x000192f0
        /*0a24*/ 	.word	0x00000009
        /*0a28*/ 	.word	0x00038820
        /*0a2c*/ 	.short	0x010a
        /*0a2e*/ 	.byte	0x3f
	.zero		1


	//   ....[78]....
        /*0a30*/ 	.word	0x00019340
        /*0a34*/ 	.word	0x00000006
        /*0a38*/ 	.word	0x00038860
        /*0a3c*/ 	.short	0x010a
        /*0a3e*/ 	.byte	0x3f
	.zero		1


	//   ....[79]....
        /*0a40*/ 	.word	0x00019390
        /*0a44*/ 	.word	0x00000002
        /*0a48*/ 	.word	0x00038840
        /*0a4c*/ 	.short	0x010a
        /*0a4e*/ 	.byte	0x3f
	.zero		1


	//   ....[80]....
        /*0a50*/ 	.word	0x000193e0
        /*0a54*/ 	.word	0x00000002
        /*0a58*/ 	.word	0x00038860
        /*0a5c*/ 	.short	0x010a
        /*0a5e*/ 	.byte	0x3f
	.zero		1


	//   ....[81]....
        /*0a60*/ 	.word	0x00019430
        /*0a64*/ 	.word	0x00000002
        /*0a68*/ 	.word	0x00038840
        /*0a6c*/ 	.short	0x010a
        /*0a6e*/ 	.byte	0x3f
	.zero		1


	//   ....[82]....
        /*0a70*/ 	.word	0x00019480
        /*0a74*/ 	.word	0x00000002
        /*0a78*/ 	.word	0x00038860
        /*0a7c*/ 	.short	0x010a
        /*0a7e*/ 	.byte	0x3f
	.zero		1


	//   ....[83]....
        /*0a80*/ 	.word	0x000194d0
        /*0a84*/ 	.word	0x00000002
        /*0a88*/ 	.word	0x00038840
        /*0a8c*/ 	.short	0x010a
        /*0a8e*/ 	.byte	0x3f
	.zero		1


	//   ....[84]....
        /*0a90*/ 	.word	0x00019520
        /*0a94*/ 	.word	0x00000002
        /*0a98*/ 	.word	0x00038860
        /*0a9c*/ 	.short	0x010a
        /*0a9e*/ 	.byte	0x3f
	.zero		1


	//   ....[85]....
        /*0aa0*/ 	.word	0x00019ee0
        /*0aa4*/ 	.word	0x00000000
        /*0aa8*/ 	.word	0x00038820
        /*0aac*/ 	.short	0x010a
        /*0aae*/ 	.byte	0x3f
	.zero		1


	//   ....[86]....
        /*0ab0*/ 	.word	0x0001a080
        /*0ab4*/ 	.word	0x00000006
        /*0ab8*/ 	.word	0x00000000
        /*0abc*/ 	.short	0x010a
        /*0abe*/ 	.byte	0x3f
	.zero		1


	//   ....[87]....
        /*0ac0*/ 	.word	0x0001a0d0
        /*0ac4*/ 	.word	0x00000007
        /*0ac8*/ 	.word	0x00000000
        /*0acc*/ 	.short	0x010a
        /*0ace*/ 	.byte	0x3f
	.zero		1


	//   ....[88]....
        /*0ad0*/ 	.word	0x0001a120
        /*0ad4*/ 	.word	0x00000004
        /*0ad8*/ 	.word	0x00000000
        /*0adc*/ 	.short	0x010a
        /*0ade*/ 	.byte	0x3f
	.zero		1


	//----- nvinfo : EIATTR_NUM_MBARRIERS
	.align		4
.L_435:
        /*0ae0*/ 	.byte	0x03, 0x38
        /*0ae2*/ 	.short	0x0017


	//----- nvinfo : EIATTR_EXIT_INSTR_OFFSETS
	.align		4
        /*0ae4*/ 	.byte	0x04, 0x1c
        /*0ae6*/ 	.short	(.L_437 - .L_436)


	//   ....[0]....
.L_436:
        /*0ae8*/ 	.word	0x00000ac0


	//   ....[1]....
        /*0aec*/ 	.word	0x00013430


	//   ....[2]....
        /*0af0*/ 	.word	0x00013490


	//   ....[3]....
        /*0af4*/ 	.word	0x00018d70


	//----- nvinfo : EIATTR_MAX_THREADS
	.align		4
.L_437:
        /*0af8*/ 	.byte	0x04, 0x05
        /*0afa*/ 	.short	(.L_439 - .L_438)
.L_438:
        /*0afc*/ 	.word	0x00000180
        /*0b00*/ 	.word	0x00000001
        /*0b04*/ 	.word	0x00000001


	//----- nvinfo : EIATTR_CRS_STACK_SIZE
	.align		4
.L_439:
        /*0b08*/ 	.byte	0x04, 0x1e
        /*0b0a*/ 	.short	(.L_441 - .L_440)
.L_440:
        /*0b0c*/ 	.word	0x00000000


	//----- nvinfo : EIATTR_CBANK_PARAM_SIZE
	.align		4
.L_441:
        /*0b10*/ 	.byte	0x03, 0x19
        /*0b12*/ 	.short	0x0b70


	//----- nvinfo : EIATTR_PARAM_CBANK
	.align		4
        /*0b14*/ 	.byte	0x04, 0x0a
        /*0b16*/ 	.short	(.L_443 - .L_442)
	.align		4
.L_442:
        /*0b18*/ 	.word	index@(.nv.constant0._ZN7cutlass13device_kernelIN5flash11enable_sm90INS1_16FlashAttnFwdSm90INS1_25CollectiveMainloopFwdSm90ILi2EN4cute5tupleIJNS5_1CILi1EEES8_S8_EEENS6_IJNS7_ILi64EEESA_SA_EEELi512ENS_6half_tEfNS_4arch4Sm90ELb0ELb1ELb0ELb1ELb0ELb0ELb1ELb0ELb0ELb0ELb0ELb0EEENS1_21CollectiveEpilogueFwdINS6_IJSA_NS7_ILi512EEESA_EEES9_SC_SE_Li256ELb1ELb0ELb0ELb0EEENS1_36VarlenDynamicPersistentTileSchedulerILi64ELi64ELi256ELi32ELb0ELb0ELb1ELb1ELb0ELb1EEEEEEEEEvNT_6ParamsE)
        /*0b1c*/ 	.short	0x0210
        /*0b1e*/ 	.short	0x0b70


	//----- nvinfo : EIATTR_SW_WAR
	.align		4
.L_443:
        /*0b20*/ 	.byte	0x04, 0x36
        /*0b22*/ 	.short	(.L_445 - .L_444)
.L_444:
        /*0b24*/ 	.word	0x00000008
.L_445:


//--------------------- .nv.info._ZN7cutlass13device_kernelIN5flash11enable_sm90INS1_16FlashAttnFwdSm90INS1_25CollectiveMainloopFwdSm90ILi2EN4cute5tupleIJNS5_1CILi1EEES8_S8_EEENS6_IJNS7_ILi64EEESA_SA_EEELi512ENS_6half_tEfNS_4arch4Sm90ELb0ELb1ELb0ELb1ELb0ELb1ELb1ELb0ELb0ELb0ELb0ELb0EEENS1_21CollectiveEpilogueFwdINS6_IJSA_NS7_ILi512EEESA_EEES9_SC_SE_Li256ELb1ELb0ELb0ELb0EEENS1_36VarlenDynamicPersistentTileSchedulerILi64ELi64ELi256ELi32ELb0ELb0ELb1ELb1ELb0ELb1EEEEEEEEEvNT_6ParamsE --------------------------
	.section	.nv.info._ZN7cutlass13device_kernelIN5flash11enable_sm90INS1_16FlashAttnFwdSm90INS1_25CollectiveMainloopFwdSm90ILi2EN4cute5tupleIJNS5_1CILi1EEES8_S8_EEENS6_IJNS7_ILi64EEESA_SA_EEELi512ENS_6half_tEfNS_4arch4Sm90ELb0ELb1ELb0ELb1ELb0ELb1ELb1ELb0ELb0ELb0ELb0ELb0EEENS1_21CollectiveEpilogueFwdINS6_IJSA_NS7_ILi512EEESA_EEES9_SC_SE_Li256ELb1ELb0ELb0ELb0EEENS1_36VarlenDynamicPersistentTileSchedulerILi64ELi64ELi256ELi32ELb0ELb0ELb1ELb1ELb0ELb1EEEEEEEEEvNT_6ParamsE,"",@"SHT_CUDA_INFO"
	.sectionflags	@""
	.align	4


	//----- nvinfo : EIATTR_CUDA_API_VERSION
	.align		4
        /*0000*/ 	.byte	0x04, 0x37
        /*0002*/ 	.short	(.L_447 - .L_446)
.L_446:
        /*0004*/ 	.word	0x00000082


	//----- nvinfo : EIATTR_KPARAM_INFO
	.align		4
.L_447:
        /*0008*/ 	.byte	0x04, 0x17
        /*000a*/ 	.short	(.L_449 - .L_448)
.L_448:
        /*000c*/ 	.word	0x00000000
        /*0010*/ 	.short	0x0000
        /*0012*/ 	.short	0x0070
        /*0014*/ 	.byte	0x00, 0xf0, 0x01, 0x2c


	//----- nvinfo : EIATTR_SPARSE_MMA_MASK
	.align		4
.L_449:
        /*0018*/ 	.byte	0x03, 0x50
        /*001a*/ 	.short	0x0000


	//----- nvinfo : EIATTR_MAXREG_COUNT
	.align		4
        /*001c*/ 	.byte	0x03, 0x1b
        /*001e*/ 	.short	0x00a8


	//----- nvinfo : EIATTR_NUM_BARRIERS
	.align		4
        /*0020*/ 	.byte	0x02, 0x4c
        /*0022*/ 	.byte	0x10
	.zero		1


	//----- nvinfo : EIATTR_EXTERNS
	.align		4
        /*0024*/ 	.byte	0x04, 0x0f
        /*0026*/ 	.short	(.L_451 - .L_450)


	//   ....[0]....
	.align		4
.L_450:
        /*0028*/ 	.word	index@(__assertfail)


	//----- nvinfo : EIATTR_ANNOTATIONS
	.align		4
.L_451:
        /*002c*/ 	.byte	0x04, 0x55
        /*002e*/ 	.short	(.L_453 - .L_452)


	//   ....[0]....
.L_452:
        /* <DEDUP_REMOVED lines=41> */


	//----- nvinfo : EIATTR_MERCURY_ISA_VERSION
	.align		4
.L_453:
        /*02a8*/ 	.byte	0x03, 0x5f
        /*02aa*/ 	.short	0x0101


	//----- nvinfo : EIATTR_UNUSED_LOAD_BYTE_OFFSET
	.align		4
        /*02ac*/ 	.byte	0x04, 0x44
        /*02ae*/ 	.short	(.L_455 - .L_454)


	//   ....[0]....
.L_454:
        /*02b0*/ 	.word	0x00000b50
        /*02b4*/ 	.word	0x0000fff0


	//   ....[1]....
        /*02b8*/ 	.word	0x000191d0
        /*02bc*/ 	.word	0x0000fff0


	//----- nvinfo : EIATTR_INT_WARP_WIDE_INSTR_OFFSETS
	.align		4
.L_455:
        /*02c0*/ 	.byte	0x04, 0x31
        /*02c2*/ 	.short	(.L_457 - .L_456)


	//   ....[0]....
.L_456:
        /*02c4*/ 	.word	0x00000200


	//   ....[1]....
        /*02c8*/ 	.word	0x00000240


	//   ....[2]....
        /*02cc*/ 	.word	0x000002a0


	//   ....[3]....
        /*02d0*/ 	.word	0x000002b0


	//   ....[4]....
        /*02d4*/ 	.word	0x0001e300


	//   ....[5]....
        /*02d8*/ 	.word	0x0001e3b0


	//   ....[6]....
        /*02dc*/ 	.word	0x0001e8c0


	//   ....[7]....
        /*02e0*/ 	.word	0x0001e930


	//   ....[8]....
        /*02e4*/ 	.word	0x000215b0


	//   ....[9]....
        /*02e8*/ 	.word	0x00021660


	//----- nvinfo : EIATTR_COOP_GROUP_MASK_REGIDS
	.align		4
.L_457:
        /*02ec*/ 	.byte	0x04, 0x29
        /*02ee*/ 	.short	(.L_459 - .L_458)


	//   ....[0]....
.L_458:
        /*02f0*/ 	.word	0xffffffff


	//   ....[1]....
        /*02f4*/ 	.word	0xffffffff


	//   ....[2]....
        /*02f8*/ 	.word	0xffffffff


	//   ....[3]....
        /*02fc*/ 	.word	0xffffffff


	//   ....[4]....
        /*0300*/ 	.word	0xffffffff


	//   ....[5]....
        /*0304*/ 	.word	0xffffffff


	//   ....[6]....
        /*0308*/ 	.word	0xffffffff


	//   ....[7]....
        /*030c*/ 	.word	0xffffffff


	//   ....[8]....
        /*0310*/ 	.word	0xffffffff


	//   ....[9]....
        /*0314*/ 	.word	0xffffffff


	//   ....[10]....
        /*0318*/ 	.word	0xffffffff


	//   ....[11]....
        /*031c*/ 	.word	0xffffffff


	//   ....[12]....
        /*0320*/ 	.word	0xffffffff


	//   ....[13]....
        /*0324*/ 	.word	0xffffffff


	//   ....[14]....
        /*0328*/ 	.word	0xffffffff


	//   ....[15]....
        /*032c*/ 	.word	0xffffffff


	//   ....[16]....
        /*0330*/ 	.word	0xffffffff


	//   ....[17]....
        /*0334*/ 	.word	0xffffffff


	//   ....[18]....
        /*0338*/ 	.word	0xffffffff


	//   ....[19]....
        /*033c*/ 	.word	0xffffffff


	//   ....[20]....
        /*0340*/ 	.word	0xffffffff


	//   ....[21]....
        /*0344*/ 	.word	0xffffffff


	//   ....[22]....
        /*0348*/ 	.word	0xffffffff


	//   ....[23]....
        /*034c*/ 	.word	0xffffffff


	//   ....[24]....
        /*0350*/ 	.word	0xffffffff


	//   ....[25]....
        /*0354*/ 	.word	0xffffffff


	//   ....[26]....
        /*0358*/ 	.word	0xffffffff


	//   ....[27]....
        /*035c*/ 	.word	0xffffffff


	//   ....[28]....
        /*0360*/ 	.word	0xffffffff


	//   ....[29]....
        /*0364*/ 	.word	0xffffffff


	//   ....[30]....
        /*0368*/ 	.word	0xffffffff


	//   ....[31]....
        /*036c*/ 	.word	0xffffffff


	//   ....[32]....
        /*0370*/ 	.word	0xffffffff


	//   ....[33]....
        /*0374*/ 	.word	0xffffffff


	//   ....[34]....
        /*0378*/ 	.word	0xffffffff


	//   ....[35]....
        /*037c*/ 	.word	0xffffffff


	//   ....[36]....
        /*0380*/ 	.word	0xffffffff


	//   ....[37]....
        /*0384*/ 	.word	0xffffffff


	//   ....[38]....
        /*0388*/ 	.word	0xffffffff


	//   ....[39]....
        /*038c*/ 	.word	0xffffffff


	//   ....[40]....
        /*0390*/ 	.word	0xffffffff


	//   ....[41]....
        /*0394*/ 	.word	0xffffffff


	//   ....[42]....
        /*0398*/ 	.word	0xffffffff


	//   ....[43]....
        /*039c*/ 	.word	0xffffffff


	//   ....[44]....
        /*03a0*/ 	.word	0xffffffff


	//   ....[45]....
        /*03a4*/ 	.word	0xffffffff


	//   ....[46]....
        /*03a8*/ 	.word	0xffffffff


	//   ....[47]....
        /*03ac*/ 	.word	0xffffffff


	//   ....[48]....
        /*03b0*/ 	.word	0xffffffff


	//   ....[49]....
        /*03b4*/ 	.word	0xffffffff


	//   ....[50]....
        /*03b8*/ 	.word	0xffffffff


	//   ....[51]....
        /*03bc*/ 	.word	0xffffffff


	//   ....[52]....
        /*03c0*/ 	.word	0xffffffff


	//   ....[53]....
        /*03c4*/ 	.word	0xffffffff


	//   ....[54]....
        /*03c8*/ 	.word	0xffffffff


	//   ....[55]....
        /*03cc*/ 	.word	0xffffffff


	//   ....[56]....
        /*03d0*/ 	.word	0xffffffff


	//   ....[57]....
        /*03d4*/ 	.word	0xffffffff


	//   ....[58]....
        /*03d8*/ 	.word	0xffffffff


	//   ....[59]....
        /*03dc*/ 	.word	0xffffffff


	//   ....[60]....
        /*03e0*/ 	.word	0xffffffff


	//   ....[61]....
        /*03e4*/ 	.word	0xffffffff


	//   ....[62]....
        /*03e8*/ 	.word	0xffffffff


	//   ....[63]....
        /*03ec*/ 	.word	0xffffffff


	//   ....[64]....
        /*03f0*/ 	.word	0xffffffff


	//   ....[65]....
        /*03f4*/ 	.word	0xffffffff


	//   ....[66]....
        /*03f8*/ 	.word	0xffffffff


	//   ....[67]....
        /*03fc*/ 	.word	0xffffffff


	//   ....[68]....
        /*0400*/ 	.word	0xffffffff


	//   ....[69]....
        /*0404*/ 	.word	0xffffffff


	//   ....[70]....
        /*0408*/ 	.word	0xffffffff


	//   ....[71]....
        /*040c*/ 	.word	0xffffffff


	//   ....[72]....
        /*0410*/ 	.word	0x0500000f


	//   ....[73]....
        /*0414*/ 	.word	0x0500000f


	//   ....[74]....
        /*0418*/ 	.word	0x0500000f


	//   ....[75]....
        /*041c*/ 	.word	0x0500000f


	//   ....[76]....
        /*0420*/ 	.word	0x0500000f


	//   ....[77]....
        /*0424*/ 	.word	0x0500000f


	//   ....[78]....
        /*0428*/ 	.word	0x0500000f


	//   ....[79]....
        /*042c*/ 	.word	0x0500000f


	//   ....[80]....
        /*0430*/ 	.word	0x0500000f


	//   ....[81]....
        /*0434*/ 	.word	0x0500000f


	//   ....[82]....
        /*0438*/ 	.word	0x0500000f


	//   ....[83]....
        /*043c*/ 	.word	0x0500000f


	//   ....[84]....
        /*0440*/ 	.word	0x0500000f


	//   ....[85]....
        /*0444*/ 	.word	0x0500000f


	//   ....[86]....
        /*0448*/ 	.word	0x0500000f


	//   ....[87]....
        /*044c*/ 	.word	0x0500000f


	//   ....[88]....
        /*0450*/ 	.word	0x0500000f


	//   ....[89]....
        /*0454*/ 	.word	0x0500000f


	//   ....[90]....
        /*0458*/ 	.word	0x0500000f


	//   ....[91]....
        /*045c*/ 	.word	0x0500000f


	//   ....[92]....
        /*0460*/ 	.word	0x0500000f


	//   ....[93]....
        /*0464*/ 	.word	0x0500000f


	//   ....[94]....
        /*0468*/ 	.word	0x0500000f


	//   ....[95]....
        /*046c*/ 	.word	0x0500000f


	//   ....[96]....
        /*0470*/ 	.word	0x0500000f


	//   ....[97]....
        /*0474*/ 	.word	0x0500000f


	//   ....[98]....
        /*0478*/ 	.word	0x0500000f


	//   ....[99]....
        /*047c*/ 	.word	0x0500000f


	//   ....[100]....
        /*0480*/ 	.word	0x0500000f


	//   ....[101]....
        /*0484*/ 	.word	0x0500000f


	//   ....[102]....
        /*0488*/ 	.word	0x0500000f


	//   ....[103]....
        /*048c*/ 	.word	0x0500000f


	//   ....[104]....
        /*0490*/ 	.word	0x0500000f


	//   ....[105]....
        /*0494*/ 	.word	0x0500000f


	//   ....[106]....
        /*0498*/ 	.word	0x0500000f


	//   ....[107]....
        /*049c*/ 	.word	0x0500000f


	//----- nvinfo : EIATTR_COOP_GROUP_INSTR_OFFSETS
	.align		4
.L_459:
        /*04a0*/ 	.byte	0x04, 0x28
        /*04a2*/ 	.short	(.L_461 - .L_460)


	//   ....[0]....
.L_460:
        /*04a4*/ 	.word	0x00000070


	//   ....[1]....
        /*04a8*/ 	.word	0x000001f0


	//   ....[2]....
        /*04ac*/ 	.word	0x00000230


	//   ....[3]....
        /*04b0*/ 	.word	0x00000480


	//   ....[4]....
        /*04b4*/ 	.word	0x000005e0


	//   ....[5]....
        /*04b8*/ 	.word	0x00000700


	//   ....[6]....
        /*04bc*/ 	.word	0x00000860


	//   ....[7]....
        /*04c0*/ 	.word	0x00004ce0


	//   ....[8]....
        /*04c4*/ 	.word	0x00006d50


	//   ....[9]....
        /*04c8*/ 	.word	0x0000a4c0


	//   ....[10]....
        /*04cc*/ 	.word	0x0000c810


	//   ....[11]....
        /*04d0*/ 	.word	0x0000c940


	//   ....[12]....
        /*04d4*/ 	.word	0x0000cc40


	//   ....[13]....
        /*04d8*/ 	.word	0x0000ccf0


	//   ....[14]....
        /*04dc*/ 	.word	0x0000d550


	//   ....[15]....
        /*04e0*/ 	.word	0x0000dd90


	//   ....[16]....
        /*04e4*/ 	.word	0x0000fdd0


	//   ....[17]....
        /*04e8*/ 	.word	0x0000fed0


	//   ....[18]....
        /*04ec*/ 	.word	0x00010160


	//   ....[19]....
        /*04f0*/ 	.word	0x000102d0


	//   ....[20]....
        /*04f4*/ 	.word	0x00011480


	//   ....[21]....
        /*04f8*/ 	.word	0x00012690


	//   ....[22]....
        /*04fc*/ 	.word	0x00013540


	//   ....[23]....
        /*0500*/ 	.word	0x00013570


	//   ....[24]....
        /*0504*/ 	.word	0x000137d0


	//   ....[25]....
        /*0508*/ 	.word	0x000139a0


	//   ....[26]....
        /*050c*/ 	.word	0x00014970


	//   ....[27]....
        /*0510*/ 	.word	0x00015950


	//   ....[28]....
        /*0514*/ 	.word	0x00016ff0


	//   ....[29]....
        /*0518*/ 	.word	0x000170f0


	//   ....[30]....
        /*051c*/ 	.word	0x000174e0


	//   ....[31]....
        /*0520*/ 	.word	0x00017550


	//   ....[32]....
        /*0524*/ 	.word	0x00018690


	//   ....[33]....
        /*0528*/ 	.word	0x000186e0


	//   ....[34]....
        /*052c*/ 	.word	0x00018720


	//   ....[35]....
        /*0530*/ 	.word	0x00018780


	//   ....[36]....
        /*0534*/ 	.word	0x00018790


	//   ....[37]....
        /*0538*/ 	.word	0x0001a160


	//   ....[38]....
        /*053c*/ 	.word	0x0001b8f0


	//   ....[39]....
        /*0540*/ 	.word	0x0001ba70


	//   ....[40]....
        /*0544*/ 	.word	0x0001baa0


	//   ....[41]....
        /*0548*/ 	.word	0x0001bae0


	//   ....[42]....
        /*054c*/ 	.word	0x0001bb40


	//   ....[43]....
        /*0550*/ 	.word	0x0001bba0


	//   ....[44]....
        /*0554*/ 	.word	0x0001bbe0


	//   ....[45]....
        /*0558*/ 	.word	0x0001bd90


	//   ....[46]....
        /*055c*/ 	.word	0x0001bdf0


	//   ....[47]....
        /*0560*/ 	.word	0x0001be30


	//   ....[48]....
        /*0564*/ 	.word	0x0001be70


	//   ....[49]....
        /*0568*/ 	.word	0x0001bea0


	//   ....[50]....
        /*056c*/ 	.word	0x0001bed0


	//   ....[51]....
        /*0570*/ 	.word	0x0001bf70


	//   ....[52]....
        /*0574*/ 	.word	0x0001bfd0


	//   ....[53]....
        /*0578*/ 	.word	0x0001c060


	//   ....[54]....
        /*057c*/ 	.word	0x000216f0


	//   ....[55]....
        /*0580*/ 	.word	0x00021700


	//   ....[56]....
        /*0584*/ 	.word	0x00021810


	//   ....[57]....
        /*0588*/ 	.word	0x00021870


	//   ....[58]....
        /*058c*/ 	.word	0x000218b0


	//   ....[59]....
        /*0590*/ 	.word	0x000218f0


	//   ....[60]....
        /*0594*/ 	.word	0x00021920


	//   ....[61]....
        /*0598*/ 	.word	0x00021950


	//   ....[62]....
        /*059c*/ 	.word	0x00021ae0


	//   ....[63]....
        /*05a0*/ 	.word	0x00021b40


	//   ....[64]....
        /*05a4*/ 	.word	0x00021b80


	//   ....[65]....
        /*05a8*/ 	.word	0x00021bc0


	//   ....[66]....
        /*05ac*/ 	.word	0x00021bf0


	//   ....[67]....
        /*05b0*/ 	.word	0x00021c20


	//   ....[68]....
        /*05b4*/ 	.word	0x00021ce0


	//   ....[69]....
        /*05b8*/ 	.word	0x00021d00


	//   ....[70]....
        /*05bc*/ 	.word	0x00021d70


	//   ....[71]....
        /*05c0*/ 	.word	0x00022400


	//   ....[72]....
        /*05c4*/ 	.word	0x00022860


	//   ....[73]....
        /*05c8*/ 	.word	0x00022900


	//   ....[74]....
        /*05cc*/ 	.word	0x000229a0


	//   ....[75]....
        /*05d0*/ 	.word	0x00022a40


	//   ....[76]....
        /*05d4*/ 	.word	0x00022ae0


	//   ....[77]....
        /*05d8*/ 	.word	0x00022b80


	//   ....[78]....
        /*05dc*/ 	.word	0x00022c20


	//   ....[79]....
        /*05e0*/ 	.word	0x00022cc0


	//   ....[80]....
        /*05e4*/ 	.word	0x00022db0


	//   ....[81]....
        /*05e8*/ 	.word	0x00022e50


	//   ....[82]....
        /*05ec*/ 	.word	0x00022ef0


	//   ....[83]....
        /*05f0*/ 	.word	0x00022f90


	//   ....[84]....
        /*05f4*/ 	.word	0x00023030


	//   ....[85]....
        /*05f8*/ 	.word	0x000230d0


	//   ....[86]....
        /*05fc*/ 	.word	0x00023170


	//   ....[87]....
        /*0600*/ 	.word	0x00023210


	//   ....[88]....
        /*0604*/ 	.word	0x00023600


	//   ....[89]....
        /*0608*/ 	.word	0x000238e0


	//   ....[90]....
        /*060c*/ 	.word	0x00023d00


	//   ....[91]....
        /*0610*/ 	.word	0x00023d90


	//   ....[92]....
        /*0614*/ 	.word	0x00023e30


	//   ....[93]....
        /*0618*/ 	.word	0x00023ee0


	//   ....[94]....
        /*061c*/ 	.word	0x00023f60


	//   ....[95]....
        /*0620*/ 	.word	0x00023fe0


	//   ....[96]....
        /*0624*/ 	.word	0x00024060


	//   ....[97]....
        /*0628*/ 	.word	0x000240e0


	//   ....[98]....
        /*062c*/ 	.word	0x00024170


	//   ....[99]....
        /*0630*/ 	.word	0x00024230


	//   ....[100]....
        /*0634*/ 	.word	0x000242b0


	//   ....[101]....
        /*0638*/ 	.word	0x00024330


	//   ....[102]....
        /*063c*/ 	.word	0x000243b0


	//   ....[103]....
        /*0640*/ 	.word	0x00024430


	//   ....[104]....
        /*0644*/ 	.word	0x000244a0


	//   ....[105]....
        /*0648*/ 	.word	0x00024540


	//   ....[106]....
        /*064c*/ 	.word	0x000245d0


	//   ....[107]....
        /*0650*/ 	.word	0x00024700


	//----- nvinfo : EIATTR_REG_RECONFIG
	.align		4
.L_461:
        /*0654*/ 	.byte	0x01, 0x54
	.zero		2


	//----- nvinfo : EIATTR_SYSCALL_OFFSETS
	.align		4
        /*0658*/ 	.byte	0x04, 0x46
        /*065a*/ 	.short	(.L_463 - .L_462)


	//   ....[0]....
.L_462:
        /*065c*/ 	.word	0x00001c00


	//   ....[1]....
        /*0660*/ 	.word	0x00001d50


	//   ....[2]....
        /*0664*/ 	.word	0x00006f10


	//   ....[3]....
        /*0668*/ 	.word	0x000073b0


	//   ....[4]....
        /*066c*/ 	.word	0x0001e540


	//   ....[5]....
        /*0670*/ 	.word	0x0001e680


	//   ....[6]....
        /*0674*/ 	.word	0x0001e780


	//----- nvinfo : EIATTR_MBARRIER_INSTR_OFFSETS
	.align		4
.L_463:
        /*0678*/ 	.byte	0x04, 0x39
        /*067a*/ 	.short	(.L_465 - .L_464)


	//   ....[0]....
.L_464:
        /*067c*/ 	.word	0x00000360
        /*0680*/ 	.word	0x000000ff
        /*0684*/ 	.word	0x00038800
        /*0688*/ 	.short	0x0100
        /*068a*/ 	.byte	0x08
	.zero		1


	//   ....[1]....
        /*068c*/ 	.word	0x00000370
        /*0690*/ 	.word	0x000000ff
        /*0694*/ 	.word	0x00038810
        /*0698*/ 	.short	0x0100
        /*069a*/ 	.byte	0x08
	.zero		1


	//   ....[2]....
        /*069c*/ 	.word	0x00000380
        /*06a0*/ 	.word	0x000000ff
        /*06a4*/ 	.word	0x00038820
        /*06a8*/ 	.short	0x0100
        /*06aa*/ 	.byte	0x08
	.zero		1


	//   ....[3]....
        /*06ac*/ 	.word	0x00000430
        /*06b0*/ 	.word	0x000000ff
        /*06b4*/ 	.word	0x00038830
        /*06b8*/ 	.short	0x0100
        /*06ba*/ 	.byte	0x06
	.zero		1


	//   ....[4]....
        /*06bc*/ 	.word	0x00000440
        /*06c0*/ 	.word	0x000000ff
        /*06c4*/ 	.word	0x00038840
        /*06c8*/ 	.short	0x0100
        /*06ca*/ 	.byte	0x06
	.zero		1


	//   ....[5]....
        /*06cc*/ 	.word	0x00000450
        /*06d0*/ 	.word	0x000000ff
        /*06d4*/ 	.word	0x00038838
        /*06d8*/ 	.short	0x0100
        /*06da*/ 	.byte	0x06
	.zero		1


	//   ....[6]....
        /*06dc*/ 	.word	0x00000460
        /*06e0*/ 	.word	0x000000ff
        /*06e4*/ 	.word	0x00038848
        /*06e8*/ 	.short	0x0100
        /*06ea*/ 	.byte	0x06
	.zero		1


	//   ....[7]....
        /*06ec*/ 	.word	0x00000590
        /*06f0*/ 	.word	0x000000ff
        /*06f4*/ 	.word	0x00038850
        /*06f8*/ 	.short	0x0100
        /*06fa*/ 	.byte	0x08
	.zero		1


	//   ....[8]....
        /*06fc*/ 	.word	0x000005a0
        /*0700*/ 	.word	0x000000ff
        /*0704*/ 	.word	0x00038860
        /*0708*/ 	.short	0x0100
        /*070a*/ 	.byte	0x08
	.zero		1


	//   ....[9]....
        /*070c*/ 	.word	0x000005b0
        /*0710*/ 	.word	0x000000ff
        /*0714*/ 	.word	0x00038858
        /*0718*/ 	.short	0x0100
        /*071a*/ 	.byte	0x08
	.zero		1


	//   ....[10]....
        /*071c*/ 	.word	0x000005c0
        /*0720*/ 	.word	0x000000ff
        /*0724*/ 	.word	0x00038868
        /*0728*/ 	.short	0x0100
        /*072a*/ 	.byte	0x08
	.zero		1


	//   ....[11]....
        /*072c*/ 	.word	0x000006b0
        /*0730*/ 	.word	0x000000ff
        /*0734*/ 	.word	0x00038870
        /*0738*/ 	.short	0x0100
        /*073a*/ 	.byte	0x06
	.zero		1


	//   ....[12]....
        /*073c*/ 	.word	0x000006c0
        /*0740*/ 	.word	0x000000ff
        /*0744*/ 	.word	0x00038880
        /*0748*/ 	.short	0x0100
        /*074a*/ 	.byte	0x06
	.zero		1


	//   ....[13]....
        /*074c*/ 	.word	0x000006d0
        /*0750*/ 	.word	0x000000ff
        /*0754*/ 	.word	0x00038878
        /*0758*/ 	.short	0x0100
        /*075a*/ 	.byte	0x06
	.zero		1


	//   ....[14]....
        /*075c*/ 	.word	0x000006e0
        /*0760*/ 	.word	0x000000ff
        /*0764*/ 	.word	0x00038888
        /*0768*/ 	.short	0x0100
        /*076a*/ 	.byte	0x06
	.zero		1


	//   ....[15]....
        /*076c*/ 	.word	0x00000810
        /*0770*/ 	.word	0x000000ff
        /*0774*/ 	.word	0x00038890
        /*0778*/ 	.short	0x0100
        /*077a*/ 	.byte	0x08
	.zero		1


	//   ....[16]....
        /*077c*/ 	.word	0x00000820
        /*0780*/ 	.word	0x000000ff
        /*0784*/ 	.word	0x000388a0
        /*0788*/ 	.short	0x0100
        /*078a*/ 	.byte	0x08
	.zero		1


	//   ....[17]....
        /*078c*/ 	.word	0x00000830
        /*0790*/ 	.word	0x000000ff
        /*0794*/ 	.word	0x00038898
        /*0798*/ 	.short	0x0100
        /*079a*/ 	.byte	0x08
	.zero		1


	//   ....[18]....
        /*079c*/ 	.word	0x00000840
        /*07a0*/ 	.word	0x000000ff
        /*07a4*/ 	.word	0x000388a8
        /*07a8*/ 	.short	0x0100
        /*07aa*/ 	.byte	0x08
	.zero		1


	//   ....[19]....
        /*07ac*/ 	.word	0x00000970
        /*07b0*/ 	.word	0x000000ff
        /*07b4*/ 	.word	0x000388b0
        /*07b8*/ 	.short	0x0100
        /*07ba*/ 	.byte	0x08
	.zero		1


	//   ....[20]....
        /*07bc*/ 	.word	0x00000980
        /*07c0*/ 	.word	0x000000ff
        /*07c4*/ 	.word	0x000388c0
        /*07c8*/ 	.short	0x0100
        /*07ca*/ 	.byte	0x08
	.zero		1


	//   ....[21]....
        /*07cc*/ 	.word	0x00000990
        /*07d0*/ 	.word	0x000000ff
        /*07d4*/ 	.word	0x000388b8
        /*07d8*/ 	.short	0x0100
        /*07da*/ 	.byte	0x08
	.zero		1


	//   ....[22]....
        /*07dc*/ 	.word	0x000009a0
        /*07e0*/ 	.word	0x000000ff
        /*07e4*/ 	.word	0x000388c8
        /*07e8*/ 	.short	0x0100
        /*07ea*/ 	.byte	0x08
	.zero		1


	//   ....[23]....
        /*07ec*/ 	.word	0x000029a0
        /*07f0*/ 	.word	0x00000046
        /*07f4*/ 	.word	0x00038890
        /*07f8*/ 	.short	0x010a
        /*07fa*/ 	.byte	0x3f
	.zero		1


	//   ....[24]....
        /*07fc*/ 	.word	0x00003340
        /*0800*/ 	.word	0x00000046
        /*0804*/ 	.word	0x00038890
        /*0808*/ 	.short	0x010a
        /*080a*/ 	.byte	0x3f
	.zero		1


	//   ....[25]....
        /*080c*/ 	.word	0x00003bb0
        /*0810*/ 	.word	0x00000046
        /*0814*/ 	.word	0x00038890
        /*0818*/ 	.short	0x010a
        /*081a*/ 	.byte	0x3f
	.zero		1


	//   ....[26]....
        /*081c*/ 	.word	0x00003db0
        /*0820*/ 	.word	0x00000004
        /*0824*/ 	.word	0x00000000
        /*0828*/ 	.short	0x0101
        /*082a*/ 	.byte	0x3f
	.zero		1


	//   ....[27]....
        /*082c*/ 	.word	0x00003df0
        /*0830*/ 	.word	0x00000046
        /*0834*/ 	.word	0x000388b0
        /*0838*/ 	.short	0x010a
        /*083a*/ 	.byte	0x3f
	.zero		1


	//   ....[28]....
        /*083c*/ 	.word	0x00004420
        /*0840*/ 	.word	0x00000046
        /*0844*/ 	.word	0x00000000
        /*0848*/ 	.short	0x0101
        /*084a*/ 	.byte	0x3f
	.zero		1


	//   ....[29]....
        /*084c*/ 	.word	0x00005130
        /*0850*/ 	.word	0x00000000
        /*0854*/ 	.word	0x00000000
        /*0858*/ 	.short	0x0101
        /*085a*/ 	.byte	0x3f
	.zero		1


	//   ....[30]....
        /*085c*/ 	.word	0x00005ca0
        /*0860*/ 	.word	0x00000000
        /*0864*/ 	.word	0x00000000
        /*0868*/ 	.short	0x0101
        /*086a*/ 	.byte	0x3f
	.zero		1


	//   ....[31]....
        /*086c*/ 	.word	0x00006fa0
        /*0870*/ 	.word	0x00000012
        /*0874*/ 	.word	0x00038800
        /*0878*/ 	.short	0x010a
        /*087a*/ 	.byte	0x3f
	.zero		1


	//   ....[32]....
        /*087c*/ 	.word	0x00006ff0
        /*0880*/ 	.word	0x00000012
        /*0884*/ 	.word	0x00038800
        /*0888*/ 	.short	0x010a
        /*088a*/ 	.byte	0x3f
	.zero		1


	//   ....[33]....
        /*088c*/ 	.word	0x00007c20
        /*0890*/ 	.word	0x00000012
        /*0894*/ 	.word	0x00038800
        /*0898*/ 	.short	0x010a
        /*089a*/ 	.byte	0x3f
	.zero		1


	//   ....[34]....
        /*089c*/ 	.word	0x00008f50
        /*08a0*/ 	.word	0x00000012
        /*08a4*/ 	.word	0x00038800
        /*08a8*/ 	.short	0x010a
        /*08aa*/ 	.byte	0x3f
	.zero		1


	//   ....[35]....
        /*08ac*/ 	.word	0x00009de0
        /*08b0*/ 	.word	0x00000014
        /*08b4*/ 	.word	0x00038830
        /*08b8*/ 	.short	0x010a
        /*08ba*/ 	.byte	0x3f
	.zero		1


	//   ....[36]....
        /*08bc*/ 	.word	0x00009e90
        /*08c0*/ 	.word	0x00000014
        /*08c4*/ 	.word	0x00038830
        /*08c8*/ 	.short	0x010a
        /*08ca*/ 	.byte	0x3f
	.zero		1


	//   ....[37]....
        /*08cc*/ 	.word	0x0000a1a0
        /*08d0*/ 	.word	0x00000012
        /*08d4*/ 	.word	0x00038810
        /*08d8*/ 	.short	0x010a
        /*08da*/ 	.byte	0x3f
	.zero		1


	//   ....[38]....
        /*08dc*/ 	.word	0x0000a1f0
        /*08e0*/ 	.word	0x00000014
        /*08e4*/ 	.word	0x00038850
        /*08e8*/ 	.short	0x010a
        /*08ea*/ 	.byte	0x3f
	.zero		1


	//   ....[39]....
        /*08ec*/ 	.word	0x0000a280
        /*08f0*/ 	.word	0x00000014
        /*08f4*/ 	.word	0x00038850
        /*08f8*/ 	.short	0x010a
        /*08fa*/ 	.byte	0x3f
	.zero		1


	//   ....[40]....
        /*08fc*/ 	.word	0x0000bca0
        /*0900*/ 	.word	0x00000000
        /*0904*/ 	.word	0x00000000
        /*0908*/ 	.short	0x0101
        /*090a*/ 	.byte	0x3f
	.zero		1


	//   ....[41]....
        /*090c*/ 	.word	0x0000d570
        /*0910*/ 	.word	0x00000014
        /*0914*/ 	.word	0x00000000
        /*0918*/ 	.short	0x0101
        /*091a*/ 	.byte	0x3f
	.zero		1


	//   ....[42]....
        /*091c*/ 	.word	0x0000d8b0
        /*0920*/ 	.word	0x000000c7
        /*0924*/ 	.word	0x00038830
        /*0928*/ 	.short	0x010a
        /*092a*/ 	.byte	0x3f
	.zero		1


	//   ....[43]....
        /*092c*/ 	.word	0x0000d920
        /*0930*/ 	.word	0x000000c7
        /*0934*/ 	.word	0x00038830
        /*0938*/ 	.short	0x010a
        /*093a*/ 	.byte	0x3f
	.zero		1


	//   ....[44]....
        /*093c*/ 	.word	0x0000db90
        /*0940*/ 	.word	0x000000c7
        /*0944*/ 	.word	0x00038850
        /*0948*/ 	.short	0x010a
        /*094a*/ 	.byte	0x3f
	.zero		1


	//   ....[45]....
        /*094c*/ 	.word	0x0000dbe0
        /*0950*/ 	.word	0x000000c7
        /*0954*/ 	.word	0x00038850
        /*0958*/ 	.short	0x010a
        /*095a*/ 	.byte	0x3f
	.zero		1


	//   ....[46]....
        /*095c*/ 	.word	0x0000f4d0
        /*0960*/ 	.word	0x00000015
        /*0964*/ 	.word	0x00000000
        /*0968*/ 	.short	0x0101
        /*096a*/ 	.byte	0x3f
	.zero		1


	//   ....[47]....
        /*096c*/ 	.word	0x000114a0
        /*0970*/ 	.word	0x000000c7
        /*0974*/ 	.word	0x00000000
        /*0978*/ 	.short	0x0101
        /*097a*/ 	.byte	0x3f
	.zero		1


	//   ....[48]....
        /*097c*/ 	.word	0x00011820
        /*0980*/ 	.word	0x000000bc
        /*0984*/ 	.word	0x00038830
        /*0988*/ 	.short	0x010a
        /*098a*/ 	.byte	0x3f
	.zero		1


	//   ....[49]....
        /*098c*/ 	.word	0x00011890
        /*0990*/ 	.word	0x000000bc
        /*0994*/ 	.word	0x00038830
        /*0998*/ 	.short	0x010a
        /*099a*/ 	.byte	0x3f
	.zero		1


	//   ....[50]....
        /*099c*/ 	.word	0x00011b00
        /*09a0*/ 	.word	0x000000bc
        /*09a4*/ 	.word	0x00038850
        /*09a8*/ 	.short	0x010a
        /*09aa*/ 	.byte	0x3f
	.zero		1


	//   ....[51]....
        /*09ac*/ 	.word	0x00011b50
        /*09b0*/ 	.word	0x000000bc
        /*09b4*/ 	.word	0x00038850
        /*09b8*/ 	.short	0x010a
        /*09ba*/ 	.byte	0x3f
	.zero		1


	//   ....[52]....
        /*09bc*/ 	.word	0x00013d20
        /*09c0*/ 	.word	0x0000009e
        /*09c4*/ 	.word	0x00000000
        /*09c8*/ 	.short	0x0101
        /*09ca*/ 	.byte	0x3f
	.zero		1


	//   ....[53]....
        /*09cc*/ 	.word	0x00014990
        /*09d0*/ 	.word	0x000000bc
        /*09d4*/ 	.word	0x00000000
        /*09d8*/ 	.short	0x0101
        /*09da*/ 	.byte	0x3f
	.zero		1


	//   ....[54]....
        /*09dc*/ 	.word	0x00014af0
        /*09e0*/ 	.word	0x000000bd
        /*09e4*/ 	.word	0x00038830
        /*09e8*/ 	.short	0x010a
        /*09ea*/ 	.byte	0x3f
	.zero		1


	//   ....[55]....
        /*09ec*/ 	.word	0x00014b60
        /*09f0*/ 	.word	0x000000bd
        /*09f4*/ 	.word	0x00038830
        /*09f8*/ 	.short	0x010a
        /*09fa*/ 	.byte	0x3f
	.zero		1


	//   ....[56]....
        /*09fc*/ 	.word	0x00014dd0
        /*0a00*/ 	.word	0x000000bd
        /*0a04*/ 	.word	0x00038850
        /*0a08*/ 	.short	0x010a
        /*0a0a*/ 	.byte	0x3f
	.zero		1


	//   ....[57]....
        /*0a0c*/ 	.word	0x00014e20
        /*0a10*/ 	.word	0x000000bd
        /*0a14*/ 	.word	0x00038850
        /*0a18*/ 	.short	0x010a
        /*0a1a*/ 	.byte	0x3f
	.zero		1


	//   ....[58]....
        /*0a1c*/ 	.word	0x000166f0
        /*0a20*/ 	.word	0x0000000e
        /*0a24*/ 	.word	0x00000000
        /*0a28*/ 	.short	0x0101
        /*0a2a*/ 	.byte	0x3f
	.zero		1


	//   ....[59]....
        /*0a2c*/ 	.word	0x000186b0
        /*0a30*/ 	.word	0x000000bd
        /*0a34*/ 	.word	0x00000000
        /*0a38*/ 	.short	0x0101
        /*0a3a*/ 	.byte	0x3f
	.zero		1


	//   ....[60]....
        /*0a3c*/ 	.word	0x0001a9d0
        /*0a40*/ 	.word	0x00000000
        /*0a44*/ 	.word	0x00000000
        /*0a48*/ 	.short	0x0101
        /*0a4a*/ 	.byte	0x3f
	.zero		1


	//   ....[61]....
        /*0a4c*/ 	.word	0x0001d0a0
        /*0a50*/ 	.word	0x00000007
        /*0a54*/ 	.word	0x00038820
        /*0a58*/ 	.short	0x010a
        /*0a5a*/ 	.byte	0x3f
	.zero		1


	//   ....[62]....
        /*0a5c*/ 	.word	0x0001d120
        /*0a60*/ 	.word	0x00000008
        /*0a64*/ 	.word	0x000388a0
        /*0a68*/ 	.short	0x010a
        /*0a6a*/ 	.byte	0x3f
	.zero		1


	//   ....[63]....
        /*0a6c*/ 	.word	0x0001d310
        /*0a70*/ 	.word	0x00000008
        /*0a74*/ 	.word	0x000388c0
        /*0a78*/ 	.short	0x010a
        /*0a7a*/ 	.byte	0x3f
	.zero		1


	//   ....[64]....
        /*0a7c*/ 	.word	0x0001d870
        /*0a80*/ 	.word	0x00000009
        /*0a84*/ 	.word	0x000388a0
        /*0a88*/ 	.short	0x010a
        /*0a8a*/ 	.byte	0x3f
	.zero		1


	//   ....[65]....
        /*0a8c*/ 	.word	0x0001da40
        /*0a90*/ 	.word	0x00000009
        /*0a94*/ 	.word	0x000388c0
        /*0a98*/ 	.short	0x010a
        /*0a9a*/ 	.byte	0x3f
	.zero		1


	//   ....[66]....
        /*0a9c*/ 	.word	0x0001eca0
        /*0aa0*/ 	.word	0x00000005
        /*0aa4*/ 	.word	0x00038840
        /*0aa8*/ 	.short	0x010a
        /*0aaa*/ 	.byte	0x3f
	.zero		1


	//   ....[67]....
        /*0aac*/ 	.word	0x0001f4b0
        /*0ab0*/ 	.word	0x00000009
        /*0ab4*/ 	.word	0x00038820
        /*0ab8*/ 	.short	0x010a
        /*0aba*/ 	.byte	0x3f
	.zero		1


	//   ....[68]....
        /*0abc*/ 	.word	0x0001f580
        /*0ac0*/ 	.word	0x00000002
        /*0ac4*/ 	.word	0x00038860
        /*0ac8*/ 	.short	0x010a
        /*0aca*/ 	.byte	0x3f
	.zero		1


	//   ....[69]....
        /*0acc*/ 	.word	0x0001fd20
        /*0ad0*/ 	.word	0x00000002
        /*0ad4*/ 	.word	0x00038840
        /*0ad8*/ 	.short	0x010a
        /*0ada*/ 	.byte	0x3f
	.zero		1


	//   ....[70]....
        /*0adc*/ 	.word	0x0001ff40
        /*0ae0*/ 	.word	0x00000002
        /*0ae4*/ 	.word	0x00038860
        /*0ae8*/ 	.short	0x010a
        /*0aea*/ 	.byte	0x3f
	.zero		1


	//   ....[71]....
        /*0aec*/ 	.word	0x00020610
        /*0af0*/ 	.word	0x00000002
        /*0af4*/ 	.word	0x00038840
        /*0af8*/ 	.short	0x010a
        /*0afa*/ 	.byte	0x3f
	.zero		1


	//   ....[72]....
        /*0afc*/ 	.word	0x00020820
        /*0b00*/ 	.word	0x00000002
        /*0b04*/ 	.word	0x00038860
        /*0b08*/ 	.short	0x010a
        /*0b0a*/ 	.byte	0x3f
	.zero		1


	//   ....[73]....
        /*0b0c*/ 	.word	0x00020e60
        /*0b10*/ 	.word	0x00000002
        /*0b14*/ 	.word	0x00038840
        /*0b18*/ 	.short	0x010a
        /*0b1a*/ 	.byte	0x3f
	.zero		1


	//   ....[74]....
        /*0b1c*/ 	.word	0x00021080
        /*0b20*/ 	.word	0x00000002
        /*0b24*/ 	.word	0x00038860
        /*0b28*/ 	.short	0x010a
        /*0b2a*/ 	.byte	0x3f
	.zero		1


	//   ....[75]....
        /*0b2c*/ 	.word	0x00022390
        /*0b30*/ 	.word	0x00000000
        /*0b34*/ 	.word	0x00038820
        /*0b38*/ 	.short	0x010a
        /*0b3a*/ 	.byte	0x3f
	.zero		1


	//   ....[76]....
        /*0b3c*/ 	.word	0x00022550
        /*0b40*/ 	.word	0x00000006
        /*0b44*/ 	.word	0x00000000
        /*0b48*/ 	.short	0x010a
        /*0b4a*/ 	.byte	0x3f
	.zero		1


	//   ....[77]....
        /*0b4c*/ 	.word	0x000225c0
        /*0b50*/ 	.word	0x00000007
        /*0b54*/ 	.word	0x00000000
        /*0b58*/ 	.short	0x010a
        /*0b5a*/ 	.byte	0x3f
	.zero		1


	//   ....[78]....
        /*0b5c*/ 	.word	0x00022630
        /*0b60*/ 	.word	0x00000004
        /*0b64*/ 	.word	0x00000000
        /*0b68*/ 	.short	0x010a
        /*0b6a*/ 	.byte	0x3f
	.zero		1


	//   ....[79]....
        /*0b6c*/ 	.word	0x00022660
        /*0b70*/ 	.word	0x00000003
        /*0b74*/ 	.word	0x00000000
        /*0b78*/ 	.short	0x010a
        /*0b7a*/ 	.byte	0x3f
	.zero		1


	//   ....[80]....
        /*0b7c*/ 	.word	0x000226c0
        /*0b80*/ 	.word	0x00000046
        /*0b84*/ 	.word	0x00038890
        /*0b88*/ 	.short	0x010a
        /*0b8a*/ 	.byte	0x3f
	.zero		1


	//   ....[81]....
        /*0b8c*/ 	.word	0x00022710
        /*0b90*/ 	.word	0x00000046
        /*0b94*/ 	.word	0x00038890
        /*0b98*/ 	.short	0x010a
        /*0b9a*/ 	.byte	0x3f
	.zero		1


	//   ....[82]....
        /*0b9c*/ 	.word	0x00022760
        /*0ba0*/ 	.word	0x00000046
        /*0ba4*/ 	.word	0x00038890
        /*0ba8*/ 	.short	0x010a
        /*0baa*/ 	.byte	0x3f
	.zero		1


	//   ....[83]....
        /*0bac*/ 	.word	0x000227b0
        /*0bb0*/ 	.word	0x00000046
        /*0bb4*/ 	.word	0x000388b0
        /*0bb8*/ 	.short	0x010a
        /*0bba*/ 	.byte	0x3f
	.zero		1


	//   ....[84]....
        /*0bbc*/ 	.word	0x00022d00
        /*0bc0*/ 	.word	0x00000012
        /*0bc4*/ 	.word	0x00038800
        /*0bc8*/ 	.short	0x010a
        /*0bca*/ 	.byte	0x3f
	.zero		1


	//   ....[85]....
        /*0bcc*/ 	.word	0x00023250
        /*0bd0*/ 	.word	0x00000012
        /*0bd4*/ 	.word	0x00038800
        /*0bd8*/ 	.short	0x010a
        /*0bda*/ 	.byte	0x3f
	.zero		1


	//   ....[86]....
        /*0bdc*/ 	.word	0x000232a0
        /*0be0*/ 	.word	0x00000014
        /*0be4*/ 	.word	0x00038830
        /*0be8*/ 	.short	0x010a
        /*0bea*/ 	.byte	0x3f
	.zero		1


	//   ....[87]....
        /*0bec*/ 	.word	0x000232f0
        /*0bf0*/ 	.word	0x00000012
        /*0bf4*/ 	.word	0x00038810
        /*0bf8*/ 	.short	0x010a
        /*0bfa*/ 	.byte	0x3f
	.zero		1


	//   ....[88]....
        /*0bfc*/ 	.word	0x00023340
        /*0c00*/ 	.word	0x00000014
        /*0c04*/ 	.word	0x00038850
        /*0c08*/ 	.short	0x010a
        /*0c0a*/ 	.byte	0x3f
	.zero		1


	//   ....[89]....
        /*0c0c*/ 	.word	0x00023390
        /*0c10*/ 	.word	0x000000c7
        /*0c14*/ 	.word	0x00038830
        /*0c18*/ 	.short	0x010a
        /*0c1a*/ 	.byte	0x3f
	.zero		1


	//   ....[90]....
        /*0c1c*/ 	.word	0x000233e0
        /*0c20*/ 	.word	0x000000c7
        /*0c24*/ 	.word	0x00038850
        /*0c28*/ 	.short	0x010a
        /*0c2a*/ 	.byte	0x3f
	.zero		1


	//   ....[91]....
        /*0c2c*/ 	.word	0x00023430
        /*0c30*/ 	.word	0x000000bc
        /*0c34*/ 	.word	0x00038830
        /*0c38*/ 	.short	0x010a
        /*0c3a*/ 	.byte	0x3f
	.zero		1


	//   ....[92]....
        /*0c3c*/ 	.word	0x00023480
        /*0c40*/ 	.word	0x000000bc
        /*0c44*/ 	.word	0x00038850
        /*0c48*/ 	.short	0x010a
        /*0c4a*/ 	.byte	0x3f
	.zero		1


	//   ....[93]....
        /*0c4c*/ 	.word	0x000234d0
        /*0c50*/ 	.word	0x000000bd
        /*0c54*/ 	.word	0x00038830
        /*0c58*/ 	.short	0x010a
        /*0c5a*/ 	.byte	0x3f
	.zero		1


	//   ....[94]....
        /*0c5c*/ 	.word	0x00023520
        /*0c60*/ 	.word	0x000000bd
        /*0c64*/ 	.word	0x00038850
        /*0c68*/ 	.short	0x010a
        /*0c6a*/ 	.byte	0x3f
	.zero		1


	//   ....[95]....
        /*0c6c*/ 	.word	0x000236c0
        /*0c70*/ 	.word	0x00000007
        /*0c74*/ 	.word	0x00038820
        /*0c78*/ 	.short	0x010a
        /*0c7a*/ 	.byte	0x3f
	.zero		1


	//   ....[96]....
        /*0c7c*/ 	.word	0x00023710
        /*0c80*/ 	.word	0x00000008
        /*0c84*/ 	.word	0x000388a0
        /*0c88*/ 	.short	0x010a
        /*0c8a*/ 	.byte	0x3f
	.zero		1


	//   ....[97]....
        /*0c8c*/ 	.word	0x00023760
        /*0c90*/ 	.word	0x00000008
        /*0c94*/ 	.word	0x000388c0
        /*0c98*/ 	.short	0x010a
        /*0c9a*/ 	.byte	0x3f
	.zero		1


	//   ....[98]....
        /*0c9c*/ 	.word	0x000237b0
        /*0ca0*/ 	.word	0x00000009
        /*0ca4*/ 	.word	0x000388a0
        /*0ca8*/ 	.short	0x010a
        /*0caa*/ 	.byte	0x3f
	.zero		1


	//   ....[99]....
        /*0cac*/ 	.word	0x00023800
        /*0cb0*/ 	.word	0x00000009
        /*0cb4*/ 	.word	0x000388c0
        /*0cb8*/ 	.short	0x010a
        /*0cba*/ 	.byte	0x3f
	.zero		1


	//   ....[100]....
        /*0cbc*/ 	.word	0x000239a0
        /*0cc0*/ 	.word	0x00000005
        /*0cc4*/ 	.word	0x00038840
        /*0cc8*/ 	.short	0x010a
        /*0cca*/ 	.byte	0x3f
	.zero		1


	//   ....[101]....
        /*0ccc*/ 	.word	0x00023a20
        /*0cd0*/ 	.word	0x00000005
        /*0cd4*/ 	.word	0x00038820
        /*0cd8*/ 	.short	0x010a
        /*0cda*/ 	.byte	0x3f
	.zero		1


	//   ....[102]....
        /*0cdc*/ 	.word	0x00023a70
        /*0ce0*/ 	.word	0x00000002
        /*0ce4*/ 	.word	0x00038860
        /*0ce8*/ 	.short	0x010a
        /*0cea*/ 	.byte	0x3f
	.zero		1


	//   ....[103]....
        /*0cec*/ 	.word	0x00023ac0
        /*0cf0*/ 	.word	0x00000002
        /*0cf4*/ 	.word	0x00038840
        /*0cf8*/ 	.short	0x010a
        /*0cfa*/ 	.byte	0x3f
	.zero		1


	//   ....[104]....
        /*0cfc*/ 	.word	0x00023b10
        /*0d00*/ 	.word	0x00000002
        /*0d04*/ 	.word	0x00038860
        /*0d08*/ 	.short	0x010a
        /*0d0a*/ 	.byte	0x3f
	.zero		1


	//   ....[105]....
        /*0d0c*/ 	.word	0x00023b60
        /*0d10*/ 	.word	0x00000002
        /*0d14*/ 	.word	0x00038840
        /*0d18*/ 	.short	0x010a
        /*0d1a*/ 	.byte	0x3f
	.zero		1


	//   ....[106]....
        /*0d1c*/ 	.word	0x00023bb0
        /*0d20*/ 	.word	0x00000002
        /*0d24*/ 	.word	0x00038860
        /*0d28*/ 	.short	0x010a
        /*0d2a*/ 	.byte	0x3f
	.zero		1


	//   ....[107]....
        /*0d2c*/ 	.word	0x00023c00
        /*0d30*/ 	.word	0x00000002
        /*0d34*/ 	.word	0x00038840
        /*0d38*/ 	.short	0x010a
        /*0d3a*/ 	.byte	0x3f
	.zero		1


	//   ....[108]....
        /*0d3c*/ 	.word	0x00023c50
        /*0d40*/ 	.word	0x00000002
        /*0d44*/ 	.word	0x00038860
        /*0d48*/ 	.short	0x010a
        /*0d4a*/ 	.byte	0x3f
	.zero		1


	//   ....[109]....
        /*0d4c*/ 	.word	0x00024620
        /*0d50*/ 	.word	0x00000000
        /*0d54*/ 	.word	0x00038820
        /*0d58*/ 	.short	0x010a
        /*0d5a*/ 	.byte	0x3f
	.zero		1


	//   ....[110]....
        /*0d5c*/ 	.word	0x000247c0
        /*0d60*/ 	.word	0x00000006
        /*0d64*/ 	.word	0x00000000
        /*0d68*/ 	.short	0x010a
        /*0d6a*/ 	.byte	0x3f
	.zero		1


	//   ....[111]....
        /*0d6c*/ 	.word	0x00024810
        /*0d70*/ 	.word	0x00000007
        /*0d74*/ 	.word	0x00000000
        /*0d78*/ 	.short	0x010a
        /*0d7a*/ 	.byte	0x3f
	.zero		1


	//   ....[112]....
        /*0d7c*/ 	.word	0x00024860
        /*0d80*/ 	.word	0x00000004
        /*0d84*/ 	.word	0x00000000
        /*0d88*/ 	.short	0x010a
        /*0d8a*/ 	.byte	0x3f
	.zero		1


	//----- nvinfo : EIATTR_NUM_MBARRIERS
	.align		4
.L_465:
        /*0d8c*/ 	.byte	0x03, 0x38
        /*0d8e*/ 	.short	0x0017


	//----- nvinfo : EIATTR_EXIT_INSTR_OFFSETS
	.align		4
        /*0d90*/ 	.byte	0x04, 0x1c
        /*0d92*/ 	.short	(.L_467 - .L_466)


	//   ....[0]....
.L_466:
        /*0d94*/ 	.word	0x000226b0


	//----- nvinfo : EIATTR_MAX_THREADS
	.align		4
.L_467:
        /*0d98*/ 	.byte	0x04, 0x05
        /*0d9a*/ 	.short	(.L_469 - .L_468)
.L_468:
        /*0d9c*/ 	.word	0x00000180
        /*0da0*/ 	.word	0x00000001
        /*0da4*/ 	.word	0x00000001


	//----- nvinfo : EIATTR_CRS_STACK_SIZE
	.align		4
.L_469:
        /*0da8*/ 	.byte	0x04, 0x1e
        /*0daa*/ 	.short	(.L_471 - .L_470)
.L_470:
        /*0dac*/ 	.word	0x00000000


	//----- nvinfo : EIATTR_CBANK_PARAM_SIZE
	.align		4
.L_471:
        /*0db0*/ 	.byte	0x03, 0x19
        /*0db2*/ 	.short	0x0b70


	//----- nvinfo : EIATTR_PARAM_CBANK
	.align		4
        /*0db4*/ 	.byte	0x04, 0x0a
        /*0db6*/ 	.short	(.L_473 - .L_472)
	.align		4
.L_472:
        /*0db8*/ 	.word	index@(.nv.constant0._ZN7cutlass13device_kernelIN5flash11enable_sm90INS1_16FlashAttnFwdSm90INS1_25CollectiveMainloopFwdSm90ILi2EN4cute5tupleIJNS5_1CILi1EEES8_S8_EEENS6_IJNS7_ILi64EEESA_SA_EEELi512ENS_6half_tEfNS_4arch4Sm90ELb0ELb1ELb0ELb1ELb0ELb1ELb1ELb0ELb0ELb0ELb0ELb0EEENS1_21CollectiveEpilogueFwdINS6_IJSA_NS7_ILi512EEESA_EEES9_SC_SE_Li256ELb1ELb0ELb0ELb0EEENS1_36VarlenDynamicPersistentTileSchedulerILi64ELi64ELi256ELi32ELb0ELb0ELb1ELb1ELb0ELb1EEEEEEEEEvNT_6ParamsE)
        /*0dbc*/ 	.short	0x0210
        /*0dbe*/ 	.short	0x0b70


	//----- nvinfo : EIATTR_SW_WAR
	.align		4
.L_473:
        /*0dc0*/ 	.byte	0x04, 0x36
        /*0dc2*/ 	.short	(.L_475 - .L_474)
.L_474:
        /*0dc4*/ 	.word	0x00000008
.L_475:


//--------------------- .nv.info._ZN7cutlass13device_kernelIN5flash11enable_sm90INS1_16FlashAttnFwdSm90INS1_25CollectiveMainloopFwdSm90ILi2EN4cute5tupleIJNS5_1CILi1EEES8_S8_EEENS6_IJNS7_ILi64EEESA_SA_EEELi512ENS_6half_tEfNS_4arch4Sm90ELb1ELb0ELb0ELb0ELb0ELb0ELb0ELb0ELb0ELb0ELb0ELb0EEENS1_21CollectiveEpilogueFwdINS6_IJSA_NS7_ILi512EEESA_EEES9_SC_SE_Li256ELb0ELb0ELb0ELb0EEENS1_30DynamicPersistentTileSchedulerILi256ELi32ELb0ELb0ELb1EEEEEEEEEvNT_6ParamsE --------------------------
	.section	.nv.info._ZN7cutlass13device_kernelIN5flash11enable_sm90INS1_16FlashAttnFwdSm90INS1_25CollectiveMainloopFwdSm90ILi2EN4cute5tupleIJNS5_1CILi1EEES8_S8_EEENS6_IJNS7_ILi64EEESA_SA_EEELi512ENS_6half_tEfNS_4arch4Sm90ELb1ELb0ELb0ELb0ELb0ELb0ELb0ELb0ELb0ELb0ELb0ELb0EEENS1_21CollectiveEpilogueFwdINS6_IJSA_NS7_ILi512EEESA_EEES9_SC_SE_Li256ELb0ELb0ELb0ELb0EEENS1_30DynamicPersistentTileSchedulerILi256ELi32ELb0ELb0ELb1EEEEEEEEEvNT_6ParamsE,"",@"SHT_CUDA_INFO"
	.sectionflags	@""
	.align	4


	//----- nvinfo : EIATTR_CUDA_API_VERSION
	.align		4
        /*0000*/ 	.byte	0x04, 0x37
        /*0002*/ 	.short	(.L_477 - .L_476)
.L_476:
        /*0004*/ 	.word	0x00000082


	//----- nvinfo : EIATTR_KPARAM_INFO
	.align		4
.L_477:
        /*0008*/ 	.byte	0x04, 0x17
        /*000a*/ 	.short	(.L_479 - .L_478)
.L_478:
        /*000c*/ 	.word	0x00000000
        /*0010*/ 	.short	0x0000
        /*0012*/ 	.short	0x0070
        /*0014*/ 	.byte	0x00, 0xf0, 0x01, 0x2e


	//----- nvinfo : EIATTR_SPARSE_MMA_MASK
	.align		4
.L_479:
        /*0018*/ 	.byte	0x03, 0x50
        /*001a*/ 	.short	0x0000


	//----- nvinfo : EIATTR_MAXREG_COUNT
	.align		4
        /*001c*/ 	.byte	0x03, 0x1b
        /*001e*/ 	.short	0x00a8


	//----- nvinfo : EIATTR_NUM_BARRIERS
	.align		4
        /*0020*/ 	.byte	0x02, 0x4c
        /*0022*/ 	.byte	0x10
	.zero		1


	//----- nvinfo : EIATTR_EXTERNS
	.align		4
        /*0024*/ 	.byte	0x04, 0x0f
        /*0026*/ 	.short	(.L_481 - .L_480)


	//   ....[0]....
	.align		4
.L_480:
        /*0028*/ 	.word	index@(__assertfail)


	//----- nvinfo : EIATTR_MERCURY_ISA_VERSION
	.align		4
.L_481:
        /*002c*/ 	.byte	0x03, 0x5f
        /*002e*/ 	.short	0x0101


	//----- nvinfo : EIATTR_INT_WARP_WIDE_INSTR_OFFSETS
	.align		4
        /*0030*/ 	.byte	0x04, 0x31
        /*0032*/ 	.short	(.L_483 - .L_482)


	//   ....[0]....
.L_482:
        /*0034*/ 	.word	0x00000180


	//   ....[1]....
        /*0038*/ 	.word	0x000001b0


	//   ....[2]....
        /*003c*/ 	.word	0x000001c0


	//   ....[3]....
        /*0040*/ 	.word	0x0000aa90


	//   ....[4]....
        /*0044*/ 	.word	0x0000ab20


	//   ....[5]....
        /*0048*/ 	.word	0x0000b010


	//   ....[6]....
        /*004c*/ 	.word	0x0000d100


	//   ....[7]....
        /*0050*/ 	.word	0x0000d190


	//----- nvinfo : EIATTR_COOP_GROUP_MASK_REGIDS
	.align		4
.L_483:
        /*0054*/ 	.byte	0x04, 0x29
        /*0056*/ 	.short	(.L_485 - .L_484)


	//   ....[0]....
.L_484:
        /*0058*/ 	.word	0xffffffff


	//   ....[1]....
        /*005c*/ 	.word	0xffffffff


	//   ....[2]....
        /*0060*/ 	.word	0xffffffff


	//   ....[3]....
        /*0064*/ 	.word	0xffffffff


	//   ....[4]....
        /*0068*/ 	.word	0xffffffff


	//   ....[5]....
        /*006c*/ 	.word	0xffffffff


	//   ....[6]....
        /*0070*/ 	.word	0xffffffff


	//   ....[7]....
        /*0074*/ 	.word	0xffffffff


	//   ....[8]....
        /*0078*/ 	.word	0xffffffff


	//   ....[9]....
        /*007c*/ 	.word	0xffffffff


	//   ....[10]....
        /*0080*/ 	.word	0xffffffff


	//   ....[11]....
        /*0084*/ 	.word	0xffffffff


	//   ....[12]....
        /*0088*/ 	.word	0xffffffff


	//   ....[13]....
        /*008c*/ 	.word	0xffffffff


	//   ....[14]....
        /*0090*/ 	.word	0xffffffff


	//   ....[15]....
        /*0094*/ 	.word	0xffffffff


	//   ....[16]....
        /*0098*/ 	.word	0xffffffff


	//   ....[17]....
        /*009c*/ 	.word	0xffffffff


	//   ....[18]....
        /*00a0*/ 	.word	0xffffffff


	//   ....[19]....
        /*00a4*/ 	.word	0xffffffff


	//   ....[20]....
        /*00a8*/ 	.word	0xffffffff


	//   ....[21]....
        /*00ac*/ 	.word	0xffffffff


	//   ....[22]....
        /*00b0*/ 	.word	0xffffffff


	//   ....[23]....
        /*00b4*/ 	.word	0xffffffff


	//   ....[24]....
        /*00b8*/ 	.word	0xffffffff


	//   ....[25]....
        /*00bc*/ 	.word	0xffffffff


	//   ....[26]....
        /*00c0*/ 	.word	0xffffffff


	//   ....[27]....
        /*00c4*/ 	.word	0xffffffff


	//   ....[28]....
        /*00c8*/ 	.word	0xffffffff


	//   ....[29]....
        /*00cc*/ 	.word	0xffffffff


	//   ....[30]....
        /*00d0*/ 	.word	0xffffffff


	//   ....[31]....
        /*00d4*/ 	.word	0xffffffff


	//   ....[32]....
        /*00d8*/ 	.word	0xffffffff


	//   ....[33]....
        /*00dc*/ 	.word	0x0500000f


	//   ....[34]....
        /*00e0*/ 	.word	0x0500000f


	//----- nvinfo : EIATTR_COOP_GROUP_INSTR_OFFSETS
	.align		4
.L_485:
        /*00e4*/ 	.byte	0x04, 0x28
        /*00e6*/ 	.short	(.L_487 - .L_486)


	//   ....[0]....
.L_486:
        /*00e8*/ 	.word	0x00000050


	//   ....[1]....
        /*00ec*/ 	.word	0x00000190


	//   ....[2]....
        /*00f0*/ 	.word	0x000001e0


	//   ....[3]....
        /*00f4*/ 	.word	0x00000390


	//   ....[4]....
        /*00f8*/ 	.word	0x000004f0


	//   ....[5]....
        /*00fc*/ 	.word	0x00000610


	//   ....[6]....
        /*0100*/ 	.word	0x00000770


	//   ....[7]....
        /*0104*/ 	.word	0x00001730


	//   ....[8]....
        /*0108*/ 	.word	0x000030a0


	//   ....[9]....
        /*010c*/ 	.word	0x00003a70


	//   ....[10]....
        /*0110*/ 	.word	0x00003bc0


	//   ....[11]....
        /*0114*/ 	.word	0x00003d90


	//   ....[12]....
        /*0118*/ 	.word	0x00003ee0


	//   ....[13]....
        /*011c*/ 	.word	0x00004890


	//   ....[14]....
        /*0120*/ 	.word	0x00004f60


	//   ....[15]....
        /*0124*/ 	.word	0x00005060


	//   ....[16]....
        /*0128*/ 	.word	0x00005300


	//   ....[17]....
        /*012c*/ 	.word	0x00005440


	//   ....[18]....
        /*0130*/ 	.word	0x000066a0


	//   ....[19]....
        /*0134*/ 	.word	0x00006ab0


	//   ....[20]....
        /*0138*/ 	.word	0x00006ae0


	//   ....[21]....
        /*013c*/ 	.word	0x00006da0


	//   ....[22]....
        /*0140*/ 	.word	0x00006f70


	//   ....[23]....
        /*0144*/ 	.word	0x00007f70


	//   ....[24]....
        /*0148*/ 	.word	0x00007fb0


	//   ....[25]....
        /*014c*/ 	.word	0x00007ff0


	//   ....[26]....
        /*0150*/ 	.word	0x00008070


	//   ....[27]....
        /*0154*/ 	.word	0x00008090


	//   ....[28]....
        /*0158*/ 	.word	0x00008af0


	//   ....[29]....
        /*015c*/ 	.word	0x000098a0


	//   ....[30]....
        /*0160*/ 	.word	0x0000a520


	//   ....[31]....
        /*0164*/ 	.word	0x0000d210


	//   ....[32]....
        /*0168*/ 	.word	0x0000d3c0


	//   ....[33]....
        /*016c*/ 	.word	0x0000d9c0


	//   ....[34]....
        /*0170*/ 	.word	0x0000dda0


	//----- nvinfo : EIATTR_REG_RECONFIG
	.align		4
.L_487:
        /*0174*/ 	.byte	0x01, 0x54
	.zero		2


	//----- nvinfo : EIATTR_SYSCALL_OFFSETS
	.align		4
        /*0178*/ 	.byte	0x04, 0x46
        /*017a*/ 	.short	(.L_489 - .L_488)


	//   ....[0]....
.L_488:
        /*017c*/ 	.word	0x00003270


	//   ....[1]....
        /*0180*/ 	.word	0x0000acb0


	//   ....[2]....
        /*0184*/ 	.word	0x0000adf0


	//   ....[3]....
        /*0188*/ 	.word	0x0000aef0


	//----- nvinfo : EIATTR_MBARRIER_INSTR_OFFSETS
	.align		4
.L_489:
        /*018c*/ 	.byte	0x04, 0x39
        /*018e*/ 	.short	(.L_491 - .L_490)


	//   ....[0]....
.L_490:
        /*0190*/ 	.word	0x00000280
        /*0194*/ 	.word	0x000000ff
        /*0198*/ 	.word	0x00028c00
        /*019c*/ 	.short	0x0100
        /*019e*/ 	.byte	0x06
	.zero		1


	//   ....[1]....
        /*01a0*/ 	.word	0x00000290
        /*01a4*/ 	.word	0x000000ff
        /*01a8*/ 	.word	0x00028c20
        /*01ac*/ 	.short	0x0100
        /*01ae*/ 	.byte	0x06
	.zero		1


	//   ....[2]....
        /*01b0*/ 	.word	0x00000340
        /*01b4*/ 	.word	0x000000ff
        /*01b8*/ 	.word	0x00028c30
        /*01bc*/ 	.short	0x0100
        /*01be*/ 	.byte	0x06
	.zero		1


	//   ....[3]....
        /*01c0*/ 	.word	0x00000350
        /*01c4*/ 	.word	0x000000ff
        /*01c8*/ 	.word	0x00028c40
        /*01cc*/ 	.short	0x0100
        /*01ce*/ 	.byte	0x06
	.zero		1


	//   ....[4]....
        /*01d0*/ 	.word	0x00000360
        /*01d4*/ 	.word	0x000000ff
        /*01d8*/ 	.word	0x00028c38
        /*01dc*/ 	.short	0x0100
        /*01de*/ 	.byte	0x06
	.zero		1


	//   ....[5]....
        /*01e0*/ 	.word	0x00000370
        /*01e4*/ 	.word	0x000000ff
        /*01e8*/ 	.word	0x00028c48
        /*01ec*/ 	.short	0x0100
        /*01ee*/ 	.byte	0x06
	.zero		1


	//   ....[6]....
        /*01f0*/ 	.word	0x000004a0
        /*01f4*/ 	.word	0x000000ff
        /*01f8*/ 	.word	0x00028c50
        /*01fc*/ 	.short	0x0100
        /*01fe*/ 	.byte	0x08
	.zero		1


	//   ....[7]....
        /*0200*/ 	.word	0x000004b0
        /*0204*/ 	.word	0x000000ff
        /*0208*/ 	.word	0x00028c60
        /*020c*/ 	.short	0x0100
        /*020e*/ 	.byte	0x08
	.zero		1


	//   ....[8]....
        /*0210*/ 	.word	0x000004c0
        /*0214*/ 	.word	0x000000ff
        /*0218*/ 	.word	0x00028c58
        /*021c*/ 	.short	0x0100
        /*021e*/ 	.byte	0x08
	.zero		1


	//   ....[9]....
        /*0220*/ 	.word	0x000004d0
        /*0224*/ 	.word	0x000000ff
        /*0228*/ 	.word	0x00028c68
        /*022c*/ 	.short	0x0100
        /*022e*/ 	.byte	0x08
	.zero		1


	//   ....[10]....
        /*0230*/ 	.word	0x000005c0
        /*0234*/ 	.word	0x000000ff
        /*0238*/ 	.word	0x00028c70
        /*023c*/ 	.short	0x0100
        /*023e*/ 	.byte	0x06
	.zero		1


	//   ....[11]....
        /*0240*/ 	.word	0x000005d0
        /*0244*/ 	.word	0x000000ff
        /*0248*/ 	.word	0x00028c80
        /*024c*/ 	.short	0x0100
        /*024e*/ 	.byte	0x06
	.zero		1


	//   ....[12]....
        /*0250*/ 	.word	0x000005e0
        /*0254*/ 	.word	0x000000ff
        /*0258*/ 	.word	0x00028c78
        /*025c*/ 	.short	0x0100
        /*025e*/ 	.byte	0x06
	.zero		1


	//   ....[13]....
        /*0260*/ 	.word	0x000005f0
        /*0264*/ 	.word	0x000000ff
        /*0268*/ 	.word	0x00028c88
        /*026c*/ 	.short	0x0100
        /*026e*/ 	.byte	0x06
	.zero		1


	//   ....[14]....
        /*0270*/ 	.word	0x00000720
        /*0274*/ 	.word	0x000000ff
        /*0278*/ 	.word	0x00028c90
        /*027c*/ 	.short	0x0100
        /*027e*/ 	.byte	0x08
	.zero		1


	//   ....[15]....
        /*0280*/ 	.word	0x00000730
        /*0284*/ 	.word	0x000000ff
        /*0288*/ 	.word	0x00028ca0
        /*028c*/ 	.short	0x0100
        /*028e*/ 	.byte	0x08
	.zero		1


	//   ....[16]....
        /*0290*/ 	.word	0x00000740
        /*0294*/ 	.word	0x000000ff
        /*0298*/ 	.word	0x00028c98
        /*029c*/ 	.short	0x0100
        /*029e*/ 	.byte	0x08
	.zero		1


	//   ....[17]....
        /*02a0*/ 	.word	0x00000750
        /*02a4*/ 	.word	0x000000ff
        /*02a8*/ 	.word	0x00028ca8
        /*02ac*/ 	.short	0x0100
        /*02ae*/ 	.byte	0x08
	.zero		1


	//   ....[18]....
        /*02b0*/ 	.word	0x00000880
        /*02b4*/ 	.word	0x000000ff
        /*02b8*/ 	.word	0x00028cb0
        /*02bc*/ 	.short	0x0100
        /*02be*/ 	.byte	0x08
	.zero		1


	//   ....[19]....
        /*02c0*/ 	.word	0x00000890
        /*02c4*/ 	.word	0x000000ff
        /*02c8*/ 	.word	0x00028cc0
        /*02cc*/ 	.short	0x0100
        /*02ce*/ 	.byte	0x08
	.zero		1


	//   ....[20]....
        /*02d0*/ 	.word	0x000008a0
        /*02d4*/ 	.word	0x000000ff
        /*02d8*/ 	.word	0x00028cb8
        /*02dc*/ 	.short	0x0100
        /*02de*/ 	.byte	0x08
	.zero		1


	//   ....[21]....
        /*02e0*/ 	.word	0x000008b0
        /*02e4*/ 	.word	0x000000ff
        /*02e8*/ 	.word	0x00028cc8
        /*02ec*/ 	.short	0x0100
        /*02ee*/ 	.byte	0x08
	.zero		1


	//   ....[22]....
        /*02f0*/ 	.word	0x00001840
        /*02f4*/ 	.word	0x000000ff
        /*02f8*/ 	.word	0x00028c50
        /*02fc*/ 	.short	0x010a
        /*02fe*/ 	.byte	0x10
	.zero		1


	//   ....[23]....
        /*0300*/ 	.word	0x00001b20
        /*0304*/ 	.word	0x00000000
        /*0308*/ 	.word	0x00000000
        /*030c*/ 	.short	0x0101
        /*030e*/ 	.byte	0x3f
	.zero		1


	//   ....[24]....
        /*0310*/ 	.word	0x000024b0
        /*0314*/ 	.word	0x000000ff
        /*0318*/ 	.word	0x00028c50
        /*031c*/ 	.short	0x010a
        /*031e*/ 	.byte	0x06
	.zero		1


	//   ....[25]....
        /*0320*/ 	.word	0x000024f0
        /*0324*/ 	.word	0x000000ff
        /*0328*/ 	.word	0x00028c50
        /*032c*/ 	.short	0x010a
        /*032e*/ 	.byte	0x06
	.zero		1


	//   ....[26]....
        /*0330*/ 	.word	0x00002740
        /*0334*/ 	.word	0x00000003
        /*0338*/ 	.word	0x00000000
        /*033c*/ 	.short	0x0101
        /*033e*/ 	.byte	0x3f
	.zero		1


	//   ....[27]....
        /*0340*/ 	.word	0x000032f0
        /*0344*/ 	.word	0x000000ff
        /*0348*/ 	.word	0x00028c00
        /*034c*/ 	.short	0x010a
        /*034e*/ 	.byte	0x30
	.zero		1


	//   ....[28]....
        /*0350*/ 	.word	0x00003370
        /*0354*/ 	.word	0x00000007
        /*0358*/ 	.word	0x00028c30
        /*035c*/ 	.short	0x010a
        /*035e*/ 	.byte	0x3f
	.zero		1


	//   ....[29]....
        /*0360*/ 	.word	0x000033b0
        /*0364*/ 	.word	0x00000007
        /*0368*/ 	.word	0x00028c30
        /*036c*/ 	.short	0x010a
        /*036e*/ 	.byte	0x3f
	.zero		1


	//   ....[30]....
        /*0370*/ 	.word	0x000040c0
        /*0374*/ 	.word	0x00000005
        /*0378*/ 	.word	0x00000000
        /*037c*/ 	.short	0x0101
        /*037e*/ 	.byte	0x3f
	.zero		1


	//   ....[31]....
        /*0380*/ 	.word	0x00004590
        /*0384*/ 	.word	0x00000007
        /*0388*/ 	.word	0x00028c50
        /*038c*/ 	.short	0x010a
        /*038e*/ 	.byte	0x3f
	.zero		1


	//   ....[32]....
        /*0390*/ 	.word	0x000045d0
        /*0394*/ 	.word	0x00000007
        /*0398*/ 	.word	0x00028c50
        /*039c*/ 	.short	0x010a
        /*039e*/ 	.byte	0x3f
	.zero		1


	//   ....[33]....
        /*03a0*/ 	.word	0x000048b0
        /*03a4*/ 	.word	0x00000007
        /*03a8*/ 	.word	0x00000000
        /*03ac*/ 	.short	0x0101
        /*03ae*/ 	.byte	0x3f
	.zero		1


	//   ....[34]....
        /*03b0*/ 	.word	0x000049f0
        /*03b4*/ 	.word	0x000000ff
        /*03b8*/ 	.word	0x00028c30
        /*03bc*/ 	.short	0x010a
        /*03be*/ 	.byte	0x1d
	.zero		1


	//   ....[35]....
        /*03c0*/ 	.word	0x00004a30
        /*03c4*/ 	.word	0x000000ff
        /*03c8*/ 	.word	0x00028c30
        /*03cc*/ 	.short	0x010a
        /*03ce*/ 	.byte	0x1d
	.zero		1


	//   ....[36]....
        /*03d0*/ 	.word	0x00005810
        /*03d4*/ 	.word	0x00000005
        /*03d8*/ 	.word	0x00000000
        /*03dc*/ 	.short	0x0101
        /*03de*/ 	.byte	0x3f
	.zero		1


	//   ....[37]....
        /*03e0*/ 	.word	0x000063e0
        /*03e4*/ 	.word	0x000000ff
        /*03e8*/ 	.word	0x00028c50
        /*03ec*/ 	.short	0x010a
        /*03ee*/ 	.byte	0x1d
	.zero		1


	//   ....[38]....
        /*03f0*/ 	.word	0x00006420
        /*03f4*/ 	.word	0x000000ff
        /*03f8*/ 	.word	0x00028c50
        /*03fc*/ 	.short	0x010a
        /*03fe*/ 	.byte	0x1d
	.zero		1


	//   ....[39]....
        /*0400*/ 	.word	0x000066c0
        /*0404*/ 	.word	0x000000aa
        /*0408*/ 	.word	0x00000000
        /*040c*/ 	.short	0x0101
        /*040e*/ 	.byte	0x3f
	.zero		1


	//   ....[40]....
        /*0410*/ 	.word	0x000067e0
        /*0414*/ 	.word	0x000000ff
        /*0418*/ 	.word	0x00028c30
        /*041c*/ 	.short	0x010a
        /*041e*/ 	.byte	0x16
	.zero		1


	//   ....[41]....
        /*0420*/ 	.word	0x00006820
        /*0424*/ 	.word	0x000000ff
        /*0428*/ 	.word	0x00028c30
        /*042c*/ 	.short	0x010a
        /*042e*/ 	.byte	0x16
	.zero		1


	//   ....[42]....
        /*0430*/ 	.word	0x000072d0
        /*0434*/ 	.word	0x0000009a
        /*0438*/ 	.word	0x00000000
        /*043c*/ 	.short	0x0101
        /*043e*/ 	.byte	0x3f
	.zero		1


	//   ....[43]....
        /*0440*/ 	.word	0x00007cc0
        /*0444*/ 	.word	0x000000ff
        /*0448*/ 	.word	0x00028c50
        /*044c*/ 	.short	0x010a
        /*044e*/ 	.byte	0x16
	.zero		1


	//   ....[44]....
        /*0450*/ 	.word	0x00007d00
        /*0454*/ 	.word	0x000000ff
        /*0458*/ 	.word	0x00028c50
        /*045c*/ 	.short	0x010a
        /*045e*/ 	.byte	0x16
	.zero		1


	//   ....[45]....
        /*0460*/ 	.word	0x00007f90
        /*0464*/ 	.word	0x000000aa
        /*0468*/ 	.word	0x00000000
        /*046c*/ 	.short	0x0101
        /*046e*/ 	.byte	0x3f
	.zero		1


	//   ....[46]....
        /*0470*/ 	.word	0x00009be0
        /*0474*/ 	.word	0x000000ff
        /*0478*/ 	.word	0x00000000
        /*047c*/ 	.short	0x0101
        /*047e*/ 	.byte	0x05
	.zero		1


	//   ....[47]....
        /*0480*/ 	.word	0x0000b2b0
        /*0484*/ 	.word	0x00000008
        /*0488*/ 	.word	0x00028c40
        /*048c*/ 	.short	0x010a
        /*048e*/ 	.byte	0x3f
	.zero		1


	//   ....[48]....
        /*0490*/ 	.word	0x0000b590
        /*0494*/ 	.word	0x000000ff
        /*0498*/ 	.word	0x00028c20
        /*049c*/ 	.short	0x010a
        /*049e*/ 	.byte	0x25
	.zero		1


	//   ....[49]....
        /*04a0*/ 	.word	0x0000b630
        /*04a4*/ 	.word	0x00000008
        /*04a8*/ 	.word	0x00028c60
        /*04ac*/ 	.short	0x010a
        /*04ae*/ 	.byte	0x3f
	.zero		1


	//   ....[50]....
        /*04b0*/ 	.word	0x0000bc90
        /*04b4*/ 	.word	0x00000002
        /*04b8*/ 	.word	0x00028c40
        /*04bc*/ 	.short	0x010a
        /*04be*/ 	.byte	0x3f
	.zero		1


	//   ....[51]....
        /*04c0*/ 	.word	0x0000be00
        /*04c4*/ 	.word	0x00000002
        /*04c8*/ 	.word	0x00028c60
        /*04cc*/ 	.short	0x010a
        /*04ce*/ 	.byte	0x3f
	.zero		1


	//   ....[52]....
        /*04d0*/ 	.word	0x0000c410
        /*04d4*/ 	.word	0x00000003
        /*04d8*/ 	.word	0x00028c40
        /*04dc*/ 	.short	0x010a
        /*04de*/ 	.byte	0x3f
	.zero		1


	//   ....[53]....
        /*04e0*/ 	.word	0x0000c580
        /*04e4*/ 	.word	0x00000003
        /*04e8*/ 	.word	0x00028c60
        /*04ec*/ 	.short	0x010a
        /*04ee*/ 	.byte	0x3f
	.zero		1


	//   ....[54]....
        /*04f0*/ 	.word	0x0000cb30
        /*04f4*/ 	.word	0x00000002
        /*04f8*/ 	.word	0x00028c40
        /*04fc*/ 	.short	0x010a
        /*04fe*/ 	.byte	0x3f
	.zero		1


	//   ....[55]....
        /*0500*/ 	.word	0x0000cca0
        /*0504*/ 	.word	0x00000002
        /*0508*/ 	.word	0x00028c60
        /*050c*/ 	.short	0x010a
        /*050e*/ 	.byte	0x3f
	.zero		1


	//   ....[56]....
        /*0510*/ 	.word	0x0000d370
        /*0514*/ 	.word	0x00000007
        /*0518*/ 	.word	0x00028c20
        /*051c*/ 	.short	0x010a
        /*051e*/ 	.byte	0x3f
	.zero		1


	//   ....[57]....
        /*0520*/ 	.word	0x0000d4c0
        /*0524*/ 	.word	0x00000005
        /*0528*/ 	.word	0x00000000
        /*052c*/ 	.short	0x010a
        /*052e*/ 	.byte	0x3f
	.zero		1


	//   ....[58]....
        /*0530*/ 	.word	0x0000d530
        /*0534*/ 	.word	0x00000003
        /*0538*/ 	.word	0x00000000
        /*053c*/ 	.short	0x010a
        /*053e*/ 	.byte	0x3f
	.zero		1


	//   ....[59]....
        /*0540*/ 	.word	0x0000d590
        /*0544*/ 	.word	0x00000005
        /*0548*/ 	.word	0x00000000
        /*054c*/ 	.short	0x010a
        /*054e*/ 	.byte	0x3f
	.zero		1


	//   ....[60]....
        /*0550*/ 	.word	0x0000d5c0
        /*0554*/ 	.word	0x00000003
        /*0558*/ 	.word	0x00000000
        /*055c*/ 	.short	0x010a
        /*055e*/ 	.byte	0x3f
	.zero		1


	//   ....[61]....
        /*0560*/ 	.word	0x0000d630
        /*0564*/ 	.word	0x00000003
        /*0568*/ 	.word	0x00028c50
        /*056c*/ 	.short	0x010a
        /*056e*/ 	.byte	0x3f
	.zero		1


	//   ....[62]....
        /*0570*/ 	.word	0x0000d690
        /*0574*/ 	.word	0x00000004
        /*0578*/ 	.word	0x00028c50
        /*057c*/ 	.short	0x010a
        /*057e*/ 	.byte	0x3f
	.zero		1


	//   ....[63]....
        /*0580*/ 	.word	0x0000d6f0
        /*0584*/ 	.word	0x00000003
        /*0588*/ 	.word	0x00028c00
        /*058c*/ 	.short	0x010a
        /*058e*/ 	.byte	0x3f
	.zero		1


	//   ....[64]....
        /*0590*/ 	.word	0x0000d740
        /*0594*/ 	.word	0x00000007
        /*0598*/ 	.word	0x00028c30
        /*059c*/ 	.short	0x010a
        /*059e*/ 	.byte	0x3f
	.zero		1


	//   ....[65]....
        /*05a0*/ 	.word	0x0000d790
        /*05a4*/ 	.word	0x00000007
        /*05a8*/ 	.word	0x00028c50
        /*05ac*/ 	.short	0x010a
        /*05ae*/ 	.byte	0x3f
	.zero		1


	//   ....[66]....
        /*05b0*/ 	.word	0x0000d7f0
        /*05b4*/ 	.word	0x00000004
        /*05b8*/ 	.word	0x00028c30
        /*05bc*/ 	.short	0x010a
        /*05be*/ 	.byte	0x3f
	.zero		1


	//   ....[67]....
        /*05c0*/ 	.word	0x0000d840
        /*05c4*/ 	.word	0x000000aa
        /*05c8*/ 	.word	0x00028c50
        /*05cc*/ 	.short	0x010a
        /*05ce*/ 	.byte	0x3f
	.zero		1


	//   ....[68]....
        /*05d0*/ 	.word	0x0000d8a0
        /*05d4*/ 	.word	0x00000004
        /*05d8*/ 	.word	0x00028c30
        /*05dc*/ 	.short	0x010a
        /*05de*/ 	.byte	0x3f
	.zero		1


	//   ....[69]....
        /*05e0*/ 	.word	0x0000d8f0
        /*05e4*/ 	.word	0x000000aa
        /*05e8*/ 	.word	0x00028c50
        /*05ec*/ 	.short	0x010a
        /*05ee*/ 	.byte	0x3f
	.zero		1


	//   ....[70]....
        /*05f0*/ 	.word	0x0000da70
        /*05f4*/ 	.word	0x00000008
        /*05f8*/ 	.word	0x00028c40
        /*05fc*/ 	.short	0x010a
        /*05fe*/ 	.byte	0x3f
	.zero		1


	//   ....[71]....
        /*0600*/ 	.word	0x0000dad0
        /*0604*/ 	.word	0x00000008
        /*0608*/ 	.word	0x00028c20
        /*060c*/ 	.short	0x010a
        /*060e*/ 	.byte	0x3f
	.zero		1


	//   ....[72]....
        /*0610*/ 	.word	0x0000db20
        /*0614*/ 	.word	0x00000008
        /*0618*/ 	.word	0x00028c60
        /*061c*/ 	.short	0x010a
        /*061e*/ 	.byte	0x3f
	.zero		1


	//   ....[73]....
        /*0620*/ 	.word	0x0000db70
        /*0624*/ 	.word	0x00000002
        /*0628*/ 	.word	0x00028c40
        /*062c*/ 	.short	0x010a
        /*062e*/ 	.byte	0x3f
	.zero		1


	//   ....[74]....
        /*0630*/ 	.word	0x0000dbc0
        /*0634*/ 	.word	0x00000002
        /*0638*/ 	.word	0x00028c60
        /*063c*/ 	.short	0x010a
        /*063e*/ 	.byte	0x3f
	.zero		1


	//   ....[75]....
        /*0640*/ 	.word	0x0000dc10
        /*0644*/ 	.word	0x00000003
        /*0648*/ 	.word	0x00028c40
        /*064c*/ 	.short	0x010a
        /*064e*/ 	.byte	0x3f
	.zero		1


	//   ....[76]....
        /*0650*/ 	.word	0x0000dc60
        /*0654*/ 	.word	0x00000003
        /*0658*/ 	.word	0x00028c60
        /*065c*/ 	.short	0x010a
        /*065e*/ 	.byte	0x3f
	.zero		1


	//   ....[77]....
        /*0660*/ 	.word	0x0000dcb0
        /*0664*/ 	.word	0x00000002
        /*0668*/ 	.word	0x00028c40
        /*066c*/ 	.short	0x010a
        /*066e*/ 	.byte	0x3f
	.zero		1


	//   ....[78]....
        /*0670*/ 	.word	0x0000dd00
        /*0674*/ 	.word	0x00000002
        /*0678*/ 	.word	0x00028c60
        /*067c*/ 	.short	0x010a
        /*067e*/ 	.byte	0x3f
	.zero		1


	//   ....[79]....
        /*0680*/ 	.word	0x0000dde0
        /*0684*/ 	.word	0x00000007
        /*0688*/ 	.word	0x00028c20
        /*068c*/ 	.short	0x010a
        /*068e*/ 	.byte	0x3f
	.zero		1


	//   ....[80]....
        /*0690*/ 	.word	0x0000de30
        /*0694*/ 	.word	0x00000005
        /*0698*/ 	.word	0x00000000
        /*069c*/ 	.short	0x010a
        /*069e*/ 	.byte	0x3f
	.zero		1


	//   ....[81]....
        /*06a0*/ 	.word	0x0000de80
        /*06a4*/ 	.word	0x00000003
        /*06a8*/ 	.word	0x00000000
        /*06ac*/ 	.short	0x010a
        /*06ae*/ 	.byte	0x3f
	.zero		1


	//   ....[82]....
        /*06b0*/ 	.word	0x0000ded0
        /*06b4*/ 	.word	0x00000005
        /*06b8*/ 	.word	0x00000000
        /*06bc*/ 	.short	0x010a
        /*06be*/ 	.byte	0x3f
	.zero		1


	//----- nvinfo : EIATTR_NUM_MBARRIERS
	.align		4
.L_491:
        /*06c0*/ 	.byte	0x03, 0x38
        /*06c2*/ 	.short	0x0016


	//----- nvinfo : EIATTR_EXIT_INSTR_OFFSETS
	.align		4
        /*06c4*/ 	.byte	0x04, 0x1c
        /*06c6*/ 	.short	(.L_493 - .L_492)


	//   ....[0]....
.L_492:
        /*06c8*/ 	.word	0x00000a20


	//   ....[1]....
        /*06cc*/ 	.word	0x0000a4e0


	//   ....[2]....
        /*06d0*/ 	.word	0x0000a540


	//   ....[3]....
        /*06d4*/ 	.word	0x0000d3e0


	//   ....[4]....
        /*06d8*/ 	.word	0x0000d610


	//----- nvinfo : EIATTR_MAX_THREADS
	.align		4
.L_493:
        /*06dc*/ 	.byte	0x04, 0x05
        /*06de*/ 	.short	(.L_495 - .L_494)
.L_494:
        /*06e0*/ 	.word	0x00000180
        /*06e4*/ 	.word	0x00000001
        /*06e8*/ 	.word	0x00000001


	//----- nvinfo : EIATTR_CRS_STACK_SIZE
	.align		4
.L_495:
        /*06ec*/ 	.byte	0x04, 0x1e
        /*06ee*/ 	.short	(.L_497 - .L_496)
.L_496:
        /*06f0*/ 	.word	0x00000000


	//----- nvinfo : EIATTR_CBANK_PARAM_SIZE
	.align		4
.L_497:
        /*06f4*/ 	.byte	0x03, 0x19
        /*06f6*/ 	.short	0x0bf0


	//----- nvinfo : EIATTR_PARAM_CBANK
	.align		4
        /*06f8*/ 	.byte	0x04, 0x0a
        /*06fa*/ 	.short	(.L_499 - .L_498)
	.align		4
.L_498:
        /*06fc*/ 	.word	index@(.nv.constant0._ZN7cutlass13device_kernelIN5flash11enable_sm90INS1_16FlashAttnFwdSm90INS1_25CollectiveMainloopFwdSm90ILi2EN4cute5tupleIJNS5_1CILi1EEES8_S8_EEENS6_IJNS7_ILi64EEESA_SA_EEELi512ENS_6half_tEfNS_4arch4Sm90ELb1ELb0ELb0ELb0ELb0ELb0ELb0ELb0ELb0ELb0ELb0ELb0EEENS1_21CollectiveEpilogueFwdINS6_IJSA_NS7_ILi512EEESA_EEES9_SC_SE_Li256ELb0ELb0ELb0ELb0EEENS1_30DynamicPersistentTileSchedulerILi256ELi32ELb0ELb0ELb1EEEEEEEEEvNT_6ParamsE)
        /*0700*/ 	.short	0x0210
        /*0702*/ 	.short	0x0bf0


	//----- nvinfo : EIATTR_SW_WAR
	.align		4
.L_499:
        /*0704*/ 	.byte	0x04, 0x36
        /*0706*/ 	.short	(.L_501 - .L_500)
.L_500:
        /*0708*/ 	.word	0x00000008
.L_501:


//--------------------- .nv.info._ZN7cutlass13device_kernelIN5flash11enable_sm90INS1_16FlashAttnFwdSm90INS1_25CollectiveMainloopFwdSm90ILi2EN4cute5tupleIJNS5_1CILi1EEES8_S8_EEENS6_IJNS7_ILi64EEESA_SA_EEELi512ENS_6half_tEfNS_4arch4Sm90ELb1ELb0ELb0ELb0ELb0ELb0ELb1ELb0ELb0ELb0ELb0ELb0EEENS1_21CollectiveEpilogueFwdINS6_IJSA_NS7_ILi512EEESA_EEES9_SC_SE_Li256ELb0ELb0ELb0ELb0EEENS1_30DynamicPersistentTileSchedulerILi256ELi32ELb0ELb0ELb1EEEEEEEEEvNT_6ParamsE --------------------------
	.section	.nv.info._ZN7cutlass13device_kernelIN5flash11enable_sm90INS1_16FlashAttnFwdSm90INS1_25CollectiveMainloopFwdSm90ILi2EN4cute5tupleIJNS5_1CILi1EEES8_S8_EEENS6_IJNS7_ILi64EEESA_SA_EEELi512ENS_6half_tEfNS_4arch4Sm90ELb1ELb0ELb0ELb0ELb0ELb0ELb1ELb0ELb0ELb0ELb0ELb0EEENS1_21CollectiveEpilogueFwdINS6_IJSA_NS7_ILi512EEESA_EEES9_SC_SE_Li256ELb0ELb0ELb0ELb0EEENS1_30DynamicPersistentTileSchedulerILi256ELi32ELb0ELb0ELb1EEEEEEEEEvNT_6ParamsE,"",@"SHT_CUDA_INFO"
	.sectionflags	@""
	.align	4


	//----- nvinfo : EIATTR_CUDA_API_VERSION
	.align		4
        /*0000*/ 	.byte	0x04, 0x37
        /*0002*/ 	.short	(.L_503 - .L_502)
.L_502:
        /*0004*/ 	.word	0x00000082


	//----- nvinfo : EIATTR_KPARAM_INFO
	.align		4
.L_503:
        /*0008*/ 	.byte	0x04, 0x17
        /*000a*/ 	.short	(.L_505 - .L_504)
.L_504:
        /*000c*/ 	.word	0x00000000
        /*0010*/ 	.short	0x0000
        /*0012*/ 	.short	0x0070
        /*0014*/ 	.byte	0x00, 0xf0, 0x01, 0x32


	//----- nvinfo : EIATTR_SPARSE_MMA_MASK
	.align		4
.L_505:
        /*0018*/ 	.byte	0x03, 0x50
        /*001a*/ 	.short	0x0000


	//----- nvinfo : EIATTR_MAXREG_COUNT
	.align		4
        /*001c*/ 	.byte	0x03, 0x1b
        /*001e*/ 	.short	0x00a8


	//----- nvinfo : EIATTR_NUM_BARRIERS
	.align		4
        /*0020*/ 	.byte	0x02, 0x4c
        /*0022*/ 	.byte	0x10
	.zero		1


	//----- nvinfo : EIATTR_EXTERNS
	.align		4
        /*0024*/ 	.byte	0x04, 0x0f
        /*0026*/ 	.short	(.L_507 - .L_506)


	//   ....[0]....
	.align		4
.L_506:
        /*0028*/ 	.word	index@(__assertfail)


	//----- nvinfo : EIATTR_ANNOTATIONS
	.align		4
.L_507:
        /*002c*/ 	.byte	0x04, 0x55
        /*002e*/ 	.short	(.L_509 - .L_508)


	//   ....[0]....
.L_508:
        /*0030*/ 	.word	0x00000001
        /*0034*/ 	.byte	0x90, 0x09, 0x00, 0x00, 0x01, 0x00, 0x00, 0x00, 0xb0, 0x0a, 0x00, 0x00, 0x01, 0x00, 0x00, 0x00
        /*0044*/ 	.byte	0xa0, 0x13, 0x01, 0x00


	//----- nvinfo : EIATTR_MERCURY_ISA_VERSION
	.align		4
.L_509:
        /*0048*/ 	.byte	0x03, 0x5f
        /*004a*/ 	.short	0x0101


	//----- nvinfo : EIATTR_INT_WARP_WIDE_INSTR_OFFSETS
	.align		4
        /*004c*/ 	.byte	0x04, 0x31
        /*004e*/ 	.short	(.L_511 - .L_510)


	//   ....[0]....
.L_510:
        /*0050*/ 	.word	0x000001c0


	//   ....[1]....
        /*0054*/ 	.word	0x000001f0


	//   ....[2]....
        /*0058*/ 	.word	0x00000200


	//   ....[3]....
        /*005c*/ 	.word	0x00000270


	//   ....[4]....
        /*0060*/ 	.word	0x0000e6c0


	//   ....[5]....
        /*0064*/ 	.word	0x0000e750


	//   ....[6]....
        /*0068*/ 	.word	0x0000ec40


	//   ....[7]....
        /*006c*/ 	.word	0x00011080


	//   ....[8]....
        /*0070*/ 	.word	0x00011110


	//----- nvinfo : EIATTR_COOP_GROUP_MASK_REGIDS
	.align		4
.L_511:
        /*0074*/ 	.byte	0x04, 0x29
        /*0076*/ 	.short	(.L_513 - .L_512)


	//   ....[0]....
.L_512:
        /*0078*/ 	.word	0xffffffff


	//   ....[1]....
        /*007c*/ 	.word	0xffffffff


	//   ....[2]....
        /*0080*/ 	.word	0xffffffff


	//   ....[3]....
        /*0084*/ 	.word	0xffffffff


	//   ....[4]....
        /*0088*/ 	.word	0xffffffff


	//   ....[5]....
        /*008c*/ 	.word	0xffffffff


	//   ....[6]....
        /*0090*/ 	.word	0xffffffff


	//   ....[7]....
        /*0094*/ 	.word	0xffffffff


	//   ....[8]....
        /*0098*/ 	.word	0xffffffff


	//   ....[9]....
        /*009c*/ 	.word	0xffffffff


	//   ....[10]....
        /*00a0*/ 	.word	0xffffffff


	//   ....[11]....
        /*00a4*/ 	.word	0xffffffff


	//   ....[12]....
        /*00a8*/ 	.word	0xffffffff


	//   ....[13]....
        /*00ac*/ 	.word	0xffffffff


	//   ....[14]....
        /*00b0*/ 	.word	0xffffffff


	//   ....[15]....
        /*00b4*/ 	.word	0xffffffff


	//   ....[16]....
        /*00b8*/ 	.word	0xffffffff


	//   ....[17]....
        /*00bc*/ 	.word	0xffffffff


	//   ....[18]....
        /*00c0*/ 	.word	0xffffffff


	//   ....[19]....
        /*00c4*/ 	.word	0xffffffff


	//   ....[20]....
        /*00c8*/ 	.word	0xffffffff


	//   ....[21]....
        /*00cc*/ 	.word	0xffffffff


	//   ....[22]....
        /*00d0*/ 	.word	0xffffffff


	//   ....[23]....
        /*00d4*/ 	.word	0xffffffff


	//   ....[24]....
        /*00d8*/ 	.word	0xffffffff


	//   ....[25]....
        /*00dc*/ 	.word	0xffffffff


	//   ....[26]....
        /*00e0*/ 	.word	0xffffffff


	//   ....[27]....
        /*00e4*/ 	.word	0xffffffff


	//   ....[28]....
        /*00e8*/ 	.word	0xffffffff


	//   ....[29]....
        /*00ec*/ 	.word	0xffffffff


	//   ....[30]....
        /*00f0*/ 	.word	0xffffffff


	//   ....[31]....
        /*00f4*/ 	.word	0xffffffff


	//   ....[32]....
        /*00f8*/ 	.word	0xffffffff


	//   ....[33]....
        /*00fc*/ 	.word	0xffffffff


	//   ....[34]....
        /*0100*/ 	.word	0xffffffff


	//   ....[35]....
        /*0104*/ 	.word	0xffffffff


	//   ....[36]....
        /*0108*/ 	.word	0x0500000f


	//   ....[37]....
        /*010c*/ 	.word	0x0500000f


	//----- nvinfo : EIATTR_COOP_GROUP_INSTR_OFFSETS
	.align		4
.L_513:
        /*0110*/ 	.byte	0x04, 0x28
        /*0112*/ 	.short	(.L_515 - .L_514)


	//   ....[0]....
.L_514:
        /*0114*/ 	.word	0x00000070


	//   ....[1]....
        /*0118*/ 	.word	0x000001d0


	//   ....[2]....
        /*011c*/ 	.word	0x00000220


	//   ....[3]....
        /*0120*/ 	.word	0x000003f0


	//   ....[4]....
        /*0124*/ 	.word	0x00000550


	//   ....[5]....
        /*0128*/ 	.word	0x00000670


	//   ....[6]....
        /*012c*/ 	.word	0x000007d0


	//   ....[7]....
        /*0130*/ 	.word	0x000017e0


	//   ....[8]....
        /*0134*/ 	.word	0x00002f40


	//   ....[9]....
        /*0138*/ 	.word	0x00003ef0


	//   ....[10]....
        /*013c*/ 	.word	0x00004f30


	//   ....[11]....
        /*0140*/ 	.word	0x00005030


	//   ....[12]....
        /*0144*/ 	.word	0x00005330


	//   ....[13]....
        /*0148*/ 	.word	0x000053e0


	//   ....[14]....
        /*014c*/ 	.word	0x00005c40


	//   ....[15]....
        /*0150*/ 	.word	0x000068e0


	//   ....[16]....
        /*0154*/ 	.word	0x00007810


	//   ....[17]....
        /*0158*/ 	.word	0x00007910


	//   ....[18]....
        /*015c*/ 	.word	0x00007c30


	//   ....[19]....
        /*0160*/ 	.word	0x00007cc0


	//   ....[20]....
        /*0164*/ 	.word	0x00008e60


	//   ....[21]....
        /*0168*/ 	.word	0x00009b00


	//   ....[22]....
        /*016c*/ 	.word	0x0000a780


	//   ....[23]....
        /*0170*/ 	.word	0x0000a7b0


	//   ....[24]....
        /*0174*/ 	.word	0x0000aaa0


	//   ....[25]....
        /*0178*/ 	.word	0x0000ac70


	//   ....[26]....
        /*017c*/ 	.word	0x0000bba0


	//   ....[27]....
        /*0180*/ 	.word	0x0000bc00


	//   ....[28]....
        /*0184*/ 	.word	0x0000bc40


	//   ....[29]....
        /*0188*/ 	.word	0x0000bcb0


	//   ....[30]....
        /*018c*/ 	.word	0x0000bcd0


	//   ....[31]....
        /*0190*/ 	.word	0x0000c730


	//   ....[32]....
        /*0194*/ 	.word	0x0000d4e0


	//   ....[33]....
        /*0198*/ 	.word	0x0000e150


	//   ....[34]....
        /*019c*/ 	.word	0x00011190


	//   ....[35]....
        /*01a0*/ 	.word	0x00011340


	//   ....[36]....
        /*01a4*/ 	.word	0x000118e0


	//   ....[37]....
        /*01a8*/ 	.word	0x00011cc0


	//----- nvinfo : EIATTR_REG_RECONFIG
	.align		4
.L_515:
        /*01ac*/ 	.byte	0x01, 0x54
	.zero		2


	//----- nvinfo : EIATTR_SYSCALL_OFFSETS
	.align		4
        /*01b0*/ 	.byte	0x04, 0x46
        /*01b2*/ 	.short	(.L_517 - .L_516)


	//   ....[0]....
.L_516:
        /*01b4*/ 	.word	0x00003100


	//   ....[1]....
        /*01b8*/ 	.word	0x0000e8e0


	//   ....[2]....
        /*01bc*/ 	.word	0x0000ea20


	//   ....[3]....
        /*01c0*/ 	.word	0x0000eb20


	//----- nvinfo : EIATTR_MBARRIER_INSTR_OFFSETS
	.align		4
.L_517:
        /*01c4*/ 	.byte	0x04, 0x39
        /*01c6*/ 	.short	(.L_519 - .L_518)


	//   ....[0]....
.L_518:
        /*01c8*/ 	.word	0x000002d0
        /*01cc*/ 	.word	0x000000ff
        /*01d0*/ 	.word	0x00038800
        /*01d4*/ 	.short	0x0100
        /*01d6*/ 	.byte	0x06
	.zero		1


	//   ....[1]....
        /*01d8*/ 	.word	0x000002e0
        /*01dc*/ 	.word	0x000000ff
        /*01e0*/ 	.word	0x00038810
        /*01e4*/ 	.short	0x0100
        /*01e6*/ 	.byte	0x06
	.zero		1


	//   ....[2]....
        /*01e8*/ 	.word	0x000002f0
        /*01ec*/ 	.word	0x000000ff
        /*01f0*/ 	.word	0x00038820
        /*01f4*/ 	.short	0x0100
        /*01f6*/ 	.byte	0x06
	.zero		1


	//   ....[3]....
        /*01f8*/ 	.word	0x000003a0
        /*01fc*/ 	.word	0x000000ff
        /*0200*/ 	.word	0x00038830
        /*0204*/ 	.short	0x0100
        /*0206*/ 	.byte	0x06
	.zero		1


	//   ....[4]....
        /*0208*/ 	.word	0x000003b0
        /*020c*/ 	.word	0x000000ff
        /*0210*/ 	.word	0x00038840
        /*0214*/ 	.short	0x0100
        /*0216*/ 	.byte	0x06
	.zero		1


	//   ....[5]....
        /*0218*/ 	.word	0x000003c0
        /*021c*/ 	.word	0x000000ff
        /*0220*/ 	.word	0x00038838
        /*0224*/ 	.short	0x0100
        /*0226*/ 	.byte	0x06
	.zero		1


	//   ....[6]....
        /*0228*/ 	.word	0x000003d0
        /*022c*/ 	.word	0x000000ff
        /*0230*/ 	.word	0x00038848
        /*0234*/ 	.short	0x0100
        /*0236*/ 	.byte	0x06
	.zero		1


	//   ....[7]....
        /*0238*/ 	.word	0x00000500
        /*023c*/ 	.word	0x000000ff
        /*0240*/ 	.word	0x00038850
        /*0244*/ 	.short	0x0100
        /*0246*/ 	.byte	0x08
	.zero		1


	//   ....[8]....
        /*0248*/ 	.word	0x00000510
        /*024c*/ 	.word	0x000000ff
        /*0250*/ 	.word	0x00038860
        /*0254*/ 	.short	0x0100
        /*0256*/ 	.byte	0x08
	.zero		1


	//   ....[9]....
        /*0258*/ 	.word	0x00000520
        /*025c*/ 	.word	0x000000ff
        /*0260*/ 	.word	0x00038858
        /*0264*/ 	.short	0x0100
        /*0266*/ 	.byte	0x08
	.zero		1


	//   ....[10]....
        /*0268*/ 	.word	0x00000530
        /*026c*/ 	.word	0x000000ff
        /*0270*/ 	.word	0x00038868
        /*0274*/ 	.short	0x0100
        /*0276*/ 	.byte	0x08
	.zero		1


	//   ....[11]....
        /*0278*/ 	.word	0x00000620
        /*027c*/ 	.word	0x000000ff
        /*0280*/ 	.word	0x00038870
        /*0284*/ 	.short	0x0100
        /*0286*/ 	.byte	0x06
	.zero		1


	//   ....[12]....
        /*0288*/ 	.word	0x00000630
        /*028c*/ 	.word	0x000000ff
        /*0290*/ 	.word	0x00038880
        /*0294*/ 	.short	0x0100
        /*0296*/ 	.byte	0x06
	.zero		1


	//   ....[13]....
        /*0298*/ 	.word	0x00000640
        /*029c*/ 	.word	0x000000ff
        /*02a0*/ 	.word	0x00038878
        /*02a4*/ 	.short	0x0100
        /*02a6*/ 	.byte	0x06
	.zero		1


	//   ....[14]....
        /*02a8*/ 	.word	0x00000650
        /*02ac*/ 	.word	0x000000ff
        /*02b0*/ 	.word	0x00038888
        /*02b4*/ 	.short	0x0100
        /*02b6*/ 	.byte	0x06
	.zero		1


	//   ....[15]....
        /*02b8*/ 	.word	0x00000780
        /*02bc*/ 	.word	0x000000ff
        /*02c0*/ 	.word	0x00038890
        /*02c4*/ 	.short	0x0100
        /*02c6*/ 	.byte	0x08
	.zero		1


	//   ....[16]....
        /*02c8*/ 	.word	0x00000790
        /*02cc*/ 	.word	0x000000ff
        /*02d0*/ 	.word	0x000388a0
        /*02d4*/ 	.short	0x0100
        /*02d6*/ 	.byte	0x08
	.zero		1


	//   ....[17]....
        /*02d8*/ 	.word	0x000007a0
        /*02dc*/ 	.word	0x000000ff
        /*02e0*/ 	.word	0x00038898
        /*02e4*/ 	.short	0x0100
        /*02e6*/ 	.byte	0x08
	.zero		1


	//   ....[18]....
        /*02e8*/ 	.word	0x000007b0
        /*02ec*/ 	.word	0x000000ff
        /*02f0*/ 	.word	0x000388a8
        /*02f4*/ 	.short	0x0100
        /*02f6*/ 	.byte	0x08
	.zero		1


	//   ....[19]....
        /*02f8*/ 	.word	0x000008e0
        /*02fc*/ 	.word	0x000000ff
        /*0300*/ 	.word	0x000388b0
        /*0304*/ 	.short	0x0100
        /*0306*/ 	.byte	0x08
	.zero		1


	//   ....[20]....
        /*0308*/ 	.word	0x000008f0
        /*030c*/ 	.word	0x000000ff
        /*0310*/ 	.word	0x000388c0
        /*0314*/ 	.short	0x0100
        /*0316*/ 	.byte	0x08
	.zero		1


	//   ....[21]....
        /*0318*/ 	.word	0x00000900
        /*031c*/ 	.word	0x000000ff
        /*0320*/ 	.word	0x000388b8
        /*0324*/ 	.short	0x0100
        /*0326*/ 	.byte	0x08
	.zero		1


	//   ....[22]....
        /*0328*/ 	.word	0x00000910
        /*032c*/ 	.word	0x000000ff
        /*0330*/ 	.word	0x000388c8
        /*0334*/ 	.short	0x0100
        /*0336*/ 	.byte	0x08
	.zero		1


	//   ....[23]....
        /*0338*/ 	.word	0x00001b50
        /*033c*/ 	.word	0x00000004
        /*0340*/ 	.word	0x00000000
        /*0344*/ 	.short	0x0101
        /*0346*/ 	.byte	0x3f
	.zero		1


	//   ....[24]....
        /*0348*/ 	.word	0x00002620
        /*034c*/ 	.word	0x00000004
        /*0350*/ 	.word	0x00000000
        /*0354*/ 	.short	0x0101
        /*0356*/ 	.byte	0x3f
	.zero		1


	//   ....[25]....
        /*0358*/ 	.word	0x00003180
        /*035c*/ 	.word	0x000000ff
        /*0360*/ 	.word	0x00038800
        /*0364*/ 	.short	0x010a
        /*0366*/ 	.byte	0x25
	.zero		1


	//   ....[26]....
        /*0368*/ 	.word	0x000031e0
        /*036c*/ 	.word	0x00000005
        /*0370*/ 	.word	0x00038830
        /*0374*/ 	.short	0x010a
        /*0376*/ 	.byte	0x3f
	.zero		1


	//   ....[27]....
        /*0378*/ 	.word	0x00003220
        /*037c*/ 	.word	0x00000005
        /*0380*/ 	.word	0x00038830
        /*0384*/ 	.short	0x010a
        /*0386*/ 	.byte	0x3f
	.zero		1


	//   ....[28]....
        /*0388*/ 	.word	0x000034a0
        /*038c*/ 	.word	0x000000ff
        /*0390*/ 	.word	0x00038810
        /*0394*/ 	.short	0x010a
        /*0396*/ 	.byte	0x25
	.zero		1


	//   ....[29]....
        /*0398*/ 	.word	0x000034e0
        /*039c*/ 	.word	0x00000005
        /*03a0*/ 	.word	0x00038850
        /*03a4*/ 	.short	0x010a
        /*03a6*/ 	.byte	0x3f
	.zero		1


	//   ....[30]....
        /*03a8*/ 	.word	0x000035c0
        /*03ac*/ 	.word	0x00000005
        /*03b0*/ 	.word	0x00038850
        /*03b4*/ 	.short	0x010a
        /*03b6*/ 	.byte	0x3f
	.zero		1


	//   ....[31]....
        /*03b8*/ 	.word	0x00005630
        /*03bc*/ 	.word	0x00000018
        /*03c0*/ 	.word	0x00000000
        /*03c4*/ 	.short	0x0101
        /*03c6*/ 	.byte	0x3f
	.zero		1


	//   ....[32]....
        /*03c8*/ 	.word	0x00005c60
        /*03cc*/ 	.word	0x00000005
        /*03d0*/ 	.word	0x00000000
        /*03d4*/ 	.short	0x0101
        /*03d6*/ 	.byte	0x3f
	.zero		1


	//   ....[33]....
        /*03d8*/ 	.word	0x00005d70
        /*03dc*/ 	.word	0x0000000a
        /*03e0*/ 	.word	0x00038830
        /*03e4*/ 	.short	0x010a
        /*03e6*/ 	.byte	0x3f
	.zero		1


	//   ....[34]....
        /*03e8*/ 	.word	0x00005dc0
        /*03ec*/ 	.word	0x0000000a
        /*03f0*/ 	.word	0x00038830
        /*03f4*/ 	.short	0x010a
        /*03f6*/ 	.byte	0x3f
	.zero		1


	//   ....[35]....
        /*03f8*/ 	.word	0x00005f40
        /*03fc*/ 	.word	0x0000000a
        /*0400*/ 	.word	0x00038850
        /*0404*/ 	.short	0x010a
        /*0406*/ 	.byte	0x3f
	.zero		1


	//   ....[36]....
        /*0408*/ 	.word	0x00005f80
        /*040c*/ 	.word	0x0000000a
        /*0410*/ 	.word	0x00038850
        /*0414*/ 	.short	0x010a
        /*0416*/ 	.byte	0x3f
	.zero		1


	//   ....[37]....
        /*0418*/ 	.word	0x00007f30
        /*041c*/ 	.word	0x0000000e
        /*0420*/ 	.word	0x00000000
        /*0424*/ 	.short	0x0101
        /*0426*/ 	.byte	0x3f
	.zero		1


	//   ....[38]....
        /*0428*/ 	.word	0x00008e80
        /*042c*/ 	.word	0x0000000a
        /*0430*/ 	.word	0x00000000
        /*0434*/ 	.short	0x0101
        /*0436*/ 	.byte	0x3f
	.zero		1


	//   ....[39]....
        /*0438*/ 	.word	0x00008fc0
        /*043c*/ 	.word	0x00000009
        /*0440*/ 	.word	0x00038830
        /*0444*/ 	.short	0x010a
        /*0446*/ 	.byte	0x3f
	.zero		1


	//   ....[40]....
        /*0448*/ 	.word	0x00009010
        /*044c*/ 	.word	0x00000009
        /*0450*/ 	.word	0x00038830
        /*0454*/ 	.short	0x010a
        /*0456*/ 	.byte	0x3f
	.zero		1


	//   ....[41]....
        /*0458*/ 	.word	0x00009190
        /*045c*/ 	.word	0x00000009
        /*0460*/ 	.word	0x00038850
        /*0464*/ 	.short	0x010a
        /*0466*/ 	.byte	0x3f
	.zero		1


	//   ....[42]....
        /*0468*/ 	.word	0x000091d0
        /*046c*/ 	.word	0x00000009
        /*0470*/ 	.word	0x00038850
        /*0474*/ 	.short	0x010a
        /*0476*/ 	.byte	0x3f
	.zero		1


	//   ....[43]....
        /*0478*/ 	.word	0x0000afe0
        /*047c*/ 	.word	0x00000098
        /*0480*/ 	.word	0x00000000
        /*0484*/ 	.short	0x0101
        /*0486*/ 	.byte	0x3f
	.zero		1


	//   ....[44]....
        /*0488*/ 	.word	0x0000bbc0
        /*048c*/ 	.word	0x00000009
        /*0490*/ 	.word	0x00000000
        /*0494*/ 	.short	0x0101
        /*0496*/ 	.byte	0x3f
	.zero		1


	//   ....[45]....
        /*0498*/ 	.word	0x0000d820
        /*049c*/ 	.word	0x000000ff
        /*04a0*/ 	.word	0x00000000
        /*04a4*/ 	.short	0x0101
        /*04a6*/ 	.byte	0x05
	.zero		1


	//   ....[46]....
        /*04a8*/ 	.word	0x0000eee0
        /*04ac*/ 	.word	0x00000008
        /*04b0*/ 	.word	0x00038840
        /*04b4*/ 	.short	0x010a
        /*04b6*/ 	.byte	0x3f
	.zero		1


	//   ....[47]....
        /*04b8*/ 	.word	0x0000f510
        /*04bc*/ 	.word	0x000000ff
        /*04c0*/ 	.word	0x00038820
        /*04c4*/ 	.short	0x010a
        /*04c6*/ 	.byte	0x26
	.zero		1


	//   ....[48]....
        /*04c8*/ 	.word	0x0000f5b0
        /*04cc*/ 	.word	0x00000005
        /*04d0*/ 	.word	0x00038860
        /*04d4*/ 	.short	0x010a
        /*04d6*/ 	.byte	0x3f
	.zero		1


	//   ....[49]....
        /*04d8*/ 	.word	0x0000fc10
        /*04dc*/ 	.word	0x00000002
        /*04e0*/ 	.word	0x00038840
        /*04e4*/ 	.short	0x010a
        /*04e6*/ 	.byte	0x3f
	.zero		1


	//   ....[50]....
        /*04e8*/ 	.word	0x0000fd80
        /*04ec*/ 	.word	0x00000002
        /*04f0*/ 	.word	0x00038860
        /*04f4*/ 	.short	0x010a
        /*04f6*/ 	.byte	0x3f
	.zero		1


	//   ....[51]....
        /*04f8*/ 	.word	0x00010390
        /*04fc*/ 	.word	0x00000003
        /*0500*/ 	.word	0x00038840
        /*0504*/ 	.short	0x010a
        /*0506*/ 	.byte	0x3f
	.zero		1


	//   ....[52]....
        /*0508*/ 	.word	0x00010500
        /*050c*/ 	.word	0x00000003
        /*0510*/ 	.word	0x00038860
        /*0514*/ 	.short	0x010a
        /*0516*/ 	.byte	0x3f
	.zero		1


	//   ....[53]....
        /*0518*/ 	.word	0x00010ab0
        /*051c*/ 	.word	0x00000002
        /*0520*/ 	.word	0x00038840
        /*0524*/ 	.short	0x010a
        /*0526*/ 	.byte	0x3f
	.zero		1


	//   ....[54]....
        /*0528*/ 	.word	0x00010c20
        /*052c*/ 	.word	0x00000002
        /*0530*/ 	.word	0x00038860
        /*0534*/ 	.short	0x010a
        /*0536*/ 	.byte	0x3f
	.zero		1


	//   ....[55]....
        /*0538*/ 	.word	0x000112f0
        /*053c*/ 	.word	0x00000007
        /*0540*/ 	.word	0x00038820
        /*0544*/ 	.short	0x010a
        /*0546*/ 	.byte	0x3f
	.zero		1


	//   ....[56]....
        /*0548*/ 	.word	0x00011460
        /*054c*/ 	.word	0x00000005
        /*0550*/ 	.word	0x00000000
        /*0554*/ 	.short	0x010a
        /*0556*/ 	.byte	0x3f
	.zero		1


	//   ....[57]....
        /*0558*/ 	.word	0x000114d0
        /*055c*/ 	.word	0x00000003
        /*0560*/ 	.word	0x00000000
        /*0564*/ 	.short	0x010a
        /*0566*/ 	.byte	0x3f
	.zero		1


	//   ....[58]....
        /*0568*/ 	.word	0x00011530
        /*056c*/ 	.word	0x00000005
        /*0570*/ 	.word	0x00000000
        /*0574*/ 	.short	0x010a
        /*0576*/ 	.byte	0x3f
	.zero		1


	//   ....[59]....
        /*0578*/ 	.word	0x00011560
        /*057c*/ 	.word	0x00000003
        /*0580*/ 	.word	0x00000000
        /*0584*/ 	.short	0x010a
        /*0586*/ 	.byte	0x3f
	.zero		1


	//   ....[60]....
        /*0588*/ 	.word	0x000115d0
        /*058c*/ 	.word	0x00000000
        /*0590*/ 	.word	0x00038800
        /*0594*/ 	.short	0x010a
        /*0596*/ 	.byte	0x3f
	.zero		1


	//   ....[61]....
        /*0598*/ 	.word	0x00011620
        /*059c*/ 	.word	0x00000005
        /*05a0*/ 	.word	0x00038830
        /*05a4*/ 	.short	0x010a
        /*05a6*/ 	.byte	0x3f
	.zero		1


	//   ....[62]....
        /*05a8*/ 	.word	0x00011680
        /*05ac*/ 	.word	0x00000004
        /*05b0*/ 	.word	0x00038810
        /*05b4*/ 	.short	0x010a
        /*05b6*/ 	.byte	0x3f
	.zero		1


	//   ....[63]....
        /*05b8*/ 	.word	0x000116d0
        /*05bc*/ 	.word	0x00000005
        /*05c0*/ 	.word	0x00038850
        /*05c4*/ 	.short	0x010a
        /*05c6*/ 	.byte	0x3f
	.zero		1


	//   ....[64]....
        /*05c8*/ 	.word	0x00011720
        /*05cc*/ 	.word	0x0000000a
        /*05d0*/ 	.word	0x00038830
        /*05d4*/ 	.short	0x010a
        /*05d6*/ 	.byte	0x3f
	.zero		1


	//   ....[65]....
        /*05d8*/ 	.word	0x00011770
        /*05dc*/ 	.word	0x0000000a
        /*05e0*/ 	.word	0x00038850
        /*05e4*/ 	.short	0x010a
        /*05e6*/ 	.byte	0x3f
	.zero		1


	//   ....[66]....
        /*05e8*/ 	.word	0x000117c0
        /*05ec*/ 	.word	0x00000009
        /*05f0*/ 	.word	0x00038830
        /*05f4*/ 	.short	0x010a
        /*05f6*/ 	.byte	0x3f
	.zero		1


	//   ....[67]....
        /*05f8*/ 	.word	0x00011810
        /*05fc*/ 	.word	0x00000009
        /*0600*/ 	.word	0x00038850
        /*0604*/ 	.short	0x010a
        /*0606*/ 	.byte	0x3f
	.zero		1


	//   ....[68]....
        /*0608*/ 	.word	0x00011990
        /*060c*/ 	.word	0x00000008
        /*0610*/ 	.word	0x00038840
        /*0614*/ 	.short	0x010a
        /*0616*/ 	.byte	0x3f
	.zero		1


	//   ....[69]....
        /*0618*/ 	.word	0x000119f0
        /*061c*/ 	.word	0x00000008
        /*0620*/ 	.word	0x00038820
        /*0624*/ 	.short	0x010a
        /*0626*/ 	.byte	0x3f
	.zero		1


	//   ....[70]....
        /*0628*/ 	.word	0x00011a40
        /*062c*/ 	.word	0x00000005
        /*0630*/ 	.word	0x00038860
        /*0634*/ 	.short	0x010a
        /*0636*/ 	.byte	0x3f
	.zero		1


	//   ....[71]....
        /*0638*/ 	.word	0x00011a90
        /*063c*/ 	.word	0x00000002
        /*0640*/ 	.word	0x00038840
        /*0644*/ 	.short	0x010a
        /*0646*/ 	.byte	0x3f
	.zero		1


	//   ....[72]....
        /*0648*/ 	.word	0x00011ae0
        /*064c*/ 	.word	0x00000002
        /*0650*/ 	.word	0x00038860
        /*0654*/ 	.short	0x010a
        /*0656*/ 	.byte	0x3f
	.zero		1


	//   ....[73]....
        /*0658*/ 	.word	0x00011b30
        /*065c*/ 	.word	0x00000003
        /*0660*/ 	.word	0x00038840
        /*0664*/ 	.short	0x010a
        /*0666*/ 	.byte	0x3f
	.zero		1


	//   ....[74]....
        /*0668*/ 	.word	0x00011b80
        /*066c*/ 	.word	0x00000003
        /*0670*/ 	.word	0x00038860
        /*0674*/ 	.short	0x010a
        /*0676*/ 	.byte	0x3f
	.zero		1


	//   ....[75]....
        /*0678*/ 	.word	0x00011bd0
        /*067c*/ 	.word	0x00000002
        /*0680*/ 	.word	0x00038840
        /*0684*/ 	.short	0x010a
        /*0686*/ 	.byte	0x3f
	.zero		1


	//   ....[76]....
        /*0688*/ 	.word	0x00011c20
        /*068c*/ 	.word	0x00000002
        /*0690*/ 	.word	0x00038860
        /*0694*/ 	.short	0x010a
        /*0696*/ 	.byte	0x3f
	.zero		1


	//   ....[77]....
        /*0698*/ 	.word	0x00011d00
        /*069c*/ 	.word	0x00000007
        /*06a0*/ 	.word	0x00038820
        /*06a4*/ 	.short	0x010a
        /*06a6*/ 	.byte	0x3f
	.zero		1


	//   ....[78]....
        /*06a8*/ 	.word	0x00011d50
        /*06ac*/ 	.word	0x00000005
        /*06b0*/ 	.word	0x00000000
        /*06b4*/ 	.short	0x010a
        /*06b6*/ 	.byte	0x3f
	.zero		1


	//   ....[79]....
        /*06b8*/ 	.word	0x00011da0
        /*06bc*/ 	.word	0x00000003
        /*06c0*/ 	.word	0x00000000
        /*06c4*/ 	.short	0x010a
        /*06c6*/ 	.byte	0x3f
	.zero		1


	//   ....[80]....
        /*06c8*/ 	.word	0x00011df0
        /*06cc*/ 	.word	0x00000005
        /*06d0*/ 	.word	0x00000000
        /*06d4*/ 	.short	0x010a
        /*06d6*/ 	.byte	0x3f
	.zero		1


	//----- nvinfo : EIATTR_NUM_MBARRIERS
	.align		4
.L_519:
        /*06d8*/ 	.byte	0x03, 0x38
        /*06da*/ 	.short	0x0017


	//----- nvinfo : EIATTR_EXIT_INSTR_OFFSETS
	.align		4
        /*06dc*/ 	.byte	0x04, 0x1c
        /*06de*/ 	.short	(.L_521 - .L_520)


	//   ....[0]....
.L_520:
        /*06e0*/ 	.word	0x00000aa0


	//   ....[1]....
        /*06e4*/ 	.word	0x0000e110


	//   ....[2]....
        /*06e8*/ 	.word	0x0000e170


	//   ....[3]....
        /*06ec*/ 	.word	0x00011360


	//   ....[4]....
        /*06f0*/ 	.word	0x000115b0


	//----- nvinfo : EIATTR_MAX_THREADS
	.align		4
.L_521:
        /*06f4*/ 	.byte	0x04, 0x05
        /*06f6*/ 	.short	(.L_523 - .L_522)
.L_522:
        /*06f8*/ 	.word	0x00000180
        /*06fc*/ 	.word	0x00000001
        /*0700*/ 	.word	0x00000001


	//----- nvinfo : EIATTR_CRS_STACK_SIZE
	.align		4
.L_523:
        /*0704*/ 	.byte	0x04, 0x1e
        /*0706*/ 	.short	(.L_525 - .L_524)
.L_524:
        /*0708*/ 	.word	0x00000000


	//----- nvinfo : EIATTR_CBANK_PARAM_SIZE
	.align		4
.L_525:
        /*070c*/ 	.byte	0x03, 0x19
        /*070e*/ 	.short	0x0cf0


	//----- nvinfo : EIATTR_PARAM_CBANK
	.align		4
        /*0710*/ 	.byte	0x04, 0x0a
        /*0712*/ 	.short	(.L_527 - .L_526)
	.align		4
.L_526:
        /*0714*/ 	.word	index@(.nv.constant0._ZN7cutlass13device_kernelIN5flash11enable_sm90INS1_16FlashAttnFwdSm90INS1_25CollectiveMainloopFwdSm90ILi2EN4cute5tupleIJNS5_1CILi1EEES8_S8_EEENS6_IJNS7_ILi64EEESA_SA_EEELi512ENS_6half_tEfNS_4arch4Sm90ELb1ELb0ELb0ELb0ELb0ELb0ELb1ELb0ELb0ELb0ELb0ELb0EEENS1_21CollectiveEpilogueFwdINS6_IJSA_NS7_ILi512EEESA_EEES9_SC_SE_Li256ELb0ELb0ELb0ELb0EEENS1_30DynamicPersistentTileSchedulerILi256ELi32ELb0ELb0ELb1EEEEEEEEEvNT_6ParamsE)
        /*0718*/ 	.short	0x0210
        /*071a*/ 	.short	0x0cf0


	//----- nvinfo : EIATTR_SW_WAR
	.align		4
.L_527:
        /*071c*/ 	.byte	0x04, 0x36
        /*071e*/ 	.short	(.L_529 - .L_528)
.L_528:
        /*0720*/ 	.word	0x00000008
.L_529:


//--------------------- .nv.info._ZN7cutlass13device_kernelIN5flash11enable_sm90INS1_16FlashAttnFwdSm90INS1_25CollectiveMainloopFwdSm90ILi2EN4cute5tupleIJNS5_1CILi1EEES8_S8_EEENS6_IJNS7_ILi64EEESA_SA_EEELi512ENS_6half_tEfNS_4arch4Sm90ELb1ELb0ELb0ELb1ELb0ELb0ELb0ELb0ELb0ELb0ELb0ELb0EEENS1_21CollectiveEpilogueFwdINS6_IJSA_NS7_ILi512EEESA_EEES9_SC_SE_Li256ELb1ELb0ELb0ELb0EEENS1_36VarlenDynamicPersistentTileSchedulerILi64ELi64ELi256ELi32ELb0ELb0ELb1ELb1ELb1ELb1EEEEEEEEEvNT_6ParamsE --------------------------
	.section	.nv.info._ZN7cutlass13device_kernelIN5flash11enable_sm90INS1_16FlashAttnFwdSm90INS1_25CollectiveMainloopFwdSm90ILi2EN4cute5tupleIJNS5_1CILi1EEES8_S8_EEENS6_IJNS7_ILi64EEESA_SA_EEELi512ENS_6half_tEfNS_4arch4Sm90ELb1ELb0ELb0ELb1ELb0ELb0ELb0ELb0ELb0ELb0ELb0ELb0EEENS1_21CollectiveEpilogueFwdINS6_IJSA_NS7_ILi512EEESA_EEES9_SC_SE_Li256ELb1ELb0ELb0ELb0EEENS1_36VarlenDynamicPersistentTileSchedulerILi64ELi64ELi256ELi32ELb0ELb0ELb1ELb1ELb1ELb1EEEEEEEEEvNT_6ParamsE,"",@"SHT_CUDA_INFO"
	.sectionflags	@""
	.align	4


	//----- nvinfo : EIATTR_CUDA_API_VERSION
	.align		4
        /*0000*/ 	.byte	0x04, 0x37
        /*0002*/ 	.short	(.L_531 - .L_530)
.L_530:
        /*0004*/ 	.word	0x00000082


	//----- nvinfo : EIATTR_KPARAM_INFO
	.align		4
.L_531:
        /*0008*/ 	.byte	0x04, 0x17
        /*000a*/ 	.short	(.L_533 - .L_532)
.L_532:
        /*000c*/ 	.word	0x00000000
        /*0010*/ 	.short	0x0000
        /*0012*/ 	.short	0x0070
        /*0014*/ 	.byte	0x00, 0xf0, 0x01, 0x28


	//----- nvinfo : EIATTR_SPARSE_MMA_MASK
	.align		4
.L_533:
        /*0018*/ 	.byte	0x03, 0x50
        /*001a*/ 	.short	0x0000


	//----- nvinfo : EIATTR_MAXREG_COUNT
	.align		4
        /*001c*/ 	.byte	0x03, 0x1b
        /*001e*/ 	.short	0x00a8


	//----- nvinfo : EIATTR_NUM_BARRIERS
	.align		4
        /*0020*/ 	.byte	0x02, 0x4c
        /*0022*/ 	.byte	0x10
	.zero		1


	//----- nvinfo : EIATTR_EXTERNS
	.align		4
        /*0024*/ 	.byte	0x04, 0x0f
        /*0026*/ 	.short	(.L_535 - .L_534)


	//   ....[0]....
	.align		4
.L_534:
        /*0028*/ 	.word	index@(__assertfail)


	//----- nvinfo : EIATTR_ANNOTATIONS
	.align		4
.L_535:
        /*002c*/ 	.byte	0x04, 0x55
        /*002e*/ 	.short	(.L_537 - .L_536)


	//   ....[0]....
.L_536:
        /* <DEDUP_REMOVED lines=28> */


	//----- nvinfo : EIATTR_MERCURY_ISA_VERSION
	.align		4
.L_537:
        /*01e0*/ 	.byte	0x03, 0x5f
        /*01e2*/ 	.short	0x0101


	//----- nvinfo : EIATTR_UNUSED_LOAD_BYTE_OFFSET
	.align		4
        /*01e4*/ 	.byte	0x04, 0x44
        /*01e6*/ 	.short	(.L_539 - .L_538)


	//   ....[0]....
.L_538:
        /*01e8*/ 	.word	0x00000a50
        /*01ec*/ 	.word	0x0000fff0


	//   ....[1]....
        /*01f0*/ 	.word	0x00008b00
        /*01f4*/ 	.word	0x0000fff0


	//----- nvinfo : EIATTR_INT_WARP_WIDE_INSTR_OFFSETS
	.align		4
.L_539:
        /*01f8*/ 	.byte	0x04, 0x31
        /*01fa*/ 	.short	(.L_541 - .L_540)


	//   ....[0]....
.L_540:
        /*01fc*/ 	.word	0x00000160


	//   ....[1]....
        /*0200*/ 	.word	0x000001a0


	//   ....[2]....
        /*0204*/ 	.word	0x00000210


	//   ....[3]....
        /*0208*/ 	.word	0x0000c640


	//   ....[4]....
        /*020c*/ 	.word	0x0000c6d0


	//   ....[5]....
        /*0210*/ 	.word	0x0000cb60


	//   ....[6]....
        /*0214*/ 	.word	0x0000cb90


	//   ....[7]....
        /*0218*/ 	.word	0x0000f430


	//   ....[8]....
        /*021c*/ 	.word	0x0000f4c0


	//----- nvinfo : EIATTR_COOP_GROUP_MASK_REGIDS
	.align		4
.L_541:
        /*0220*/ 	.byte	0x04, 0x29
        /*0222*/ 	.short	(.L_543 - .L_542)


	//   ....[0]....
.L_542:
        /*0224*/ 	.word	0xffffffff


	//   ....[1]....
        /*0228*/ 	.word	0xffffffff


	//   ....[2]....
        /*022c*/ 	.word	0xffffffff


	//   ....[3]....
        /*0230*/ 	.word	0xffffffff


	//   ....[4]....
        /*0234*/ 	.word	0xffffffff


	//   ....[5]....
        /*0238*/ 	.word	0xffffffff


	//   ....[6]....
        /*023c*/ 	.word	0xffffffff


	//   ....[7]....
        /*0240*/ 	.word	0xffffffff


	//   ....[8]....
        /*0244*/ 	.word	0xffffffff


	//   ....[9]....
        /*0248*/ 	.word	0xffffffff


	//   ....[10]....
        /*024c*/ 	.word	0xffffffff


	//   ....[11]....
        /*0250*/ 	.word	0xffffffff


	//   ....[12]....
        /*0254*/ 	.word	0xffffffff


	//   ....[13]....
        /*0258*/ 	.word	0xffffffff


	//   ....[14]....
        /*025c*/ 	.word	0xffffffff


	//   ....[15]....
        /*0260*/ 	.word	0xffffffff


	//   ....[16]....
        /*0264*/ 	.word	0xffffffff


	//   ....[17]....
        /*0268*/ 	.word	0xffffffff


	//   ....[18]....
        /*026c*/ 	.word	0xffffffff


	//   ....[19]....
        /*0270*/ 	.word	0xffffffff


	//   ....[20]....
        /*0274*/ 	.word	0xffffffff


	//   ....[21]....
        /*0278*/ 	.word	0xffffffff


	//   ....[22]....
        /*027c*/ 	.word	0xffffffff


	//   ....[23]....
        /*0280*/ 	.word	0xffffffff


	//   ....[24]....
        /*0284*/ 	.word	0xffffffff


	//   ....[25]....
        /*0288*/ 	.word	0xffffffff


	//   ....[26]....
        /*028c*/ 	.word	0xffffffff


	//   ....[27]....
        /*0290*/ 	.word	0xffffffff


	//   ....[28]....
        /*0294*/ 	.word	0xffffffff


	//   ....[29]....
        /*0298*/ 	.word	0xffffffff


	//   ....[30]....
        /*029c*/ 	.word	0xffffffff


	//   ....[31]....
        /*02a0*/ 	.word	0xffffffff


	//   ....[32]....
        /*02a4*/ 	.word	0xffffffff


	//   ....[33]....
        /*02a8*/ 	.word	0xffffffff


	//   ....[34]....
        /*02ac*/ 	.word	0xffffffff


	//   ....[35]....
        /*02b0*/ 	.word	0xffffffff


	//   ....[36]....
        /*02b4*/ 	.word	0xffffffff


	//   ....[37]....
        /*02b8*/ 	.word	0xffffffff


	//   ....[38]....
        /*02bc*/ 	.word	0xffffffff


	//   ....[39]....
        /*02c0*/ 	.word	0xffffffff


	//   ....[40]....
        /*02c4*/ 	.word	0xffffffff


	//   ....[41]....
        /*02c8*/ 	.word	0xffffffff


	//   ....[42]....
        /*02cc*/ 	.word	0xffffffff


	//   ....[43]....
        /*02d0*/ 	.word	0xffffffff


	//   ....[44]....
        /*02d4*/ 	.word	0xffffffff


	//   ....[45]....
        /*02d8*/ 	.word	0xffffffff


	//   ....[46]....
        /*02dc*/ 	.word	0xffffffff


	//   ....[47]....
        /*02e0*/ 	.word	0xffffffff


	//   ....[48]....
        /*02e4*/ 	.word	0xffffffff


	//   ....[49]....
        /*02e8*/ 	.word	0xffffffff


	//   ....[50]....
        /*02ec*/ 	.word	0xffffffff


	//   ....[51]....
        /*02f0*/ 	.word	0xffffffff


	//   ....[52]....
        /*02f4*/ 	.word	0xffffffff


	//   ....[53]....
        /*02f8*/ 	.word	0xffffffff


	//   ....[54]....
        /*02fc*/ 	.word	0xffffffff


	//   ....[55]....
        /*0300*/ 	.word	0xffffffff


	//   ....[56]....
        /*0304*/ 	.word	0xffffffff


	//   ....[57]....
        /*0308*/ 	.word	0xffffffff


	//   ....[58]....
        /*030c*/ 	.word	0xffffffff


	//   ....[59]....
        /*0310*/ 	.word	0xffffffff


	//   ....[60]....
        /*0314*/ 	.word	0xffffffff


	//   ....[61]....
        /*0318*/ 	.word	0xffffffff


	//   ....[62]....
        /*031c*/ 	.word	0xffffffff


	//   ....[63]....
        /*0320*/ 	.word	0x0500000f


	//   ....[64]....
        /*0324*/ 	.word	0x0500000f


	//   ....[65]....
        /*0328*/ 	.word	0x0500000f


	//   ....[66]....
        /*032c*/ 	.word	0x0500000f


	//   ....[67]....
        /*0330*/ 	.word	0x0500000f


	//   ....[68]....
        /*0334*/ 	.word	0x0500000f


	//   ....[69]....
        /*0338*/ 	.word	0x0500000f


	//   ....[70]....
        /*033c*/ 	.word	0x0500000f


	//   ....[71]....
        /*0340*/ 	.word	0x0500000f


	//   ....[72]....
        /*0344*/ 	.word	0x0500000f


	//   ....[73]....
        /*0348*/ 	.word	0x0500000f


	//   ....[74]....
        /*034c*/ 	.word	0x0500000f


	//   ....[75]....
        /*0350*/ 	.word	0x0500000f


	//   ....[76]....
        /*0354*/ 	.word	0x0500000f


	//   ....[77]....
        /*0358*/ 	.word	0x0500000f


	//   ....[78]....
        /*035c*/ 	.word	0x0500000f


	//   ....[79]....
        /*0360*/ 	.word	0x0500000f


	//   ....[80]....
        /*0364*/ 	.word	0x0500000f


	//   ....[81]....
        /*0368*/ 	.word	0x0500000f


	//----- nvinfo : EIATTR_COOP_GROUP_INSTR_OFFSETS
	.align		4
.L_543:
        /*036c*/ 	.byte	0x04, 0x28
        /*036e*/ 	.short	(.L_545 - .L_544)


	//   ....[0]....
.L_544:
        /*0370*/ 	.word	0x00000060


	//   ....[1]....
        /*0374*/ 	.word	0x00000170


	//   ....[2]....
        /*0378*/ 	.word	0x000001c0


	//   ....[3]....
        /*037c*/ 	.word	0x000003b0


	//   ....[4]....
        /*0380*/ 	.word	0x00000510


	//   ....[5]....
        /*0384*/ 	.word	0x00000630


	//   ....[6]....
        /*0388*/ 	.word	0x00000790


	//   ....[7]....
        /*038c*/ 	.word	0x00001920


	//   ....[8]....
        /*0390*/ 	.word	0x000031b0


	//   ....[9]....
        /*0394*/ 	.word	0x00003b60


	//   ....[10]....
        /*0398*/ 	.word	0x00003c80


	//   ....[11]....
        /*039c*/ 	.word	0x00003e80


	//   ....[12]....
        /*03a0*/ 	.word	0x00003fc0


	//   ....[13]....
        /*03a4*/ 	.word	0x00004980


	//   ....[14]....
        /*03a8*/ 	.word	0x00004fe0


	//   ....[15]....
        /*03ac*/ 	.word	0x000050e0


	//   ....[16]....
        /*03b0*/ 	.word	0x00005330


	//   ....[17]....
        /*03b4*/ 	.word	0x000054a0


	//   ....[18]....
        /*03b8*/ 	.word	0x00006700


	//   ....[19]....
        /*03bc*/ 	.word	0x00006b00


	//   ....[20]....
        /*03c0*/ 	.word	0x00006b30


	//   ....[21]....
        /*03c4*/ 	.word	0x00006da0


	//   ....[22]....
        /*03c8*/ 	.word	0x00006f70


	//   ....[23]....
        /*03cc*/ 	.word	0x00007fd0


	//   ....[24]....
        /*03d0*/ 	.word	0x00008010


	//   ....[25]....
        /*03d4*/ 	.word	0x00008050


	//   ....[26]....
        /*03d8*/ 	.word	0x000080c0


	//   ....[27]....
        /*03dc*/ 	.word	0x000080e0


	//   ....[28]....
        /*03e0*/ 	.word	0x00009a50


	//   ....[29]....
        /*03e4*/ 	.word	0x0000b470


	//   ....[30]....
        /*03e8*/ 	.word	0x0000b5f0


	//   ....[31]....
        /*03ec*/ 	.word	0x0000b620


	//   ....[32]....
        /*03f0*/ 	.word	0x0000b660


	//   ....[33]....
        /*03f4*/ 	.word	0x0000b6d0


	//   ....[34]....
        /*03f8*/ 	.word	0x0000b730


	//   ....[35]....
        /*03fc*/ 	.word	0x0000b770


	//   ....[36]....
        /*0400*/ 	.word	0x0000b910


	//   ....[37]....
        /*0404*/ 	.word	0x0000b970


	//   ....[38]....
        /*0408*/ 	.word	0x0000b9b0


	//   ....[39]....
        /*040c*/ 	.word	0x0000b9f0


	//   ....[40]....
        /*0410*/ 	.word	0x0000ba20


	//   ....[41]....
        /*0414*/ 	.word	0x0000ba50


	//   ....[42]....
        /*0418*/ 	.word	0x0000bae0


	//   ....[43]....
        /*041c*/ 	.word	0x0000bb40


	//   ....[44]....
        /*0420*/ 	.word	0x0000bbd0


	//   ....[45]....
        /*0424*/ 	.word	0x0000f550


	//   ....[46]....
        /*0428*/ 	.word	0x0000f560


	//   ....[47]....
        /*042c*/ 	.word	0x0000f670


	//   ....[48]....
        /*0430*/ 	.word	0x0000f6d0


	//   ....[49]....
        /*0434*/ 	.word	0x0000f710


	//   ....[50]....
        /*0438*/ 	.word	0x0000f750


	//   ....[51]....
        /*043c*/ 	.word	0x0000f780


	//   ....[52]....
        /*0440*/ 	.word	0x0000f7b0


	//   ....[53]....
        /*0444*/ 	.word	0x0000f940


	//   ....[54]....
        /*0448*/ 	.word	0x0000f9a0


	//   ....[55]....
        /*044c*/ 	.word	0x0000f9e0


	//   ....[56]....
        /*0450*/ 	.word	0x0000fa20


	//   ....[57]....
        /*0454*/ 	.word	0x0000fa50


	//   ....[58]....
        /*0458*/ 	.word	0x0000fa80


	//   ....[59]....
        /*045c*/ 	.word	0x0000fb40


	//   ....[60]....
        /*0460*/ 	.word	0x0000fb60


	//   ....[61]....
        /*0464*/ 	.word	0x0000fbd0


	//   ....[62]....
        /*0468*/ 	.word	0x00010260


	//   ....[63]....
        /*046c*/ 	.word	0x000108c0


	//   ....[64]....
        /*0470*/ 	.word	0x00010ce0


	//   ....[65]....
        /*0474*/ 	.word	0x00010d70


	//   ....[66]....
        /*0478*/ 	.word	0x00010e10


	//   ....[67]....
        /*047c*/ 	.word	0x00010ec0


	//   ....[68]....
        /*0480*/ 	.word	0x00010f40


	//   ....[69]....
        /*0484*/ 	.word	0x00010fc0


	//   ....[70]....
        /*0488*/ 	.word	0x00011040


	//   ....[71]....
        /*048c*/ 	.word	0x000110c0


	//   ....[72]....
        /*0490*/ 	.word	0x00011150


	//   ....[73]....
        /*0494*/ 	.word	0x00011200


	//   ....[74]....
        /*0498*/ 	.word	0x00011280


	//   ....[75]....
        /*049c*/ 	.word	0x00011300


	//   ....[76]....
        /*04a0*/ 	.word	0x00011380


	//   ....[77]....
        /*04a4*/ 	.word	0x00011400


	//   ....[78]....
        /*04a8*/ 	.word	0x00011470


	//   ....[79]....
        /*04ac*/ 	.word	0x00011510


	//   ....[80]....
        /*04b0*/ 	.word	0x000115a0


	//   ....[81]....
        /*04b4*/ 	.word	0x000116d0


	//----- nvinfo : EIATTR_REG_RECONFIG
	.align		4
.L_545:
        /*04b8*/ 	.byte	0x01, 0x54
	.zero		2


	//----- nvinfo : EIATTR_SYSCALL_OFFSETS
	.align		4
        /*04bc*/ 	.byte	0x04, 0x46
        /*04be*/ 	.short	(.L_547 - .L_546)


	//   ....[0]....
.L_546:
        /*04c0*/ 	.word	0x00003380


	//   ....[1]....
        /*04c4*/ 	.word	0x0000c860


	//   ....[2]....
        /*04c8*/ 	.word	0x0000c9a0


	//   ....[3]....
        /*04cc*/ 	.word	0x0000caa0


	//----- nvinfo : EIATTR_MBARRIER_INSTR_OFFSETS
	.align		4
.L_547:
        /*04d0*/ 	.byte	0x04, 0x39
        /*04d2*/ 	.short	(.L_549 - .L_548)


	//   ....[0]....
.L_548:
        /*04d4*/ 	.word	0x000002a0
        /*04d8*/ 	.word	0x000000ff
        /*04dc*/ 	.word	0x00028c00
        /*04e0*/ 	.short	0x0100
        /*04e2*/ 	.byte	0x08
	.zero		1


	//   ....[1]....
        /*04e4*/ 	.word	0x000002b0
        /*04e8*/ 	.word	0x000000ff
        /*04ec*/ 	.word	0x00028c20
        /*04f0*/ 	.short	0x0100
        /*04f2*/ 	.byte	0x08
	.zero		1


	//   ....[2]....
        /*04f4*/ 	.word	0x00000360
        /*04f8*/ 	.word	0x000000ff
        /*04fc*/ 	.word	0x00028c30
        /*0500*/ 	.short	0x0100
        /*0502*/ 	.byte	0x06
	.zero		1


	//   ....[3]....
        /*0504*/ 	.word	0x00000370
        /*0508*/ 	.word	0x000000ff
        /*050c*/ 	.word	0x00028c40
        /*0510*/ 	.short	0x0100
        /*0512*/ 	.byte	0x06
	.zero		1


	//   ....[4]....
        /*0514*/ 	.word	0x00000380
        /*0518*/ 	.word	0x000000ff
        /*051c*/ 	.word	0x00028c38
        /*0520*/ 	.short	0x0100
        /*0522*/ 	.byte	0x06
	.zero		1


	//   ....[5]....
        /*0524*/ 	.word	0x00000390
        /*0528*/ 	.word	0x000000ff
        /*052c*/ 	.word	0x00028c48
        /*0530*/ 	.short	0x0100
        /*0532*/ 	.byte	0x06
	.zero		1


	//   ....[6]....
        /*0534*/ 	.word	0x000004c0
        /*0538*/ 	.word	0x000000ff
        /*053c*/ 	.word	0x00028c50
        /*0540*/ 	.short	0x0100
        /*0542*/ 	.byte	0x08
	.zero		1


	//   ....[7]....
        /*0544*/ 	.word	0x000004d0
        /*0548*/ 	.word	0x000000ff
        /*054c*/ 	.word	0x00028c60
        /*0550*/ 	.short	0x0100
        /*0552*/ 	.byte	0x08
	.zero		1


	//   ....[8]....
        /*0554*/ 	.word	0x000004e0
        /*0558*/ 	.word	0x000000ff
        /*055c*/ 	.word	0x00028c58
        /*0560*/ 	.short	0x0100
        /*0562*/ 	.byte	0x08
	.zero		1


	//   ....[9]....
        /*0564*/ 	.word	0x000004f0
        /*0568*/ 	.word	0x000000ff
        /*056c*/ 	.word	0x00028c68
        /*0570*/ 	.short	0x0100
        /*0572*/ 	.byte	0x08
	.zero		1


	//   ....[10]....
        /*0574*/ 	.word	0x000005e0
        /*0578*/ 	.word	0x000000ff
        /*057c*/ 	.word	0x00028c70
        /*0580*/ 	.short	0x0100
        /*0582*/ 	.byte	0x06
	.zero		1


	//   ....[11]....
        /*0584*/ 	.word	0x000005f0
        /*0588*/ 	.word	0x000000ff
        /*058c*/ 	.word	0x00028c80
        /*0590*/ 	.short	0x0100
        /*0592*/ 	.byte	0x06
	.zero		1


	//   ....[12]....
        /*0594*/ 	.word	0x00000600
        /*0598*/ 	.word	0x000000ff
        /*059c*/ 	.word	0x00028c78
        /*05a0*/ 	.short	0x0100
        /*05a2*/ 	.byte	0x06
	.zero		1


	//   ....[13]....
        /*05a4*/ 	.word	0x00000610
        /*05a8*/ 	.word	0x000000ff
        /*05ac*/ 	.word	0x00028c88
        /*05b0*/ 	.short	0x0100
        /*05b2*/ 	.byte	0x06
	.zero		1


	//   ....[14]....
        /*05b4*/ 	.word	0x00000740
        /*05b8*/ 	.word	0x000000ff
        /*05bc*/ 	.word	0x00028c90
        /*05c0*/ 	.short	0x0100
        /*05c2*/ 	.byte	0x08
	.zero		1


	//   ....[15]....
        /*05c4*/ 	.word	0x00000750
        /*05c8*/ 	.word	0x000000ff
        /*05cc*/ 	.word	0x00028ca0
        /*05d0*/ 	.short	0x0100
        /*05d2*/ 	.byte	0x08
	.zero		1


	//   ....[16]....
        /*05d4*/ 	.word	0x00000760
        /*05d8*/ 	.word	0x000000ff
        /*05dc*/ 	.word	0x00028c98
        /*05e0*/ 	.short	0x0100
        /*05e2*/ 	.byte	0x08
	.zero		1


	//   ....[17]....
        /*05e4*/ 	.word	0x00000770
        /*05e8*/ 	.word	0x000000ff
        /*05ec*/ 	.word	0x00028ca8
        /*05f0*/ 	.short	0x0100
        /*05f2*/ 	.byte	0x08
	.zero		1


	//   ....[18]....
        /*05f4*/ 	.word	0x000008a0
        /*05f8*/ 	.word	0x000000ff
        /*05fc*/ 	.word	0x00028cb0
        /*0600*/ 	.short	0x0100
        /*0602*/ 	.byte	0x08
	.zero		1


	//   ....[19]....
        /*0604*/ 	.word	0x000008b0
        /*0608*/ 	.word	0x000000ff
        /*060c*/ 	.word	0x00028cc0
        /*0610*/ 	.short	0x0100
        /*0612*/ 	.byte	0x08
	.zero		1


	//   ....[20]....
        /*0614*/ 	.word	0x000008c0
        /*0618*/ 	.word	0x000000ff
        /*061c*/ 	.word	0x00028cb8
        /*0620*/ 	.short	0x0100
        /*0622*/ 	.byte	0x08
	.zero		1


	//   ....[21]....
        /*0624*/ 	.word	0x000008d0
        /*0628*/ 	.word	0x000000ff
        /*062c*/ 	.word	0x00028cc8
        /*0630*/ 	.short	0x0100
        /*0632*/ 	.byte	0x08
	.zero		1


	//   ....[22]....
        /*0634*/ 	.word	0x00001a30
        /*0638*/ 	.word	0x000000ff
        /*063c*/ 	.word	0x00028c50
        /*0640*/ 	.short	0x010a
        /*0642*/ 	.byte	0x15
	.zero		1


	//   ....[23]....
        /*0644*/ 	.word	0x00001d00
        /*0648*/ 	.word	0x00000004
        /*064c*/ 	.word	0x00000000
        /*0650*/ 	.short	0x0101
        /*0652*/ 	.byte	0x3f
	.zero		1


	//   ....[24]....
        /*0654*/ 	.word	0x00002660
        /*0658*/ 	.word	0x000000ff
        /*065c*/ 	.word	0x00028c50
        /*0660*/ 	.short	0x010a
        /*0662*/ 	.byte	0x15
	.zero		1


	//   ....[25]....
        /*0664*/ 	.word	0x000026a0
        /*0668*/ 	.word	0x000000ff
        /*066c*/ 	.word	0x00028c50
        /*0670*/ 	.short	0x010a
        /*0672*/ 	.byte	0x15
	.zero		1


	//   ....[26]....
        /*0674*/ 	.word	0x00002870
        /*0678*/ 	.word	0x00000005
        /*067c*/ 	.word	0x00000000
        /*0680*/ 	.short	0x0101
        /*0682*/ 	.byte	0x3f
	.zero		1


	//   ....[27]....
        /*0684*/ 	.word	0x00003400
        /*0688*/ 	.word	0x000000ff
        /*068c*/ 	.word	0x00028c00
        /*0690*/ 	.short	0x010a
        /*0692*/ 	.byte	0x28
	.zero		1


	//   ....[28]....
        /*0694*/ 	.word	0x00003480
        /*0698*/ 	.word	0x00000007
        /*069c*/ 	.word	0x00028c30
        /*06a0*/ 	.short	0x010a
        /*06a2*/ 	.byte	0x3f
	.zero		1


	//   ....[29]....
        /*06a4*/ 	.word	0x000034c0
        /*06a8*/ 	.word	0x00000007
        /*06ac*/ 	.word	0x00028c30
        /*06b0*/ 	.short	0x010a
        /*06b2*/ 	.byte	0x3f
	.zero		1


	//   ....[30]....
        /*06b4*/ 	.word	0x000041b0
        /*06b8*/ 	.word	0x00000003
        /*06bc*/ 	.word	0x00000000
        /*06c0*/ 	.short	0x0101
        /*06c2*/ 	.byte	0x3f
	.zero		1


	//   ....[31]....
        /*06c4*/ 	.word	0x00004680
        /*06c8*/ 	.word	0x00000007
        /*06cc*/ 	.word	0x00028c50
        /*06d0*/ 	.short	0x010a
        /*06d2*/ 	.byte	0x3f
	.zero		1


	//   ....[32]....
        /*06d4*/ 	.word	0x000046c0
        /*06d8*/ 	.word	0x00000007
        /*06dc*/ 	.word	0x00028c50
        /*06e0*/ 	.short	0x010a
        /*06e2*/ 	.byte	0x3f
	.zero		1


	//   ....[33]....
        /*06e4*/ 	.word	0x000049a0
        /*06e8*/ 	.word	0x00000007
        /*06ec*/ 	.word	0x00000000
        /*06f0*/ 	.short	0x0101
        /*06f2*/ 	.byte	0x3f
	.zero		1


	//   ....[34]....
        /*06f4*/ 	.word	0x00004aa0
        /*06f8*/ 	.word	0x000000ff
        /*06fc*/ 	.word	0x00028c30
        /*0700*/ 	.short	0x010a
        /*0702*/ 	.byte	0x18
	.zero		1


	//   ....[35]....
        /*0704*/ 	.word	0x00004ae0
        /*0708*/ 	.word	0x000000ff
        /*070c*/ 	.word	0x00028c30
        /*0710*/ 	.short	0x010a
        /*0712*/ 	.byte	0x18
	.zero		1


	//   ....[36]....
        /*0714*/ 	.word	0x000057e0
        /*0718*/ 	.word	0x000000a3
        /*071c*/ 	.word	0x00000000
        /*0720*/ 	.short	0x0101
        /*0722*/ 	.byte	0x3f
	.zero		1


	//   ....[37]....
        /*0724*/ 	.word	0x00006440
        /*0728*/ 	.word	0x000000ff
        /*072c*/ 	.word	0x00028c50
        /*0730*/ 	.short	0x010a
        /*0732*/ 	.byte	0x18
	.zero		1


	//   ....[38]....
        /*0734*/ 	.word	0x00006480
        /*0738*/ 	.word	0x000000ff
        /*073c*/ 	.word	0x00028c50
        /*0740*/ 	.short	0x010a
        /*0742*/ 	.byte	0x18
	.zero		1


	//   ....[39]....
        /*0744*/ 	.word	0x00006720
        /*0748*/ 	.word	0x000000a8
        /*074c*/ 	.word	0x00000000
        /*0750*/ 	.short	0x0101
        /*0752*/ 	.byte	0x3f
	.zero		1


	//   ....[40]....
        /*0754*/ 	.word	0x00006840
        /*0758*/ 	.word	0x000000ff
        /*075c*/ 	.word	0x00028c30
        /*0760*/ 	.short	0x010a
        /*0762*/ 	.byte	0x17
	.zero		1


	//   ....[41]....
        /*0764*/ 	.word	0x00006880
        /*0768*/ 	.word	0x000000ff
        /*076c*/ 	.word	0x00028c30
        /*0770*/ 	.short	0x010a
        /*0772*/ 	.byte	0x17
	.zero		1


	//   ....[42]....
        /*0774*/ 	.word	0x00007340
        /*0778*/ 	.word	0x0000009a
        /*077c*/ 	.word	0x00000000
        /*0780*/ 	.short	0x0101
        /*0782*/ 	.byte	0x3f
	.zero		1


	//   ....[43]....
        /*0784*/ 	.word	0x00007d20
        /*0788*/ 	.word	0x000000ff
        /*078c*/ 	.word	0x00028c50
        /*0790*/ 	.short	0x010a
        /*0792*/ 	.byte	0x17
	.zero		1


	//   ....[44]....
        /*0794*/ 	.word	0x00007d60
        /*0798*/ 	.word	0x000000ff
        /*079c*/ 	.word	0x00028c50
        /*07a0*/ 	.short	0x010a
        /*07a2*/ 	.byte	0x17
	.zero		1


	//   ....[45]....
        /*07a4*/ 	.word	0x00007ff0
        /*07a8*/ 	.word	0x000000aa
        /*07ac*/ 	.word	0x00000000
        /*07b0*/ 	.short	0x0101
        /*07b2*/ 	.byte	0x3f
	.zero		1


	//   ....[46]....
        /*07b4*/ 	.word	0x0000a470
        /*07b8*/ 	.word	0x000000ff
        /*07bc*/ 	.word	0x00000000
        /*07c0*/ 	.short	0x0101
        /*07c2*/ 	.byte	0x04
	.zero		1


	//   ....[47]....
        /*07c4*/ 	.word	0x0000cfd0
        /*07c8*/ 	.word	0x00000008
        /*07cc*/ 	.word	0x00028c40
        /*07d0*/ 	.short	0x010a
        /*07d2*/ 	.byte	0x3f
	.zero		1


	//   ....[48]....
        /*07d4*/ 	.word	0x0000d3c0
        /*07d8*/ 	.word	0x0000000a
        /*07dc*/ 	.word	0x00028c20
        /*07e0*/ 	.short	0x010a
        /*07e2*/ 	.byte	0x3f
	.zero		1


	//   ....[49]....
        /*07e4*/ 	.word	0x0000d480
        /*07e8*/ 	.word	0x0000000b
        /*07ec*/ 	.word	0x00028c60
        /*07f0*/ 	.short	0x010a
        /*07f2*/ 	.byte	0x3f
	.zero		1


	//   ....[50]....
        /*07f4*/ 	.word	0x0000dbf0
        /*07f8*/ 	.word	0x00000002
        /*07fc*/ 	.word	0x00028c40
        /*0800*/ 	.short	0x010a
        /*0802*/ 	.byte	0x3f
	.zero		1


	//   ....[51]....
        /*0804*/ 	.word	0x0000de00
        /*0808*/ 	.word	0x00000002
        /*080c*/ 	.word	0x00028c60
        /*0810*/ 	.short	0x010a
        /*0812*/ 	.byte	0x3f
	.zero		1


	//   ....[52]....
        /*0814*/ 	.word	0x0000e4c0
        /*0818*/ 	.word	0x00000002
        /*081c*/ 	.word	0x00028c40
        /*0820*/ 	.short	0x010a
        /*0822*/ 	.byte	0x3f
	.zero		1


	//   ....[53]....
        /*0824*/ 	.word	0x0000e6c0
        /*0828*/ 	.word	0x00000002
        /*082c*/ 	.word	0x00028c60
        /*0830*/ 	.short	0x010a
        /*0832*/ 	.byte	0x3f
	.zero		1


	//   ....[54]....
        /*0834*/ 	.word	0x0000ed00
        /*0838*/ 	.word	0x00000002
        /*083c*/ 	.word	0x00028c40
        /*0840*/ 	.short	0x010a
        /*0842*/ 	.byte	0x3f
	.zero		1


	//   ....[55]....
        /*0844*/ 	.word	0x0000ef10
        /*0848*/ 	.word	0x00000002
        /*084c*/ 	.word	0x00028c60
        /*0850*/ 	.short	0x010a
        /*0852*/ 	.byte	0x3f
	.zero		1


	//   ....[56]....
        /*0854*/ 	.word	0x000101e0
        /*0858*/ 	.word	0x00000000
        /*085c*/ 	.word	0x00028c20
        /*0860*/ 	.short	0x010a
        /*0862*/ 	.byte	0x3f
	.zero		1


	//   ....[57]....
        /*0864*/ 	.word	0x000103a0
        /*0868*/ 	.word	0x00000006
        /*086c*/ 	.word	0x00000000
        /*0870*/ 	.short	0x010a
        /*0872*/ 	.byte	0x3f
	.zero		1


	//   ....[58]....
        /*0874*/ 	.word	0x00010410
        /*0878*/ 	.word	0x00000007
        /*087c*/ 	.word	0x00000000
        /*0880*/ 	.short	0x010a
        /*0882*/ 	.byte	0x3f
	.zero		1


	//   ....[59]....
        /*0884*/ 	.word	0x00010480
        /*0888*/ 	.word	0x00000004
        /*088c*/ 	.word	0x00000000
        /*0890*/ 	.short	0x010a
        /*0892*/ 	.byte	0x3f
	.zero		1


	//   ....[60]....
        /*0894*/ 	.word	0x000104b0
        /*0898*/ 	.word	0x00000003
        /*089c*/ 	.word	0x00000000
        /*08a0*/ 	.short	0x010a
        /*08a2*/ 	.byte	0x3f
	.zero		1


	//   ....[61]....
        /*08a4*/ 	.word	0x00010520
        /*08a8*/ 	.word	0x00000005
        /*08ac*/ 	.word	0x00028c50
        /*08b0*/ 	.short	0x010a
        /*08b2*/ 	.byte	0x3f
	.zero		1


	//   ....[62]....
        /*08b4*/ 	.word	0x00010580
        /*08b8*/ 	.word	0x00000006
        /*08bc*/ 	.word	0x00028c50
        /*08c0*/ 	.short	0x010a
        /*08c2*/ 	.byte	0x3f
	.zero		1


	//   ....[63]....
        /*08c4*/ 	.word	0x000105e0
        /*08c8*/ 	.word	0x00000003
        /*08cc*/ 	.word	0x00028c00
        /*08d0*/ 	.short	0x010a
        /*08d2*/ 	.byte	0x3f
	.zero		1


	//   ....[64]....
        /*08d4*/ 	.word	0x00010630
        /*08d8*/ 	.word	0x00000007
        /*08dc*/ 	.word	0x00028c30
        /*08e0*/ 	.short	0x010a
        /*08e2*/ 	.byte	0x3f
	.zero		1


	//   ....[65]....
        /*08e4*/ 	.word	0x00010680
        /*08e8*/ 	.word	0x00000007
        /*08ec*/ 	.word	0x00028c50
        /*08f0*/ 	.short	0x010a
        /*08f2*/ 	.byte	0x3f
	.zero		1


	//   ....[66]....
        /*08f4*/ 	.word	0x000106e0
        /*08f8*/ 	.word	0x00000004
        /*08fc*/ 	.word	0x00028c30
        /*0900*/ 	.short	0x010a
        /*0902*/ 	.byte	0x3f
	.zero		1


	//   ....[67]....
        /*0904*/ 	.word	0x00010730
        /*0908*/ 	.word	0x000000a8
        /*090c*/ 	.word	0x00028c50
        /*0910*/ 	.short	0x010a
        /*0912*/ 	.byte	0x3f
	.zero		1


	//   ....[68]....
        /*0914*/ 	.word	0x00010790
        /*0918*/ 	.word	0x00000004
        /*091c*/ 	.word	0x00028c30
        /*0920*/ 	.short	0x010a
        /*0922*/ 	.byte	0x3f
	.zero		1


	//   ....[69]....
        /*0924*/ 	.word	0x000107e0
        /*0928*/ 	.word	0x000000aa
        /*092c*/ 	.word	0x00028c50
        /*0930*/ 	.short	0x010a
        /*0932*/ 	.byte	0x3f
	.zero		1


	//   ....[70]....
        /*0934*/ 	.word	0x00010980
        /*0938*/ 	.word	0x00000008
        /*093c*/ 	.word	0x00028c40
        /*0940*/ 	.short	0x010a
        /*0942*/ 	.byte	0x3f
	.zero		1


	//   ....[71]....
        /*0944*/ 	.word	0x00010a00
        /*0948*/ 	.word	0x00000008
        /*094c*/ 	.word	0x00028c20
        /*0950*/ 	.short	0x010a
        /*0952*/ 	.byte	0x3f
	.zero		1


	//   ....[72]....
        /*0954*/ 	.word	0x00010a50
        /*0958*/ 	.word	0x0000000b
        /*095c*/ 	.word	0x00028c60
        /*0960*/ 	.short	0x010a
        /*0962*/ 	.byte	0x3f
	.zero		1


	//   ....[73]....
        /*0964*/ 	.word	0x00010aa0
        /*0968*/ 	.word	0x00000002
        /*096c*/ 	.word	0x00028c40
        /*0970*/ 	.short	0x010a
        /*0972*/ 	.byte	0x3f
	.zero		1


	//   ....[74]....
        /*0974*/ 	.word	0x00010af0
        /*0978*/ 	.word	0x00000002
        /*097c*/ 	.word	0x00028c60
        /*0980*/ 	.short	0x010a
        /*0982*/ 	.byte	0x3f
	.zero		1


	//   ....[75]....
        /*0984*/ 	.word	0x00010b40
        /*0988*/ 	.word	0x00000002
        /*098c*/ 	.word	0x00028c40
        /*0990*/ 	.short	0x010a
        /*0992*/ 	.byte	0x3f
	.zero		1


	//   ....[76]....
        /*0994*/ 	.word	0x00010b90
        /*0998*/ 	.word	0x00000002
        /*099c*/ 	.word	0x00028c60
        /*09a0*/ 	.short	0x010a
        /*09a2*/ 	.byte	0x3f
	.zero		1


	//   ....[77]....
        /*09a4*/ 	.word	0x00010be0
        /*09a8*/ 	.word	0x00000002
        /*09ac*/ 	.word	0x00028c40
        /*09b0*/ 	.short	0x010a
        /*09b2*/ 	.byte	0x3f
	.zero		1


	//   ....[78]....
        /*09b4*/ 	.word	0x00010c30
        /*09b8*/ 	.word	0x00000002
        /*09bc*/ 	.word	0x00028c60
        /*09c0*/ 	.short	0x010a
        /*09c2*/ 	.byte	0x3f
	.zero		1


	//   ....[79]....
        /*09c4*/ 	.word	0x000115f0
        /*09c8*/ 	.word	0x00000000
        /*09cc*/ 	.word	0x00028c20
        /*09d0*/ 	.short	0x010a
        /*09d2*/ 	.byte	0x3f
	.zero		1


	//   ....[80]....
        /*09d4*/ 	.word	0x00011790
        /*09d8*/ 	.word	0x00000006
        /*09dc*/ 	.word	0x00000000
        /*09e0*/ 	.short	0x010a
        /*09e2*/ 	.byte	0x3f
	.zero		1


	//   ....[81]....
        /*09e4*/ 	.word	0x000117e0
        /*09e8*/ 	.word	0x00000007
        /*09ec*/ 	.word	0x00000000
        /*09f0*/ 	.short	0x010a
        /*09f2*/ 	.byte	0x3f
	.zero		1


	//   ....[82]....
        /*09f4*/ 	.word	0x00011830
        /*09f8*/ 	.word	0x00000004
        /*09fc*/ 	.word	0x00000000
        /*0a00*/ 	.short	0x010a
        /*0a02*/ 	.byte	0x3f
	.zero		1


	//----- nvinfo : EIATTR_NUM_MBARRIERS
	.align		4
.L_549:
        /*0a04*/ 	.byte	0x03, 0x38
        /*0a06*/ 	.short	0x0016


	//----- nvinfo : EIATTR_EXIT_INSTR_OFFSETS
	.align		4
        /*0a08*/ 	.byte	0x04, 0x1c
        /*0a0a*/ 	.short	(.L_551 - .L_550)


	//   ....[0]....
.L_550:
        /*0a0c*/ 	.word	0x00000a80


	//   ....[1]....
        /*0a10*/ 	.word	0x0000b430


	//   ....[2]....
        /*0a14*/ 	.word	0x0000b490


	//   ....[3]....
        /*0a18*/ 	.word	0x00010500


	//----- nvinfo : EIATTR_MAX_THREADS
	.align		4
.L_551:
        /*0a1c*/ 	.byte	0x04, 0x05
        /*0a1e*/ 	.short	(.L_553 - .L_552)
.L_552:
        /*0a20*/ 	.word	0x00000180
        /*0a24*/ 	.word	0x00000001
        /*0a28*/ 	.word	0x00000001


	//----- nvinfo : EIATTR_CRS_STACK_SIZE
	.align		4
.L_553:
        /*0a2c*/ 	.byte	0x04, 0x1e
        /*0a2e*/ 	.short	(.L_555 - .L_554)
.L_554:
        /*0a30*/ 	.word	0x00000000


	//----- nvinfo : EIATTR_CBANK_PARAM_SIZE
	.align		4
.L_555:
        /*0a34*/ 	.byte	0x03, 0x19
        /*0a36*/ 	.short	0x0a70


	//----- nvinfo : EIATTR_PARAM_CBANK
	.align		4
        /*0a38*/ 	.byte	0x04, 0x0a
        /*0a3a*/ 	.short	(.L_557 - .L_556)
	.align		4
.L_556:
        /*0a3c*/ 	.word	index@(.nv.constant0._ZN7cutlass13device_kernelIN5flash11enable_sm90INS1_16FlashAttnFwdSm90INS1_25CollectiveMainloopFwdSm90ILi2EN4cute5tupleIJNS5_1CILi1EEES8_S8_EEENS6_IJNS7_ILi64EEESA_SA_EEELi512ENS_6half_tEfNS_4arch4Sm90ELb1ELb0ELb0ELb1ELb0ELb0ELb0ELb0ELb0ELb0ELb0ELb0EEENS1_21CollectiveEpilogueFwdINS6_IJSA_NS7_ILi512EEESA_EEES9_SC_SE_Li256ELb1ELb0ELb0ELb0EEENS1_36VarlenDynamicPersistentTileSchedulerILi64ELi64ELi256ELi32ELb0ELb0ELb1ELb1ELb1ELb1EEEEEEEEEvNT_6ParamsE)
        /*0a40*/ 	.short	0x0210
        /*0a42*/ 	.short	0x0a70


	//----- nvinfo : EIATTR_SW_WAR
	.align		4
.L_557:
        /*0a44*/ 	.byte	0x04, 0x36
        /*0a46*/ 	.short	(.L_559 - .L_558)
.L_558:
        /*0a48*/ 	.word	0x00000008
.L_559:


//--------------------- .nv.info._ZN7cutlass13device_kernelIN5flash11enable_sm90INS1_16FlashAttnFwdSm90INS1_25CollectiveMainloopFwdSm90ILi2EN4cute5tupleIJNS5_1CILi1EEES8_S8_EEENS6_IJNS7_ILi64EEESA_SA_EEELi512ENS_6half_tEfNS_4arch4Sm90ELb1ELb0ELb0ELb1ELb0ELb1ELb0ELb0ELb0ELb0ELb0ELb0EEENS1_21CollectiveEpilogueFwdINS6_IJSA_NS7_ILi512EEESA_EEES9_SC_SE_Li256ELb1ELb0ELb0ELb0EEENS1_36VarlenDynamicPersistentTileSchedulerILi64ELi64ELi256ELi32ELb0ELb0ELb1ELb1ELb1ELb1EEEEEEEEEvNT_6ParamsE --------------------------
	.section	.nv.info._ZN7cutlass13device_kernelIN5flash11enable_sm90INS1_16FlashAttnFwdSm90INS1_25CollectiveMainloopFwdSm90ILi2EN4cute5tupleIJNS5_1CILi1EEES8_S8_EEENS6_IJNS7_ILi64EEESA_SA_EEELi512ENS_6half_tEfNS_4arch4Sm90ELb1ELb0ELb0ELb1ELb0ELb1ELb0ELb0ELb0ELb0ELb0ELb0EEENS1_21CollectiveEpilogueFwdINS6_IJSA_NS7_ILi512EEESA_EEES9_SC_SE_Li256ELb1ELb0ELb0ELb0EEENS1_36VarlenDynamicPersistentTileSchedulerILi64ELi64ELi256ELi32ELb0ELb0ELb1ELb1ELb1ELb1EEEEEEEEEvNT_6ParamsE,"",@"SHT_CUDA_INFO"
	.sectionflags	@""
	.align	4


	//----- nvinfo : EIATTR_CUDA_API_VERSION
	.align		4
        /*0000*/ 	.byte	0x04, 0x37
        /*0002*/ 	.short	(.L_561 - .L_560)
.L_560:
        /*0004*/ 	.word	0x00000082


	//----- nvinfo : EIATTR_KPARAM_INFO
	.align		4
.L_561:
        /*0008*/ 	.byte	0x04, 0x17
        /*000a*/ 	.short	(.L_563 - .L_562)
.L_562:
        /*000c*/ 	.word	0x00000000
        /*0010*/ 	.short	0x0000
        /*0012*/ 	.short	0x0070
        /*0014*/ 	.byte	0x00, 0xf0, 0x01, 0x28


	//----- nvinfo : EIATTR_SPARSE_MMA_MASK
	.align		4
.L_563:
        /*0018*/ 	.byte	0x03, 0x50
        /*001a*/ 	.short	0x0000


	//----- nvinfo : EIATTR_MAXREG_COUNT
	.align		4
        /*001c*/ 	.byte	0x03, 0x1b
        /*001e*/ 	.short	0x00a8


	//----- nvinfo : EIATTR_NUM_BARRIERS
	.align		4
        /*0020*/ 	.byte	0x02, 0x4c
        /*0022*/ 	.byte	0x10
	.zero		1


	//----- nvinfo : EIATTR_EXTERNS
	.align		4
        /*0024*/ 	.byte	0x04, 0x0f
        /*0026*/ 	.short	(.L_565 - .L_564)


	//   ....[0]....
	.align		4
.L_564:
        /*0028*/ 	.word	index@(__assertfail)


	//----- nvinfo : EIATTR_ANNOTATIONS
	.align		4
.L_565:
        /*002c*/ 	.byte	0x04, 0x55
        /*002e*/ 	.short	(.L_567 - .L_566)


	//   ....[0]....
.L_566:
        /* <DEDUP_REMOVED lines=41> */


	//----- nvinfo : EIATTR_MERCURY_ISA_VERSION
	.align		4
.L_567:
        /*02a8*/ 	.byte	0x03, 0x5f
        /*02aa*/ 	.short	0x0101


	//----- nvinfo : EIATTR_UNUSED_LOAD_BYTE_OFFSET
	.align		4
        /*02ac*/ 	.byte	0x04, 0x44
        /*02ae*/ 	.short	(.L_569 - .L_568)


	//   ....[0]....
.L_568:
        /*02b0*/ 	.word	0x00000ae0
        /*02b4*/ 	.word	0x0000fff0


	//   ....[1]....
        /*02b8*/ 	.word	0x0000eb70
        /*02bc*/ 	.word	0x0000fff0


	//----- nvinfo : EIATTR_INT_WARP_WIDE_INSTR_OFFSETS
	.align		4
.L_569:
        /*02c0*/ 	.byte	0x04, 0x31
        /*02c2*/ 	.short	(.L_571 - .L_570)


	//   ....[0]....
.L_570:
        /*02c4*/ 	.word	0x000001c0


	//   ....[1]....
        /*02c8*/ 	.word	0x00000200


	//   ....[2]....
        /*02cc*/ 	.word	0x000002d0


	//   ....[3]....
        /*02d0*/ 	.word	0x00013610


	//   ....[4]....
        /*02d4*/ 	.word	0x000136a0


	//   ....[5]....
        /*02d8*/ 	.word	0x00013b20


	//   ....[6]....
        /*02dc*/ 	.word	0x00013b50


	//   ....[7]....
        /*02e0*/ 	.word	0x000163e0


	//   ....[8]....
        /*02e4*/ 	.word	0x00016470


	//----- nvinfo : EIATTR_COOP_GROUP_MASK_REGIDS
	.align		4
.L_571:
        /*02e8*/ 	.byte	0x04, 0x29
        /*02ea*/ 	.short	(.L_573 - .L_572)


	//   ....[0]....
.L_572:
        /*02ec*/ 	.word	0xffffffff


	//   ....[1]....
        /*02f0*/ 	.word	0xffffffff


	//   ....[2]....
        /*02f4*/ 	.word	0xffffffff


	//   ....[3]....
        /*02f8*/ 	.word	0xffffffff


	//   ....[4]....
        /*02fc*/ 	.word	0xffffffff


	//   ....[5]....
        /*0300*/ 	.word	0xffffffff


	//   ....[6]....
        /*0304*/ 	.word	0xffffffff


	//   ....[7]....
        /*0308*/ 	.word	0xffffffff


	//   ....[8]....
        /*030c*/ 	.word	0xffffffff


	//   ....[9]....
        /*0310*/ 	.word	0xffffffff


	//   ....[10]....
        /*0314*/ 	.word	0xffffffff


	//   ....[11]....
        /*0318*/ 	.word	0xffffffff


	//   ....[12]....
        /*031c*/ 	.word	0xffffffff


	//   ....[13]....
        /*0320*/ 	.word	0xffffffff


	//   ....[14]....
        /*0324*/ 	.word	0xffffffff


	//   ....[15]....
        /*0328*/ 	.word	0xffffffff


	//   ....[16]....
        /*032c*/ 	.word	0xffffffff


	//   ....[17]....
        /*0330*/ 	.word	0xffffffff


	//   ....[18]....
        /*0334*/ 	.word	0xffffffff


	//   ....[19]....
        /*0338*/ 	.word	0xffffffff


	//   ....[20]....
        /*033c*/ 	.word	0xffffffff


	//   ....[21]....
        /*0340*/ 	.word	0xffffffff


	//   ....[22]....
        /*0344*/ 	.word	0xffffffff


	//   ....[23]....
        /*0348*/ 	.word	0xffffffff


	//   ....[24]....
        /*034c*/ 	.word	0xffffffff


	//   ....[25]....
        /*0350*/ 	.word	0xffffffff


	//   ....[26]....
        /*0354*/ 	.word	0xffffffff


	//   ....[27]....
        /*0358*/ 	.word	0xffffffff


	//   ....[28]....
        /*035c*/ 	.word	0xffffffff


	//   ....[29]....
        /*0360*/ 	.word	0xffffffff


	//   ....[30]....
        /*0364*/ 	.word	0xffffffff


	//   ....[31]....
        /*0368*/ 	.word	0xffffffff


	//   ....[32]....
        /*036c*/ 	.word	0xffffffff


	//   ....[33]....
        /*0370*/ 	.word	0xffffffff


	//   ....[34]....
        /*0374*/ 	.word	0xffffffff


	//   ....[35]....
        /*0378*/ 	.word	0xffffffff


	//   ....[36]....
        /*037c*/ 	.word	0xffffffff


	//   ....[37]....
        /*0380*/ 	.word	0xffffffff


	//   ....[38]....
        /*0384*/ 	.word	0xffffffff


	//   ....[39]....
        /*0388*/ 	.word	0xffffffff


	//   ....[40]....
        /*038c*/ 	.word	0xffffffff


	//   ....[41]....
        /*0390*/ 	.word	0xffffffff


	//   ....[42]....
        /*0394*/ 	.word	0xffffffff


	//   ....[43]....
        /*0398*/ 	.word	0xffffffff


	//   ....[44]....
        /*039c*/ 	.word	0xffffffff


	//   ....[45]....
        /*03a0*/ 	.word	0xffffffff


	//   ....[46]....
        /*03a4*/ 	.word	0xffffffff


	//   ....[47]....
        /*03a8*/ 	.word	0xffffffff


	//   ....[48]....
        /*03ac*/ 	.word	0xffffffff


	//   ....[49]....
        /*03b0*/ 	.word	0xffffffff


	//   ....[50]....
        /*03b4*/ 	.word	0xffffffff


	//   ....[51]....
        /*03b8*/ 	.word	0xffffffff


	//   ....[52]....
        /*03bc*/ 	.word	0xffffffff


	//   ....[53]....
        /*03c0*/ 	.word	0xffffffff


	//   ....[54]....
        /*03c4*/ 	.word	0xffffffff


	//   ....[55]....
        /*03c8*/ 	.word	0xffffffff


	//   ....[56]....
        /*03cc*/ 	.word	0xffffffff


	//   ....[57]....
        /*03d0*/ 	.word	0xffffffff


	//   ....[58]....
        /*03d4*/ 	.word	0xffffffff


	//   ....[59]....
        /*03d8*/ 	.word	0xffffffff


	//   ....[60]....
        /*03dc*/ 	.word	0xffffffff


	//   ....[61]....
        /*03e0*/ 	.word	0xffffffff


	//   ....[62]....
        /*03e4*/ 	.word	0xffffffff


	//   ....[63]....
        /*03e8*/ 	.word	0x0500000f


	//   ....[64]....
        /*03ec*/ 	.word	0x0500000f


	//   ....[65]....
        /*03f0*/ 	.word	0x0500000f


	//   ....[66]....
        /*03f4*/ 	.word	0x0500000f


	//   ....[67]....
        /*03f8*/ 	.word	0x0500000f


	//   ....[68]....
        /*03fc*/ 	.word	0x0500000f


	//   ....[69]....
        /*0400*/ 	.word	0x0500000f


	//   ....[70]....
        /*0404*/ 	.word	0x0500000f


	//   ....[71]....
        /*0408*/ 	.word	0x0500000f


	//   ....[72]....
        /*040c*/ 	.word	0x0500000f


	//   ....[73]....
        /*0410*/ 	.word	0x0500000f


	//   ....[74]....
        /*0414*/ 	.word	0x0500000f


	//   ....[75]....
        /*0418*/ 	.word	0x0500000f


	//   ....[76]....
        /*041c*/ 	.word	0x0500000f


	//   ....[77]....
        /*0420*/ 	.word	0x0500000f


	//   ....[78]....
        /*0424*/ 	.word	0x0500000f


	//   ....[79]....
        /*0428*/ 	.word	0x0500000f


	//   ....[80]....
        /*042c*/ 	.word	0x0500000f


	//   ....[81]....
        /*0430*/ 	.word	0x0500000f


	//   ....[82]....
        /*0434*/ 	.word	0x0500000f


	//   ....[83]....
        /*0438*/ 	.word	0x0500000f


	//   ....[84]....
        /*043c*/ 	.word	0x0500000f


	//   ....[85]....
        /*0440*/ 	.word	0x0500000f


	//   ....[86]....
        /*0444*/ 	.word	0x0500000f


	//   ....[87]....
        /*0448*/ 	.word	0x0500000f


	//   ....[88]....
        /*044c*/ 	.word	0x0500000f


	//   ....[89]....
        /*0450*/ 	.word	0x0500000f


	//   ....[90]....
        /*0454*/ 	.word	0x0500000f


	//   ....[91]....
        /*0458*/ 	.word	0x0500000f


	//   ....[92]....
        /*045c*/ 	.word	0x0500000f


	//   ....[93]....
        /*0460*/ 	.word	0x0500000f


	//   ....[94]....
        /*0464*/ 	.word	0x0500000f


	//   ....[95]....
        /*0468*/ 	.word	0x0500000f


	//   ....[96]....
        /*046c*/ 	.word	0x0500000f


	//   ....[97]....
        /*0470*/ 	.word	0x0500000f


	//   ....[98]....
        /*0474*/ 	.word	0x0500000f


	//----- nvinfo : EIATTR_COOP_GROUP_INSTR_OFFSETS
	.align		4
.L_573:
        /*0478*/ 	.byte	0x04, 0x28
        /*047a*/ 	.short	(.L_575 - .L_574)


	//   ....[0]....
.L_574:
        /*047c*/ 	.word	0x00000060


	//   ....[1]....
        /*0480*/ 	.word	0x000001d0


	//   ....[2]....
        /*0484*/ 	.word	0x00000210


	//   ....[3]....
        /*0488*/ 	.word	0x00000400


	//   ....[4]....
        /*048c*/ 	.word	0x00000560


	//   ....[5]....
        /*0490*/ 	.word	0x00000680


	//   ....[6]....
        /*0494*/ 	.word	0x000007e0


	//   ....[7]....
        /*0498*/ 	.word	0x00004610


	//   ....[8]....
        /*049c*/ 	.word	0x00006050


	//   ....[9]....
        /*04a0*/ 	.word	0x00009840


	//   ....[10]....
        /*04a4*/ 	.word	0x00009930


	//   ....[11]....
        /*04a8*/ 	.word	0x00009c40


	//   ....[12]....
        /*04ac*/ 	.word	0x00009cf0


	//   ....[13]....
        /*04b0*/ 	.word	0x0000a710


	//   ....[14]....
        /*04b4*/ 	.word	0x0000ae70


	//   ....[15]....
        /*04b8*/ 	.word	0x0000af70


	//   ....[16]....
        /*04bc*/ 	.word	0x0000b1e0


	//   ....[17]....
        /*04c0*/ 	.word	0x0000b300


	//   ....[18]....
        /*04c4*/ 	.word	0x0000c5e0


	//   ....[19]....
        /*04c8*/ 	.word	0x0000cb00


	//   ....[20]....
        /*04cc*/ 	.word	0x0000cb30


	//   ....[21]....
        /*04d0*/ 	.word	0x0000cd80


	//   ....[22]....
        /*04d4*/ 	.word	0x0000cee0


	//   ....[23]....
        /*04d8*/ 	.word	0x0000e030


	//   ....[24]....
        /*04dc*/ 	.word	0x0000e080


	//   ....[25]....
        /*04e0*/ 	.word	0x0000e0b0


	//   ....[26]....
        /*04e4*/ 	.word	0x0000e130


	//   ....[27]....
        /*04e8*/ 	.word	0x0000e150


	//   ....[28]....
        /*04ec*/ 	.word	0x0000fb10


	//   ....[29]....
        /*04f0*/ 	.word	0x00011290


	//   ....[30]....
        /*04f4*/ 	.word	0x00011410


	//   ....[31]....
        /*04f8*/ 	.word	0x00011440


	//   ....[32]....
        /*04fc*/ 	.word	0x00011480


	//   ....[33]....
        /*0500*/ 	.word	0x000114f0


	//   ....[34]....
        /*0504*/ 	.word	0x00011550


	//   ....[35]....
        /*0508*/ 	.word	0x00011590


	//   ....[36]....
        /*050c*/ 	.word	0x00011730


	//   ....[37]....
        /*0510*/ 	.word	0x00011790


	//   ....[38]....
        /*0514*/ 	.word	0x000117d0


	//   ....[39]....
        /*0518*/ 	.word	0x00011810


	//   ....[40]....
        /*051c*/ 	.word	0x00011840


	//   ....[41]....
        /*0520*/ 	.word	0x00011870


	//   ....[42]....
        /*0524*/ 	.word	0x00011900


	//   ....[43]....
        /*0528*/ 	.word	0x00011960


	//   ....[44]....
        /*052c*/ 	.word	0x000119f0


	//   ....[45]....
        /*0530*/ 	.word	0x00016500


	//   ....[46]....
        /*0534*/ 	.word	0x00016510


	//   ....[47]....
        /*0538*/ 	.word	0x00016620


	//   ....[48]....
        /*053c*/ 	.word	0x00016680


	//   ....[49]....
        /*0540*/ 	.word	0x000166c0


	//   ....[50]....
        /*0544*/ 	.word	0x00016700


	//   ....[51]....
        /*0548*/ 	.word	0x00016730


	//   ....[52]....
        /*054c*/ 	.word	0x00016760


	//   ....[53]....
        /*0550*/ 	.word	0x000168f0


	//   ....[54]....
        /*0554*/ 	.word	0x00016950


	//   ....[55]....
        /*0558*/ 	.word	0x00016990


	//   ....[56]....
        /*055c*/ 	.word	0x000169d0


	//   ....[57]....
        /*0560*/ 	.word	0x00016a00


	//   ....[58]....
        /*0564*/ 	.word	0x00016a30


	//   ....[59]....
        /*0568*/ 	.word	0x00016af0


	//   ....[60]....
        /*056c*/ 	.word	0x00016b10


	//   ....[61]....
        /*0570*/ 	.word	0x00016b80


	//   ....[62]....
        /*0574*/ 	.word	0x00017210


	//   ....[63]....
        /*0578*/ 	.word	0x000176f0


	//   ....[64]....
        /*057c*/ 	.word	0x00017790


	//   ....[65]....
        /*0580*/ 	.word	0x00017830


	//   ....[66]....
        /*0584*/ 	.word	0x000178d0


	//   ....[67]....
        /*0588*/ 	.word	0x00017970


	//   ....[68]....
        /*058c*/ 	.word	0x00017a10


	//   ....[69]....
        /*0590*/ 	.word	0x00017ab0


	//   ....[70]....
        /*0594*/ 	.word	0x00017b50


	//   ....[71]....
        /*0598*/ 	.word	0x00017c40


	//   ....[72]....
        /*059c*/ 	.word	0x00017ce0


	//   ....[73]....
        /*05a0*/ 	.word	0x00017d80


	//   ....[74]....
        /*05a4*/ 	.word	0x00017e20


	//   ....[75]....
        /*05a8*/ 	.word	0x00017ec0


	//   ....[76]....
        /*05ac*/ 	.word	0x00017f60


	//   ....[77]....
        /*05b0*/ 	.word	0x00018000


	//   ....[78]....
        /*05b4*/ 	.word	0x000180a0


	//   ....[79]....
        /*05b8*/ 	.word	0x000183a0


	//   ....[80]....
        /*05bc*/ 	.word	0x00018680


	//   ....[81]....
        /*05c0*/ 	.word	0x00018aa0


	//   ....[82]....
        /*05c4*/ 	.word	0x00018b30


	//   ....[83]....
        /*05c8*/ 	.word	0x00018bd0


	//   ....[84]....
        /*05cc*/ 	.word	0x00018c80


	//   ....[85]....
        /*05d0*/ 	.word	0x00018d00


	//   ....[86]....
        /*05d4*/ 	.word	0x00018d80


	//   ....[87]....
        /*05d8*/ 	.word	0x00018e00


	//   ....[88]....
        /*05dc*/ 	.word	0x00018e80


	//   ....[89]....
        /*05e0*/ 	.word	0x00018f10


	//   ....[90]....
        /*05e4*/ 	.word	0x00018fc0


	//   ....[91]....
        /*05e8*/ 	.word	0x00019040


	//   ....[92]....
        /*05ec*/ 	.word	0x000190c0


	//   ....[93]....
        /*05f0*/ 	.word	0x00019140


	//   ....[94]....
        /*05f4*/ 	.word	0x000191c0


	//   ....[95]....
        /*05f8*/ 	.word	0x00019230


	//   ....[96]....
        /*05fc*/ 	.word	0x000192d0


	//   ....[97]....
        /*0600*/ 	.word	0x00019360


	//   ....[98]....
        /*0604*/ 	.word	0x00019490


	//----- nvinfo : EIATTR_REG_RECONFIG
	.align		4
.L_575:
        /*0608*/ 	.byte	0x01, 0x54
	.zero		2


	//----- nvinfo : EIATTR_SYSCALL_OFFSETS
	.align		4
        /*060c*/ 	.byte	0x04, 0x46
        /*060e*/ 	.short	(.L_577 - .L_576)


	//   ....[0]....
.L_576:
        /*0610*/ 	.word	0x000018b0


	//   ....[1]....
        /*0614*/ 	.word	0x00001a00


	//   ....[2]....
        /*0618*/ 	.word	0x00006200


	//   ....[3]....
        /*061c*/ 	.word	0x000066a0


	//   ....[4]....
        /*0620*/ 	.word	0x00013830


	//   ....[5]....
        /*0624*/ 	.word	0x00013970


	//   ....[6]....
        /*0628*/ 	.word	0x00013a70


	//----- nvinfo : EIATTR_MBARRIER_INSTR_OFFSETS
	.align		4
.L_577:
        /*062c*/ 	.byte	0x04, 0x39
        /*062e*/ 	.short	(.L_579 - .L_578)


	//   ....[0]....
.L_578:
        /*0630*/ 	.word	0x000002f0
        /*0634*/ 	.word	0x000000ff
        /*0638*/ 	.word	0x00028c00
        /*063c*/ 	.short	0x0100
        /*063e*/ 	.byte	0x08
	.zero		1


	//   ....[1]....
        /*0640*/ 	.word	0x00000300
        /*0644*/ 	.word	0x000000ff
        /*0648*/ 	.word	0x00028c20
        /*064c*/ 	.short	0x0100
        /*064e*/ 	.byte	0x08
	.zero		1


	//   ....[2]....
        /*0650*/ 	.word	0x000003b0
        /*0654*/ 	.word	0x000000ff
        /*0658*/ 	.word	0x00028c30
        /*065c*/ 	.short	0x0100
        /*065e*/ 	.byte	0x06
	.zero		1


	//   ....[3]....
        /*0660*/ 	.word	0x000003c0
        /*0664*/ 	.word	0x000000ff
        /*0668*/ 	.word	0x00028c40
        /*066c*/ 	.short	0x0100
        /*066e*/ 	.byte	0x06
	.zero		1


	//   ....[4]....
        /*0670*/ 	.word	0x000003d0
        /*0674*/ 	.word	0x000000ff
        /*0678*/ 	.word	0x00028c38
        /*067c*/ 	.short	0x0100
        /*067e*/ 	.byte	0x06
	.zero		1


	//   ....[5]....
        /*0680*/ 	.word	0x000003e0
        /*0684*/ 	.word	0x000000ff
        /*0688*/ 	.word	0x00028c48
        /*068c*/ 	.short	0x0100
        /*068e*/ 	.byte	0x06
	.zero		1


	//   ....[6]....
        /*0690*/ 	.word	0x00000510
        /*0694*/ 	.word	0x000000ff
        /*0698*/ 	.word	0x00028c50
        /*069c*/ 	.short	0x0100
        /*069e*/ 	.byte	0x08
	.zero		1


	//   ....[7]....
        /*06a0*/ 	.word	0x00000520
        /*06a4*/ 	.word	0x000000ff
        /*06a8*/ 	.word	0x00028c60
        /*06ac*/ 	.short	0x0100
        /*06ae*/ 	.byte	0x08
	.zero		1


	//   ....[8]....
        /*06b0*/ 	.word	0x00000530
        /*06b4*/ 	.word	0x000000ff
        /*06b8*/ 	.word	0x00028c58
        /*06bc*/ 	.short	0x0100
        /*06be*/ 	.byte	0x08
	.zero		1


	//   ....[9]....
        /*06c0*/ 	.word	0x00000540
        /*06c4*/ 	.word	0x000000ff
        /*06c8*/ 	.word	0x00028c68
        /*06cc*/ 	.short	0x0100
        /*06ce*/ 	.byte	0x08
	.zero		1


	//   ....[10]....
        /*06d0*/ 	.word	0x00000630
        /*06d4*/ 	.word	0x000000ff
        /*06d8*/ 	.word	0x00028c70
        /*06dc*/ 	.short	0x0100
        /*06de*/ 	.byte	0x06
	.zero		1


	//   ....[11]....
        /*06e0*/ 	.word	0x00000640
        /*06e4*/ 	.word	0x000000ff
        /*06e8*/ 	.word	0x00028c80
        /*06ec*/ 	.short	0x0100
        /*06ee*/ 	.byte	0x06
	.zero		1


	//   ....[12]....
        /*06f0*/ 	.word	0x00000650
        /*06f4*/ 	.word	0x000000ff
        /*06f8*/ 	.word	0x00028c78
        /*06fc*/ 	.short	0x0100
        /*06fe*/ 	.byte	0x06
	.zero		1


	//   ....[13]....
        /*0700*/ 	.word	0x00000660
        /*0704*/ 	.word	0x000000ff
        /*0708*/ 	.word	0x00028c88
        /*070c*/ 	.short	0x0100
        /*070e*/ 	.byte	0x06
	.zero		1


	//   ....[14]....
        /*0710*/ 	.word	0x00000790
        /*0714*/ 	.word	0x000000ff
        /*0718*/ 	.word	0x00028c90
        /*071c*/ 	.short	0x0100
        /*071e*/ 	.byte	0x08
	.zero		1


	//   ....[15]....
        /*0720*/ 	.word	0x000007a0
        /*0724*/ 	.word	0x000000ff
        /*0728*/ 	.word	0x00028ca0
        /*072c*/ 	.short	0x0100
        /*072e*/ 	.byte	0x08
	.zero		1


	//   ....[16]....
        /*0730*/ 	.word	0x000007b0
        /*0734*/ 	.word	0x000000ff
        /*0738*/ 	.word	0x00028c98
        /*073c*/ 	.short	0x0100
        /*073e*/ 	.byte	0x08
	.zero		1


	//   ....[17]....
        /*0740*/ 	.word	0x000007c0
        /*0744*/ 	.word	0x000000ff
        /*0748*/ 	.word	0x00028ca8
        /*074c*/ 	.short	0x0100
        /*074e*/ 	.byte	0x08
	.zero		1


	//   ....[18]....
        /*0750*/ 	.word	0x000008f0
        /*0754*/ 	.word	0x000000ff
        /*0758*/ 	.word	0x00028cb0
        /*075c*/ 	.short	0x0100
        /*075e*/ 	.byte	0x08
	.zero		1


	//   ....[19]....
        /*0760*/ 	.word	0x00000900
        /*0764*/ 	.word	0x000000ff
        /*0768*/ 	.word	0x00028cc0
        /*076c*/ 	.short	0x0100
        /*076e*/ 	.byte	0x08
	.zero		1


	//   ....[20]....
        /*0770*/ 	.word	0x00000910
        /*0774*/ 	.word	0x000000ff
        /*0778*/ 	.word	0x00028cb8
        /*077c*/ 	.short	0x0100
        /*077e*/ 	.byte	0x08
	.zero		1


	//   ....[21]....
        /*0780*/ 	.word	0x00000920
        /*0784*/ 	.word	0x000000ff
        /*0788*/ 	.word	0x00028cc8
        /*078c*/ 	.short	0x0100
        /*078e*/ 	.byte	0x08
	.zero		1


	//   ....[22]....
        /*0790*/ 	.word	0x00002630
        /*0794*/ 	.word	0x00000046
        /*0798*/ 	.word	0x00028c90
        /*079c*/ 	.short	0x010a
        /*079e*/ 	.byte	0x3f
	.zero		1


	//   ....[23]....
        /*07a0*/ 	.word	0x00002fc0
        /*07a4*/ 	.word	0x00000046
        /*07a8*/ 	.word	0x00028c90
        /*07ac*/ 	.short	0x010a
        /*07ae*/ 	.byte	0x3f
	.zero		1


	//   ....[24]....
        /*07b0*/ 	.word	0x00003820
        /*07b4*/ 	.word	0x00000046
        /*07b8*/ 	.word	0x00028c90
        /*07bc*/ 	.short	0x010a
        /*07be*/ 	.byte	0x3f
	.zero		1


	//   ....[25]....
        /*07c0*/ 	.word	0x00003a20
        /*07c4*/ 	.word	0x00000004
        /*07c8*/ 	.word	0x00000000
        /*07cc*/ 	.short	0x0101
        /*07ce*/ 	.byte	0x3f
	.zero		1


	//   ....[26]....
        /*07d0*/ 	.word	0x00003a60
        /*07d4*/ 	.word	0x00000046
        /*07d8*/ 	.word	0x00028cb0
        /*07dc*/ 	.short	0x010a
        /*07de*/ 	.byte	0x3f
	.zero		1


	//   ....[27]....
        /*07e0*/ 	.word	0x00004080
        /*07e4*/ 	.word	0x00000046
        /*07e8*/ 	.word	0x00000000
        /*07ec*/ 	.short	0x0101
        /*07ee*/ 	.byte	0x3f
	.zero		1


	//   ....[28]....
        /*07f0*/ 	.word	0x00004720
        /*07f4*/ 	.word	0x0000000e
        /*07f8*/ 	.word	0x00028c50
        /*07fc*/ 	.short	0x010a
        /*07fe*/ 	.byte	0x3f
	.zero		1


	//   ....[29]....
        /*0800*/ 	.word	0x00004ad0
        /*0804*/ 	.word	0x00000000
        /*0808*/ 	.word	0x00000000
        /*080c*/ 	.short	0x0101
        /*080e*/ 	.byte	0x3f
	.zero		1


	//   ....[30]....
        /*0810*/ 	.word	0x00005400
        /*0814*/ 	.word	0x00000000
        /*0818*/ 	.word	0x00028c50
        /*081c*/ 	.short	0x010a
        /*081e*/ 	.byte	0x3f
	.zero		1


	//   ....[31]....
        /*0820*/ 	.word	0x00005450
        /*0824*/ 	.word	0x00000000
        /*0828*/ 	.word	0x00028c50
        /*082c*/ 	.short	0x010a
        /*082e*/ 	.byte	0x3f
	.zero		1


	//   ....[32]....
        /*0830*/ 	.word	0x00005720
        /*0834*/ 	.word	0x00000000
        /*0838*/ 	.word	0x00000000
        /*083c*/ 	.short	0x0101
        /*083e*/ 	.byte	0x3f
	.zero		1


	//   ....[33]....
        /*0840*/ 	.word	0x00006290
        /*0844*/ 	.word	0x00000002
        /*0848*/ 	.word	0x00028c00
        /*084c*/ 	.short	0x010a
        /*084e*/ 	.byte	0x3f
	.zero		1


	//   ....[34]....
        /*0850*/ 	.word	0x000062e0
        /*0854*/ 	.word	0x00000002
        /*0858*/ 	.word	0x00028c00
        /*085c*/ 	.short	0x010a
        /*085e*/ 	.byte	0x3f
	.zero		1


	//   ....[35]....
        /*0860*/ 	.word	0x00006f10
        /*0864*/ 	.word	0x00000002
        /*0868*/ 	.word	0x00028c00
        /*086c*/ 	.short	0x010a
        /*086e*/ 	.byte	0x3f
	.zero		1


	//   ....[36]....
        /*0870*/ 	.word	0x00008240
        /*0874*/ 	.word	0x00000002
        /*0878*/ 	.word	0x00028c00
        /*087c*/ 	.short	0x010a
        /*087e*/ 	.byte	0x3f
	.zero		1


	//   ....[37]....
        /*0880*/ 	.word	0x000090c0
        /*0884*/ 	.word	0x00000015
        /*0888*/ 	.word	0x00028c30
        /*088c*/ 	.short	0x010a
        /*088e*/ 	.byte	0x3f
	.zero		1


	//   ....[38]....
        /*0890*/ 	.word	0x00009170
        /*0894*/ 	.word	0x00000015
        /*0898*/ 	.word	0x00028c30
        /*089c*/ 	.short	0x010a
        /*089e*/ 	.byte	0x3f
	.zero		1


	//   ....[39]....
        /*08a0*/ 	.word	0x00009ff0
        /*08a4*/ 	.word	0x00000000
        /*08a8*/ 	.word	0x00000000
        /*08ac*/ 	.short	0x0101
        /*08ae*/ 	.byte	0x3f
	.zero		1


	//   ....[40]....
        /*08b0*/ 	.word	0x0000a380
        /*08b4*/ 	.word	0x00000015
        /*08b8*/ 	.word	0x00028c50
        /*08bc*/ 	.short	0x010a
        /*08be*/ 	.byte	0x3f
	.zero		1


	//   ....[41]....
        /*08c0*/ 	.word	0x0000a420
        /*08c4*/ 	.word	0x00000015
        /*08c8*/ 	.word	0x00028c50
        /*08cc*/ 	.short	0x010a
        /*08ce*/ 	.byte	0x3f
	.zero		1


	//   ....[42]....
        /*08d0*/ 	.word	0x0000a730
        /*08d4*/ 	.word	0x00000015
        /*08d8*/ 	.word	0x00000000
        /*08dc*/ 	.short	0x0101
        /*08de*/ 	.byte	0x3f
	.zero		1


	//   ....[43]....
        /*08e0*/ 	.word	0x0000a820
        /*08e4*/ 	.word	0x000000d6
        /*08e8*/ 	.word	0x00028c30
        /*08ec*/ 	.short	0x010a
        /*08ee*/ 	.byte	0x3f
	.zero		1


	//   ....[44]....
        /*08f0*/ 	.word	0x0000a890
        /*08f4*/ 	.word	0x000000d6
        /*08f8*/ 	.word	0x00028c30
        /*08fc*/ 	.short	0x010a
        /*08fe*/ 	.byte	0x3f
	.zero		1


	//   ....[45]....
        /*0900*/ 	.word	0x0000b4d0
        /*0904*/ 	.word	0x0000009a
        /*0908*/ 	.word	0x00000000
        /*090c*/ 	.short	0x0101
        /*090e*/ 	.byte	0x3f
	.zero		1


	//   ....[46]....
        /*0910*/ 	.word	0x0000c2b0
        /*0914*/ 	.word	0x000000d6
        /*0918*/ 	.word	0x00028c50
        /*091c*/ 	.short	0x010a
        /*091e*/ 	.byte	0x3f
	.zero		1


	//   ....[47]....
        /*0920*/ 	.word	0x0000c300
        /*0924*/ 	.word	0x000000d6
        /*0928*/ 	.word	0x00028c50
        /*092c*/ 	.short	0x010a
        /*092e*/ 	.byte	0x3f
	.zero		1


	//   ....[48]....
        /*0930*/ 	.word	0x0000c600
        /*0934*/ 	.word	0x000000d6
        /*0938*/ 	.word	0x00000000
        /*093c*/ 	.short	0x0101
        /*093e*/ 	.byte	0x3f
	.zero		1


	//   ....[49]....
        /*0940*/ 	.word	0x0000c730
        /*0944*/ 	.word	0x000000ba
        /*0948*/ 	.word	0x00028c30
        /*094c*/ 	.short	0x010a
        /*094e*/ 	.byte	0x3f
	.zero		1


	//   ....[50]....
        /*0950*/ 	.word	0x0000c7a0
        /*0954*/ 	.word	0x000000ba
        /*0958*/ 	.word	0x00028c30
        /*095c*/ 	.short	0x010a
        /*095e*/ 	.byte	0x3f
	.zero		1


	//   ....[51]....
        /*0960*/ 	.word	0x0000d230
        /*0964*/ 	.word	0x0000009a
        /*0968*/ 	.word	0x00000000
        /*096c*/ 	.short	0x0101
        /*096e*/ 	.byte	0x3f
	.zero		1


	//   ....[52]....
        /*0970*/ 	.word	0x0000dd00
        /*0974*/ 	.word	0x000000ba
        /*0978*/ 	.word	0x00028c50
        /*097c*/ 	.short	0x010a
        /*097e*/ 	.byte	0x3f
	.zero		1


	//   ....[53]....
        /*0980*/ 	.word	0x0000dd50
        /*0984*/ 	.word	0x000000ba
        /*0988*/ 	.word	0x00028c50
        /*098c*/ 	.short	0x010a
        /*098e*/ 	.byte	0x3f
	.zero		1


	//   ....[54]....
        /*0990*/ 	.word	0x0000e050
        /*0994*/ 	.word	0x000000ba
        /*0998*/ 	.word	0x00000000
        /*099c*/ 	.short	0x0101
        /*099e*/ 	.byte	0x3f
	.zero		1


	//   ....[55]....
        /*09a0*/ 	.word	0x00010370
        /*09a4*/ 	.word	0x00000000
        /*09a8*/ 	.word	0x00000000
        /*09ac*/ 	.short	0x0101
        /*09ae*/ 	.byte	0x3f
	.zero		1


	//   ....[56]....
        /*09b0*/ 	.word	0x00012720
        /*09b4*/ 	.word	0x00000009
        /*09b8*/ 	.word	0x00028c20
        /*09bc*/ 	.short	0x010a
        /*09be*/ 	.byte	0x3f
	.zero		1


	//   ....[57]....
        /*09c0*/ 	.word	0x000127b0
        /*09c4*/ 	.word	0x00000005
        /*09c8*/ 	.word	0x00028ca0
        /*09cc*/ 	.short	0x010a
        /*09ce*/ 	.byte	0x3f
	.zero		1


	//   ....[58]....
        /*09d0*/ 	.word	0x00012990
        /*09d4*/ 	.word	0x00000005
        /*09d8*/ 	.word	0x00028cc0
        /*09dc*/ 	.short	0x010a
        /*09de*/ 	.byte	0x3f
	.zero		1


	//   ....[59]....
        /*09e0*/ 	.word	0x00012ee0
        /*09e4*/ 	.word	0x00000006
        /*09e8*/ 	.word	0x00028ca0
        /*09ec*/ 	.short	0x010a
        /*09ee*/ 	.byte	0x3f
	.zero		1


	//   ....[60]....
        /*09f0*/ 	.word	0x000130a0
        /*09f4*/ 	.word	0x00000006
        /*09f8*/ 	.word	0x00028cc0
        /*09fc*/ 	.short	0x010a
        /*09fe*/ 	.byte	0x3f
	.zero		1


	//   ....[61]....
        /*0a00*/ 	.word	0x00013fb0
        /*0a04*/ 	.word	0x00000005
        /*0a08*/ 	.word	0x00028c40
        /*0a0c*/ 	.short	0x010a
        /*0a0e*/ 	.byte	0x3f
	.zero		1


	//   ....[62]....
        /*0a10*/ 	.word	0x000143a0
        /*0a14*/ 	.word	0x00000007
        /*0a18*/ 	.word	0x00028c20
        /*0a1c*/ 	.short	0x010a
        /*0a1e*/ 	.byte	0x3f
	.zero		1


	//   ....[63]....
        /*0a20*/ 	.word	0x00014460
        /*0a24*/ 	.word	0x00000002
        /*0a28*/ 	.word	0x00028c60
        /*0a2c*/ 	.short	0x010a
        /*0a2e*/ 	.byte	0x3f
	.zero		1


	//   ....[64]....
        /*0a30*/ 	.word	0x00014bc0
        /*0a34*/ 	.word	0x00000003
        /*0a38*/ 	.word	0x00028c40
        /*0a3c*/ 	.short	0x010a
        /*0a3e*/ 	.byte	0x3f
	.zero		1


	//   ....[65]....
        /*0a40*/ 	.word	0x00014dd0
        /*0a44*/ 	.word	0x00000003
        /*0a48*/ 	.word	0x00028c60
        /*0a4c*/ 	.short	0x010a
        /*0a4e*/ 	.byte	0x3f
	.zero		1


	//   ....[66]....
        /*0a50*/ 	.word	0x00015480
        /*0a54*/ 	.word	0x00000002
        /*0a58*/ 	.word	0x00028c40
        /*0a5c*/ 	.short	0x010a
        /*0a5e*/ 	.byte	0x3f
	.zero		1


	//   ....[67]....
        /*0a60*/ 	.word	0x00015680
        /*0a64*/ 	.word	0x00000002
        /*0a68*/ 	.word	0x00028c60
        /*0a6c*/ 	.short	0x010a
        /*0a6e*/ 	.byte	0x3f
	.zero		1


	//   ....[68]....
        /*0a70*/ 	.word	0x00015cc0
        /*0a74*/ 	.word	0x00000002
        /*0a78*/ 	.word	0x00028c40
        /*0a7c*/ 	.short	0x010a
        /*0a7e*/ 	.byte	0x3f
	.zero		1


	//   ....[69]....
        /*0a80*/ 	.word	0x00015ed0
        /*0a84*/ 	.word	0x00000002
        /*0a88*/ 	.word	0x00028c60
        /*0a8c*/ 	.short	0x010a
        /*0a8e*/ 	.byte	0x3f
	.zero		1


	//   ....[70]....
        /*0a90*/ 	.word	0x00017190
        /*0a94*/ 	.word	0x00000000
        /*0a98*/ 	.word	0x00028c20
        /*0a9c*/ 	.short	0x010a
        /*0a9e*/ 	.byte	0x3f
	.zero		1


	//   ....[71]....
        /*0aa0*/ 	.word	0x00017340
        /*0aa4*/ 	.word	0x00000006
        /*0aa8*/ 	.word	0x00000000
        /*0aac*/ 	.short	0x010a
        /*0aae*/ 	.byte	0x3f
	.zero		1


	//   ....[72]....
        /*0ab0*/ 	.word	0x000173b0
        /*0ab4*/ 	.word	0x00000007
        /*0ab8*/ 	.word	0x00000000
        /*0abc*/ 	.short	0x010a
        /*0abe*/ 	.byte	0x3f
	.zero		1


	//   ....[73]....
        /*0ac0*/ 	.word	0x00017420
        /*0ac4*/ 	.word	0x00000004
        /*0ac8*/ 	.word	0x00000000
        /*0acc*/ 	.short	0x010a
        /*0ace*/ 	.byte	0x3f
	.zero		1


	//   ....[74]....
        /*0ad0*/ 	.word	0x00017450
        /*0ad4*/ 	.word	0x00000003
        /*0ad8*/ 	.word	0x00000000
        /*0adc*/ 	.short	0x010a
        /*0ade*/ 	.byte	0x3f
	.zero		1


	//   ....[75]....
        /*0ae0*/ 	.word	0x000174b0
        /*0ae4*/ 	.word	0x00000046
        /*0ae8*/ 	.word	0x00028c90
        /*0aec*/ 	.short	0x010a
        /*0aee*/ 	.byte	0x3f
	.zero		1


	//   ....[76]....
        /*0af0*/ 	.word	0x00017500
        /*0af4*/ 	.word	0x00000046
        /*0af8*/ 	.word	0x00028c90
        /*0afc*/ 	.short	0x010a
        /*0afe*/ 	.byte	0x3f
	.zero		1


	//   ....[77]....
        /*0b00*/ 	.word	0x00017550
        /*0b04*/ 	.word	0x00000046
        /*0b08*/ 	.word	0x00028c90
        /*0b0c*/ 	.short	0x010a
        /*0b0e*/ 	.byte	0x3f
	.zero		1


	//   ....[78]....
        /*0b10*/ 	.word	0x000175a0
        /*0b14*/ 	.word	0x00000046
        /*0b18*/ 	.word	0x00028cb0
        /*0b1c*/ 	.short	0x010a
        /*0b1e*/ 	.byte	0x3f
	.zero		1


	//   ....[79]....
        /*0b20*/ 	.word	0x000175f0
        /*0b24*/ 	.word	0x0000000e
        /*0b28*/ 	.word	0x00028c50
        /*0b2c*/ 	.short	0x010a
        /*0b2e*/ 	.byte	0x3f
	.zero		1


	//   ....[80]....
        /*0b30*/ 	.word	0x00017640
        /*0b34*/ 	.word	0x00000000
        /*0b38*/ 	.word	0x00028c50
        /*0b3c*/ 	.short	0x010a
        /*0b3e*/ 	.byte	0x3f
	.zero		1


	//   ....[81]....
        /*0b40*/ 	.word	0x00017b90
        /*0b44*/ 	.word	0x00000002
        /*0b48*/ 	.word	0x00028c00
        /*0b4c*/ 	.short	0x010a
        /*0b4e*/ 	.byte	0x3f
	.zero		1


	//   ....[82]....
        /*0b50*/ 	.word	0x000180e0
        /*0b54*/ 	.word	0x00000002
        /*0b58*/ 	.word	0x00028c00
        /*0b5c*/ 	.short	0x010a
        /*0b5e*/ 	.byte	0x3f
	.zero		1


	//   ....[83]....
        /*0b60*/ 	.word	0x00018130
        /*0b64*/ 	.word	0x00000015
        /*0b68*/ 	.word	0x00028c30
        /*0b6c*/ 	.short	0x010a
        /*0b6e*/ 	.byte	0x3f
	.zero		1


	//   ....[84]....
        /*0b70*/ 	.word	0x00018180
        /*0b74*/ 	.word	0x00000015
        /*0b78*/ 	.word	0x00028c50
        /*0b7c*/ 	.short	0x010a
        /*0b7e*/ 	.byte	0x3f
	.zero		1


	//   ....[85]....
        /*0b80*/ 	.word	0x000181d0
        /*0b84*/ 	.word	0x000000d6
        /*0b88*/ 	.word	0x00028c30
        /*0b8c*/ 	.short	0x010a
        /*0b8e*/ 	.byte	0x3f
	.zero		1


	//   ....[86]....
        /*0b90*/ 	.word	0x00018220
        /*0b94*/ 	.word	0x000000d6
        /*0b98*/ 	.word	0x00028c50
        /*0b9c*/ 	.short	0x010a
        /*0b9e*/ 	.byte	0x3f
	.zero		1


	//   ....[87]....
        /*0ba0*/ 	.word	0x00018270
        /*0ba4*/ 	.word	0x000000ba
        /*0ba8*/ 	.word	0x00028c30
        /*0bac*/ 	.short	0x010a
        /*0bae*/ 	.byte	0x3f
	.zero		1


	//   ....[88]....
        /*0bb0*/ 	.word	0x000182c0
        /*0bb4*/ 	.word	0x000000ba
        /*0bb8*/ 	.word	0x00028c50
        /*0bbc*/ 	.short	0x010a
        /*0bbe*/ 	.byte	0x3f
	.zero		1


	//   ....[89]....
        /*0bc0*/ 	.word	0x00018460
        /*0bc4*/ 	.word	0x00000009
        /*0bc8*/ 	.word	0x00028c20
        /*0bcc*/ 	.short	0x010a
        /*0bce*/ 	.byte	0x3f
	.zero		1


	//   ....[90]....
        /*0bd0*/ 	.word	0x000184b0
        /*0bd4*/ 	.word	0x00000005
        /*0bd8*/ 	.word	0x00028ca0
        /*0bdc*/ 	.short	0x010a
        /*0bde*/ 	.byte	0x3f
	.zero		1


	//   ....[91]....
        /*0be0*/ 	.word	0x00018500
        /*0be4*/ 	.word	0x00000005
        /*0be8*/ 	.word	0x00028cc0
        /*0bec*/ 	.short	0x010a
        /*0bee*/ 	.byte	0x3f
	.zero		1


	//   ....[92]....
        /*0bf0*/ 	.word	0x00018550
        /*0bf4*/ 	.word	0x00000006
        /*0bf8*/ 	.word	0x00028ca0
        /*0bfc*/ 	.short	0x010a
        /*0bfe*/ 	.byte	0x3f
	.zero		1


	//   ....[93]....
        /*0c00*/ 	.word	0x000185a0
        /*0c04*/ 	.word	0x00000006
        /*0c08*/ 	.word	0x00028cc0
        /*0c0c*/ 	.short	0x010a
        /*0c0e*/ 	.byte	0x3f
	.zero		1


	//   ....[94]....
        /*0c10*/ 	.word	0x00018740
        /*0c14*/ 	.word	0x00000005
        /*0c18*/ 	.word	0x00028c40
        /*0c1c*/ 	.short	0x010a
        /*0c1e*/ 	.byte	0x3f
	.zero		1


	//   ....[95]....
        /*0c20*/ 	.word	0x000187c0
        /*0c24*/ 	.word	0x00000005
        /*0c28*/ 	.word	0x00028c20
        /*0c2c*/ 	.short	0x010a
        /*0c2e*/ 	.byte	0x3f
	.zero		1


	//   ....[96]....
        /*0c30*/ 	.word	0x00018810
        /*0c34*/ 	.word	0x00000002
        /*0c38*/ 	.word	0x00028c60
        /*0c3c*/ 	.short	0x010a
        /*0c3e*/ 	.byte	0x3f
	.zero		1


	//   ....[97]....
        /*0c40*/ 	.word	0x00018860
        /*0c44*/ 	.word	0x00000003
        /*0c48*/ 	.word	0x00028c40
        /*0c4c*/ 	.short	0x010a
        /*0c4e*/ 	.byte	0x3f
	.zero		1


	//   ....[98]....
        /*0c50*/ 	.word	0x000188b0
        /*0c54*/ 	.word	0x00000003
        /*0c58*/ 	.word	0x00028c60
        /*0c5c*/ 	.short	0x010a
        /*0c5e*/ 	.byte	0x3f
	.zero		1


	//   ....[99]....
        /*0c60*/ 	.word	0x00018900
        /*0c64*/ 	.word	0x00000002
        /*0c68*/ 	.word	0x00028c40
        /*0c6c*/ 	.short	0x010a
        /*0c6e*/ 	.byte	0x3f
	.zero		1


	//   ....[100]....
        /*0c70*/ 	.word	0x00018950
        /*0c74*/ 	.word	0x00000002
        /*0c78*/ 	.word	0x00028c60
        /*0c7c*/ 	.short	0x010a
        /*0c7e*/ 	.byte	0x3f
	.zero		1


	//   ....[101]....
        /*0c80*/ 	.word	0x000189a0
        /*0c84*/ 	.word	0x00000002
        /*0c88*/ 	.word	0x00028c40
        /*0c8c*/ 	.short	0x010a
        /*0c8e*/ 	.byte	0x3f
	.zero		1


	//   ....[102]....
        /*0c90*/ 	.word	0x000189f0
        /*0c94*/ 	.word	0x00000002
        /*0c98*/ 	.word	0x00028c60
        /*0c9c*/ 	.short	0x010a
        /*0c9e*/ 	.byte	0x3f
	.zero		1


	//   ....[103]....
        /*0ca0*/ 	.word	0x000193b0
        /*0ca4*/ 	.word	0x00000000
        /*0ca8*/ 	.word	0x00028c20
        /*0cac*/ 	.short	0x010a
        /*0cae*/ 	.byte	0x3f
	.zero		1


	//   ....[104]....
        /*0cb0*/ 	.word	0x00019550
        /*0cb4*/ 	.word	0x00000006
        /*0cb8*/ 	.word	0x00000000
        /*0cbc*/ 	.short	0x010a
        /*0cbe*/ 	.byte	0x3f
	.zero		1


	//   ....[105]....
        /*0cc0*/ 	.word	0x000195a0
        /*0cc4*/ 	.word	0x00000007
        /*0cc8*/ 	.word	0x00000000
        /*0ccc*/ 	.short	0x010a
        /*0cce*/ 	.byte	0x3f
	.zero		1


	//   ....[106]....
        /*0cd0*/ 	.word	0x000195f0
        /*0cd4*/ 	.word	0x00000004
        /*0cd8*/ 	.word	0x00000000
        /*0cdc*/ 	.short	0x010a
        /*0cde*/ 	.byte	0x3f
	.zero		1


	//----- nvinfo : EIATTR_NUM_MBARRIERS
	.align		4
.L_579:
        /*0ce0*/ 	.byte	0x03, 0x38
        /*0ce2*/ 	.short	0x0016


	//----- nvinfo : EIATTR_EXIT_INSTR_OFFSETS
	.align		4
        /*0ce4*/ 	.byte	0x04, 0x1c
        /*0ce6*/ 	.short	(.L_581 - .L_580)


	//   ....[0]....
.L_580:
        /*0ce8*/ 	.word	0x000174a0


	//----- nvinfo : EIATTR_MAX_THREADS
	.align		4
.L_581:
        /*0cec*/ 	.byte	0x04, 0x05
        /*0cee*/ 	.short	(.L_583 - .L_582)
.L_582:
        /*0cf0*/ 	.word	0x00000180
        /*0cf4*/ 	.word	0x00000001
        /*0cf8*/ 	.word	0x00000001


	//----- nvinfo : EIATTR_CRS_STACK_SIZE
	.align		4
.L_583:
        /*0cfc*/ 	.byte	0x04, 0x1e
        /*0cfe*/ 	.short	(.L_585 - .L_584)
.L_584:
        /*0d00*/ 	.word	0x00000000


	//----- nvinfo : EIATTR_CBANK_PARAM_SIZE
	.align		4
.L_585:
        /*0d04*/ 	.byte	0x03, 0x19
        /*0d06*/ 	.short	0x0a70


	//----- nvinfo : EIATTR_PARAM_CBANK
	.align		4
        /*0d08*/ 	.byte	0x04, 0x0a
        /*0d0a*/ 	.short	(.L_587 - .L_586)
	.align		4
.L_586:
        /*0d0c*/ 	.word	index@(.nv.constant0._ZN7cutlass13device_kernelIN5flash11enable_sm90INS1_16FlashAttnFwdSm90INS1_25CollectiveMainloopFwdSm90ILi2EN4cute5tupleIJNS5_1CILi1EEES8_S8_EEENS6_IJNS7_ILi64EEESA_SA_EEELi512ENS_6half_tEfNS_4arch4Sm90ELb1ELb0ELb0ELb1ELb0ELb1ELb0ELb0ELb0ELb0ELb0ELb0EEENS1_21CollectiveEpilogueFwdINS6_IJSA_NS7_ILi512EEESA_EEES9_SC_SE_Li256ELb1ELb0ELb0ELb0EEENS1_36VarlenDynamicPersistentTileSchedulerILi64ELi64ELi256ELi32ELb0ELb0ELb1ELb1ELb1ELb1EEEEEEEEEvNT_6ParamsE)
        /*0d10*/ 	.short	0x0210
        /*0d12*/ 	.short	0x0a70


	//----- nvinfo : EIATTR_SW_WAR
	.align		4
.L_587:
        /*0d14*/ 	.byte	0x04, 0x36
        /*0d16*/ 	.short	(.L_589 - .L_588)
.L_588:
        /*0d18*/ 	.word	0x00000008
.L_589:


//--------------------- .nv.info._ZN7cutlass13device_kernelIN5flash11enable_sm90INS1_16FlashAttnFwdSm90INS1_25CollectiveMainloopFwdSm90ILi2EN4cute5tupleIJNS5_1CILi1EEES8_S8_EEENS6_IJNS7_ILi64EEESA_SA_EEELi512ENS_6half_tEfNS_4arch4Sm90ELb1ELb0ELb0ELb1ELb0ELb0ELb1ELb0ELb0ELb0ELb0ELb0EEENS1_21CollectiveEpilogueFwdINS6_IJSA_NS7_ILi512EEESA_EEES9_SC_SE_Li256ELb1ELb0ELb0ELb0EEENS1_36VarlenDynamicPersistentTileSchedulerILi64ELi64ELi256ELi32ELb0ELb0ELb1ELb1ELb1ELb1EEEEEEEEEvNT_6ParamsE --------------------------
	.section	.nv.info._ZN7cutlass13device_kernelIN5flash11enable_sm90INS1_16FlashAttnFwdSm90INS1_25CollectiveMainloopFwdSm90ILi2EN4cute5tupleIJNS5_1CILi1EEES8_S8_EEENS6_IJNS7_ILi64EEESA_SA_EEELi512ENS_6half_tEfNS_4arch4Sm90ELb1ELb0ELb0ELb1ELb0ELb0ELb1ELb0ELb0ELb0ELb0ELb0EEENS1_21CollectiveEpilogueFwdINS6_IJSA_NS7_ILi512EEESA_EEES9_SC_SE_Li256ELb1ELb0ELb0ELb0EEENS1_36VarlenDynamicPersistentTileSchedulerILi64ELi64ELi256ELi32ELb0ELb0ELb1ELb1ELb1ELb1EEEEEEEEEvNT_6ParamsE,"",@"SHT_CUDA_INFO"
	.sectionflags	@""
	.align	4


	//----- nvinfo : EIATTR_CUDA_API_VERSION
	.align		4
        /*0000*/ 	.byte	0x04, 0x37
        /*0002*/ 	.short	(.L_591 - .L_590)
.L_590:
        /*0004*/ 	.word	0x00000082


	//----- nvinfo : EIATTR_KPARAM_INFO
	.align		4
.L_591:
        /*0008*/ 	.byte	0x04, 0x17
        /*000a*/ 	.short	(.L_593 - .L_592)
.L_592:
        /*000c*/ 	.word	0x00000000
        /*0010*/ 	.short	0x0000
        /*0012*/ 	.short	0x0070
        /*0014*/ 	.byte	0x00, 0xf0, 0x01, 0x2c


	//----- nvinfo : EIATTR_SPARSE_MMA_MASK
	.align		4
.L_593:
        /*0018*/ 	.byte	0x03, 0x50
        /*001a*/ 	.short	0x0000


	//----- nvinfo : EIATTR_MAXREG_COUNT
	.align		4
        /*001c*/ 	.byte	0x03, 0x1b
        /*001e*/ 	.short	0x00a8


	//----- nvinfo : EIATTR_NUM_BARRIERS
	.align		4
        /*0020*/ 	.byte	0x02, 0x4c
        /*0022*/ 	.byte	0x10
	.zero		1


	//----- nvinfo : EIATTR_EXTERNS
	.align		4
        /*0024*/ 	.byte	0x04, 0x0f
        /*0026*/ 	.short	(.L_595 - .L_594)


	//   ....[0]....
	.align		4
.L_594:
        /*0028*/ 	.word	index@(__assertfail)


	//----- nvinfo : EIATTR_ANNOTATIONS
	.align		4
.L_595:
        /*002c*/ 	.byte	0x04, 0x55
        /*002e*/ 	.short	(.L_597 - .L_596)


	//   ....[0]....
.L_596:
        /* <DEDUP_REMOVED lines=31> */


	//----- nvinfo : EIATTR_MERCURY_ISA_VERSION
	.align		4
.L_597:
        /*0210*/ 	.byte	0x03, 0x5f
        /*0212*/ 	.short	0x0101


	//----- nvinfo : EIATTR_UNUSED_LOAD_BYTE_OFFSET
	.align		4
        /*0214*/ 	.byte	0x04, 0x44
        /*0216*/ 	.short	(.L_599 - .L_598)


	//   ....[0]....
.L_598:
        /*0218*/ 	.word	0x00000ac0
        /*021c*/ 	.word	0x0000fff0


	//   ....[1]....
        /*0220*/ 	.word	0x0000c8c0
        /*0224*/ 	.word	0x0000fff0


	//----- nvinfo : EIATTR_INT_WARP_WIDE_INSTR_OFFSETS
	.align		4
.L_599:
        /*0228*/ 	.byte	0x04, 0x31
        /*022a*/ 	.short	(.L_601 - .L_600)


	//   ....[0]....
.L_600:
        /*022c*/ 	.word	0x00000190


	//   ....[1]....
        /*0230*/ 	.word	0x000001d0


	//   ....[2]....
        /*0234*/ 	.word	0x00000240


	//   ....[3]....
        /*0238*/ 	.word	0x00000250


	//   ....[4]....
        /*023c*/ 	.word	0x000104e0


	//   ....[5]....
        /*0240*/ 	.word	0x000105a0


	//   ....[6]....
        /*0244*/ 	.word	0x00010a40


	//   ....[7]....
        /*0248*/ 	.word	0x00010a70


	//   ....[8]....
        /*024c*/ 	.word	0x00013730


	//   ....[9]....
        /*0250*/ 	.word	0x000137f0


	//----- nvinfo : EIATTR_COOP_GROUP_MASK_REGIDS
	.align		4
.L_601:
        /*0254*/ 	.byte	0x04, 0x29
        /*0256*/ 	.short	(.L_603 - .L_602)


	//   ....[0]....
.L_602:
        /*0258*/ 	.word	0xffffffff


	//   ....[1]....
        /*025c*/ 	.word	0xffffffff


	//   ....[2]....
        /*0260*/ 	.word	0xffffffff


	//   ....[3]....
        /*0264*/ 	.word	0xffffffff


	//   ....[4]....
        /*0268*/ 	.word	0xffffffff


	//   ....[5]....
        /*026c*/ 	.word	0xffffffff


	//   ....[6]....
        /*0270*/ 	.word	0xffffffff


	//   ....[7]....
        /*0274*/ 	.word	0xffffffff


	//   ....[8]....
        /*0278*/ 	.word	0xffffffff


	//   ....[9]....
        /*027c*/ 	.word	0xffffffff


	//   ....[10]....
        /*0280*/ 	.word	0xffffffff


	//   ....[11]....
        /*0284*/ 	.word	0xffffffff


	//   ....[12]....
        /*0288*/ 	.word	0xffffffff


	//   ....[13]....
        /*028c*/ 	.word	0xffffffff


	//   ....[14]....
        /*0290*/ 	.word	0xffffffff


	//   ....[15]....
        /*0294*/ 	.word	0xffffffff


	//   ....[16]....
        /*0298*/ 	.word	0xffffffff


	//   ....[17]....
        /*029c*/ 	.word	0xffffffff


	//   ....[18]....
        /*02a0*/ 	.word	0xffffffff


	//   ....[19]....
        /*02a4*/ 	.word	0xffffffff


	//   ....[20]....
        /*02a8*/ 	.word	0xffffffff


	//   ....[21]....
        /*02ac*/ 	.word	0xffffffff


	//   ....[22]....
        /*02b0*/ 	.word	0xffffffff


	//   ....[23]....
        /*02b4*/ 	.word	0xffffffff


	//   ....[24]....
        /*02b8*/ 	.word	0xffffffff


	//   ....[25]....
        /*02bc*/ 	.word	0xffffffff


	//   ....[26]....
        /*02c0*/ 	.word	0xffffffff


	//   ....[27]....
        /*02c4*/ 	.word	0xffffffff


	//   ....[28]....
        /*02c8*/ 	.word	0xffffffff


	//   ....[29]....
        /*02cc*/ 	.word	0xffffffff


	//   ....[30]....
        /*02d0*/ 	.word	0xffffffff


	//   ....[31]....
        /*02d4*/ 	.word	0xffffffff


	//   ....[32]....
        /*02d8*/ 	.word	0xffffffff


	//   ....[33]....
        /*02dc*/ 	.word	0xffffffff


	//   ....[34]....
        /*02e0*/ 	.word	0xffffffff


	//   ....[35]....
        /*02e4*/ 	.word	0xffffffff


	//   ....[36]....
        /*02e8*/ 	.word	0xffffffff


	//   ....[37]....
        /*02ec*/ 	.word	0xffffffff


	//   ....[38]....
        /*02f0*/ 	.word	0xffffffff


	//   ....[39]....
        /*02f4*/ 	.word	0xffffffff


	//   ....[40]....
        /*02f8*/ 	.word	0xffffffff


	//   ....[41]....
        /*02fc*/ 	.word	0xffffffff


	//   ....[42]....
        /*0300*/ 	.word	0xffffffff


	//   ....[43]....
        /*0304*/ 	.word	0xffffffff


	//   ....[44]....
        /*0308*/ 	.word	0xffffffff


	//   ....[45]....
        /*030c*/ 	.word	0xffffffff


	//   ....[46]....
        /*0310*/ 	.word	0xffffffff


	//   ....[47]....
        /*0314*/ 	.word	0xffffffff


	//   ....[48]....
        /*0318*/ 	.word	0xffffffff


	//   ....[49]....
        /*031c*/ 	.word	0xffffffff


	//   ....[50]....
        /*0320*/ 	.word	0xffffffff


	//   ....[51]....
        /*0324*/ 	.word	0xffffffff


	//   ....[52]....
        /*0328*/ 	.word	0xffffffff


	//   ....[53]....
        /*032c*/ 	.word	0xffffffff


	//   ....[54]....
        /*0330*/ 	.word	0xffffffff


	//   ....[55]....
        /*0334*/ 	.word	0xffffffff


	//   ....[56]....
        /*0338*/ 	.word	0xffffffff


	//   ....[57]....
        /*033c*/ 	.word	0xffffffff


	//   ....[58]....
        /*0340*/ 	.word	0xffffffff


	//   ....[59]....
        /*0344*/ 	.word	0xffffffff


	//   ....[60]....
        /*0348*/ 	.word	0xffffffff


	//   ....[61]....
        /*034c*/ 	.word	0xffffffff


	//   ....[62]....
        /*0350*/ 	.word	0xffffffff


	//   ....[63]....
        /*0354*/ 	.word	0xffffffff


	//   ....[64]....
        /*0358*/ 	.word	0xffffffff


	//   ....[65]....
        /*035c*/ 	.word	0xffffffff


	//   ....[66]....
        /*0360*/ 	.word	0x0500000f


	//   ....[67]....
        /*0364*/ 	.word	0x0500000f


	//   ....[68]....
        /*0368*/ 	.word	0x0500000f


	//   ....[69]....
        /*036c*/ 	.word	0x0500000f


	//   ....[70]....
        /*0370*/ 	.word	0x0500000f


	//   ....[71]....
        /*0374*/ 	.word	0x0500000f


	//   ....[72]....
        /*0378*/ 	.word	0x0500000f


	//   ....[73]....
        /*037c*/ 	.word	0x0500000f


	//   ....[74]....
        /*0380*/ 	.word	0x0500000f


	//   ....[75]....
        /*0384*/ 	.word	0x0500000f


	//   ....[76]....
        /*0388*/ 	.word	0x0500000f


	//   ....[77]....
        /*038c*/ 	.word	0x0500000f


	//   ....[78]....
        /*0390*/ 	.word	0x0500000f


	//   ....[79]....
        /*0394*/ 	.word	0x0500000f


	//   ....[80]....
        /*0398*/ 	.word	0x0500000f


	//   ....[81]....
        /*039c*/ 	.word	0x0500000f


	//   ....[82]....
        /*03a0*/ 	.word	0x0500000f


	//   ....[83]....
        /*03a4*/ 	.word	0x0500000f


	//   ....[84]....
        /*03a8*/ 	.word	0x0500000f


	//----- nvinfo : EIATTR_COOP_GROUP_INSTR_OFFSETS
	.align		4
.L_603:
        /*03ac*/ 	.byte	0x04, 0x28
        /*03ae*/ 	.short	(.L_605 - .L_604)


	//   ....[0]....
.L_604:
        /*03b0*/ 	.word	0x00000070


	//   ....[1]....
        /*03b4*/ 	.word	0x000001a0


	//   ....[2]....
        /*03b8*/ 	.word	0x000001f0


	//   ....[3]....
        /*03bc*/ 	.word	0x00000400


	//   ....[4]....
        /*03c0*/ 	.word	0x00000560


	//   ....[5]....
        /*03c4*/ 	.word	0x00000680


	//   ....[6]....
        /*03c8*/ 	.word	0x000007e0


	//   ....[7]....
        /*03cc*/ 	.word	0x00001970


	//   ....[8]....
        /*03d0*/ 	.word	0x00003110


	//   ....[9]....
        /*03d4*/ 	.word	0x000040e0


	//   ....[10]....
        /*03d8*/ 	.word	0x00005070


	//   ....[11]....
        /*03dc*/ 	.word	0x00005170


	//   ....[12]....
        /*03e0*/ 	.word	0x000054a0


	//   ....[13]....
        /*03e4*/ 	.word	0x00005530


	//   ....[14]....
        /*03e8*/ 	.word	0x00005de0


	//   ....[15]....
        /*03ec*/ 	.word	0x00006a30


	//   ....[16]....
        /*03f0*/ 	.word	0x00007940


	//   ....[17]....
        /*03f4*/ 	.word	0x00007a40


	//   ....[18]....
        /*03f8*/ 	.word	0x00007d80


	//   ....[19]....
        /*03fc*/ 	.word	0x00007e10


	//   ....[20]....
        /*0400*/ 	.word	0x00008fe0


	//   ....[21]....
        /*0404*/ 	.word	0x00009c70


	//   ....[22]....
        /*0408*/ 	.word	0x0000a920


	//   ....[23]....
        /*040c*/ 	.word	0x0000a950


	//   ....[24]....
        /*0410*/ 	.word	0x0000abb0


	//   ....[25]....
        /*0414*/ 	.word	0x0000ad80


	//   ....[26]....
        /*0418*/ 	.word	0x0000bd70


	//   ....[27]....
        /*041c*/ 	.word	0x0000bdd0


	//   ....[28]....
        /*0420*/ 	.word	0x0000be00


	//   ....[29]....
        /*0424*/ 	.word	0x0000be70


	//   ....[30]....
        /*0428*/ 	.word	0x0000be80


	//   ....[31]....
        /*042c*/ 	.word	0x0000d7d0


	//   ....[32]....
        /*0430*/ 	.word	0x0000f220


	//   ....[33]....
        /*0434*/ 	.word	0x0000f3b0


	//   ....[34]....
        /*0438*/ 	.word	0x0000f3e0


	//   ....[35]....
        /*043c*/ 	.word	0x0000f420


	//   ....[36]....
        /*0440*/ 	.word	0x0000f490


	//   ....[37]....
        /*0444*/ 	.word	0x0000f4f0


	//   ....[38]....
        /*0448*/ 	.word	0x0000f530


	//   ....[39]....
        /*044c*/ 	.word	0x0000f6e0


	//   ....[40]....
        /*0450*/ 	.word	0x0000f740


	//   ....[41]....
        /*0454*/ 	.word	0x0000f780


	//   ....[42]....
        /*0458*/ 	.word	0x0000f7c0


	//   ....[43]....
        /*045c*/ 	.word	0x0000f7f0


	//   ....[44]....
        /*0460*/ 	.word	0x0000f820


	//   ....[45]....
        /*0464*/ 	.word	0x0000f8c0


	//   ....[46]....
        /*0468*/ 	.word	0x0000f920


	//   ....[47]....
        /*046c*/ 	.word	0x0000f9b0


	//   ....[48]....
        /*0470*/ 	.word	0x00013880


	//   ....[49]....
        /*0474*/ 	.word	0x00013890


	//   ....[50]....
        /*0478*/ 	.word	0x000139b0


	//   ....[51]....
        /*047c*/ 	.word	0x00013a10


	//   ....[52]....
        /*0480*/ 	.word	0x00013a50


	//   ....[53]....
        /*0484*/ 	.word	0x00013a90


	//   ....[54]....
        /*0488*/ 	.word	0x00013ac0


	//   ....[55]....
        /*048c*/ 	.word	0x00013af0


	//   ....[56]....
        /*0490*/ 	.word	0x00013c90


	//   ....[57]....
        /*0494*/ 	.word	0x00013cf0


	//   ....[58]....
        /*0498*/ 	.word	0x00013d30


	//   ....[59]....
        /*049c*/ 	.word	0x00013d70


	//   ....[60]....
        /*04a0*/ 	.word	0x00013da0


	//   ....[61]....
        /*04a4*/ 	.word	0x00013dd0


	//   ....[62]....
        /*04a8*/ 	.word	0x00013e90


	//   ....[63]....
        /*04ac*/ 	.word	0x00013eb0


	//   ....[64]....
        /*04b0*/ 	.word	0x00013f20


	//   ....[65]....
        /*04b4*/ 	.word	0x000145b0


	//   ....[66]....
        /*04b8*/ 	.word	0x00014b90


	//   ....[67]....
        /*04bc*/ 	.word	0x00014fb0


	//   ....[68]....
        /*04c0*/ 	.word	0x00015040


	//   ....[69]....
        /*04c4*/ 	.word	0x000150e0


	//   ....[70]....
        /*04c8*/ 	.word	0x00015190


	//   ....[71]....
        /*04cc*/ 	.word	0x00015210


	//   ....[72]....
        /*04d0*/ 	.word	0x00015290


	//   ....[73]....
        /*04d4*/ 	.word	0x00015310


	//   ....[74]....
        /*04d8*/ 	.word	0x00015390


	//   ....[75]....
        /*04dc*/ 	.word	0x00015420


	//   ....[76]....
        /*04e0*/ 	.word	0x000154d0


	//   ....[77]....
        /*04e4*/ 	.word	0x00015550


	//   ....[78]....
        /*04e8*/ 	.word	0x000155d0


	//   ....[79]....
        /*04ec*/ 	.word	0x00015650


	//   ....[80]....
        /*04f0*/ 	.word	0x000156d0


	//   ....[81]....
        /*04f4*/ 	.word	0x00015740


	//   ....[82]....
        /*04f8*/ 	.word	0x000157e0


	//   ....[83]....
        /*04fc*/ 	.word	0x00015870


	//   ....[84]....
        /*0500*/ 	.word	0x000159a0


	//----- nvinfo : EIATTR_REG_RECONFIG
	.align		4
.L_605:
        /*0504*/ 	.byte	0x01, 0x54
	.zero		2


	//----- nvinfo : EIATTR_SYSCALL_OFFSETS
	.align		4
        /*0508*/ 	.byte	0x04, 0x46
        /*050a*/ 	.short	(.L_607 - .L_606)


	//   ....[0]....
.L_606:
        /*050c*/ 	.word	0x000032c0


	//   ....[1]....
        /*0510*/ 	.word	0x00010730


	//   ....[2]....
        /*0514*/ 	.word	0x00010870


	//   ....[3]....
        /*0518*/ 	.word	0x00010970


	//----- nvinfo : EIATTR_MBARRIER_INSTR_OFFSETS
	.align		4
.L_607:
        /*051c*/ 	.byte	0x04, 0x39
        /*051e*/ 	.short	(.L_609 - .L_608)


	//   ....[0]....
.L_608:
        /*0520*/ 	.word	0x000002e0
        /*0524*/ 	.word	0x000000ff
        /*0528*/ 	.word	0x00038800
        /*052c*/ 	.short	0x0100
        /*052e*/ 	.byte	0x08
	.zero		1


	//   ....[1]....
        /*0530*/ 	.word	0x000002f0
        /*0534*/ 	.word	0x000000ff
        /*0538*/ 	.word	0x00038810
        /*053c*/ 	.short	0x0100
        /*053e*/ 	.byte	0x08
	.zero		1


	//   ....[2]....
        /*0540*/ 	.word	0x00000300
        /*0544*/ 	.word	0x000000ff
        /*0548*/ 	.word	0x00038820
        /*054c*/ 	.short	0x0100
        /*054e*/ 	.byte	0x08
	.zero		1


	//   ....[3]....
        /*0550*/ 	.word	0x000003b0
        /*0554*/ 	.word	0x000000ff
        /*0558*/ 	.word	0x00038830
        /*055c*/ 	.short	0x0100
        /*055e*/ 	.byte	0x06
	.zero		1


	//   ....[4]....
        /*0560*/ 	.word	0x000003c0
        /*0564*/ 	.word	0x000000ff
        /*0568*/ 	.word	0x00038840
        /*056c*/ 	.short	0x0100
        /*056e*/ 	.byte	0x06
	.zero		1


	//   ....[5]....
        /*0570*/ 	.word	0x000003d0
        /*0574*/ 	.word	0x000000ff
        /*0578*/ 	.word	0x00038838
        /*057c*/ 	.short	0x0100
        /*057e*/ 	.byte	0x06
	.zero		1


	//   ....[6]....
        /*0580*/ 	.word	0x000003e0
        /*0584*/ 	.word	0x000000ff
        /*0588*/ 	.word	0x00038848
        /*058c*/ 	.short	0x0100
        /*058e*/ 	.byte	0x06
	.zero		1


	//   ....[7]....
        /*0590*/ 	.word	0x00000510
        /*0594*/ 	.word	0x000000ff
        /*0598*/ 	.word	0x00038850
        /*059c*/ 	.short	0x0100
        /*059e*/ 	.byte	0x08
	.zero		1


	//   ....[8]....
        /*05a0*/ 	.word	0x00000520
        /*05a4*/ 	.word	0x000000ff
        /*05a8*/ 	.word	0x00038860
        /*05ac*/ 	.short	0x0100
        /*05ae*/ 	.byte	0x08
	.zero		1


	//   ....[9]....
        /*05b0*/ 	.word	0x00000530
        /*05b4*/ 	.word	0x000000ff
        /*05b8*/ 	.word	0x00038858
        /*05bc*/ 	.short	0x0100
        /*05be*/ 	.byte	0x08
	.zero		1


	//   ....[10]....
        /*05c0*/ 	.word	0x00000540
        /*05c4*/ 	.word	0x000000ff
        /*05c8*/ 	.word	0x00038868
        /*05cc*/ 	.short	0x0100
        /*05ce*/ 	.byte	0x08
	.zero		1


	//   ....[11]....
        /*05d0*/ 	.word	0x00000630
        /*05d4*/ 	.word	0x000000ff
        /*05d8*/ 	.word	0x00038870
        /*05dc*/ 	.short	0x0100
        /*05de*/ 	.byte	0x06
	.zero		1


	//   ....[12]....
        /*05e0*/ 	.word	0x00000640
        /*05e4*/ 	.word	0x000000ff
        /*05e8*/ 	.word	0x00038880
        /*05ec*/ 	.short	0x0100
        /*05ee*/ 	.byte	0x06
	.zero		1


	//   ....[13]....
        /*05f0*/ 	.word	0x00000650
        /*05f4*/ 	.word	0x000000ff
        /*05f8*/ 	.word	0x00038878
        /*05fc*/ 	.short	0x0100
        /*05fe*/ 	.byte	0x06
	.zero		1


	//   ....[14]....
        /*0600*/ 	.word	0x00000660
        /*0604*/ 	.word	0x000000ff
        /*0608*/ 	.word	0x00038888
        /*060c*/ 	.short	0x0100
        /*060e*/ 	.byte	0x06
	.zero		1


	//   ....[15]....
        /*0610*/ 	.word	0x00000790
        /*0614*/ 	.word	0x000000ff
        /*0618*/ 	.word	0x00038890
        /*061c*/ 	.short	0x0100
        /*061e*/ 	.byte	0x08
	.zero		1


	//   ....[16]....
        /*0620*/ 	.word	0x000007a0
        /*0624*/ 	.word	0x000000ff
        /*0628*/ 	.word	0x000388a0
        /*062c*/ 	.short	0x0100
        /*062e*/ 	.byte	0x08
	.zero		1


	//   ....[17]....
        /*0630*/ 	.word	0x000007b0
        /*0634*/ 	.word	0x000000ff
        /*0638*/ 	.word	0x00038898
        /*063c*/ 	.short	0x0100
        /*063e*/ 	.byte	0x08
	.zero		1


	//   ....[18]....
        /*0640*/ 	.word	0x000007c0
        /*0644*/ 	.word	0x000000ff
        /*0648*/ 	.word	0x000388a8
        /*064c*/ 	.short	0x0100
        /*064e*/ 	.byte	0x08
	.zero		1


	//   ....[19]....
        /*0650*/ 	.word	0x000008f0
        /*0654*/ 	.word	0x000000ff
        /*0658*/ 	.word	0x000388b0
        /*065c*/ 	.short	0x0100
        /*065e*/ 	.byte	0x08
	.zero		1


	//   ....[20]....
        /*0660*/ 	.word	0x00000900
        /*0664*/ 	.word	0x000000ff
        /*0668*/ 	.word	0x000388c0
        /*066c*/ 	.short	0x0100
        /*066e*/ 	.byte	0x08
	.zero		1


	//   ....[21]....
        /*0670*/ 	.word	0x00000910
        /*0674*/ 	.word	0x000000ff
        /*0678*/ 	.word	0x000388b8
        /*067c*/ 	.short	0x0100
        /*067e*/ 	.byte	0x08
	.zero		1


	//   ....[22]....
        /*0680*/ 	.word	0x00000920
        /*0684*/ 	.word	0x000000ff
        /*0688*/ 	.word	0x000388c8
        /*068c*/ 	.short	0x0100
        /*068e*/ 	.byte	0x08
	.zero		1


	//   ....[23]....
        /*0690*/ 	.word	0x00001d20
        /*0694*/ 	.word	0x00000004
        /*0698*/ 	.word	0x00000000
        /*069c*/ 	.short	0x0101
        /*069e*/ 	.byte	0x3f
	.zero		1


	//   ....[24]....
        /*06a0*/ 	.word	0x000027f0
        /*06a4*/ 	.word	0x00000004
        /*06a8*/ 	.word	0x00000000
        /*06ac*/ 	.short	0x0101
        /*06ae*/ 	.byte	0x3f
	.zero		1


	//   ....[25]....
        /*06b0*/ 	.word	0x00003340
        /*06b4*/ 	.word	0x00000011
        /*06b8*/ 	.word	0x00038800
        /*06bc*/ 	.short	0x010a
        /*06be*/ 	.byte	0x3f
	.zero		1


	//   ....[26]....
        /*06c0*/ 	.word	0x000033a0
        /*06c4*/ 	.word	0x00000006
        /*06c8*/ 	.word	0x00038830
        /*06cc*/ 	.short	0x010a
        /*06ce*/ 	.byte	0x3f
	.zero		1


	//   ....[27]....
        /*06d0*/ 	.word	0x00003410
        /*06d4*/ 	.word	0x00000006
        /*06d8*/ 	.word	0x00038830
        /*06dc*/ 	.short	0x010a
        /*06de*/ 	.byte	0x3f
	.zero		1


	//   ....[28]....
        /*06e0*/ 	.word	0x00003690
        /*06e4*/ 	.word	0x00000011
        /*06e8*/ 	.word	0x00038810
        /*06ec*/ 	.short	0x010a
        /*06ee*/ 	.byte	0x3f
	.zero		1


	//   ....[29]....
        /*06f0*/ 	.word	0x000036d0
        /*06f4*/ 	.word	0x00000006
        /*06f8*/ 	.word	0x00038850
        /*06fc*/ 	.short	0x010a
        /*06fe*/ 	.byte	0x3f
	.zero		1


	//   ....[30]....
        /*0700*/ 	.word	0x000037a0
        /*0704*/ 	.word	0x00000006
        /*0708*/ 	.word	0x00038850
        /*070c*/ 	.short	0x010a
        /*070e*/ 	.byte	0x3f
	.zero		1


	//   ....[31]....
        /*0710*/ 	.word	0x000057d0
        /*0714*/ 	.word	0x00000018
        /*0718*/ 	.word	0x00000000
        /*071c*/ 	.short	0x0101
        /*071e*/ 	.byte	0x3f
	.zero		1


	//   ....[32]....
        /*0720*/ 	.word	0x00005e00
        /*0724*/ 	.word	0x00000006
        /*0728*/ 	.word	0x00000000
        /*072c*/ 	.short	0x0101
        /*072e*/ 	.byte	0x3f
	.zero		1


	//   ....[33]....
        /*0730*/ 	.word	0x00005f00
        /*0734*/ 	.word	0x0000000a
        /*0738*/ 	.word	0x00038830
        /*073c*/ 	.short	0x010a
        /*073e*/ 	.byte	0x3f
	.zero		1


	//   ....[34]....
        /*0740*/ 	.word	0x00005f50
        /*0744*/ 	.word	0x0000000a
        /*0748*/ 	.word	0x00038830
        /*074c*/ 	.short	0x010a
        /*074e*/ 	.byte	0x3f
	.zero		1


	//   ....[35]....
        /*0750*/ 	.word	0x000060f0
        /*0754*/ 	.word	0x0000000a
        /*0758*/ 	.word	0x00038850
        /*075c*/ 	.short	0x010a
        /*075e*/ 	.byte	0x3f
	.zero		1


	//   ....[36]....
        /*0760*/ 	.word	0x00006130
        /*0764*/ 	.word	0x0000000a
        /*0768*/ 	.word	0x00038850
        /*076c*/ 	.short	0x010a
        /*076e*/ 	.byte	0x3f
	.zero		1


	//   ....[37]....
        /*0770*/ 	.word	0x00008060
        /*0774*/ 	.word	0x0000000f
        /*0778*/ 	.word	0x00000000
        /*077c*/ 	.short	0x0101
        /*077e*/ 	.byte	0x3f
	.zero		1


	//   ....[38]....
        /*0780*/ 	.word	0x00009000
        /*0784*/ 	.word	0x0000000a
        /*0788*/ 	.word	0x00000000
        /*078c*/ 	.short	0x0101
        /*078e*/ 	.byte	0x3f
	.zero		1


	//   ....[39]....
        /*0790*/ 	.word	0x00009140
        /*0794*/ 	.word	0x00000009
        /*0798*/ 	.word	0x00038830
        /*079c*/ 	.short	0x010a
        /*079e*/ 	.byte	0x3f
	.zero		1


	//   ....[40]....
        /*07a0*/ 	.word	0x00009190
        /*07a4*/ 	.word	0x00000009
        /*07a8*/ 	.word	0x00038830
        /*07ac*/ 	.short	0x010a
        /*07ae*/ 	.byte	0x3f
	.zero		1


	//   ....[41]....
        /*07b0*/ 	.word	0x00009330
        /*07b4*/ 	.word	0x00000009
        /*07b8*/ 	.word	0x00038850
        /*07bc*/ 	.short	0x010a
        /*07be*/ 	.byte	0x3f
	.zero		1


	//   ....[42]....
        /*07c0*/ 	.word	0x00009370
        /*07c4*/ 	.word	0x00000009
        /*07c8*/ 	.word	0x00038850
        /*07cc*/ 	.short	0x010a
        /*07ce*/ 	.byte	0x3f
	.zero		1


	//   ....[43]....
        /*07d0*/ 	.word	0x0000b0f0
        /*07d4*/ 	.word	0x00000098
        /*07d8*/ 	.word	0x00000000
        /*07dc*/ 	.short	0x0101
        /*07de*/ 	.byte	0x3f
	.zero		1


	//   ....[44]....
        /*07e0*/ 	.word	0x0000bd90
        /*07e4*/ 	.word	0x00000009
        /*07e8*/ 	.word	0x00000000
        /*07ec*/ 	.short	0x0101
        /*07ee*/ 	.byte	0x3f
	.zero		1


	//   ....[45]....
        /*07f0*/ 	.word	0x0000e220
        /*07f4*/ 	.word	0x00000000
        /*07f8*/ 	.word	0x00000000
        /*07fc*/ 	.short	0x0101
        /*07fe*/ 	.byte	0x3f
	.zero		1


	//   ....[46]....
        /*0800*/ 	.word	0x00010ec0
        /*0804*/ 	.word	0x00000008
        /*0808*/ 	.word	0x00038840
        /*080c*/ 	.short	0x010a
        /*080e*/ 	.byte	0x3f
	.zero		1


	//   ....[47]....
        /*0810*/ 	.word	0x000116b0
        /*0814*/ 	.word	0x0000000b
        /*0818*/ 	.word	0x00038820
        /*081c*/ 	.short	0x010a
        /*081e*/ 	.byte	0x3f
	.zero		1


	//   ....[48]....
        /*0820*/ 	.word	0x00011780
        /*0824*/ 	.word	0x00000006
        /*0828*/ 	.word	0x00038860
        /*082c*/ 	.short	0x010a
        /*082e*/ 	.byte	0x3f
	.zero		1


	//   ....[49]....
        /*0830*/ 	.word	0x00011f00
        /*0834*/ 	.word	0x00000002
        /*0838*/ 	.word	0x00038840
        /*083c*/ 	.short	0x010a
        /*083e*/ 	.byte	0x3f
	.zero		1


	//   ....[50]....
        /*0840*/ 	.word	0x00012110
        /*0844*/ 	.word	0x00000002
        /*0848*/ 	.word	0x00038860
        /*084c*/ 	.short	0x010a
        /*084e*/ 	.byte	0x3f
	.zero		1


	//   ....[51]....
        /*0850*/ 	.word	0x000127c0
        /*0854*/ 	.word	0x00000002
        /*0858*/ 	.word	0x00038840
        /*085c*/ 	.short	0x010a
        /*085e*/ 	.byte	0x3f
	.zero		1


	//   ....[52]....
        /*0860*/ 	.word	0x000129c0
        /*0864*/ 	.word	0x00000002
        /*0868*/ 	.word	0x00038860
        /*086c*/ 	.short	0x010a
        /*086e*/ 	.byte	0x3f
	.zero		1


	//   ....[53]....
        /*0870*/ 	.word	0x00013000
        /*0874*/ 	.word	0x00000002
        /*0878*/ 	.word	0x00038840
        /*087c*/ 	.short	0x010a
        /*087e*/ 	.byte	0x3f
	.zero		1


	//   ....[54]....
        /*0880*/ 	.word	0x00013210
        /*0884*/ 	.word	0x00000002
        /*0888*/ 	.word	0x00038860
        /*088c*/ 	.short	0x010a
        /*088e*/ 	.byte	0x3f
	.zero		1


	//   ....[55]....
        /*0890*/ 	.word	0x00014540
        /*0894*/ 	.word	0x00000000
        /*0898*/ 	.word	0x00038820
        /*089c*/ 	.short	0x010a
        /*089e*/ 	.byte	0x3f
	.zero		1


	//   ....[56]....
        /*08a0*/ 	.word	0x00014710
        /*08a4*/ 	.word	0x00000006
        /*08a8*/ 	.word	0x00000000
        /*08ac*/ 	.short	0x010a
        /*08ae*/ 	.byte	0x3f
	.zero		1


	//   ....[57]....
        /*08b0*/ 	.word	0x00014780
        /*08b4*/ 	.word	0x00000007
        /*08b8*/ 	.word	0x00000000
        /*08bc*/ 	.short	0x010a
        /*08be*/ 	.byte	0x3f
	.zero		1


	//   ....[58]....
        /*08c0*/ 	.word	0x000147f0
        /*08c4*/ 	.word	0x00000004
        /*08c8*/ 	.word	0x00000000
        /*08cc*/ 	.short	0x010a
        /*08ce*/ 	.byte	0x3f
	.zero		1


	//   ....[59]....
        /*08d0*/ 	.word	0x00014820
        /*08d4*/ 	.word	0x00000003
        /*08d8*/ 	.word	0x00000000
        /*08dc*/ 	.short	0x010a
        /*08de*/ 	.byte	0x3f
	.zero		1


	//   ....[60]....
        /*08e0*/ 	.word	0x00014880
        /*08e4*/ 	.word	0x00000011
        /*08e8*/ 	.word	0x00038800
        /*08ec*/ 	.short	0x010a
        /*08ee*/ 	.byte	0x3f
	.zero		1


	//   ....[61]....
        /*08f0*/ 	.word	0x000148d0
        /*08f4*/ 	.word	0x00000006
        /*08f8*/ 	.word	0x00038830
        /*08fc*/ 	.short	0x010a
        /*08fe*/ 	.byte	0x3f
	.zero		1


	//   ....[62]....
        /*0900*/ 	.word	0x00014920
        /*0904*/ 	.word	0x00000011
        /*0908*/ 	.word	0x00038810
        /*090c*/ 	.short	0x010a
        /*090e*/ 	.byte	0x3f
	.zero		1


	//   ....[63]....
        /*0910*/ 	.word	0x00014970
        /*0914*/ 	.word	0x00000006
        /*0918*/ 	.word	0x00038850
        /*091c*/ 	.short	0x010a
        /*091e*/ 	.byte	0x3f
	.zero		1


	//   ....[64]....
        /*0920*/ 	.word	0x000149c0
        /*0924*/ 	.word	0x0000000a
        /*0928*/ 	.word	0x00038830
        /*092c*/ 	.short	0x010a
        /*092e*/ 	.byte	0x3f
	.zero		1


	//   ....[65]....
        /*0930*/ 	.word	0x00014a10
        /*0934*/ 	.word	0x0000000a
        /*0938*/ 	.word	0x00038850
        /*093c*/ 	.short	0x010a
        /*093e*/ 	.byte	0x3f
	.zero		1


	//   ....[66]....
        /*0940*/ 	.word	0x00014a60
        /*0944*/ 	.word	0x00000009
        /*0948*/ 	.word	0x00038830
        /*094c*/ 	.short	0x010a
        /*094e*/ 	.byte	0x3f
	.zero		1


	//   ....[67]....
        /*0950*/ 	.word	0x00014ab0
        /*0954*/ 	.word	0x00000009
        /*0958*/ 	.word	0x00038850
        /*095c*/ 	.short	0x010a
        /*095e*/ 	.byte	0x3f
	.zero		1


	//   ....[68]....
        /*0960*/ 	.word	0x00014c50
        /*0964*/ 	.word	0x00000008
        /*0968*/ 	.word	0x00038840
        /*096c*/ 	.short	0x010a
        /*096e*/ 	.byte	0x3f
	.zero		1


	//   ....[69]....
        /*0970*/ 	.word	0x00014cd0
        /*0974*/ 	.word	0x00000008
        /*0978*/ 	.word	0x00038820
        /*097c*/ 	.short	0x010a
        /*097e*/ 	.byte	0x3f
	.zero		1


	//   ....[70]....
        /*0980*/ 	.word	0x00014d20
        /*0984*/ 	.word	0x00000006
        /*0988*/ 	.word	0x00038860
        /*098c*/ 	.short	0x010a
        /*098e*/ 	.byte	0x3f
	.zero		1


	//   ....[71]....
        /*0990*/ 	.word	0x00014d70
        /*0994*/ 	.word	0x00000002
        /*0998*/ 	.word	0x00038840
        /*099c*/ 	.short	0x010a
        /*099e*/ 	.byte	0x3f
	.zero		1


	//   ....[72]....
        /*09a0*/ 	.word	0x00014dc0
        /*09a4*/ 	.word	0x00000002
        /*09a8*/ 	.word	0x00038860
        /*09ac*/ 	.short	0x010a
        /*09ae*/ 	.byte	0x3f
	.zero		1


	//   ....[73]....
        /*09b0*/ 	.word	0x00014e10
        /*09b4*/ 	.word	0x00000002
        /*09b8*/ 	.word	0x00038840
        /*09bc*/ 	.short	0x010a
        /*09be*/ 	.byte	0x3f
	.zero		1


	//   ....[74]....
        /*09c0*/ 	.word	0x00014e60
        /*09c4*/ 	.word	0x00000002
        /*09c8*/ 	.word	0x00038860
        /*09cc*/ 	.short	0x010a
        /*09ce*/ 	.byte	0x3f
	.zero		1


	//   ....[75]....
        /*09d0*/ 	.word	0x00014eb0
        /*09d4*/ 	.word	0x00000002
        /*09d8*/ 	.word	0x00038840
        /*09dc*/ 	.short	0x010a
        /*09de*/ 	.byte	0x3f
	.zero		1


	//   ....[76]....
        /*09e0*/ 	.word	0x00014f00
        /*09e4*/ 	.word	0x00000002
        /*09e8*/ 	.word	0x00038860
        /*09ec*/ 	.short	0x010a
        /*09ee*/ 	.byte	0x3f
	.zero		1


	//   ....[77]....
        /*09f0*/ 	.word	0x000158c0
        /*09f4*/ 	.word	0x00000000
        /*09f8*/ 	.word	0x00038820
        /*09fc*/ 	.short	0x010a
        /*09fe*/ 	.byte	0x3f
	.zero		1


	//   ....[78]....
        /*0a00*/ 	.word	0x00015a60
        /*0a04*/ 	.word	0x00000006
        /*0a08*/ 	.word	0x00000000
        /*0a0c*/ 	.short	0x010a
        /*0a0e*/ 	.byte	0x3f
	.zero		1


	//   ....[79]....
        /*0a10*/ 	.word	0x00015ab0
        /*0a14*/ 	.word	0x00000007
        /*0a18*/ 	.word	0x00000000
        /*0a1c*/ 	.short	0x010a
        /*0a1e*/ 	.byte	0x3f
	.zero		1


	//   ....[80]....
        /*0a20*/ 	.word	0x00015b00
        /*0a24*/ 	.word	0x00000004
        /*0a28*/ 	.word	0x00000000
        /*0a2c*/ 	.short	0x010a
        /*0a2e*/ 	.byte	0x3f
	.zero		1


	//----- nvinfo : EIATTR_NUM_MBARRIERS
	.align		4
.L_609:
        /*0a30*/ 	.byte	0x03, 0x38
        /*0a32*/ 	.short	0x0017


	//----- nvinfo : EIATTR_EXIT_INSTR_OFFSETS
	.align		4
        /*0a34*/ 	.byte	0x04, 0x1c
        /*0a36*/ 	.short	(.L_611 - .L_610)


	//   ....[0]....
.L_610:
        /*0a38*/ 	.word	0x00000af0


	//   ....[1]....
        /*0a3c*/ 	.word	0x0000f1e0


	//   ....[2]....
        /*0a40*/ 	.word	0x0000f240


	//   ....[3]....
        /*0a44*/ 	.word	0x00014870


	//----- nvinfo : EIATTR_MAX_THREADS
	.align		4
.L_611:
        /*0a48*/ 	.byte	0x04, 0x05
        /*0a4a*/ 	.short	(.L_613 - .L_612)
.L_612:
        /*0a4c*/ 	.word	0x00000180
        /*0a50*/ 	.word	0x00000001
        /*0a54*/ 	.word	0x00000001


	//----- nvinfo : EIATTR_CRS_STACK_SIZE
	.align		4
.L_613:
        /*0a58*/ 	.byte	0x04, 0x1e
        /*0a5a*/ 	.short	(.L_615 - .L_614)
.L_614:
        /*0a5c*/ 	.word	0x00000000


	//----- nvinfo : EIATTR_CBANK_PARAM_SIZE
	.align		4
.L_615:
        /*0a60*/ 	.byte	0x03, 0x19
        /*0a62*/ 	.short	0x0b70


	//----- nvinfo : EIATTR_PARAM_CBANK
	.align		4
        /*0a64*/ 	.byte	0x04, 0x0a
        /*0a66*/ 	.short	(.L_617 - .L_616)
	.align		4
.L_616:
        /*0a68*/ 	.word	index@(.nv.constant0._ZN7cutlass13device_kernelIN5flash11enable_sm90INS1_16FlashAttnFwdSm90INS1_25CollectiveMainloopFwdSm90ILi2EN4cute5tupleIJNS5_1CILi1EEES8_S8_EEENS6_IJNS7_ILi64EEESA_SA_EEELi512ENS_6half_tEfNS_4arch4Sm90ELb1ELb0ELb0ELb1ELb0ELb0ELb1ELb0ELb0ELb0ELb0ELb0EEENS1_21CollectiveEpilogueFwdINS6_IJSA_NS7_ILi512EEESA_EEES9_SC_SE_Li256ELb1ELb0ELb0ELb0EEENS1_36VarlenDynamicPersistentTileSchedulerILi64ELi64ELi256ELi32ELb0ELb0ELb1ELb1ELb1ELb1EEEEEEEEEvNT_6ParamsE)
        /*0a6c*/ 	.short	0x0210
        /*0a6e*/ 	.short	0x0b70


	//----- nvinfo : EIATTR_SW_WAR
	.align		4
.L_617:
        /*0a70*/ 	.byte	0x04, 0x36
        /*0a72*/ 	.short	(.L_619 - .L_618)
.L_618:
        /*0a74*/ 	.word	0x00000008
.L_619:


//--------------------- .nv.info._ZN7cutlass13device_kernelIN5flash11enable_sm90INS1_16FlashAttnFwdSm90INS1_25CollectiveMainloopFwdSm90ILi2EN4cute5tupleIJNS5_1CILi1EEES8_S8_EEENS6_IJNS7_ILi64EEESA_SA_EEELi512ENS_6half_tEfNS_4arch4Sm90ELb1ELb0ELb0ELb1ELb0ELb1ELb1ELb0ELb0ELb0ELb0ELb0EEENS1_21CollectiveEpilogueFwdINS6_IJSA_NS7_ILi512EEESA_EEES9_SC_SE_Li256ELb1ELb0ELb0ELb0EEENS1_36VarlenDynamicPersistentTileSchedulerILi64ELi64ELi256ELi32ELb0ELb0ELb1ELb1ELb1ELb1EEEEEEEEEvNT_6ParamsE --------------------------
	.section	.nv.info._ZN7cutlass13device_kernelIN5flash11enable_sm90INS1_16FlashAttnFwdSm90INS1_25CollectiveMainloopFwdSm90ILi2EN4cute5tupleIJNS5_1CILi1EEES8_S8_EEENS6_IJNS7_ILi64EEESA_SA_EEELi512ENS_6half_tEfNS_4arch4Sm90ELb1ELb0ELb0ELb1ELb0ELb1ELb1ELb0ELb0ELb0ELb0ELb0EEENS1_21CollectiveEpilogueFwdINS6_IJSA_NS7_ILi512EEESA_EEES9_SC_SE_Li256ELb1ELb0ELb0ELb0EEENS1_36VarlenDynamicPersistentTileSchedulerILi64ELi64ELi256ELi32ELb0ELb0ELb1ELb1ELb1ELb1EEEEEEEEEvNT_6ParamsE,"",@"SHT_CUDA_INFO"
	.sectionflags	@""
	.align	4


	//----- nvinfo : EIATTR_CUDA_API_VERSION
	.align		4
        /*0000*/ 	.byte	0x04, 0x37
        /*0002*/ 	.short	(.L_621 - .L_620)
.L_620:
        /*0004*/ 	.word	0x00000082


	//----- nvinfo : EIATTR_KPARAM_INFO
	.align		4
.L_621:
        /*0008*/ 	.byte	0x04, 0x17
        /*000a*/ 	.short	(.L_623 - .L_622)
.L_622:
        /*000c*/ 	.word	0x00000000
        /*0010*/ 	.short	0x0000
        /*0012*/ 	.short	0x0070
        /*0014*/ 	.byte	0x00, 0xf0, 0x01, 0x2c


	//----- nvinfo : EIATTR_SPARSE_MMA_MASK
	.align		4
.L_623:
        /*0018*/ 	.byte	0x03, 0x50
        /*001a*/ 	.short	0x0000


	//----- nvinfo : EIATTR_MAXREG_COUNT
	.align		4
        /*001c*/ 	.byte	0x03, 0x1b
        /*001e*/ 	.short	0x00a8


	//----- nvinfo : EIATTR_NUM_BARRIERS
	.align		4
        /*0020*/ 	.byte	0x02, 0x4c
        /*0022*/ 	.byte	0x10
	.zero		1


	//----- nvinfo : EIATTR_EXTERNS
	.align		4
        /*0024*/ 	.byte	0x04, 0x0f
        /*0026*/ 	.short	(.L_625 - .L_624)


	//   ....[0]....
	.align		4
.L_624:
        /*0028*/ 	.word	index@(__assertfail)


	//----- nvinfo : EIATTR_ANNOTATIONS
	.align		4
.L_625:
        /*002c*/ 	.byte	0x04, 0x55
        /*002e*/ 	.short	(.L_627 - .L_626)


	//   ....[0]....
.L_626:
        /* <DEDUP_REMOVED lines=42> */


	//----- nvinfo : EIATTR_MERCURY_ISA_VERSION
	.align		4
.L_627:
        /*02c0*/ 	.byte	0x03, 0x5f
        /*02c2*/ 	.short	0x0101


	//----- nvinfo : EIATTR_UNUSED_LOAD_BYTE_OFFSET
	.align		4
        /*02c4*/ 	.byte	0x04, 0x44
        /*02c6*/ 	.short	(.L_629 - .L_628)


	//   ....[0]....
.L_628:
        /*02c8*/ 	.word	0x00000b30
        /*02cc*/ 	.word	0x0000fff0


	//   ....[1]....
        /*02d0*/ 	.word	0x00013490
        /*02d4*/ 	.word	0x0000fff0


	//----- nvinfo : EIATTR_INT_WARP_WIDE_INSTR_OFFSETS
	.align		4
.L_629:
        /*02d8*/ 	.byte	0x04, 0x31
        /*02da*/ 	.short	(.L_631 - .L_630)


	//   ....[0]....
.L_630:
        /*02dc*/ 	.word	0x000001f0


	//   ....[1]....
        /*02e0*/ 	.word	0x00000230


	//   ....[2]....
        /*02e4*/ 	.word	0x000002a0


	//   ....[3]....
        /*02e8*/ 	.word	0x00000310


	//   ....[4]....
        /*02ec*/ 	.word	0x00017f70


	//   ....[5]....
        /*02f0*/ 	.word	0x00018020


	//   ....[6]....
        /*02f4*/ 	.word	0x000184b0


	//   ....[7]....
        /*02f8*/ 	.word	0x000184e0


	//   ....[8]....
        /*02fc*/ 	.word	0x0001b1b0


	//   ....[9]....
        /*0300*/ 	.word	0x0001b260


	//----- nvinfo : EIATTR_COOP_GROUP_MASK_REGIDS
	.align		4
.L_631:
        /*0304*/ 	.byte	0x04, 0x29
        /*0306*/ 	.short	(.L_633 - .L_632)


	//   ....[0]....
.L_632:
        /*0308*/ 	.word	0xffffffff


	//   ....[1]....
        /*030c*/ 	.word	0xffffffff


	//   ....[2]....
        /*0310*/ 	.word	0xffffffff


	//   ....[3]....
        /*0314*/ 	.word	0xffffffff


	//   ....[4]....
        /*0318*/ 	.word	0xffffffff


	//   ....[5]....
        /*031c*/ 	.word	0xffffffff


	//   ....[6]....
        /*0320*/ 	.word	0xffffffff


	//   ....[7]....
        /*0324*/ 	.word	0xffffffff


	//   ....[8]....
        /*0328*/ 	.word	0xffffffff


	//   ....[9]....
        /*032c*/ 	.word	0xffffffff


	//   ....[10]....
        /*0330*/ 	.word	0xffffffff


	//   ....[11]....
        /*0334*/ 	.word	0xffffffff


	//   ....[12]....
        /*0338*/ 	.word	0xffffffff


	//   ....[13]....
        /*033c*/ 	.word	0xffffffff


	//   ....[14]....
        /*0340*/ 	.word	0xffffffff


	//   ....[15]....
        /*0344*/ 	.word	0xffffffff


	//   ....[16]....
        /*0348*/ 	.word	0xffffffff


	//   ....[17]....
        /*034c*/ 	.word	0xffffffff


	//   ....[18]....
        /*0350*/ 	.word	0xffffffff


	//   ....[19]....
        /*0354*/ 	.word	0xffffffff


	//   ....[20]....
        /*0358*/ 	.word	0xffffffff


	//   ....[21]....
        /*035c*/ 	.word	0xffffffff


	//   ....[22]....
        /*0360*/ 	.word	0xffffffff


	//   ....[23]....
        /*0364*/ 	.word	0xffffffff


	//   ....[24]....
        /*0368*/ 	.word	0xffffffff


	//   ....[25]....
        /*036c*/ 	.word	0xffffffff


	//   ....[26]....
        /*0370*/ 	.word	0xffffffff


	//   ....[27]....
        /*0374*/ 	.word	0xffffffff


	//   ....[28]....
        /*0378*/ 	.word	0xffffffff


	//   ....[29]....
        /*037c*/ 	.word	0xffffffff


	//   ....[30]....
        /*0380*/ 	.word	0xffffffff


	//   ....[31]....
        /*0384*/ 	.word	0xffffffff


	//   ....[32]....
        /*0388*/ 	.word	0xffffffff


	//   ....[33]....
        /*038c*/ 	.word	0xffffffff


	//   ....[34]....
        /*0390*/ 	.word	0xffffffff


	//   ....[35]....
        /*0394*/ 	.word	0xffffffff


	//   ....[36]....
        /*0398*/ 	.word	0xffffffff


	//   ....[37]....
        /*039c*/ 	.word	0xffffffff


	//   ....[38]....
        /*03a0*/ 	.word	0xffffffff


	//   ....[39]....
        /*03a4*/ 	.word	0xffffffff


	//   ....[40]....
        /*03a8*/ 	.word	0xffffffff


	//   ....[41]....
        /*03ac*/ 	.word	0xffffffff


	//   ....[42]....
        /*03b0*/ 	.word	0xffffffff


	//   ....[43]....
        /*03b4*/ 	.word	0xffffffff


	//   ....[44]....
        /*03b8*/ 	.word	0xffffffff


	//   ....[45]....
        /*03bc*/ 	.word	0xffffffff


	//   ....[46]....
        /*03c0*/ 	.word	0xffffffff


	//   ....[47]....
        /*03c4*/ 	.word	0xffffffff


	//   ....[48]....
        /*03c8*/ 	.word	0xffffffff


	//   ....[49]....
        /*03cc*/ 	.word	0xffffffff


	//   ....[50]....
        /*03d0*/ 	.word	0xffffffff


	//   ....[51]....
        /*03d4*/ 	.word	0xffffffff


	//   ....[52]....
        /*03d8*/ 	.word	0xffffffff


	//   ....[53]....
        /*03dc*/ 	.word	0xffffffff


	//   ....[54]....
        /*03e0*/ 	.word	0xffffffff


	//   ....[55]....
        /*03e4*/ 	.word	0xffffffff


	//   ....[56]....
        /*03e8*/ 	.word	0xffffffff


	//   ....[57]....
        /*03ec*/ 	.word	0xffffffff


	//   ....[58]....
        /*03f0*/ 	.word	0xffffffff


	//   ....[59]....
        /*03f4*/ 	.word	0xffffffff


	//   ....[60]....
        /*03f8*/ 	.word	0xffffffff


	//   ....[61]....
        /*03fc*/ 	.word	0xffffffff


	//   ....[62]....
        /*0400*/ 	.word	0xffffffff


	//   ....[63]....
        /*0404*/ 	.word	0xffffffff


	//   ....[64]....
        /*0408*/ 	.word	0xffffffff


	//   ....[65]....
        /*040c*/ 	.word	0xffffffff


	//   ....[66]....
        /*0410*/ 	.word	0x0500000f


	//   ....[67]....
        /*0414*/ 	.word	0x0500000f


	//   ....[68]....
        /*0418*/ 	.word	0x0500000f


	//   ....[69]....
        /*041c*/ 	.word	0x0500000f


	//   ....[70]....
        /*0420*/ 	.word	0x0500000f


	//   ....[71]....
        /*0424*/ 	.word	0x0500000f


	//   ....[72]....
        /*0428*/ 	.word	0x0500000f


	//   ....[73]....
        /*042c*/ 	.word	0x0500000f


	//   ....[74]....
        /*0430*/ 	.word	0x0500000f


	//   ....[75]....
        /*0434*/ 	.word	0x0500000f


	//   ....[76]....
        /*0438*/ 	.word	0x0500000f


	//   ....[77]....
        /*043c*/ 	.word	0x0500000f


	//   ....[78]....
        /*0440*/ 	.word	0x0500000f


	//   ....[79]....
        /*0444*/ 	.word	0x0500000f


	//   ....[80]....
        /*0448*/ 	.word	0x0500000f


	//   ....[81]....
        /*044c*/ 	.word	0x0500000f


	//   ....[82]....
        /*0450*/ 	.word	0x0500000f


	//   ....[83]....
        /*0454*/ 	.word	0x0500000f


	//   ....[84]....
        /*0458*/ 	.word	0x0500000f


	//   ....[85]....
        /*045c*/ 	.word	0x0500000f


	//   ....[86]....
        /*0460*/ 	.word	0x0500000f


	//   ....[87]....
        /*0464*/ 	.word	0x0500000f


	//   ....[88]....
        /*0468*/ 	.word	0x0500000f


	//   ....[89]....
        /*046c*/ 	.word	0x0500000f


	//   ....[90]....
        /*0470*/ 	.word	0x0500000f


	//   ....[91]....
        /*0474*/ 	.word	0x0500000f


	//   ....[92]....
        /*0478*/ 	.word	0x0500000f


	//   ....[93]....
        /*047c*/ 	.word	0x0500000f


	//   ....[94]....
        /*0480*/ 	.word	0x0500000f


	//   ....[95]....
        /*0484*/ 	.word	0x0500000f


	//   ....[96]....
        /*0488*/ 	.word	0x0500000f


	//   ....[97]....
        /*048c*/ 	.word	0x0500000f


	//   ....[98]....
        /*0490*/ 	.word	0x0500000f


	//   ....[99]....
        /*0494*/ 	.word	0x0500000f


	//   ....[100]....
        /*0498*/ 	.word	0x0500000f


	//   ....[101]....
        /*049c*/ 	.word	0x0500000f


	//----- nvinfo : EIATTR_COOP_GROUP_INSTR_OFFSETS
	.align		4
.L_633:
        /*04a0*/ 	.byte	0x04, 0x28
        /*04a2*/ 	.short	(.L_635 - .L_634)


	//   ....[0]....
.L_634:
        /*04a4*/ 	.word	0x00000060


	//   ....[1]....
        /*04a8*/ 	.word	0x00000200


	//   ....[2]....
        /*04ac*/ 	.word	0x00000240


	//   ....[3]....
        /*04b0*/ 	.word	0x00000450


	//   ....[4]....
        /*04b4*/ 	.word	0x000005b0


	//   ....[5]....
        /*04b8*/ 	.word	0x000006d0


	//   ....[6]....
        /*04bc*/ 	.word	0x00000830


	//   ....[7]....
        /*04c0*/ 	.word	0x00004650


	//   ....[8]....
        /*04c4*/ 	.word	0x00005f50


	//   ....[9]....
        /*04c8*/ 	.word	0x000096e0


	//   ....[10]....
        /*04cc*/ 	.word	0x0000b170


	//   ....[11]....
        /*04d0*/ 	.word	0x0000b270


	//   ....[12]....
        /*04d4*/ 	.word	0x0000b5d0


	//   ....[13]....
        /*04d8*/ 	.word	0x0000b640


	//   ....[14]....
        /*04dc*/ 	.word	0x0000bf30


	//   ....[15]....
        /*04e0*/ 	.word	0x0000c530


	//   ....[16]....
        /*04e4*/ 	.word	0x0000dfc0


	//   ....[17]....
        /*04e8*/ 	.word	0x0000e160


	//   ....[18]....
        /*04ec*/ 	.word	0x0000e370


	//   ....[19]....
        /*04f0*/ 	.word	0x0000e4e0


	//   ....[20]....
        /*04f4*/ 	.word	0x0000f690


	//   ....[21]....
        /*04f8*/ 	.word	0x0000fcc0


	//   ....[22]....
        /*04fc*/ 	.word	0x00011510


	//   ....[23]....
        /*0500*/ 	.word	0x00011540


	//   ....[24]....
        /*0504*/ 	.word	0x00011840


	//   ....[25]....
        /*0508*/ 	.word	0x00011a10


	//   ....[26]....
        /*050c*/ 	.word	0x00012960


	//   ....[27]....
        /*0510*/ 	.word	0x000129b0


	//   ....[28]....
        /*0514*/ 	.word	0x000129f0


	//   ....[29]....
        /*0518*/ 	.word	0x00012a40


	//   ....[30]....
        /*051c*/ 	.word	0x00012a50


	//   ....[31]....
        /*0520*/ 	.word	0x00014430


	//   ....[32]....
        /*0524*/ 	.word	0x00015bb0


	//   ....[33]....
        /*0528*/ 	.word	0x00015d30


	//   ....[34]....
        /*052c*/ 	.word	0x00015d60


	//   ....[35]....
        /*0530*/ 	.word	0x00015da0


	//   ....[36]....
        /*0534*/ 	.word	0x00015e10


	//   ....[37]....
        /*0538*/ 	.word	0x00015e70


	//   ....[38]....
        /*053c*/ 	.word	0x00015eb0


	//   ....[39]....
        /*0540*/ 	.word	0x00016050


	//   ....[40]....
        /*0544*/ 	.word	0x000160b0


	//   ....[41]....
        /*0548*/ 	.word	0x000160f0


	//   ....[42]....
        /*054c*/ 	.word	0x00016130


	//   ....[43]....
        /*0550*/ 	.word	0x00016160


	//   ....[44]....
        /*0554*/ 	.word	0x00016190


	//   ....[45]....
        /*0558*/ 	.word	0x00016220


	//   ....[46]....
        /*055c*/ 	.word	0x00016280


	//   ....[47]....
        /*0560*/ 	.word	0x00016310


	//   ....[48]....
        /*0564*/ 	.word	0x0001b2f0


	//   ....[49]....
        /*0568*/ 	.word	0x0001b300


	//   ....[50]....
        /*056c*/ 	.word	0x0001b410


	//   ....[51]....
        /*0570*/ 	.word	0x0001b470


	//   ....[52]....
        /*0574*/ 	.word	0x0001b4b0


	//   ....[53]....
        /*0578*/ 	.word	0x0001b4f0


	//   ....[54]....
        /*057c*/ 	.word	0x0001b520


	//   ....[55]....
        /*0580*/ 	.word	0x0001b550


	//   ....[56]....
        /*0584*/ 	.word	0x0001b6e0


	//   ....[57]....
        /*0588*/ 	.word	0x0001b740


	//   ....[58]....
        /*058c*/ 	.word	0x0001b780


	//   ....[59]....
        /*0590*/ 	.word	0x0001b7c0


	//   ....[60]....
        /*0594*/ 	.word	0x0001b7f0


	//   ....[61]....
        /*0598*/ 	.word	0x0001b820


	//   ....[62]....
        /*059c*/ 	.word	0x0001b8e0


	//   ....[63]....
        /*05a0*/ 	.word	0x0001b900


	//   ....[64]....
        /*05a4*/ 	.word	0x0001b970


	//   ....[65]....
        /*05a8*/ 	.word	0x0001bfe0


	//   ....[66]....
        /*05ac*/ 	.word	0x0001c420


	//   ....[67]....
        /*05b0*/ 	.word	0x0001c4c0


	//   ....[68]....
        /*05b4*/ 	.word	0x0001c560


	//   ....[69]....
        /*05b8*/ 	.word	0x0001c600


	//   ....[70]....
        /*05bc*/ 	.word	0x0001c6a0


	//   ....[71]....
        /*05c0*/ 	.word	0x0001c740


	//   ....[72]....
        /*05c4*/ 	.word	0x0001c7e0


	//   ....[73]....
        /*05c8*/ 	.word	0x0001c880


	//   ....[74]....
        /*05cc*/ 	.word	0x0001c970


	//   ....[75]....
        /*05d0*/ 	.word	0x0001ca10


	//   ....[76]....
        /*05d4*/ 	.word	0x0001cab0


	//   ....[77]....
        /*05d8*/ 	.word	0x0001cb50


	//   ....[78]....
        /*05dc*/ 	.word	0x0001cbf0


	//   ....[79]....
        /*05e0*/ 	.word	0x0001cc90


	//   ....[80]....
        /*05e4*/ 	.word	0x0001cd30


	//   ....[81]....
        /*05e8*/ 	.word	0x0001cdd0


	//   ....[82]....
        /*05ec*/ 	.word	0x0001d120


	//   ....[83]....
        /*05f0*/ 	.word	0x0001d400


	//   ....[84]....
        /*05f4*/ 	.word	0x0001d820


	//   ....[85]....
        /*05f8*/ 	.word	0x0001d8b0


	//   ....[86]....
        /*05fc*/ 	.word	0x0001d950


	//   ....[87]....
        /*0600*/ 	.word	0x0001da00


	//   ....[88]....
        /*0604*/ 	.word	0x0001da80


	//   ....[89]....
        /*0608*/ 	.word	0x0001db00


	//   ....[90]....
        /*060c*/ 	.word	0x0001db80


	//   ....[91]....
        /*0610*/ 	.word	0x0001dc00


	//   ....[92]....
        /*0614*/ 	.word	0x0001dc90


	//   ....[93]....
        /*0618*/ 	.word	0x0001dd40


	//   ....[94]....
        /*061c*/ 	.word	0x0001ddc0


	//   ....[95]....
        /*0620*/ 	.word	0x0001de40


	//   ....[96]....
        /*0624*/ 	.word	0x0001dec0


	//   ....[97]....
        /*0628*/ 	.word	0x0001df40


	//   ....[98]....
        /*062c*/ 	.word	0x0001dfb0


	//   ....[99]....
        /*0630*/ 	.word	0x0001e050


	//   ....[100]....
        /*0634*/ 	.word	0x0001e0e0


	//   ....[101]....
        /*0638*/ 	.word	0x0001e210


	//----- nvinfo : EIATTR_REG_RECONFIG
	.align		4
.L_635:
        /*063c*/ 	.byte	0x01, 0x54
	.zero		2


	//----- nvinfo : EIATTR_SYSCALL_OFFSETS
	.align		4
        /*0640*/ 	.byte	0x04, 0x46
        /*0642*/ 	.short	(.L_637 - .L_636)


	//   ....[0]....
.L_636:
        /*0644*/ 	.word	0x00001900


	//   ....[1]....
        /*0648*/ 	.word	0x00001a50


	//   ....[2]....
        /*064c*/ 	.word	0x00006100


	//   ....[3]....
        /*0650*/ 	.word	0x000065a0


	//   ....[4]....
        /*0654*/ 	.word	0x000181b0


	//   ....[5]....
        /*0658*/ 	.word	0x000182f0


	//   ....[6]....
        /*065c*/ 	.word	0x000183f0


	//----- nvinfo : EIATTR_MBARRIER_INSTR_OFFSETS
	.align		4
.L_637:
        /*0660*/ 	.byte	0x04, 0x39
        /*0662*/ 	.short	(.L_639 - .L_638)


	//   ....[0]....
.L_638:
        /*0664*/ 	.word	0x00000330
        /*0668*/ 	.word	0x000000ff
        /*066c*/ 	.word	0x00038800
        /*0670*/ 	.short	0x0100
        /*0672*/ 	.byte	0x08
	.zero		1


	//   ....[1]....
        /*0674*/ 	.word	0x00000340
        /*0678*/ 	.word	0x000000ff
        /*067c*/ 	.word	0x00038810
        /*0680*/ 	.short	0x0100
        /*0682*/ 	.byte	0x08
	.zero		1


	//   ....[2]....
        /*0684*/ 	.word	0x00000350
        /*0688*/ 	.word	0x000000ff
        /*068c*/ 	.word	0x00038820
        /*0690*/ 	.short	0x0100
        /*0692*/ 	.byte	0x08
	.zero		1


	//   ....[3]....
        /*0694*/ 	.word	0x00000400
        /*0698*/ 	.word	0x000000ff
        /*069c*/ 	.word	0x00038830
        /*06a0*/ 	.short	0x0100
        /*06a2*/ 	.byte	0x06
	.zero		1


	//   ....[4]....
        /*06a4*/ 	.word	0x00000410
        /*06a8*/ 	.word	0x000000ff
        /*06ac*/ 	.word	0x00038840
        /*06b0*/ 	.short	0x0100
        /*06b2*/ 	.byte	0x06
	.zero		1


	//   ....[5]....
        /*06b4*/ 	.word	0x00000420
        /*06b8*/ 	.word	0x000000ff
        /*06bc*/ 	.word	0x00038838
        /*06c0*/ 	.short	0x0100
        /*06c2*/ 	.byte	0x06
	.zero		1


	//   ....[6]....
        /*06c4*/ 	.word	0x00000430
        /*06c8*/ 	.word	0x000000ff
        /*06cc*/ 	.word	0x00038848
        /*06d0*/ 	.short	0x0100
        /*06d2*/ 	.byte	0x06
	.zero		1


	//   ....[7]....
        /*06d4*/ 	.word	0x00000560
        /*06d8*/ 	.word	0x000000ff
        /*06dc*/ 	.word	0x00038850
        /*06e0*/ 	.short	0x0100
        /*06e2*/ 	.byte	0x08
	.zero		1


	//   ....[8]....
        /*06e4*/ 	.word	0x00000570
        /*06e8*/ 	.word	0x000000ff
        /*06ec*/ 	.word	0x00038860
        /*06f0*/ 	.short	0x0100
        /*06f2*/ 	.byte	0x08
	.zero		1


	//   ....[9]....
        /*06f4*/ 	.word	0x00000580
        /*06f8*/ 	.word	0x000000ff
        /*06fc*/ 	.word	0x00038858
        /*0700*/ 	.short	0x0100
        /*0702*/ 	.byte	0x08
	.zero		1


	//   ....[10]....
        /*0704*/ 	.word	0x00000590
        /*0708*/ 	.word	0x000000ff
        /*070c*/ 	.word	0x00038868
        /*0710*/ 	.short	0x0100
        /*0712*/ 	.byte	0x08
	.zero		1


	//   ....[11]....
        /*0714*/ 	.word	0x00000680
        /*0718*/ 	.word	0x000000ff
        /*071c*/ 	.word	0x00038870
        /*0720*/ 	.short	0x0100
        /*0722*/ 	.byte	0x06
	.zero		1


	//   ....[12]....
        /*0724*/ 	.word	0x00000690
        /*0728*/ 	.word	0x000000ff
        /*072c*/ 	.word	0x00038880
        /*0730*/ 	.short	0x0100
        /*0732*/ 	.byte	0x06
	.zero		1


	//   ....[13]....
        /*0734*/ 	.word	0x000006a0
        /*0738*/ 	.word	0x000000ff
        /*073c*/ 	.word	0x00038878
        /*0740*/ 	.short	0x0100
        /*0742*/ 	.byte	0x06
	.zero		1


	//   ....[14]....
        /*0744*/ 	.word	0x000006b0
        /*0748*/ 	.word	0x000000ff
        /*074c*/ 	.word	0x00038888
        /*0750*/ 	.short	0x0100
        /*0752*/ 	.byte	0x06
	.zero		1


	//   ....[15]....
        /*0754*/ 	.word	0x000007e0
        /*0758*/ 	.word	0x000000ff
        /*075c*/ 	.word	0x00038890
        /*0760*/ 	.short	0x0100
        /*0762*/ 	.byte	0x08
	.zero		1


	//   ....[16]....
        /*0764*/ 	.word	0x000007f0
        /*0768*/ 	.word	0x000000ff
        /*076c*/ 	.word	0x000388a0
        /*0770*/ 	.short	0x0100
        /*0772*/ 	.byte	0x08
	.zero		1


	//   ....[17]....
        /*0774*/ 	.word	0x00000800
        /*0778*/ 	.word	0x000000ff
        /*077c*/ 	.word	0x00038898
        /*0780*/ 	.short	0x0100
        /*0782*/ 	.byte	0x08
	.zero		1


	//   ....[18]....
        /*0784*/ 	.word	0x00000810
        /*0788*/ 	.word	0x000000ff
        /*078c*/ 	.word	0x000388a8
        /*0790*/ 	.short	0x0100
        /*0792*/ 	.byte	0x08
	.zero		1


	//   ....[19]....
        /*0794*/ 	.word	0x00000940
        /*0798*/ 	.word	0x000000ff
        /*079c*/ 	.word	0x000388b0
        /*07a0*/ 	.short	0x0100
        /*07a2*/ 	.byte	0x08
	.zero		1


	//   ....[20]....
        /*07a4*/ 	.word	0x00000950
        /*07a8*/ 	.word	0x000000ff
        /*07ac*/ 	.word	0x000388c0
        /*07b0*/ 	.short	0x0100
        /*07b2*/ 	.byte	0x08
	.zero		1


	//   ....[21]....
        /*07b4*/ 	.word	0x00000960
        /*07b8*/ 	.word	0x000000ff
        /*07bc*/ 	.word	0x000388b8
        /*07c0*/ 	.short	0x0100
        /*07c2*/ 	.byte	0x08
	.zero		1


	//   ....[22]....
        /*07c4*/ 	.word	0x00000970
        /*07c8*/ 	.word	0x000000ff
        /*07cc*/ 	.word	0x000388c8
        /*07d0*/ 	.short	0x0100
        /*07d2*/ 	.byte	0x08
	.zero		1


	//   ....[23]....
        /*07d4*/ 	.word	0x00002680
        /*07d8*/ 	.word	0x00000046
        /*07dc*/ 	.word	0x00038890
        /*07e0*/ 	.short	0x010a
        /*07e2*/ 	.byte	0x3f
	.zero		1


	//   ....[24]....
        /*07e4*/ 	.word	0x00003010
        /*07e8*/ 	.word	0x00000046
        /*07ec*/ 	.word	0x00038890
        /*07f0*/ 	.short	0x010a
        /*07f2*/ 	.byte	0x3f
	.zero		1


	//   ....[25]....
        /*07f4*/ 	.word	0x00003870
        /*07f8*/ 	.word	0x00000046
        /*07fc*/ 	.word	0x00038890
        /*0800*/ 	.short	0x010a
        /*0802*/ 	.byte	0x3f
	.zero		1


	//   ....[26]....
        /*0804*/ 	.word	0x00003a70
        /*0808*/ 	.word	0x00000004
        /*080c*/ 	.word	0x00000000
        /*0810*/ 	.short	0x0101
        /*0812*/ 	.byte	0x3f
	.zero		1


	//   ....[27]....
        /*0814*/ 	.word	0x00003ab0
        /*0818*/ 	.word	0x00000046
        /*081c*/ 	.word	0x000388b0
        /*0820*/ 	.short	0x010a
        /*0822*/ 	.byte	0x3f
	.zero		1


	//   ....[28]....
        /*0824*/ 	.word	0x000040d0
        /*0828*/ 	.word	0x00000046
        /*082c*/ 	.word	0x00000000
        /*0830*/ 	.short	0x0101
        /*0832*/ 	.byte	0x3f
	.zero		1


	//   ....[29]....
        /*0834*/ 	.word	0x00004a90
        /*0838*/ 	.word	0x00000000
        /*083c*/ 	.word	0x00000000
        /*0840*/ 	.short	0x0101
        /*0842*/ 	.byte	0x3f
	.zero		1


	//   ....[30]....
        /*0844*/ 	.word	0x00005620
        /*0848*/ 	.word	0x00000000
        /*084c*/ 	.word	0x00000000
        /*0850*/ 	.short	0x0101
        /*0852*/ 	.byte	0x3f
	.zero		1


	//   ....[31]....
        /*0854*/ 	.word	0x00006190
        /*0858*/ 	.word	0x00000002
        /*085c*/ 	.word	0x00038800
        /*0860*/ 	.short	0x010a
        /*0862*/ 	.byte	0x3f
	.zero		1


	//   ....[32]....
        /*0864*/ 	.word	0x000061e0
        /*0868*/ 	.word	0x00000002
        /*086c*/ 	.word	0x00038800
        /*0870*/ 	.short	0x010a
        /*0872*/ 	.byte	0x3f
	.zero		1


	//   ....[33]....
        /*0874*/ 	.word	0x00006e10
        /*0878*/ 	.word	0x00000002
        /*087c*/ 	.word	0x00038800
        /*0880*/ 	.short	0x010a
        /*0882*/ 	.byte	0x3f
	.zero		1


	//   ....[34]....
        /*0884*/ 	.word	0x00008140
        /*0888*/ 	.word	0x00000002
        /*088c*/ 	.word	0x00038800
        /*0890*/ 	.short	0x010a
        /*0892*/ 	.byte	0x3f
	.zero		1


	//   ....[35]....
        /*0894*/ 	.word	0x00008fc0
        /*0898*/ 	.word	0x00000015
        /*089c*/ 	.word	0x00038830
        /*08a0*/ 	.short	0x010a
        /*08a2*/ 	.byte	0x3f
	.zero		1


	//   ....[36]....
        /*08a4*/ 	.word	0x00009070
        /*08a8*/ 	.word	0x00000015
        /*08ac*/ 	.word	0x00038830
        /*08b0*/ 	.short	0x010a
        /*08b2*/ 	.byte	0x3f
	.zero		1


	//   ....[37]....
        /*08b4*/ 	.word	0x00009380
        /*08b8*/ 	.word	0x00000002
        /*08bc*/ 	.word	0x00038810
        /*08c0*/ 	.short	0x010a
        /*08c2*/ 	.byte	0x3f
	.zero		1


	//   ....[38]....
        /*08c4*/ 	.word	0x000093d0
        /*08c8*/ 	.word	0x00000015
        /*08cc*/ 	.word	0x00038850
        /*08d0*/ 	.short	0x010a
        /*08d2*/ 	.byte	0x3f
	.zero		1


	//   ....[39]....
        /*08d4*/ 	.word	0x00009490
        /*08d8*/ 	.word	0x00000015
        /*08dc*/ 	.word	0x00038850
        /*08e0*/ 	.short	0x010a
        /*08e2*/ 	.byte	0x3f
	.zero		1


	//   ....[40]....
        /*08e4*/ 	.word	0x0000b890
        /*08e8*/ 	.word	0x00000019
        /*08ec*/ 	.word	0x00000000
        /*08f0*/ 	.short	0x0101
        /*08f2*/ 	.byte	0x3f
	.zero		1


	//   ....[41]....
        /*08f4*/ 	.word	0x0000bf50
        /*08f8*/ 	.word	0x00000015
        /*08fc*/ 	.word	0x00000000
        /*0900*/ 	.short	0x0101
        /*0902*/ 	.byte	0x3f
	.zero		1


	//   ....[42]....
        /*0904*/ 	.word	0x0000c050
        /*0908*/ 	.word	0x000000c4
        /*090c*/ 	.word	0x00038830
        /*0910*/ 	.short	0x010a
        /*0912*/ 	.byte	0x3f
	.zero		1


	//   ....[43]....
        /*0914*/ 	.word	0x0000c0c0
        /*0918*/ 	.word	0x000000c4
        /*091c*/ 	.word	0x00038830
        /*0920*/ 	.short	0x010a
        /*0922*/ 	.byte	0x3f
	.zero		1


	//   ....[44]....
        /*0924*/ 	.word	0x0000c330
        /*0928*/ 	.word	0x000000c4
        /*092c*/ 	.word	0x00038850
        /*0930*/ 	.short	0x010a
        /*0932*/ 	.byte	0x3f
	.zero		1


	//   ....[45]....
        /*0934*/ 	.word	0x0000c380
        /*0938*/ 	.word	0x000000c4
        /*093c*/ 	.word	0x00038850
        /*0940*/ 	.short	0x010a
        /*0942*/ 	.byte	0x3f
	.zero		1


	//   ....[46]....
        /*0944*/ 	.word	0x0000e490
        /*0948*/ 	.word	0x000000a4
        /*094c*/ 	.word	0x00000000
        /*0950*/ 	.short	0x0101
        /*0952*/ 	.byte	0x3f
	.zero		1


	//   ....[47]....
        /*0954*/ 	.word	0x0000f6b0
        /*0958*/ 	.word	0x000000c4
        /*095c*/ 	.word	0x00000000
        /*0960*/ 	.short	0x0101
        /*0962*/ 	.byte	0x3f
	.zero		1


	//   ....[48]....
        /*0964*/ 	.word	0x0000f7f0
        /*0968*/ 	.word	0x000000bb
        /*096c*/ 	.word	0x00038830
        /*0970*/ 	.short	0x010a
        /*0972*/ 	.byte	0x3f
	.zero		1


	//   ....[49]....
        /*0974*/ 	.word	0x0000f860
        /*0978*/ 	.word	0x000000bb
        /*097c*/ 	.word	0x00038830
        /*0980*/ 	.short	0x010a
        /*0982*/ 	.byte	0x3f
	.zero		1


	//   ....[50]....
        /*0984*/ 	.word	0x0000fad0
        /*0988*/ 	.word	0x000000bb
        /*098c*/ 	.word	0x00038850
        /*0990*/ 	.short	0x010a
        /*0992*/ 	.byte	0x3f
	.zero		1


	//   ....[51]....
        /*0994*/ 	.word	0x0000fb20
        /*0998*/ 	.word	0x000000bb
        /*099c*/ 	.word	0x00038850
        /*09a0*/ 	.short	0x010a
        /*09a2*/ 	.byte	0x3f
	.zero		1


	//   ....[52]....
        /*09a4*/ 	.word	0x00011d80
        /*09a8*/ 	.word	0x0000009e
        /*09ac*/ 	.word	0x00000000
        /*09b0*/ 	.short	0x0101
        /*09b2*/ 	.byte	0x3f
	.zero		1


	//   ....[53]....
        /*09b4*/ 	.word	0x00012980
        /*09b8*/ 	.word	0x000000bb
        /*09bc*/ 	.word	0x00000000
        /*09c0*/ 	.short	0x0101
        /*09c2*/ 	.byte	0x3f
	.zero		1


	//   ....[54]....
        /*09c4*/ 	.word	0x00014cb0
        /*09c8*/ 	.word	0x00000000
        /*09cc*/ 	.word	0x00000000
        /*09d0*/ 	.short	0x0101
        /*09d2*/ 	.byte	0x3f
	.zero		1


	//   ....[55]....
        /*09d4*/ 	.word	0x00017050
        /*09d8*/ 	.word	0x00000009
        /*09dc*/ 	.word	0x00038820
        /*09e0*/ 	.short	0x010a
        /*09e2*/ 	.byte	0x3f
	.zero		1


	//   ....[56]....
        /*09e4*/ 	.word	0x000170d0
        /*09e8*/ 	.word	0x00000005
        /*09ec*/ 	.word	0x000388a0
        /*09f0*/ 	.short	0x010a
        /*09f2*/ 	.byte	0x3f
	.zero		1


	//   ....[57]....
        /*09f4*/ 	.word	0x000172c0
        /*09f8*/ 	.word	0x00000005
        /*09fc*/ 	.word	0x000388c0
        /*0a00*/ 	.short	0x010a
        /*0a02*/ 	.byte	0x3f
	.zero		1


	//   ....[58]....
        /*0a04*/ 	.word	0x00017820
        /*0a08*/ 	.word	0x00000006
        /*0a0c*/ 	.word	0x000388a0
        /*0a10*/ 	.short	0x010a
        /*0a12*/ 	.byte	0x3f
	.zero		1


	//   ....[59]....
        /*0a14*/ 	.word	0x000179f0
        /*0a18*/ 	.word	0x00000006
        /*0a1c*/ 	.word	0x000388c0
        /*0a20*/ 	.short	0x010a
        /*0a22*/ 	.byte	0x3f
	.zero		1


	//   ....[60]....
        /*0a24*/ 	.word	0x00018940
        /*0a28*/ 	.word	0x00000009
        /*0a2c*/ 	.word	0x00038840
        /*0a30*/ 	.short	0x010a
        /*0a32*/ 	.byte	0x3f
	.zero		1


	//   ....[61]....
        /*0a34*/ 	.word	0x00019120
        /*0a38*/ 	.word	0x0000000b
        /*0a3c*/ 	.word	0x00038820
        /*0a40*/ 	.short	0x010a
        /*0a42*/ 	.byte	0x3f
	.zero		1


	//   ....[62]....
        /*0a44*/ 	.word	0x000191f0
        /*0a48*/ 	.word	0x00000005
        /*0a4c*/ 	.word	0x00038860
        /*0a50*/ 	.short	0x010a
        /*0a52*/ 	.byte	0x3f
	.zero		1


	//   ....[63]....
        /*0a54*/ 	.word	0x00019970
        /*0a58*/ 	.word	0x00000002
        /*0a5c*/ 	.word	0x00038840
        /*0a60*/ 	.short	0x010a
        /*0a62*/ 	.byte	0x3f
	.zero		1


	//   ....[64]....
        /*0a64*/ 	.word	0x00019b90
        /*0a68*/ 	.word	0x00000002
        /*0a6c*/ 	.word	0x00038860
        /*0a70*/ 	.short	0x010a
        /*0a72*/ 	.byte	0x3f
	.zero		1


	//   ....[65]....
        /*0a74*/ 	.word	0x0001a230
        /*0a78*/ 	.word	0x00000002
        /*0a7c*/ 	.word	0x00038840
        /*0a80*/ 	.short	0x010a
        /*0a82*/ 	.byte	0x3f
	.zero		1


	//   ....[66]....
        /*0a84*/ 	.word	0x0001a440
        /*0a88*/ 	.word	0x00000002
        /*0a8c*/ 	.word	0x00038860
        /*0a90*/ 	.short	0x010a
        /*0a92*/ 	.byte	0x3f
	.zero		1


	//   ....[67]....
        /*0a94*/ 	.word	0x0001aa70
        /*0a98*/ 	.word	0x00000002
        /*0a9c*/ 	.word	0x00038840
        /*0aa0*/ 	.short	0x010a
        /*0aa2*/ 	.byte	0x3f
	.zero		1


	//   ....[68]....
        /*0aa4*/ 	.word	0x0001ac90
        /*0aa8*/ 	.word	0x00000002
        /*0aac*/ 	.word	0x00038860
        /*0ab0*/ 	.short	0x010a
        /*0ab2*/ 	.byte	0x3f
	.zero		1


	//   ....[69]....
        /*0ab4*/ 	.word	0x0001bf70
        /*0ab8*/ 	.word	0x00000000
        /*0abc*/ 	.word	0x00038820
        /*0ac0*/ 	.short	0x010a
        /*0ac2*/ 	.byte	0x3f
	.zero		1


	//   ....[70]....
        /*0ac4*/ 	.word	0x0001c110
        /*0ac8*/ 	.word	0x00000006
        /*0acc*/ 	.word	0x00000000
        /*0ad0*/ 	.short	0x010a
        /*0ad2*/ 	.byte	0x3f
	.zero		1


	//   ....[71]....
        /*0ad4*/ 	.word	0x0001c180
        /*0ad8*/ 	.word	0x00000007
        /*0adc*/ 	.word	0x00000000
        /*0ae0*/ 	.short	0x010a
        /*0ae2*/ 	.byte	0x3f
	.zero		1


	//   ....[72]....
        /*0ae4*/ 	.word	0x0001c1f0
        /*0ae8*/ 	.word	0x00000004
        /*0aec*/ 	.word	0x00000000
        /*0af0*/ 	.short	0x010a
        /*0af2*/ 	.byte	0x3f
	.zero		1


	//   ....[73]....
        /*0af4*/ 	.word	0x0001c220
        /*0af8*/ 	.word	0x00000003
        /*0afc*/ 	.word	0x00000000
        /*0b00*/ 	.short	0x010a
        /*0b02*/ 	.byte	0x3f
	.zero		1


	//   ....[74]....
        /*0b04*/ 	.word	0x0001c280
        /*0b08*/ 	.word	0x00000046
        /*0b0c*/ 	.word	0x00038890
        /*0b10*/ 	.short	0x010a
        /*0b12*/ 	.byte	0x3f
	.zero		1


	//   ....[75]....
        /*0b14*/ 	.word	0x0001c2d0
        /*0b18*/ 	.word	0x00000046
        /*0b1c*/ 	.word	0x00038890
        /*0b20*/ 	.short	0x010a
        /*0b22*/ 	.byte	0x3f
	.zero		1


	//   ....[76]....
        /*0b24*/ 	.word	0x0001c320
        /*0b28*/ 	.word	0x00000046
        /*0b2c*/ 	.word	0x00038890
        /*0b30*/ 	.short	0x010a
        /*0b32*/ 	.byte	0x3f
	.zero		1


	//   ....[77]....
        /*0b34*/ 	.word	0x0001c370
        /*0b38*/ 	.word	0x00000046
        /*0b3c*/ 	.word	0x000388b0
        /*0b40*/ 	.short	0x010a
        /*0b42*/ 	.byte	0x3f
	.zero		1


	//   ....[78]....
        /*0b44*/ 	.word	0x0001c8c0
        /*0b48*/ 	.word	0x00000002
        /*0b4c*/ 	.word	0x00038800
        /*0b50*/ 	.short	0x010a
        /*0b52*/ 	.byte	0x3f
	.zero		1


	//   ....[79]....
        /*0b54*/ 	.word	0x0001ce10
        /*0b58*/ 	.word	0x00000002
        /*0b5c*/ 	.word	0x00038800
        /*0b60*/ 	.short	0x010a
        /*0b62*/ 	.byte	0x3f
	.zero		1


	//   ....[80]....
        /*0b64*/ 	.word	0x0001ce60
        /*0b68*/ 	.word	0x00000015
        /*0b6c*/ 	.word	0x00038830
        /*0b70*/ 	.short	0x010a
        /*0b72*/ 	.byte	0x3f
	.zero		1


	//   ....[81]....
        /*0b74*/ 	.word	0x0001ceb0
        /*0b78*/ 	.word	0x00000002
        /*0b7c*/ 	.word	0x00038810
        /*0b80*/ 	.short	0x010a
        /*0b82*/ 	.byte	0x3f
	.zero		1


	//   ....[82]....
        /*0b84*/ 	.word	0x0001cf00
        /*0b88*/ 	.word	0x00000015
        /*0b8c*/ 	.word	0x00038850
        /*0b90*/ 	.short	0x010a
        /*0b92*/ 	.byte	0x3f
	.zero		1


	//   ....[83]....
        /*0b94*/ 	.word	0x0001cf50
        /*0b98*/ 	.word	0x000000c4
        /*0b9c*/ 	.word	0x00038830
        /*0ba0*/ 	.short	0x010a
        /*0ba2*/ 	.byte	0x3f
	.zero		1


	//   ....[84]....
        /*0ba4*/ 	.word	0x0001cfa0
        /*0ba8*/ 	.word	0x000000c4
        /*0bac*/ 	.word	0x00038850
        /*0bb0*/ 	.short	0x010a
        /*0bb2*/ 	.byte	0x3f
	.zero		1


	//   ....[85]....
        /*0bb4*/ 	.word	0x0001cff0
        /*0bb8*/ 	.word	0x000000bb
        /*0bbc*/ 	.word	0x00038830
        /*0bc0*/ 	.short	0x010a
        /*0bc2*/ 	.byte	0x3f
	.zero		1


	//   ....[86]....
        /*0bc4*/ 	.word	0x0001d040
        /*0bc8*/ 	.word	0x000000bb
        /*0bcc*/ 	.word	0x00038850
        /*0bd0*/ 	.short	0x010a
        /*0bd2*/ 	.byte	0x3f
	.zero		1


	//   ....[87]....
        /*0bd4*/ 	.word	0x0001d1e0
        /*0bd8*/ 	.word	0x00000009
        /*0bdc*/ 	.word	0x00038820
        /*0be0*/ 	.short	0x010a
        /*0be2*/ 	.byte	0x3f
	.zero		1


	//   ....[88]....
        /*0be4*/ 	.word	0x0001d230
        /*0be8*/ 	.word	0x00000005
        /*0bec*/ 	.word	0x000388a0
        /*0bf0*/ 	.short	0x010a
        /*0bf2*/ 	.byte	0x3f
	.zero		1


	//   ....[89]....
        /*0bf4*/ 	.word	0x0001d280
        /*0bf8*/ 	.word	0x00000005
        /*0bfc*/ 	.word	0x000388c0
        /*0c00*/ 	.short	0x010a
        /*0c02*/ 	.byte	0x3f
	.zero		1


	//   ....[90]....
        /*0c04*/ 	.word	0x0001d2d0
        /*0c08*/ 	.word	0x00000006
        /*0c0c*/ 	.word	0x000388a0
        /*0c10*/ 	.short	0x010a
        /*0c12*/ 	.byte	0x3f
	.zero		1


	//   ....[91]....
        /*0c14*/ 	.word	0x0001d320
        /*0c18*/ 	.word	0x00000006
        /*0c1c*/ 	.word	0x000388c0
        /*0c20*/ 	.short	0x010a
        /*0c22*/ 	.byte	0x3f
	.zero		1


	//   ....[92]....
        /*0c24*/ 	.word	0x0001d4c0
        /*0c28*/ 	.word	0x00000009
        /*0c2c*/ 	.word	0x00038840
        /*0c30*/ 	.short	0x010a
        /*0c32*/ 	.byte	0x3f
	.zero		1


	//   ....[93]....
        /*0c34*/ 	.word	0x0001d540
        /*0c38*/ 	.word	0x00000009
        /*0c3c*/ 	.word	0x00038820
        /*0c40*/ 	.short	0x010a
        /*0c42*/ 	.byte	0x3f
	.zero		1


	//   ....[94]....
        /*0c44*/ 	.word	0x0001d590
        /*0c48*/ 	.word	0x00000005
        /*0c4c*/ 	.word	0x00038860
        /*0c50*/ 	.short	0x010a
        /*0c52*/ 	.byte	0x3f
	.zero		1


	//   ....[95]....
        /*0c54*/ 	.word	0x0001d5e0
        /*0c58*/ 	.word	0x00000002
        /*0c5c*/ 	.word	0x00038840
        /*0c60*/ 	.short	0x010a
        /*0c62*/ 	.byte	0x3f
	.zero		1


	//   ....[96]....
        /*0c64*/ 	.word	0x0001d630
        /*0c68*/ 	.word	0x00000002
        /*0c6c*/ 	.word	0x00038860
        /*0c70*/ 	.short	0x010a
        /*0c72*/ 	.byte	0x3f
	.zero		1


	//   ....[97]....
        /*0c74*/ 	.word	0x0001d680
        /*0c78*/ 	.word	0x00000002
        /*0c7c*/ 	.word	0x00038840
        /*0c80*/ 	.short	0x010a
        /*0c82*/ 	.byte	0x3f
	.zero		1


	//   ....[98]....
        /*0c84*/ 	.word	0x0001d6d0
        /*0c88*/ 	.word	0x00000002
        /*0c8c*/ 	.word	0x00038860
        /*0c90*/ 	.short	0x010a
        /*0c92*/ 	.byte	0x3f
	.zero		1


	//   ....[99]....
        /*0c94*/ 	.word	0x0001d720
        /*0c98*/ 	.word	0x00000002
        /*0c9c*/ 	.word	0x00038840
        /*0ca0*/ 	.short	0x010a
        /*0ca2*/ 	.byte	0x3f
	.zero		1


	//   ....[100]....
        /*0ca4*/ 	.word	0x0001d770
        /*0ca8*/ 	.word	0x00000002
        /*0cac*/ 	.word	0x00038860
        /*0cb0*/ 	.short	0x010a
        /*0cb2*/ 	.byte	0x3f
	.zero		1


	//   ....[101]....
        /*0cb4*/ 	.word	0x0001e130
        /*0cb8*/ 	.word	0x00000000
        /*0cbc*/ 	.word	0x00038820
        /*0cc0*/ 	.short	0x010a
        /*0cc2*/ 	.byte	0x3f
	.zero		1


	//   ....[102]....
        /*0cc4*/ 	.word	0x0001e2d0
        /*0cc8*/ 	.word	0x00000006
        /*0ccc*/ 	.word	0x00000000
        /*0cd0*/ 	.short	0x010a
        /*0cd2*/ 	.byte	0x3f
	.zero		1


	//   ....[103]....
        /*0cd4*/ 	.word	0x0001e320
        /*0cd8*/ 	.word	0x00000007
        /*0cdc*/ 	.word	0x00000000
        /*0ce0*/ 	.short	0x010a
        /*0ce2*/ 	.byte	0x3f
	.zero		1


	//   ....[104]....
        /*0ce4*/ 	.word	0x0001e370
        /*0ce8*/ 	.word	0x00000004
        /*0cec*/ 	.word	0x00000000
        /*0cf0*/ 	.short	0x010a
        /*0cf2*/ 	.byte	0x3f
	.zero		1


	//----- nvinfo : EIATTR_NUM_MBARRIERS
	.align		4
.L_639:
        /*0cf4*/ 	.byte	0x03, 0x38
        /*0cf6*/ 	.short	0x0017


	//----- nvinfo : EIATTR_EXIT_INSTR_OFFSETS
	.align		4
        /*0cf8*/ 	.byte	0x04, 0x1c
        /*0cfa*/ 	.short	(.L_641 - .L_640)


	//   ....[0]....
.L_640:
        /*0cfc*/ 	.word	0x0001c270


	//----- nvinfo : EIATTR_MAX_THREADS
	.align		4
.L_641:
        /*0d00*/ 	.byte	0x04, 0x05
        /*0d02*/ 	.short	(.L_643 - .L_642)
.L_642:
        /*0d04*/ 	.word	0x00000180
        /*0d08*/ 	.word	0x00000001
        /*0d0c*/ 	.word	0x00000001


	//----- nvinfo : EIATTR_CRS_STACK_SIZE
	.align		4
.L_643:
        /*0d10*/ 	.byte	0x04, 0x1e
        /*0d12*/ 	.short	(.L_645 - .L_644)
.L_644:
        /*0d14*/ 	.word	0x00000000


	//----- nvinfo : EIATTR_CBANK_PARAM_SIZE
	.align		4
.L_645:
        /*0d18*/ 	.byte	0x03, 0x19
        /*0d1a*/ 	.short	0x0b70


	//----- nvinfo : EIATTR_PARAM_CBANK
	.align		4
        /*0d1c*/ 	.byte	0x04, 0x0a
        /*0d1e*/ 	.short	(.L_647 - .L_646)
	.align		4
.L_646:
        /*0d20*/ 	.word	index@(.nv.constant0._ZN7cutlass13device_kernelIN5flash11enable_sm90INS1_16FlashAttnFwdSm90INS1_25CollectiveMainloopFwdSm90ILi2EN4cute5tupleIJNS5_1CILi1EEES8_S8_EEENS6_IJNS7_ILi64EEESA_SA_EEELi512ENS_6half_tEfNS_4arch4Sm90ELb1ELb0ELb0ELb1ELb0ELb1ELb1ELb0ELb0ELb0ELb0ELb0EEENS1_21CollectiveEpilogueFwdINS6_IJSA_NS7_ILi512EEESA_EEES9_SC_SE_Li256ELb1ELb0ELb0ELb0EEENS1_36VarlenDynamicPersistentTileSchedulerILi64ELi64ELi256ELi32ELb0ELb0ELb1ELb1ELb1ELb1EEEEEEEEEvNT_6ParamsE)
        /*0d24*/ 	.short	0x0210
        /*0d26*/ 	.short	0x0b70


	//----- nvinfo : EIATTR_SW_WAR
	.align		4
.L_647:
        /*0d28*/ 	.byte	0x04, 0x36
        /*0d2a*/ 	.short	(.L_649 - .L_648)
.L_648:
        /*0d2c*/ 	.word	0x00000008
.L_649:


//--------------------- .nv.callgraph             --------------------------
	.section	.nv.callgraph,"",@"SHT_CUDA_CALLGRAPH"
	.align	4
	.sectionentsize	8
	.align		4
        /*0000*/ 	.word	0x00000000
	.align		4
        /*0004*/ 	.word	0xffffffff
	.align		4
        /*0008*/ 	.word	index@(_ZN7cutlass13device_kernelIN5flash11enable_sm90INS1_16FlashAttnFwdSm90INS1_25CollectiveMainloopFwdSm90ILi2EN4cute5tupleIJNS5_1CILi1EEES8_S8_EEENS6_IJNS7_ILi64EEESA_SA_EEELi512ENS_6half_tEfNS_4arch4Sm90ELb0ELb0ELb0ELb0ELb0ELb0ELb0ELb0ELb0ELb0ELb0ELb0EEENS1_21CollectiveEpilogueFwdINS6_IJSA_NS7_ILi512EEESA_EEES9_SC_SE_Li256ELb0ELb0ELb0ELb0EEENS1_29StaticPersistentTileSchedulerILb0EEEEEEEEEvNT_6ParamsE)
	.align		4
        /*000c*/ 	.word	index@(__assertfail)
	.align		4
        /*0010*/ 	.word	index@(_ZN7cutlass13device_kernelIN5flash11enable_sm90INS1_16FlashAttnFwdSm90INS1_25CollectiveMainloopFwdSm90ILi2EN4cute5tupleIJNS5_1CILi1EEES8_S8_EEENS6_IJNS7_ILi64EEESA_SA_EEELi512ENS_6half_tEfNS_4arch4Sm90ELb0ELb0ELb0ELb0ELb0ELb0ELb1ELb0ELb0ELb0ELb0ELb0EEENS1_21CollectiveEpilogueFwdINS6_IJSA_NS7_ILi512EEESA_EEES9_SC_SE_Li256ELb0ELb0ELb0ELb0EEENS1_29StaticPersistentTileSchedulerILb0EEEEEEEEEvNT_6ParamsE)
	.align		4
        /*0014*/ 	.word	index@(__assertfail)
	.align		4
        /*0018*/ 	.word	index@(_ZN7cutlass13device_kernelIN5flash11enable_sm90INS1_16FlashAttnFwdSm90INS1_25CollectiveMainloopFwdSm90ILi2EN4cute5tupleIJNS5_1CILi1EEES8_S8_EEENS6_IJNS7_ILi64EEESA_SA_EEELi512ENS_6half_tEfNS_4arch4Sm90ELb0ELb0ELb0ELb1ELb0ELb0ELb0ELb0ELb0ELb0ELb0ELb0EEENS1_21CollectiveEpilogueFwdINS6_IJSA_NS7_ILi512EEESA_EEES9_SC_SE_Li256ELb1ELb0ELb0ELb0EEENS1_36VarlenDynamicPersistentTileSchedulerILi64ELi64ELi256ELi32ELb0ELb0ELb1ELb0ELb1ELb1EEEEEEEEEvNT_6ParamsE)
	.align		4
        /*001c*/ 	.word	index@(__assertfail)
	.align		4
        /*0020*/ 	.word	index@(_ZN7cutlass13device_kernelIN5flash11enable_sm90INS1_16FlashAttnFwdSm90INS1_25CollectiveMainloopFwdSm90ILi2EN4cute5tupleIJNS5_1CILi1EEES8_S8_EEENS6_IJNS7_ILi64EEESA_SA_EEELi512ENS_6half_tEfNS_4arch4Sm90ELb0ELb0ELb0ELb1ELb0ELb1ELb0ELb0ELb0ELb0ELb0ELb0EEENS1_21CollectiveEpilogueFwdINS6_IJSA_NS7_ILi512EEESA_EEES9_SC_SE_Li256ELb1ELb0ELb0ELb0EEENS1_36VarlenDynamicPersistentTileSchedulerILi64ELi64ELi256ELi32ELb0ELb0ELb1ELb0ELb1ELb1EEEEEEEEEvNT_6ParamsE)
	.align		4
        /*0024*/ 	.word	index@(__assertfail)
	.align		4
        /*0028*/ 	.word	index@(_ZN7cutlass13device_kernelIN5flash11enable_sm90INS1_16FlashAttnFwdSm90INS1_25CollectiveMainloopFwdSm90ILi2EN4cute5tupleIJNS5_1CILi1EEES8_S8_EEENS6_IJNS7_ILi64EEESA_SA_EEELi512ENS_6half_tEfNS_4arch4Sm90ELb0ELb0ELb0ELb1ELb0ELb0ELb1ELb0ELb0ELb0ELb0ELb0EEENS1_21CollectiveEpilogueFwdINS6_IJSA_NS7_ILi512EEESA_EEES9_SC_SE_Li256ELb1ELb0ELb0ELb0EEENS1_36VarlenDynamicPersistentTileSchedulerILi64ELi64ELi256ELi32ELb0ELb0ELb1ELb0ELb1ELb1EEEEEEEEEvNT_6ParamsE)
	.align		4
        /*002c*/ 	.word	index@(__assertfail)
	.align		4
        /*0030*/ 	.word	index@(_ZN7cutlass13device_kernelIN5flash11enable_sm90INS1_16FlashAttnFwdSm90INS1_25CollectiveMainloopFwdSm90ILi2EN4cute5tupleIJNS5_1CILi1EEES8_S8_EEENS6_IJNS7_ILi64EEESA_SA_EEELi512ENS_6half_tEfNS_4arch4Sm90ELb0ELb0ELb0ELb1ELb0ELb1ELb1ELb0ELb0ELb0ELb0ELb0EEENS1_21CollectiveEpilogueFwdINS6_IJSA_NS7_ILi512EEESA_EEES9_SC_SE_Li256ELb1ELb0ELb0ELb0EEENS1_36VarlenDynamicPersistentTileSchedulerILi64ELi64ELi256ELi32ELb0ELb0ELb1ELb0ELb1ELb1EEEEEEEEEvNT_6ParamsE)
	.align		4
        /*0034*/ 	.word	index@(__assertfail)
	.align		4
        /*0038*/ 	.word	index@(_ZN7cutlass13device_kernelIN5flash11enable_sm90INS1_16FlashAttnFwdSm90INS1_25CollectiveMainloopFwdSm90ILi2EN4cute5tupleIJNS5_1CILi1EEES8_S8_EEENS6_IJNS7_ILi64EEESA_SA_EEELi512ENS_6half_tEfNS_4arch4Sm90ELb0ELb1ELb0ELb0ELb0ELb0ELb0ELb0ELb0ELb0ELb0ELb0EEENS1_21CollectiveEpilogueFwdINS6_IJSA_NS7_ILi512EEESA_EEES9_SC_SE_Li256ELb0ELb0ELb0ELb0EEENS1_30DynamicPersistentTileSchedulerILi256ELi32ELb0ELb0ELb1EEEEEEEEEvNT_6ParamsE)
	.align		4
        /*003c*/ 	.word	index@(__assertfail)
	.align		4
        /*0040*/ 	.word	index@(_ZN7cutlass13device_kernelIN5flash11enable_sm90INS1_16FlashAttnFwdSm90INS1_25CollectiveMainloopFwdSm90ILi2EN4cute5tupleIJNS5_1CILi1EEES8_S8_EEENS6_IJNS7_ILi64EEESA_SA_EEELi512ENS_6half_tEfNS_4arch4Sm90ELb0ELb1ELb0ELb0ELb0ELb0ELb1ELb0ELb0ELb0ELb0ELb0EEENS1_21CollectiveEpilogueFwdINS6_IJSA_NS7_ILi512EEESA_EEES9_SC_SE_Li256ELb0ELb0ELb0ELb0EEENS1_30DynamicPersistentTileSchedulerILi256ELi32ELb0ELb0ELb1EEEEEEEEEvNT_6ParamsE)
	.align		4
        /*0044*/ 	.word	index@(__assertfail)
	.align		4
        /*0048*/ 	.word	index@(_ZN7cutlass13device_kernelIN5flash11enable_sm90INS1_16FlashAttnFwdSm90INS1_25CollectiveMainloopFwdSm90ILi2EN4cute5tupleIJNS5_1CILi1EEES8_S8_EEENS6_IJNS7_ILi64EEESA_SA_EEELi512ENS_6half_tEfNS_4arch4Sm90ELb0ELb1ELb0ELb1ELb0ELb0ELb0ELb0ELb0ELb0ELb0ELb0EEENS1_21CollectiveEpilogueFwdINS6_IJSA_NS7_ILi512EEESA_EEES9_SC_SE_Li256ELb1ELb0ELb0ELb0EEENS1_36VarlenDynamicPersistentTileSchedulerILi64ELi64ELi256ELi32ELb0ELb0ELb1ELb1ELb0ELb1EEEEEEEEEvNT_6ParamsE)
	.align		4
        /*004c*/ 	.word	index@(__assertfail)
	.align		4
        /*0050*/ 	.word	index@(_ZN7cutlass13device_kernelIN5flash11enable_sm90INS1_16FlashAttnFwdSm90INS1_25CollectiveMainloopFwdSm90ILi2EN4cute5tupleIJNS5_1CILi1EEES8_S8_EEENS6_IJNS7_ILi64EEESA_SA_EEELi512ENS_6half_tEfNS_4arch4Sm90ELb0ELb1ELb0ELb1ELb0ELb1ELb0ELb0ELb0ELb0ELb0ELb0EEENS1_21CollectiveEpilogueFwdINS6_IJSA_NS7_ILi512EEESA_EEES9_SC_SE_Li256ELb1ELb0ELb0ELb0EEENS1_36VarlenDynamicPersistentTileSchedulerILi64ELi64ELi256ELi32ELb0ELb0ELb1ELb1ELb0ELb1EEEEEEEEEvNT_6ParamsE)
	.align		4
        /*0054*/ 	.word	index@(__assertfail)
	.align		4
        /*0058*/ 	.word	index@(_ZN7cutlass13device_kernelIN5flash11enable_sm90INS1_16FlashAttnFwdSm90INS1_25CollectiveMainloopFwdSm90ILi2EN4cute5tupleIJNS5_1CILi1EEES8_S8_EEENS6_IJNS7_ILi64EEESA_SA_EEELi512ENS_6half_tEfNS_4arch4Sm90ELb0ELb1ELb0ELb1ELb0ELb0ELb1ELb0ELb0ELb0ELb0ELb0EEENS1_21CollectiveEpilogueFwdINS6_IJSA_NS7_ILi512EEESA_EEES9_SC_SE_Li256ELb1ELb0ELb0ELb0EEENS1_36VarlenDynamicPersistentTileSchedulerILi64ELi64ELi256ELi32ELb0ELb0ELb1ELb1ELb0ELb1EEEEEEEEEvNT_6ParamsE)
	.align		4
        /*005c*/ 	.word	index@(__assertfail)
	.align		4
        /*0060*/ 	.word	index@(_ZN7cutlass13device_kernelIN5flash11enable_sm90INS1_16FlashAttnFwdSm90INS1_25CollectiveMainloopFwdSm90ILi2EN4cute5tupleIJNS5_1CILi1EEES8_S8_EEENS6_IJNS7_ILi64EEESA_SA_EEELi512ENS_6half_tEfNS_4arch4Sm90ELb0ELb1ELb0ELb1ELb0ELb1ELb1ELb0ELb0ELb0ELb0ELb0EEENS1_21CollectiveEpilogueFwdINS6_IJSA_NS7_ILi512EEESA_EEES9_SC_SE_Li256ELb1ELb0ELb0ELb0EEENS1_36VarlenDynamicPersistentTileSchedulerILi64ELi64ELi256ELi32ELb0ELb0ELb1ELb1ELb0ELb1EEEEEEEEEvNT_6ParamsE)
	.align		4
        /*0064*/ 	.word	index@(__assertfail)
	.align		4
        /*0068*/ 	.word	index@(_ZN7cutlass13device_kernelIN5flash11enable_sm90INS1_16FlashAttnFwdSm90INS1_25CollectiveMainloopFwdSm90ILi2EN4cute5tupleIJNS5_1CILi1EEES8_S8_EEENS6_IJNS7_ILi64EEESA_SA_EEELi512ENS_6half_tEfNS_4arch4Sm90ELb1ELb0ELb0ELb0ELb0ELb0ELb0ELb0ELb0ELb0ELb0ELb0EEENS1_21CollectiveEpilogueFwdINS6_IJSA_NS7_ILi512EEESA_EEES9_SC_SE_Li256ELb0ELb0ELb0ELb0EEENS1_30DynamicPersistentTileSchedulerILi256ELi32ELb0ELb0ELb1EEEEEEEEEvNT_6ParamsE)
	.align		4
        /*006c*/ 	.word	index@(__assertfail)
	.align		4
        /*0070*/ 	.word	index@(_ZN7cutlass13device_kernelIN5flash11enable_sm90INS1_16FlashAttnFwdSm90INS1_25CollectiveMainloopFwdSm90ILi2EN4cute5tupleIJNS5_1CILi1EEES8_S8_EEENS6_IJNS7_ILi64EEESA_SA_EEELi512ENS_6half_tEfNS_4arch4Sm90ELb1ELb0ELb0ELb0ELb0ELb0ELb1ELb0ELb0ELb0ELb0ELb0EEENS1_21CollectiveEpilogueFwdINS6_IJSA_NS7_ILi512EEESA_EEES9_SC_SE_Li256ELb0ELb0ELb0ELb0EEENS1_30DynamicPersistentTileSchedulerILi256ELi32ELb0ELb0ELb1EEEEEEEEEvNT_6ParamsE)
	.align		4
        /*0074*/ 	.word	index@(__assertfail)
	.align		4
        /*0078*/ 	.word	index@(_ZN7cutlass13device_kernelIN5flash11enable_sm90INS1_16FlashAttnFwdSm90INS1_25CollectiveMainloopFwdSm90ILi2EN4cute5tupleIJNS5_1CILi1EEES8_S8_EEENS6_IJNS7_ILi64EEESA_SA_EEELi512ENS_6half_tEfNS_4arch4Sm90ELb1ELb0ELb0ELb1ELb0ELb0ELb0ELb0ELb0ELb0ELb0ELb0EEENS1_21CollectiveEpilogueFwdINS6_IJSA_NS7_ILi512EEESA_EEES9_SC_SE_Li256ELb1ELb0ELb0ELb0EEENS1_36VarlenDynamicPersistentTileSchedulerILi64ELi64ELi256ELi32ELb0ELb0ELb1ELb1ELb1ELb1EEEEEEEEEvNT_6ParamsE)
	.align		4
        /*007c*/ 	.word	index@(__assertfail)
	.align		4
        /*0080*/ 	.word	index@(_ZN7cutlass13device_kernelIN5flash11enable_sm90INS1_16FlashAttnFwdSm90INS1_25CollectiveMainloopFwdSm90ILi2EN4cute5tupleIJNS5_1CILi1EEES8_S8_EEENS6_IJNS7_ILi64EEESA_SA_EEELi512ENS_6half_tEfNS_4arch4Sm90ELb1ELb0ELb0ELb1ELb0ELb1ELb0ELb0ELb0ELb0ELb0ELb0EEENS1_21CollectiveEpilogueFwdINS6_IJSA_NS7_ILi512EEESA_EEES9_SC_SE_Li256ELb1ELb0ELb0ELb0EEENS1_36VarlenDynamicPersistentTileSchedulerILi64ELi64ELi256ELi32ELb0ELb0ELb1ELb1ELb1ELb1EEEEEEEEEvNT_6ParamsE)
	.align		4
        /*0084*/ 	.word	index@(__assertfail)
	.align		4
        /*0088*/ 	.word	index@(_ZN7cutlass13device_kernelIN5flash11enable_sm90INS1_16FlashAttnFwdSm90INS1_25CollectiveMainloopFwdSm90ILi2EN4cute5tupleIJNS5_1CILi1EEES8_S8_EEENS6_IJNS7_ILi64EEESA_SA_EEELi512ENS_6half_tEfNS_4arch4Sm90ELb1ELb0ELb0ELb1ELb0ELb0ELb1ELb0ELb0ELb0ELb0ELb0EEENS1_21CollectiveEpilogueFwdINS6_IJSA_NS7_ILi512EEESA_EEES9_SC_SE_Li256ELb1ELb0ELb0ELb0EEENS1_36VarlenDynamicPersistentTileSchedulerILi64ELi64ELi256ELi32ELb0ELb0ELb1ELb1ELb1ELb1EEEEEEEEEvNT_6ParamsE)
	.align		4
        /*008c*/ 	.word	index@(__assertfail)
	.align		4
        /*0090*/ 	.word	index@(_ZN7cutlass13device_kernelIN5flash11enable_sm90INS1_16FlashAttnFwdSm90INS1_25CollectiveMainloopFwdSm90ILi2EN4cute5tupleIJNS5_1CILi1EEES8_S8_EEENS6_IJNS7_ILi64EEESA_SA_EEELi512ENS_6half_tEfNS_4arch4Sm90ELb1ELb0ELb0ELb1ELb0ELb1ELb1ELb0ELb0ELb0ELb0ELb0EEENS1_21CollectiveEpilogueFwdINS6_IJSA_NS7_ILi512EEESA_EEES9_SC_SE_Li256ELb1ELb0ELb0ELb0EEENS1_36VarlenDynamicPersistentTileSchedulerILi64ELi64ELi256ELi32ELb0ELb0ELb1ELb1ELb1ELb1EEEEEEEEEvNT_6ParamsE)
	.align		4
        /*0094*/ 	.word	index@(__assertfail)
	.align		4
        /*0098*/ 	.word	0x00000000
	.align		4
        /*009c*/ 	.word	0xfffffffe
	.align		4
        /*00a0*/ 	.word	0x00000000
	.align		4
        /*00a4*/ 	.word	0xfffffffd
	.align		4
        /*00a8*/ 	.word	0x00000000
	.align		4
        /*00ac*/ 	.word	0xfffffffc


//--------------------- .nv.constant4             --------------------------
	.section	.nv.constant4,"a",@progbits
	.align	8
	.align		8
.nv.constant4:
        /*0000*/ 	.dword	__assertfail
	.align		8
        /*0008*/ 	.dword	__unnamed_1
	.align		8
        /*0010*/ 	.dword	__unnamed_2
	.align		8
        /*0018*/ 	.dword	__unnamed_3
	.align		8
        /*0020*/ 	.dword	__unnamed_4
	.align		8
        /*0028*/ 	.dword	__unnamed_5
	.align		8
        /*0030*/ 	.dword	_ZN69_INTERNAL_5d5e14de_33_flash_fwd_hdim64_512_fp16_sm90_cu_61719c98_53114cuda3std3__45__cpo5beginE
	.align		8
        /*0038*/ 	.dword	_ZN69_INTERNAL_5d5e14de_33_flash_fwd_hdim64_512_fp16_sm90_cu_61719c98_53114cuda3std3__45__cpo3endE
	.align		8
        /*0040*/ 	.dword	_ZN69_INTERNAL_5d5e14de_33_flash_fwd_hdim64_512_fp16_sm90_cu_61719c98_53114cuda3std3__45__cpo6cbeginE
	.align		8
        /*0048*/ 	.dword	_ZN69_INTERNAL_5d5e14de_33_flash_fwd_hdim64_512_fp16_sm90_cu_61719c98_53114cuda3std3__45__cpo4cendE
	.align		8
        /*0050*/ 	.dword	_ZN69_INTERNAL_5d5e14de_33_flash_fwd_hdim64_512_fp16_sm90_cu_61719c98_53114cuda3std3__471_GLOBAL__N__5d5e14de_33_flash_fwd_hdim64_512_fp16_sm90_cu_61719c98_53116ignoreE
	.align		8
        /*0058*/ 	.dword	_ZN69_INTERNAL_5d5e14de_33_flash_fwd_hdim64_512_fp16_sm90_cu_61719c98_53114cuda3std3__419piecewise_constructE
	.align		8
        /*0060*/ 	.dword	_ZN69_INTERNAL_5d5e14de_33_flash_fwd_hdim64_512_fp16_sm90_cu_61719c98_53114cuda3std3__48in_placeE
	.align		8
        /*0068*/ 	.dword	_ZN69_INTERNAL_5d5e14de_33_flash_fwd_hdim64_512_fp16_sm90_cu_61719c98_53114cuda3std6ranges3__45__cpo4swapE
	.align		8
        /*0070*/ 	.dword	_ZN69_INTERNAL_5d5e14de_33_flash_fwd_hdim64_512_fp16_sm90_cu_61719c98_53114cuda3std6ranges3__45__cpo9iter_moveE
	.align		8
        /*0078*/ 	.dword	_ZN69_INTERNAL_5d5e14de_33_flash_fwd_hdim64_512_fp16_sm90_cu_61719c98_53114cute7productE
	.align		8
        /*0080*/ 	.dword	_ZN69_INTERNAL_5d5e14de_33_flash_fwd_hdim64_512_fp16_sm90_cu_61719c98_53114cute1_E
	.align		8
        /*0088*/ 	.dword	$str$20
	.align		8
        /*0090*/ 	.dword	$str$21


//--------------------- .text._ZN7cutlass13device_kernelIN5flash11enable_sm90INS1_16FlashAttnFwdSm90INS1_25CollectiveMainloopFwdSm90ILi2EN4cute5tupleIJNS5_1CILi1EEES8_S8_EEENS6_IJNS7_ILi64EEESA_SA_EEELi512ENS_6half_tEfNS_4arch4Sm90ELb0ELb0ELb0ELb0ELb0ELb0ELb0ELb0ELb0ELb0ELb0ELb0EEENS1_21CollectiveEpilogueFwdINS6_IJSA_NS7_ILi512EEESA_EEES9_SC_SE_Li256ELb0ELb0ELb0ELb0EEENS1_29StaticPersistentTileSchedulerILb0EEEEEEEEEvNT_6ParamsE --------------------------
	.section	.text._ZN7cutlass13device_kernelIN5flash11enable_sm90INS1_16FlashAttnFwdSm90INS1_25CollectiveMainloopFwdSm90ILi2EN4cute5tupleIJNS5_1CILi1EEES8_S8_EEENS6_IJNS7_ILi64EEESA_SA_EEELi512ENS_6half_tEfNS_4arch4Sm90ELb0ELb0ELb0ELb0ELb0ELb0ELb0ELb0ELb0ELb0ELb0ELb0EEENS1_21CollectiveEpilogueFwdINS6_IJSA_NS7_ILi512EEESA_EEES9_SC_SE_Li256ELb0ELb0ELb0ELb0EEENS1_29StaticPersistentTileSchedulerILb0EEEEEEEEEvNT_6ParamsE,"ax",@progbits
	.align	128
.text._ZN7cutlass13device_kernelIN5flash11enable_sm90INS1_16FlashAttnFwdSm90INS1_25CollectiveMainloopFwdSm90ILi2EN4cute5tupleIJNS5_1CILi1EEES8_S8_EEENS6_IJNS7_ILi64EEESA_SA_EEELi512ENS_6half_tEfNS_4arch4Sm90ELb0ELb0ELb0ELb0ELb0ELb0ELb0ELb0ELb0ELb0ELb0ELb0EEENS1_21CollectiveEpilogueFwdINS6_IJSA_NS7_ILi512EEESA_EEES9_SC_SE_Li256ELb0ELb0ELb0ELb0EEENS1_29StaticPersistentTileSchedulerILb0EEEEEEEEEvNT_6ParamsE:
        .type           _ZN7cutlass13device_kernelIN5flash11enable_sm90INS1_16FlashAttnFwdSm90INS1_25CollectiveMainloopFwdSm90ILi2EN4cute5tupleIJNS5_1CILi1EEES8_S8_EEENS6_IJNS7_ILi64EEESA_SA_EEELi512ENS_6half_tEfNS_4arch4Sm90ELb0ELb0ELb0ELb0ELb0ELb0ELb0ELb0ELb0ELb0ELb0ELb0EEENS1_21CollectiveEpilogueFwdINS6_IJSA_NS7_ILi512EEESA_EEES9_SC_SE_Li256ELb0ELb0ELb0ELb0EEENS1_29StaticPersistentTileSchedulerILb0EEEEEEEEEvNT_6ParamsE,@function
        .size           _ZN7cutlass13device_kernelIN5flash11enable_sm90INS1_16FlashAttnFwdSm90INS1_25CollectiveMainloopFwdSm90ILi2EN4cute5tupleIJNS5_1CILi1EEES8_S8_EEENS6_IJNS7_ILi64EEESA_SA_EEELi512ENS_6half_tEfNS_4arch4Sm90ELb0ELb0ELb0ELb0ELb0ELb0ELb0ELb0ELb0ELb0ELb0ELb0EEENS1_21CollectiveEpilogueFwdINS6_IJSA_NS7_ILi512EEESA_EEES9_SC_SE_Li256ELb0ELb0ELb0ELb0EEENS1_29StaticPersistentTileSchedulerILb0EEEEEEEEEvNT_6ParamsE,(.L_x_4549 - _ZN7cutlass13device_kernelIN5flash11enable_sm90INS1_16FlashAttnFwdSm90INS1_25CollectiveMainloopFwdSm90ILi2EN4cute5tupleIJNS5_1CILi1EEES8_S8_EEENS6_IJNS7_ILi64EEESA_SA_EEELi512ENS_6half_tEfNS_4arch4Sm90ELb0ELb0ELb0ELb0ELb0ELb0ELb0ELb0ELb0ELb0ELb0ELb0EEENS1_21CollectiveEpilogueFwdINS6_IJSA_NS7_ILi512EEESA_EEES9_SC_SE_Li256ELb0ELb0ELb0ELb0EEENS1_29StaticPersistentTileSchedulerILb0EEEEEEEEEvNT_6ParamsE)
        .other          _ZN7cutlass13device_kernelIN5flash11enable_sm90INS1_16FlashAttnFwdSm90INS1_25CollectiveMainloopFwdSm90ILi2EN4cute5tupleIJNS5_1CILi1EEES8_S8_EEENS6_IJNS7_ILi64EEESA_SA_EEELi512ENS_6half_tEfNS_4arch4Sm90ELb0ELb0ELb0ELb0ELb0ELb0ELb0ELb0ELb0ELb0ELb0ELb0EEENS1_21CollectiveEpilogueFwdINS6_IJSA_NS7_ILi512EEESA_EEES9_SC_SE_Li256ELb0ELb0ELb0ELb0EEENS1_29StaticPersistentTileSchedulerILb0EEEEEEEEEvNT_6ParamsE,@"STO_CUDA_ENTRY STV_DEFAULT"
_ZN7cutlass13device_kernelIN5flash11enable_sm90INS1_16FlashAttnFwdSm90INS1_25CollectiveMainloopFwdSm90ILi2EN4cute5tupleIJNS5_1CILi1EEES8_S8_EEENS6_IJNS7_ILi64EEESA_SA_EEELi512ENS_6half_tEfNS_4arch4Sm90ELb0ELb0ELb0ELb0ELb0ELb0ELb0ELb0ELb0ELb0ELb0ELb0EEENS1_21CollectiveEpilogueFwdINS6_IJSA_NS7_ILi512EEESA_EEES9_SC_SE_Li256ELb0ELb0ELb0ELb0EEENS1_29StaticPersistentTileSchedulerILb0EEEEEEEEEvNT_6ParamsE:
[----:B------:R-:W1:Y:S02]  /*0000*/  LDC R1, c[0x0][0x28] ;  /* 0x00000a00ff017b82 */ /* 0x000e640000000800 */
[----:B-1----:R-:W-:Y:S01]  /*0010*/  IADD3 R1, R1, -0x20, RZ ;  /* 0xffffffe001017810 */ /* 0x002fe20007ffe0ff */
[----:B------:R-:W1:Y:S01]  /*0020*/  S2R R4, SR_TID.X ;  /* 0x0000000000047919 */ /* 0x000e620000002100 */
[----:B------:R-:W-:Y:S01]  /*0030*/  ELECT P0, URZ, PT ;  /* 0x00000000003f782f */ /* 0x000fe20003800000 */
[----:B------:R-:W-:Y:S01]  /*0040*/  BSSY B0, `(.L_x_0) ;  /* 0x0000014000007945 */ /* 0x000fe20003800000 */
[----:B-1----:R-:W-:-:S05]  /*0050*/  SHF.R.U32.HI R0, RZ, 0x5, R4 ;  /* 0x00000005ff007819 */ /* 0x002fca0000011604 */
[----:B------:R-:W1:Y:S02]  /*0060*/  SHFL.IDX PT, R2, R0, RZ, 0x1f ;  /* 0x00001fff00027589 */ /* 0x000e6400000e0000 */
[----:B-1----:R-:W-:Y:S02]  /*0070*/  ISETP.EQ.AND P0, PT, R2, RZ, P0 ;  /* 0x000000ff0200720c */ /* 0x002fe40000702270 */
[----:B------:R-:W-:-:S11]  /*0080*/  SHF.R.U32.HI R2, RZ, 0x7, R4 ;  /* 0x00000007ff027819 */ /* 0x000fd60000011604 */
[----:B------:R-:W-:Y:S05]  /*0090*/  @!P0 BRA `(.L_x_1) ;  /* 0x0000000000388947 */ /* 0x000fea0003800000 */
[----:B------:R-:W-:Y:S02]  /*00a0*/  ULDC.64 UR4, c[0x0][0x198] ;  /* 0x0000660000047ab9 */ /* 0x000fe40000000a00 */
[----:B------:R-:W-:Y:S02]  /*00b0*/  UIADD3 UR6, UP0, UR4, 0x270, URZ ;  /* 0x0000027004067890 */ /* 0x000fe4000ff1e03f */
[----:B------:R-:W-:Y:S02]  /*00c0*/  UIADD3 UR8, UP1, UR4, 0x370, URZ ;  /* 0x0000037004087890 */ /* 0x000fe4000ff3e03f */
[----:B------:R-:W-:Y:S02]  /*00d0*/  UIADD3 UR10, UP2, UR4, 0x470, URZ ;  /* 0x00000470040a7890 */ /* 0x000fe4000ff5e03f */
[----:B------:R-:W-:Y:S02]  /*00e0*/  UIADD3 UR4, UP3, UR4, 0x9f0, URZ ;  /* 0x000009f004047890 */ /* 0x000fe4000ff7e03f */
[----:B------:R-:W-:-:S02]  /*00f0*/  UIADD3.X UR7, URZ, UR5, URZ, UP0, !UPT ;  /* 0x000000053f077290 */ /* 0x000fc400087fe43f */
[----:B------:R-:W-:Y:S02]  /*0100*/  UIADD3.X UR9, URZ, UR5, URZ, UP1, !UPT ;  /* 0x000000053f097290 */ /* 0x000fe40008ffe43f */
[----:B------:R-:W-:Y:S02]  /*0110*/  UIADD3.X UR11, URZ, UR5, URZ, UP2, !UPT ;  /* 0x000000053f0b7290 */ /* 0x000fe400097fe43f */
[----:B------:R-:W-:-:S03]  /*0120*/  UIADD3.X UR5, URZ, UR5, URZ, UP3, !UPT ;  /* 0x000000053f057290 */ /* 0x000fc60009ffe43f */
[----:B------:R1:W-:Y:S02]  /*0130*/  UTMACCTL.PF [UR6] ;  /* 0x00000000060079b9 */ /* 0x0003e40008040000 */
[----:B------:R1:W-:Y:S02]  /*0140*/  UTMACCTL.PF [UR8] ;  /* 0x00000000080079b9 */ /* 0x0003e40008040000 */
[----:B------:R1:W-:Y:S02]  /*0150*/  UTMACCTL.PF [UR10] ;  /* 0x000000000a0079b9 */ /* 0x0003e40008040000 */
[----:B------:R1:W-:Y:S02]  /*0160*/  UTMACCTL.PF [UR4] ;  /* 0x00000000040079b9 */ /* 0x0003e40008040000 */
[----:B-1----:R-:W-:Y:S01]  /*0170*/  NOP ;  /* 0x0000000000007918 */ /* 0x002fe20000000000 */
.L_x_1:
[----:B------:R-:W-:Y:S05]  /*0180*/  BSYNC B0 ;  /* 0x0000000000007941 */ /* 0x000fea0003800000 */
.L_x_0:
[----:B------:R-:W-:Y:S01]  /*0190*/  VOTEU.ANY UP0, P0 ;  /* 0x00000000003f7886 */ /* 0x000fe20000000100 */
[----:B------:R-:W1:Y:S01]  /*01a0*/  SHFL.IDX PT, R2, R2, RZ, 0x1f ;  /* 0x00001fff02027589 */ /* 0x000e6200000e0000 */
[----:B------:R-:W-:Y:S01]  /*01b0*/  UMOV UR4, 0x1 ;  /* 0x0000000100047882 */ /* 0x000fe20000000000 */
[----:B------:R-:W-:Y:S01]  /*01c0*/  VOTEU.ANY UP1, P0 ;  /* 0x00000000003f7886 */ /* 0x000fe20000020100 */
[----:B------:R-:W-:Y:S01]  /*01d0*/  VOTEU.ANY UP2, P0 ;  /* 0x00000000003f7886 */ /* 0x000fe20000040100 */
[----:B------:R-:W2:Y:S01]  /*01e0*/  @UP0 S2UR UR7, SR_CgaCtaId ;  /* 0x00000000000709c3 */ /* 0x000ea20000008800 */
[----:B------:R-:W3:Y:S01]  /*01f0*/  SHFL.IDX PT, R3, R0, RZ, 0x1f ;  /* 0x00001fff00037589 */ /* 0x000ee200000e0000 */
[----:B------:R-:W-:Y:S01]  /*0200*/  @UP0 UMOV UR6, 0x400 ;  /* 0x0000040000060882 */ /* 0x000fe20000000000 */
[----:B------:R-:W-:-:S04]  /*0210*/  @UP0 UIADD3 UR4, -UR4, 0x100000, URZ ;  /* 0x0010000004040890 */ /* 0x000fc8000fffe13f */
[----:B------:R-:W-:Y:S02]  /*0220*/  @UP0 USHF.L.U32 UR5, UR4, 0xb, URZ ;  /* 0x0000000b04050899 */ /* 0x000fe4000800063f */
[----:B------:R-:W-:Y:S01]  /*0230*/  @UP0 USHF.L.U32 UR4, UR4, 0x1, URZ ;  /* 0x0000000104040899 */ /* 0x000fe2000800063f */
[----:B-1----:R-:W-:Y:S01]  /*0240*/  R2UR UR47, R2 ;  /* 0x00000000022f72ca */ /* 0x002fe200000e0000 */
[----:B--2---:R-:W-:Y:S01]  /*0250*/  @UP0 ULEA UR6, UR7, UR6, 0x18 ;  /* 0x0000000607060291 */ /* 0x004fe2000f8ec03f */
[----:B---3--:R-:W-:-:S11]  /*0260*/  ISETP.NE.AND P1, PT, R3, RZ, PT ;  /* 0x000000ff0300720c */ /* 0x008fd60003f25270 */
[----:B------:R-:W-:Y:S01]  /*0270*/  UISETP.NE.AND UP0, UPT, UR47, URZ, UPT ;  /* 0x0000003f2f00728c */ /* 0x000fe2000bf05270 */
[----:B------:R-:W1:Y:S02]  /*0280*/  FENCE.VIEW.ASYNC.S ;  /* 0x00000000000073c6 */ /* 0x000e640000000000 */
[----:B-1----:R1:W2:Y:S01]  /*0290*/  @UP1 SYNCS.EXCH.64 URZ, [UR6+0x28c00], UR4 ;  /* 0x028c0004063f15b2 */ /* 0x0022a20008000100 */
[----:B------:R1:W3:Y:S01]  /*02a0*/  @UP2 SYNCS.EXCH.64 URZ, [UR6+0x28c20], UR4 ;  /* 0x028c2004063f25b2 */ /* 0x0002e20008000100 */
[----:B------:R-:W-:Y:S06]  /*02b0*/  @P1 BRA `(.L_x_2) ;  /* 0x0000000000381947 */ /* 0x000fec0003800000 */
[----:B-1----:R-:W1:Y:S01]  /*02c0*/  S2UR UR5, SR_CgaCtaId ;  /* 0x00000000000579c3 */ /* 0x002e620000008800 */
[----:B------:R-:W-:Y:S01]  /*02d0*/  UMOV UR4, 0x400 ;  /* 0x0000040000047882 */ /* 0x000fe20000000000 */
[----:B------:R-:W-:Y:S01]  /*02e0*/  UMOV UR7, 0x1 ;  /* 0x0000000100077882 */ /* 0x000fe20000000000 */
[----:B------:R-:W-:Y:S01]  /*02f0*/  ELECT P0, URZ, PT ;  /* 0x00000000003f782f */ /* 0x000fe20003800000 */
[----:B-1----:R-:W-:Y:S02]  /*0300*/  ULEA UR6, UR5, UR4, 0x18 ;  /* 0x0000000405067291 */ /* 0x002fe4000f8ec03f */
[----:B------:R-:W-:-:S04]  /*0310*/  UIADD3 UR4, -UR7, 0x100000, URZ ;  /* 0x0010000007047890 */ /* 0x000fc8000fffe13f */
[----:B------:R-:W-:Y:S02]  /*0320*/  USHF.L.U32 UR5, UR4, 0xb, URZ ;  /* 0x0000000b04057899 */ /* 0x000fe4000800063f */
[----:B------:R-:W-:Y:S01]  /*0330*/  USHF.L.U32 UR4, UR4, 0x1, URZ ;  /* 0x0000000104047899 */ /* 0x000fe2000800063f */
[----:B------:R-:W1:Y:S11]  /*0340*/  FENCE.VIEW.ASYNC.S ;  /* 0x00000000000073c6 */ /* 0x000e760000000000 */
[----:B-1----:R4:W1:Y:S01]  /*0350*/  SYNCS.EXCH.64 URZ, [UR6+0x28c30], UR4 ;  /* 0x028c3004063f75b2 */ /* 0x0028620008000100 */
[----:B------:R4:W1:Y:S01]  /*0360*/  SYNCS.EXCH.64 URZ, [UR6+0x28c40], UR4 ;  /* 0x028c4004063f75b2 */ /* 0x0008620008000100 */
[----:B------:R4:W1:Y:S01]  /*0370*/  SYNCS.EXCH.64 URZ, [UR6+0x28c38], UR4 ;  /* 0x028c3804063f75b2 */ /* 0x0008620008000100 */
[----:B------:R4:W1:Y:S02]  /*0380*/  SYNCS.EXCH.64 URZ, [UR6+0x28c48], UR4 ;  /* 0x028c4804063f75b2 */ /* 0x0008640008000100 */
[----:B----4-:R-:W-:Y:S01]  /*0390*/  NOP ;  /* 0x0000000000007918 */ /* 0x010fe20000000000 */
.L_x_2:
[----:B------:R-:W4:Y:S01]  /*03a0*/  SHFL.IDX PT, R2, R0, RZ, 0x1f ;  /* 0x00001fff00027589 */ /* 0x000f2200000e0000 */
[----:B------:R-:W-:Y:S01]  /*03b0*/  NOP ;  /* 0x0000000000007918 */ /* 0x000fe20000000000 */
[----:B----4-:R-:W-:-:S13]  /*03c0*/  ISETP.NE.AND P0, PT, R2, RZ, PT ;  /* 0x000000ff0200720c */ /* 0x010fda0003f05270 */
[----:B------:R-:W-:Y:S05]  /*03d0*/  @P0 BRA `(.L_x_3) ;  /* 0x0000000000480947 */ /* 0x000fea0003800000 */
[----:B-1----:R-:W1:Y:S01]  /*03e0*/  S2UR UR5, SR_CgaCtaId ;  /* 0x00000000000579c3 */ /* 0x002e620000008800 */
[----:B------:R-:W-:Y:S01]  /*03f0*/  UMOV UR4, 0x400 ;  /* 0x0000040000047882 */ /* 0x000fe20000000000 */
[----:B------:R-:W-:Y:S01]  /*0400*/  UMOV UR6, 0x1 ;  /* 0x0000000100067882 */ /* 0x000fe20000000000 */
[----:B------:R-:W-:Y:S01]  /*0410*/  UMOV UR9, 0x2 ;  /* 0x0000000200097882 */ /* 0x000fe20000000000 */
[----:B------:R-:W-:-:S04]  /*0420*/  UIADD3 UR6, -UR6, 0x100000, URZ ;  /* 0x0010000006067890 */ /* 0x000fc8000fffe13f */
[----:B------:R-:W-:Y:S02]  /*0430*/  USHF.L.U32 UR7, UR6, 0xb, URZ ;  /* 0x0000000b06077899 */ /* 0x000fe4000800063f */
[----:B------:R-:W-:Y:S01]  /*0440*/  USHF.L.U32 UR6, UR6, 0x1, URZ ;  /* 0x0000000106067899 */ /* 0x000fe2000800063f */
[----:B------:R-:W-:Y:S01]  /*0450*/  ELECT P0, URZ, PT ;  /* 0x00000000003f782f */ /* 0x000fe20003800000 */
[----:B-1----:R-:W-:Y:S02]  /*0460*/  ULEA UR8, UR5, UR4, 0x18 ;  /* 0x0000000405087291 */ /* 0x002fe4000f8ec03f */
[----:B------:R-:W-:-:S04]  /*0470*/  UIADD3 UR4, -UR9, 0x100000, URZ ;  /* 0x0010000009047890 */ /* 0x000fc8000fffe13f */
[----:B------:R-:W-:Y:S02]  /*0480*/  USHF.L.U32 UR5, UR4, 0xb, URZ ;  /* 0x0000000b04057899 */ /* 0x000fe4000800063f */
[----:B------:R-:W-:Y:S01]  /*0490*/  USHF.L.U32 UR4, UR4, 0x1, URZ ;  /* 0x0000000104047899 */ /* 0x000fe2000800063f */
[----:B------:R-:W1:Y:S03]  /*04a0*/  FENCE.VIEW.ASYNC.S ;  /* 0x00000000000073c6 */ /* 0x000e660000000000 */
[----:B-1----:R4:W1:Y:S08]  /*04b0*/  SYNCS.EXCH.64 URZ, [UR8+0x28c50], UR6 ;  /* 0x028c5006083f75b2 */ /* 0x0028700008000100 */
[----:B------:R4:W1:Y:S01]  /*04c0*/  SYNCS.EXCH.64 URZ, [UR8+0x28c60], UR4 ;  /* 0x028c6004083f75b2 */ /* 0x0008620008000100 */
[----:B------:R4:W1:Y:S01]  /*04d0*/  SYNCS.EXCH.64 URZ, [UR8+0x28c58], UR6 ;  /* 0x028c5806083f75b2 */ /* 0x0008620008000100 */
[----:B------:R4:W1:Y:S02]  /*04e0*/  SYNCS.EXCH.64 URZ, [UR8+0x28c68], UR4 ;  /* 0x028c6804083f75b2 */ /* 0x0008640008000100 */
[----:B----4-:R-:W-:Y:S01]  /*04f0*/  NOP ;  /* 0x0000000000007918 */ /* 0x010fe20000000000 */
.L_x_3:
[----:B------:R-:W4:Y:S01]  /*0500*/  SHFL.IDX PT, R2, R0, RZ, 0x1f ;  /* 0x00001fff00027589 */ /* 0x000f2200000e0000 */
[----:B------:R-:W-:Y:S01]  /*0510*/  NOP ;  /* 0x0000000000007918 */ /* 0x000fe20000000000 */
[----:B----4-:R-:W-:-:S13]  /*0520*/  ISETP.NE.AND P0, PT, R2, RZ, PT ;  /* 0x000000ff0200720c */ /* 0x010fda0003f05270 */
[----:B------:R-:W-:Y:S05]  /*0530*/  @P0 BRA `(.L_x_4) ;  /* 0x0000000000380947 */ /* 0x000fea0003800000 */
        /* <DEDUP_REMOVED lines=14> */
.L_x_4:
        /* <DEDUP_REMOVED lines=8> */
[----:B------:R-:W-:Y:S01]  /*06a0*/  ELECT P0, URZ, PT ;  /* 0x00000000003f782f */ /* 0x000fe20003800000 */
[----:B-1----:R-:W-:Y:S02]  /*06b0*/  ULEA UR8, UR5, UR4, 0x18 ;  /* 0x0000000405087291 */ /* 0x002fe4000f8ec03f */
[----:B------:R-:W-:-:S04]  /*06c0*/  UIADD3 UR4, -UR6, 0x100000, URZ ;  /* 0x0010000006047890 */ /* 0x000fc8000fffe13f */
[----:B------:R-:W-:Y:S02]  /*06d0*/  USHF.L.U32 UR5, UR4, 0xb, URZ ;  /* 0x0000000b04057899 */ /* 0x000fe4000800063f */
[----:B------:R-:W-:Y:S02]  /*06e0*/  USHF.L.U32 UR4, UR4, 0x1, URZ ;  /* 0x0000000104047899 */ /* 0x000fe4000800063f */
        /* <DEDUP_REMOVED lines=9> */
.L_x_5:
        /* <DEDUP_REMOVED lines=22> */
.L_x_6:
[----:B------:R-:W-:Y:S01]  /*08e0*/  PLOP3.LUT P0, PT, PT, PT, UP0, 0x80, 0x0 ;  /* 0x000000000000781c */ /* 0x000fe20003f0f008 */
[----:B------:R-:W-:Y:S01]  /*08f0*/  UMOV UR38, 0x1 ;  /* 0x0000000100267882 */ /* 0x000fe20000000000 */
[----:B------:R-:W-:Y:S01]  /*0900*/  NOP ;  /* 0x0000000000007918 */ /* 0x000fe20000000000 */
[----:B------:R-:W-:Y:S01]  /*0910*/  USEL UR38, UR38, 0x2, !UP0 ;  /* 0x0000000226267887 */ /* 0x000fe2000c000000 */
[----:B------:R-:W-:Y:S01]  /*0920*/  ULDC.64 UR48, c[0x0][0x208] ;  /* 0x0000820000307ab9 */ /* 0x000fe20000000a00 */
[----:B-123--:R-:W-:Y:S08]  /*0930*/  BAR.SYNC.DEFER_BLOCKING 0x0 ;  /* 0x0000000000007b1d */ /* 0x00eff00000010000 */
[----:B------:R-:W-:Y:S05]  /*0940*/  @!P0 BRA `(.L_x_7) ;  /* 0x0000006c00088947 */ /* 0x000fea0003800000 */
.L_x_8:
[----:B------:R-:W-:-:S08]  /*0950*/  NOP ;  /* 0x0000000000007918 */ /* 0x000fd00000000000 */
[----:B------:R-:W1:Y:S02]  /*0960*/  USETMAXREG.TRY_ALLOC.CTAPOOL UP0, 0xf0 ;  /* 0x000000f0000079c8 */ /* 0x000e640008000600 */
[----:B-1----:R-:W-:-:S13]  /*0970*/  PLOP3.LUT P0, PT, PT, PT, UP0, 0x80, 0x0 ;  /* 0x000000000000781c */ /* 0x002fda0003f0f008 */
[----:B------:R-:W-:Y:S05]  /*0980*/  @!P0 BRA `(.L_x_8) ;  /* 0xfffffffc00f08947 */ /* 0x000fea000383ffff */
[----:B------:R-:W-:Y:S01]  /*0990*/  LOP3.LUT R0, R4, 0xffffff80, RZ, 0xc0, !PT ;  /* 0xffffff8004007812 */ /* 0x000fe200078ec0ff */
[----:B------:R-:W1:Y:S03]  /*09a0*/  S2UR UR45, SR_CTAID.X ;  /* 0x00000000002d79c3 */ /* 0x000e660000002500 */
[----:B------:R-:W-:-:S05]  /*09b0*/  ISETP.NE.AND P0, PT, R0, 0x80, PT ;  /* 0x000000800000780c */ /* 0x000fca0003f05270 */
[----:B------:R-:W1:Y:S08]  /*09c0*/  LDC R0, c[0x0][0xda4] ;  /* 0x00036900ff007b82 */ /* 0x000e700000000800 */
[----:B------:R-:W-:Y:S06]  /*09d0*/  @!P0 BAR.ARV 0x8, 0xa0 ;  /* 0x0202800000008b1d */ /* 0x000fec0000002000 */
[----:B------:R-:W-:-:S13]  /*09e0*/  ISETP.GE.U32.AND P0, PT, R4, 0x100, PT ;  /* 0x000001000400780c */ /* 0x000fda0003f06070 */
[----:B------:R-:W-:Y:S06]  /*09f0*/  @P0 BAR.ARV 0xf, 0x100 ;  /* 0x03c4000000000b1d */ /* 0x000fec0000002000 */
[----:B-1----:R-:W-:-:S13]  /*0a00*/  ISETP.LE.AND P0, PT, R0, UR45, PT ;  /* 0x0000002d00007c0c */ /* 0x002fda000bf03270 */
[----:B------:R-:W-:Y:S05]  /*0a10*/  @P0 EXIT ;  /* 0x000000000000094d */ /* 0x000fea0003800000 */
[----:B------:R-:W-:Y:S01]  /*0a20*/  VIADD R0, R4, 0xffffff80 ;  /* 0xffffff8004007836 */ /* 0x000fe20000000000 */
[----:B------:R-:W1:Y:S01]  /*0a30*/  S2UR UR4, SR_CgaCtaId ;  /* 0x00000000000479c3 */ /* 0x000e620000008800 */
[----:B------:R-:W-:Y:S01]  /*0a40*/  UMOV UR46, 0x400 ;  /* 0x00000400002e7882 */ /* 0x000fe20000000000 */
[----:B------:R-:W-:Y:S01]  /*0a50*/  MOV R22, 0x40 ;  /* 0x0000004000167802 */ /* 0x000fe20000000f00 */
[----:B------:R-:W-:Y:S01]  /*0a60*/  ULOP3.LUT UR44, UR38, 0x1, URZ, 0xfc, !UPT ;  /* 0x00000001262c7892 */ /* 0x000fe2000f8efc3f */
[----:B------:R-:W-:Y:S01]  /*0a70*/  SHF.R.S32.HI R3, RZ, 0x1f, R0 ;  /* 0x0000001fff037819 */ /* 0x000fe20000011400 */
[----:B------:R-:W-:Y:S01]  /*0a80*/  ULDC.64 UR52, c[0x0][0x198] ;  /* 0x0000660000347ab9 */ /* 0x000fe20000000a00 */
[----:B------:R-:W-:Y:S01]  /*0a90*/  UMOV UR41, URZ ;  /* 0x0000003f00297c82 */ /* 0x000fe20008000000 */
[----:B------:R-:W-:Y:S01]  /*0aa0*/  UMOV UR40, URZ ;  /* 0x0000003f00287c82 */ /* 0x000fe20008000000 */
[CC--:B------:R-:W-:Y:S01]  /*0ab0*/  LEA.HI R2, R3.reuse, R0.reuse, RZ, 0x4 ;  /* 0x0000000003027211 */ /* 0x0c0fe200078f20ff */
[----:B------:R-:W-:Y:S01]  /*0ac0*/  UMOV UR39, URZ ;  /* 0x0000003f00277c82 */ /* 0x000fe20008000000 */
[----:B------:R-:W-:-:S02]  /*0ad0*/  LEA.HI R4, R3, R0, RZ, 0x5 ;  /* 0x0000000003047211 */ /* 0x000fc400078f28ff */
[----:B------:R-:W-:Y:S02]  /*0ae0*/  LEA.HI R5, R3, R0, RZ, 0x7 ;  /* 0x0000000003057211 */ /* 0x000fe400078f38ff */
[----:B------:R-:W-:Y:S02]  /*0af0*/  LOP3.LUT R7, R2, 0xfffffff0, RZ, 0xc0, !PT ;  /* 0xfffffff002077812 */ /* 0x000fe400078ec0ff */
[--C-:B------:R-:W-:Y:S02]  /*0b00*/  SHF.R.S32.HI R185, RZ, 0x5, R4.reuse ;  /* 0x00000005ffb97819 */ /* 0x100fe40000011404 */
[----:B------:R-:W-:Y:S02]  /*0b10*/  LOP3.LUT R3, R5, 0xffffff80, RZ, 0xc0, !PT ;  /* 0xffffff8005037812 */ /* 0x000fe400078ec0ff */
[----:B------:R-:W-:Y:S02]  /*0b20*/  SHF.R.S32.HI R4, RZ, 0x1f, R4 ;  /* 0x0000001fff047819 */ /* 0x000fe40000011404 */
[C---:B------:R-:W-:Y:S01]  /*0b30*/  IADD3 R7, R0.reuse, -R7, RZ ;  /* 0x8000000700077210 */ /* 0x040fe20007ffe0ff */
[----:B------:R-:W-:Y:S01]  /*0b40*/  IMAD.IADD R3, R0, 0x1, -R3 ;  /* 0x0000000100037824 */ /* 0x000fe200078e0a03 */
[----:B------:R-:W-:Y:S01]  /*0b50*/  LEA.HI R4, R4, R185, RZ, 0x2 ;  /* 0x000000b904047211 */ /* 0x000fe200078f10ff */
[----:B-1----:R-:W-:Y:S01]  /*0b60*/  ULEA UR46, UR4, UR46, 0x18 ;  /* 0x0000002e042e7291 */ /* 0x002fe2000f8ec03f */
[----:B------:R-:W-:-:S02]  /*0b70*/  SHF.R.S32.HI R0, RZ, 0x1f, R7 ;  /* 0x0000001fff007819 */ /* 0x000fc40000011407 */
[----:B------:R-:W-:Y:S02]  /*0b80*/  SHF.R.S32.HI R184, RZ, 0x7, R5 ;  /* 0x00000007ffb87819 */ /* 0x000fe40000011405 */
[----:B------:R-:W-:Y:S02]  /*0b90*/  LOP3.LUT R4, R4, 0x3ffffc, RZ, 0xc0, !PT ;  /* 0x003ffffc04047812 */ /* 0x000fe400078ec0ff */
[----:B------:R-:W-:Y:S01]  /*0ba0*/  LEA.HI R6, R0, R7, RZ, 0x3 ;  /* 0x0000000700067211 */ /* 0x000fe200078f18ff */
[----:B------:R-:W-:Y:S01]  /*0bb0*/  IMAD R11, R184, 0x100, R7 ;  /* 0x00000100b80b7824 */ /* 0x000fe200078e0207 */
[----:B------:R-:W-:Y:S02]  /*0bc0*/  SHF.R.S32.HI R9, RZ, 0x4, R2 ;  /* 0x00000004ff097819 */ /* 0x000fe40000011402 */
[----:B------:R-:W-:Y:S02]  /*0bd0*/  IADD3 R8, R185, -R4, RZ ;  /* 0x80000004b9087210 */ /* 0x000fe40007ffe0ff */
[C---:B------:R-:W-:Y:S01]  /*0be0*/  LOP3.LUT R4, R6.reuse, 0xfffffff8, RZ, 0xc0, !PT ;  /* 0xfffffff806047812 */ /* 0x040fe200078ec0ff */
[----:B------:R-:W-:Y:S01]  /*0bf0*/  IMAD.SHL.U32 R6, R6, 0x40, RZ ;  /* 0x0000004006067824 */ /* 0x000fe200078e00ff */
[----:B------:R-:W-:Y:S01]  /*0c00*/  LEA.HI R2, R2, R9, RZ, 0x1 ;  /* 0x0000000902027211 */ /* 0x000fe200078f08ff */
[----:B------:R-:W-:Y:S01]  /*0c10*/  IMAD R186, R8, 0x10, R11 ;  /* 0x0000001008ba7824 */ /* 0x000fe200078e020b */
[----:B------:R-:W-:-:S02]  /*0c20*/  IADD3 R8, R7, -R4, RZ ;  /* 0x8000000407087210 */ /* 0x000fc40007ffe0ff */
[----:B------:R-:W-:Y:S02]  /*0c30*/  LOP3.LUT R2, R2, 0x1ffffffe, RZ, 0xc0, !PT ;  /* 0x1ffffffe02027812 */ /* 0x000fe400078ec0ff */
[----:B------:R-:W-:Y:S01]  /*0c40*/  LOP3.LUT R6, R6, 0x7ffffe00, RZ, 0xc0, !PT ;  /* 0x7ffffe0006067812 */ /* 0x000fe200078ec0ff */
[----:B------:R-:W-:Y:S01]  /*0c50*/  IMAD.SHL.U32 R10, R8, 0x40, RZ ;  /* 0x00000040080a7824 */ /* 0x000fe200078e00ff */
[----:B------:R-:W-:Y:S02]  /*0c60*/  IADD3 R9, R9, -R2, RZ ;  /* 0x8000000209097210 */ /* 0x000fe40007ffe0ff */
[----:B------:R-:W-:Y:S01]  /*0c70*/  SHF.R.S32.HI R0, RZ, 0x1f, R3 ;  /* 0x0000001fff007819 */ /* 0x000fe20000011403 */
[----:B------:R-:W-:Y:S01]  /*0c80*/  IMAD R6, R185, 0x400, R6 ;  /* 0x00000400b9067824 */ /* 0x000fe200078e0206 */
[----:B------:R-:W-:Y:S02]  /*0c90*/  SHF.L.U32 R9, R9, 0x3, RZ ;  /* 0x0000000309097819 */ /* 0x000fe400000006ff */
[----:B------:R-:W-:-:S02]  /*0ca0*/  LOP3.LUT R10, R10, 0x1c0, RZ, 0xc0, !PT ;  /* 0x000001c00a0a7812 */ /* 0x000fc400078ec0ff */
[----:B------:R-:W-:Y:S02]  /*0cb0*/  LEA R186, R186, R9, 0x6 ;  /* 0x00000009baba7211 */ /* 0x000fe400078e30ff */
[----:B------:R-:W-:Y:S02]  /*0cc0*/  LOP3.LUT R9, R10, 0x8, R9, 0xf8, !PT ;  /* 0x000000080a097812 */ /* 0x000fe400078ef809 */
[----:B------:R-:W-:Y:S02]  /*0cd0*/  SHF.R.U32.HI R10, RZ, 0x3, R10 ;  /* 0x00000003ff0a7819 */ /* 0x000fe4000001160a */
[CC--:B------:R-:W-:Y:S02]  /*0ce0*/  LEA.HI R2, R0.reuse, R3.reuse, RZ, 0x2 ;  /* 0x0000000300027211 */ /* 0x0c0fe400078f10ff */
[----:B------:R-:W-:Y:S02]  /*0cf0*/  LOP3.LUT R9, R9, R10, RZ, 0x3c, !PT ;  /* 0x0000000a09097212 */ /* 0x000fe400078e3cff */
[----:B------:R-:W-:-:S02]  /*0d00*/  LEA.HI R4, R0, R3, RZ, 0x5 ;  /* 0x0000000300047211 */ /* 0x000fc400078f28ff */
[----:B------:R-:W-:Y:S01]  /*0d10*/  R2P PR, R8, 0x6 ;  /* 0x0000000608007804 */ /* 0x000fe20000000000 */
[----:B------:R-:W-:Y:S01]  /*0d20*/  IMAD.IADD R6, R6, 0x1, R9 ;  /* 0x0000000106067824 */ /* 0x000fe200078e0209 */
[--C-:B------:R-:W-:Y:S02]  /*0d30*/  SHF.R.S32.HI R0, RZ, 0x2, R2.reuse ;  /* 0x00000002ff007819 */ /* 0x100fe40000011402 */
[----:B------:R-:W-:Y:S02]  /*0d40*/  SHF.R.S32.HI R7, RZ, 0x1f, R2 ;  /* 0x0000001fff077819 */ /* 0x000fe40000011402 */
[----:B------:R-:W-:Y:S02]  /*0d50*/  LEA.HI R5, R5, R184, RZ, 0x1 ;  /* 0x000000b805057211 */ /* 0x000fe400078f08ff */
[----:B------:R-:W-:Y:S02]  /*0d60*/  LEA R19, R6, UR46, 0x1 ;  /* 0x0000002e06137c11 */ /* 0x000fe4000f8e08ff */
[----:B------:R-:W-:-:S02]  /*0d70*/  LEA.HI R7, R7, R0, RZ, 0x3 ;  /* 0x0000000007077211 */ /* 0x000fc400078f18ff */
[----:B------:R-:W-:Y:S01]  /*0d80*/  LOP3.LUT R2, R2, 0x7ffffffc, RZ, 0xc0, !PT ;  /* 0x7ffffffc02027812 */ /* 0x000fe200078ec0ff */
[----:B------:R-:W-:Y:S01]  /*0d90*/  VIADD R23, R19, 0x26800 ;  /* 0x0002680013177836 */ /* 0x000fe20000000000 */
[----:B------:R-:W-:Y:S02]  /*0da0*/  LOP3.LUT R5, R5, 0xfffffe, RZ, 0xc0, !PT ;  /* 0x00fffffe05057812 */ /* 0x000fe400078ec0ff */
[----:B------:R-:W-:Y:S01]  /*0db0*/  LOP3.LUT R7, R7, 0xfffffff8, RZ, 0xc0, !PT ;  /* 0xfffffff807077812 */ /* 0x000fe200078ec0ff */
[----:B------:R-:W-:Y:S01]  /*0dc0*/  IMAD.IADD R16, R3, 0x1, -R2 ;  /* 0x0000000103107824 */ /* 0x000fe200078e0a02 */
[----:B------:R-:W-:Y:S01]  /*0dd0*/  IADD3 R18, R19, 0x26820, RZ ;  /* 0x0002682013127810 */ /* 0x000fe20007ffe0ff */
[----:B------:R-:W-:Y:S01]  /*0de0*/  IMAD.IADD R5, R184, 0x1, -R5 ;  /* 0x00000001b8057824 */ /* 0x000fe200078e0a05 */
[----:B------:R-:W-:Y:S01]  /*0df0*/  SEL R22, R22, 0xffffffc0, !P2 ;  /* 0xffffffc016167807 */ /* 0x000fe20005000000 */
[----:B------:R-:W-:Y:S01]  /*0e00*/  IMAD.SHL.U32 R16, R16, 0x2, RZ ;  /* 0x0000000210107824 */ /* 0x000fe200078e00ff */
[----:B------:R-:W-:-:S02]  /*0e10*/  IADD3 R7, R0, -R7, RZ ;  /* 0x8000000700077210 */ /* 0x000fc40007ffe0ff */
[----:B------:R-:W-:Y:S02]  /*0e20*/  SHF.R.S32.HI R2, RZ, 0x5, R4 ;  /* 0x00000005ff027819 */ /* 0x000fe40000011404 */
[C---:B------:R-:W-:Y:S02]  /*0e30*/  @P1 IADD3 R18, R23.reuse, -0x20, RZ ;  /* 0xffffffe017121810 */ /* 0x040fe40007ffe0ff */
[----:B------:R-:W-:Y:S02]  /*0e40*/  IADD3 R23, R23, R22, RZ ;  /* 0x0000001617177210 */ /* 0x000fe40007ffe0ff */
[----:B------:R-:W-:Y:S02]  /*0e50*/  LEA R2, R2, R7, 0x4 ;  /* 0x0000000702027211 */ /* 0x000fe400078e20ff */
[----:B------:R-:W-:Y:S02]  /*0e60*/  SHF.L.U32 R17, R5, 0x8, RZ ;  /* 0x0000000805117819 */ /* 0x000fe400000006ff */
[----:B------:R-:W-:-:S07]  /*0e70*/  IADD3 R22, R22, R18, RZ ;  /* 0x0000001216167210 */ /* 0x000fce0007ffe0ff */
.L_x_42:
[----:B------:R-:W-:Y:S01]  /*0e80*/  ULDC UR4, c[0x0][0xda8] ;  /* 0x00036a0000047ab9 */ /* 0x000fe20000000800 */
[----:B------:R-:W-:Y:S01]  /*0e90*/  ULDC UR50, c[0x0][0x404] ;  /* 0x0001010000327ab9 */ /* 0x000fe20000000800 */
[----:B------:R-:W-:Y:S01]  /*0ea0*/  UISETP.NE.AND UP1, UPT, UR4, 0x1, UPT ;  /* 0x000000010400788c */ /* 0x000fe2000bf25270 */
[----:B------:R-:W-:Y:S02]  /*0eb0*/  ULDC UR6, c[0x0][0x2e0] ;  /* 0x0000b80000067ab9 */ /* 0x000fe40000000800 */
[----:B------:R-:W-:Y:S01]  /*0ec0*/  ULDC.64 UR4, c[0x0][0x3f8] ;  /* 0x0000fe0000047ab9 */ /* 0x000fe20000000a00 */
[----:B------:R-:W-:Y:S01]  /*0ed0*/  UMOV UR43, UR45 ;  /* 0x0000002d002b7c82 */ /* 0x000fe20008000000 */
[----:B------:R-:W-:Y:S01]  /*0ee0*/  UISETP.NE.U32.AND UP0, UPT, UR4, URZ, UPT ;  /* 0x0000003f0400728c */ /* 0x000fe2000bf05070 */
[----:B------:R-:W-:Y:S02]  /*0ef0*/  UMOV UR42, UR45 ;  /* 0x0000002d002a7c82 */ /* 0x000fe40008000000 */
[----:B------:R-:W-:Y:S01]  /*0f00*/  ULDC UR4, c[0x0][0xdb4] ;  /* 0x00036d0000047ab9 */ /* 0x000fe20000000800 */
[----:B------:R-:W-:-:S02]  /*0f10*/  UISETP.NE.AND.EX UP0, UPT, UR5, URZ, UPT, UP0 ;  /* 0x0000003f0500728c */ /* 0x000fc4000bf05300 */
[----:B------:R-:W-:Y:S02]  /*0f20*/  UISETP.NE.AND UP2, UPT, UR4, 0x1, UPT ;  /* 0x000000010400788c */ /* 0x000fe4000bf45270 */
[----:B------:R-:W-:Y:S01]  /*0f30*/  USEL UR50, UR50, 0x1, UP0 ;  /* 0x0000000132327887 */ /* 0x000fe20008000000 */
[----:B------:R-:W-:Y:S01]  /*0f40*/  @UP1 ULDC UR4, c[0x0][0xdac] ;  /* 0x00036b0000041ab9 */ /* 0x000fe20000000800 */
[----:B------:R-:W-:Y:S02]  /*0f50*/  UISETP.NE.AND UP0, UPT, UR47, 0x1, UPT ;  /* 0x000000012f00788c */ /* 0x000fe4000bf05270 */
[----:B------:R-:W-:Y:S02]  /*0f60*/  UIMAD.WIDE.U32 UR4, UR45, UR4, URZ ;  /* 0x000000042d0472a5 */ /* 0x000fe4000f8e003f */
[----:B------:R-:W-:Y:S02]  /*0f70*/  UIMAD UR50, UR50, UR6, URZ ;  /* 0x00000006323272a4 */ /* 0x000fe4000f8e023f */
[----:B------:R-:W-:Y:S01]  /*0f80*/  PLOP3.LUT P0, PT, PT, PT, UP0, 0x80, 0x0 ;  /* 0x000000000000781c */ /* 0x000fe20003f0f008 */
[----:B------:R-:W-:Y:S01]  /*0f90*/  @UP1 ULDC UR6, c[0x0][0xdb0] ;  /* 0x00036c0000061ab9 */ /* 0x000fe20000000800 */
[----:B------:R-:W-:Y:S01]  /*0fa0*/  @UP2 ULDC.64 UR8, c[0x0][0xdb8] ;  /* 0x00036e0000082ab9 */ /* 0x000fe20000000a00 */
[----:B------:R-:W-:-:S02]  /*0fb0*/  @UP1 USHF.R.U32.HI UR43, URZ, UR6, UR5 ;  /* 0x000000063f2b1299 */ /* 0x000fc40008011605 */
[----:B------:R-:W-:Y:S02]  /*0fc0*/  UIADD3 UR6, UR50, 0x3f, URZ ;  /* 0x0000003f32067890 */ /* 0x000fe4000fffe03f */
[----:B------:R-:W-:Y:S02]  /*0fd0*/  UIMAD.WIDE.U32 UR4, UR43, UR8, URZ ;  /* 0x000000082b0472a5 */ /* 0x000fe4000f8e003f */
[----:B------:R-:W-:Y:S01]  /*0fe0*/  USHF.R.S32.HI UR7, URZ, 0x1f, UR6 ;  /* 0x0000001f3f077899 */ /* 0x000fe20008011406 */
[----:B------:R-:W-:Y:S01]  /*0ff0*/  UMOV UR36, UR43 ;  /* 0x0000002b00247c82 */ /* 0x000fe20008000000 */
[----:B------:R-:W-:Y:S02]  /*1000*/  @UP2 USHF.R.U32.HI UR36, URZ, UR9, UR5 ;  /* 0x000000093f242299 */ /* 0x000fe40008011605 */
[----:B------:R-:W-:-:S04]  /*1010*/  ULEA.HI UR7, UR7, UR6, URZ, 0x6 ;  /* 0x0000000607077291 */ /* 0x000fc8000f8f303f */
[----:B------:R-:W-:Y:S01]  /*1020*/  USHF.R.S32.HI UR37, URZ, 0x6, UR7 ;  /* 0x000000063f257899 */ /* 0x000fe20008011407 */
[----:B-1----:R-:W-:Y:S11]  /*1030*/  @!P0 BRA `(.L_x_9) ;  /* 0x0000001800448947 */ /* 0x002ff60003800000 */
[----:B------:R-:W1:Y:S01]  /*1040*/  SHFL.IDX PT, R0, R184, RZ, 0x1f ;  /* 0x00001fffb8007589 */ /* 0x000e6200000e0000 */
[----:B------:R-:W-:-:S06]  /*1050*/  UISETP.NE.AND UP0, UPT, UR44, 0x3, UPT ;  /* 0x000000032c00788c */ /* 0x000fcc000bf05270 */
[----:B------:R-:W-:Y:S02]  /*1060*/  PLOP3.LUT P0, PT, PT, PT, UP0, 0x80, 0x0 ;  /* 0x000000000000781c */ /* 0x000fe40003f0f008 */
[----:B-1----:R-:W-:-:S13]  /*1070*/  R2UR UR4, R0 ;  /* 0x00000000000472ca */ /* 0x002fda00000e0000 */
[----:B------:R-:W-:-:S04]  /*1080*/  ULEA.HI UR5, UR4, UR4, URZ, 0x1 ;  /* 0x0000000404057291 */ /* 0x000fc8000f8f083f */
[----:B------:R-:W-:-:S04]  /*1090*/  ULOP3.LUT UR5, UR5, 0x1fffe, URZ, 0xc0, !UPT ;  /* 0x0001fffe05057892 */ /* 0x000fc8000f8ec03f */
[----:B------:R-:W-:-:S04]  /*10a0*/  UIADD3 UR5, UR4, -UR5, URZ ;  /* 0x8000000504057290 */ /* 0x000fc8000fffe03f */
[----:B------:R-:W-:-:S04]  /*10b0*/  ULEA UR5, UR5, UR46, 0xf ;  /* 0x0000002e05057291 */ /* 0x000fc8000f8e783f */
[----:B------:R-:W-:-:S04]  /*10c0*/  UIADD3 UR5, UR5, 0x400, URZ ;  /* 0x0000040005057890 */ /* 0x000fc8000fffe03f */
[----:B------:R-:W-:-:S04]  /*10d0*/  USHF.R.U32.HI UR5, URZ, 0x4, UR5 ;  /* 0x000000043f057899 */ /* 0x000fc80008011605 */
[----:B------:R-:W-:-:S04]  /*10e0*/  ULOP3.LUT UR5, UR5, 0x3fff, URZ, 0xc0, !UPT ;  /* 0x00003fff05057892 */ /* 0x000fc8000f8ec03f */
[----:B------:R-:W-:Y:S01]  /*10f0*/  ULOP3.LUT UR20, UR5, 0x2000000, URZ, 0xfc, !UPT ;  /* 0x0200000005147892 */ /* 0x000fe2000f8efc3f */
[----:B------:R-:W-:Y:S11]  /*1100*/  @!P0 BRA `(.L_x_10) ;  /* 0x0000000000048947 */ /* 0x000ff60003800000 */
[----:B------:R-:W-:Y:S01]  /*1110*/  BPT.TRAP 0x1 ;  /* 0x000000040000795c */ /* 0x000fe20000300000 */
.L_x_10:
[----:B------:R-:W-:Y:S01]  /*1120*/  ULEA UR16, UR39, UR46, 0x3 ;  /* 0x0000002e27107291 */ /* 0x000fe2000f8e183f */
[----:B------:R-:W-:-:S05]  /*1130*/  IMAD.U32 R0, RZ, RZ, UR40 ;  /* 0x00000028ff007e24 */ /* 0x000fca000f8e00ff */
[----:B------:R-:W-:-:S04]  /*1140*/  SHF.L.U32 R0, R0, 0x1f, RZ ;  /* 0x0000001f00007819 */ /* 0x000fc800000006ff */
[----:B------:R-:W1:Y:S02]  /*1150*/  SYNCS.PHASECHK.TRANS64.TRYWAIT P0, [UR16+0x28c50], R0 ;  /* 0x028c5000ff0075a7 */ /* 0x000e640008000150 */
[----:B-1----:R-:W-:Y:S05]  /*1160*/  @!P0 BRA `(.L_x_11) ;  /* 0x0000009400648947 */ /* 0x002fea0003800000 */
.L_x_98:
[----:B------:R-:W-:Y:S01]  /*1170*/  BAR.SYNC.DEFER_BLOCKING 0xe, 0x100 ;  /* 0x0384000000007b1d */ /* 0x000fe20000010000 */
[----:B------:R-:W-:Y:S01]  /*1180*/  UIADD3 UR4, UR46, 0x26800, URZ ;  /* 0x000268002e047890 */ /* 0x000fe2000fffe03f */
[----:B-1----:R-:W-:Y:S01]  /*1190*/  MOV R0, UR16 ;  /* 0x0000001000007c02 */ /* 0x002fe20008000f00 */
[----:B------:R-:W-:Y:S02]  /*11a0*/  ULEA UR12, UR39, UR20, 0xc ;  /* 0x00000014270c7291 */ /* 0x000fe4000f8e603f */
[----:B------:R-:W-:Y:S01]  /*11b0*/  USHF.R.U32.HI UR4, URZ, 0x4, UR4 ;  /* 0x000000043f047899 */ /* 0x000fe20008011604 */
[----:B------:R-:W-:Y:S01]  /*11c0*/  UMOV UR7, 0x40000040 ;  /* 0x4000004000077882 */ /* 0x000fe20000000000 */
[----:B------:R-:W-:Y:S02]  /*11d0*/  UMOV UR5, 0x40000040 ;  /* 0x4000004000057882 */ /* 0x000fe40000000000 */
[----:B------:R-:W-:Y:S01]  /*11e0*/  ULOP3.LUT UR4, UR4, 0x3fff, URZ, 0xc0, !UPT ;  /* 0x00003fff04047892 */ /* 0x000fe2000f8ec03f */
[----:B------:R-:W1:Y:S01]  /*11f0*/  S2R R3, SR_TID.X ;  /* 0x0000000000037919 */ /* 0x000e620000002100 */
[----:B------:R-:W-:Y:S01]  /*1200*/  UMOV UR6, UR12 ;  /* 0x0000000c00067c82 */ /* 0x000fe20008000000 */
[----:B------:R-:W-:-:S02]  /*1210*/  UIADD3 UR10, UR12, 0x100, URZ ;  /* 0x000001000c0a7890 */ /* 0x000fc4000fffe03f */
[----:B------:R-:W-:Y:S01]  /*1220*/  ULOP3.LUT UR13, UR4, 0x10000, URZ, 0xfc, !UPT ;  /* 0x00010000040d7892 */ /* 0x000fe2000f8efc3f */
[----:B------:R-:W-:Y:S01]  /*1230*/  UMOV UR11, 0x40000040 ;  /* 0x40000040000b7882 */ /* 0x000fe20000000000 */
[----:B------:R-:W-:Y:S02]  /*1240*/  UMOV UR9, 0x40000040 ;  /* 0x4000004000097882 */ /* 0x000fe40000000000 */
[----:B------:R-:W-:Y:S02]  /*1250*/  UIADD3 UR8, UR13, 0x4, URZ ;  /* 0x000000040d087890 */ /* 0x000fe4000fffe03f */
[----:B------:R-:W-:Y:S01]  /*1260*/  UIADD3 UR14, UR12, 0x180, URZ ;  /* 0x000001800c0e7890 */ /* 0x000fe2000fffe03f */
[----:B------:R-:W-:Y:S01]  /*1270*/  UMOV UR4, UR13 ;  /* 0x0000000d00047c82 */ /* 0x000fe20008000000 */
[----:B------:R-:W-:Y:S01]  /*1280*/  UMOV UR15, 0x40000040 ;  /* 0x40000040000f7882 */ /* 0x000fe20000000000 */
[----:B------:R-:W-:Y:S01]  /*1290*/  WARPGROUP.ARRIVE ;  /* 0x00000000000079c5 */ /* 0x000fe20000000000 */
[----:B------:R-:W-:-:S05]  /*12a0*/  UISETP.GE.AND UP0, UPT, UR50, 0x41, UPT ;  /* 0x000000413200788c */ /* 0x000fca000bf06270 */
[----:B------:R-:W-:Y:S01]  /*12b0*/  HGMMA.64x256x16.F32 R24, gdesc[UR4].tnspB, RZ, !UPT, gsb0 ;  /* 0x43e00000041879f0 */ /* 0x000fe2000c0008ff */
[----:B------:R-:W-:Y:S02]  /*12c0*/  UIADD3 UR6, UR12, 0x80, URZ ;  /* 0x000000800c067890 */ /* 0x000fe4000fffe03f */
[----:B------:R-:W-:Y:S01]  /*12d0*/  UIADD3 UR4, UR13, 0x2, URZ ;  /* 0x000000020d047890 */ /* 0x000fe2000fffe03f */
[----:B------:R-:W-:Y:S01]  /*12e0*/  UMOV UR7, 0x40000040 ;  /* 0x4000004000077882 */ /* 0x000fe20000000000 */
[----:B------:R-:W-:Y:S01]  /*12f0*/  UMOV UR5, 0x40000040 ;  /* 0x4000004000057882 */ /* 0x000fe20000000000 */
[----:B------:R-:W-:-:S03]  /*1300*/  UIADD3 UR12, UR13, 0x6, URZ ;  /* 0x000000060d0c7890 */ /* 0x000fc6000fffe03f */
[----:B------:R-:W-:Y:S01]  /*1310*/  UMOV UR13, 0x40000040 ;  /* 0x40000040000d7882 */ /* 0x000fe20000000000 */
[----:B-1----:R-:W-:-:S04]  /*1320*/  LOP3.LUT R3, R3, 0x7f, RZ, 0xc0, !PT ;  /* 0x0000007f03037812 */ /* 0x002fc800078ec0ff */
[----:B------:R-:W-:-:S13]  /*1330*/  ISETP.NE.AND P0, PT, R3, RZ, PT ;  /* 0x000000ff0300720c */ /* 0x000fda0003f05270 */
[----:B------:R-:W-:-:S04]  /*1340*/  @!P0 IADD3 R0, R0, 0x28c60, RZ ;  /* 0x00028c6000008810 */ /* 0x000fc80007ffe0ff */
[----:B------:R-:W-:Y:S01]  /*1350*/  @!P0 PRMT R0, RZ, 0x654, R0 ;  /* 0x00000654ff008816 */ /* 0x000fe20000000000 */
[----:B------:R-:W-:Y:S02]  /*1360*/  WARPGROUP.DEPBAR.LE gsb0, 0x0 ;  /* 0x00008000000079c5 */ /* 0x000fe40000010000 */
[----:B------:R-:W-:-:S06]  /*1370*/  WARPGROUP.ARRIVE ;  /* 0x00000000000079c5 */ /* 0x000fcc0000000000 */
[----:B------:R-:W-:Y:S03]  /*1380*/  HGMMA.64x256x16.F32 R24, gdesc[UR4].tnspB, R24, gsb0 ;  /* 0x43e00000041879f0 */ /* 0x000fe60008000818 */
[----:B------:R-:W-:Y:S02]  /*1390*/  WARPGROUP.DEPBAR.LE gsb0, 0x0 ;  /* 0x00008000000079c5 */ /* 0x000fe40000010000 */
[----:B------:R-:W-:-:S15]  /*13a0*/  WARPGROUP.ARRIVE ;  /* 0x00000000000079c5 */ /* 0x000fde0000000000 */
[----:B------:R-:W-:-:S08]  /*13b0*/  NOP ;  /* 0x0000000000007918 */ /* 0x000fd00000000000 */
[----:B------:R-:W-:Y:S03]  /*13c0*/  HGMMA.64x256x16.F32 R24, gdesc[UR8].tnspB, R24, gsb0 ;  /* 0x43e00000081879f0 */ /* 0x000fe60008000818 */
[----:B------:R-:W-:Y:S02]  /*13d0*/  WARPGROUP.DEPBAR.LE gsb0, 0x0 ;  /* 0x00008000000079c5 */ /* 0x000fe40000010000 */
[----:B------:R-:W-:-:S15]  /*13e0*/  WARPGROUP.ARRIVE ;  /* 0x00000000000079c5 */ /* 0x000fde0000000000 */
[----:B------:R-:W-:-:S08]  /*13f0*/  NOP ;  /* 0x0000000000007918 */ /* 0x000fd00000000000 */
[----:B------:R-:W-:Y:S03]  /*1400*/  HGMMA.64x256x16.F32 R24, gdesc[UR12].tnspB, R24, gsb0 ;  /* 0x43e000000c1879f0 */ /* 0x000fe60008000818 */
[----:B------:R-:W-:Y:S02]  /*1410*/  WARPGROUP.DEPBAR.LE gsb0, 0x0 ;  /* 0x00008000000079c5 */ /* 0x000fe40000010000 */
[----:B------:R-:W-:Y:S06]  /*1420*/  BAR.ARV 0xf, 0x100 ;  /* 0x03c4000000007b1d */ /* 0x000fec0000002000 */
[----:B------:R1:W-:Y:S01]  /*1430*/  @!P0 SYNCS.ARRIVE.TRANS64.RED.A1T0 RZ, [R0+URZ], RZ ;  /* 0x000000ff00ff89a7 */ /* 0x0003e2000810043f */
[----:B------:R-:W-:-:S13]  /*1440*/  PLOP3.LUT P0, PT, PT, PT, UP0, 0x80, 0x0 ;  /* 0x000000000000781c */ /* 0x000fda0003f0f008 */
[----:B-1----:R-:W-:Y:S05]  /*1450*/  @!P0 BRA `(.L_x_12) ;  /* 0x0000000c00048947 */ /* 0x002fea0003800000 */
[----:B------:R-:W-:-:S06]  /*1460*/  UIADD3 UR37, UR37, -0x2, URZ ;  /* 0xfffffffe25257890 */ /* 0x000fcc000fffe03f */
[----:B------:R-:W-:-:S07]  /*1470*/  IMAD.U32 R0, RZ, RZ, UR37 ;  /* 0x00000025ff007e24 */ /* 0x000fce000f8e00ff */
.L_x_17:
[----:B------:R-:W-:Y:S01]  /*1480*/  BAR.SYNC.DEFER_BLOCKING 0xe, 0x100 ;  /* 0x0384000000007b1d */ /* 0x000fe20000010000 */
[----:B-1----:R-:W-:Y:S01]  /*1490*/  MOV R3, UR39 ;  /* 0x0000002700037c02 */ /* 0x002fe20008000f00 */
[----:B------:R-:W-:Y:S01]  /*14a0*/  UISETP.NE.AND UP1, UPT, UR44, 0x3, UPT ;  /* 0x000000032c00788c */ /* 0x000fe2000bf25270 */
[C---:B------:R-:W-:Y:S01]  /*14b0*/  ISETP.GT.AND P1, PT, R0.reuse, RZ, PT ;  /* 0x000000ff0000720c */ /* 0x040fe20003f24270 */
[----:B------:R-:W-:Y:S01]  /*14c0*/  UIADD3 UR39, UR39, 0x1, URZ ;  /* 0x0000000127277890 */ /* 0x000fe2000fffe03f */
[----:B------:R-:W-:Y:S01]  /*14d0*/  LEA R3, R3, R2, 0x6 ;  /* 0x0000000203037211 */ /* 0x000fe200078e30ff */
[----:B------:R-:W-:Y:S02]  /*14e0*/  VIADD R0, R0, 0xffffffff ;  /* 0xffffffff00007836 */ /* 0x000fe40000000000 */
[----:B------:R-:W-:Y:S01]  /*14f0*/  PLOP3.LUT P2, PT, PT, PT, UP1, 0x80, 0x0 ;  /* 0x000000000000781c */ /* 0x000fe20003f4f018 */
[----:B------:R-:W-:Y:S01]  /*1500*/  UISETP.NE.AND UP0, UPT, UR39, 0x2, UPT ;  /* 0x000000022700788c */ /* 0x000fe2000bf05270 */
[----:B------:R-:W-:-:S03]  /*1510*/  LEA R3, R3, UR46, 0x2 ;  /* 0x0000002e03037c11 */ /* 0x000fc6000f8e10ff */
[----:B------:R-:W-:Y:S02]  /*1520*/  USEL UR6, URZ, 0x1, UP0 ;  /* 0x000000013f067887 */ /* 0x000fe40008000000 */
[----:B------:R-:W-:Y:S02]  /*1530*/  USEL UR39, UR39, URZ, UP0 ;  /* 0x0000003f27277287 */ /* 0x000fe40008000000 */
[----:B------:R-:W-:Y:S01]  /*1540*/  ULOP3.LUT UR40, UR40, UR6, URZ, 0x3c, !UPT ;  /* 0x0000000628287292 */ /* 0x000fe2000f8e3c3f */
[----:B------:R-:W1:Y:S04]  /*1550*/  LDS R4, [R3+0x28800] ;  /* 0x0288000003047984 */ /* 0x000e680000000800 */
[----:B------:R-:W2:Y:S01]  /*1560*/  LDS R5, [R3+0x28820] ;  /* 0x0288200003057984 */ /* 0x000ea20000000800 */
[-C--:B-1----:R-:W-:Y:S01]  /*1570*/  FMUL.FTZ R24, R24, R4.reuse ;  /* 0x0000000418187220 */ /* 0x082fe20000410000 */
[-C--:B------:R-:W-:Y:S01]  /*1580*/  FMUL.FTZ R25, R25, R4.reuse ;  /* 0x0000000419197220 */ /* 0x080fe20000410000 */
        /* <DEDUP_REMOVED lines=61> */
[----:B------:R-:W-:Y:S01]  /*1960*/  FMUL.FTZ R149, R149, R4 ;  /* 0x0000000495957220 */ /* 0x000fe20000410000 */
[-C--:B--2---:R-:W-:Y:S01]  /*1970*/  FMUL.FTZ R26, R26, R5.reuse ;  /* 0x000000051a1a7220 */ /* 0x084fe20000410000 */
        /* <DEDUP_REMOVED lines=63> */
[----:B------:R-:W-:Y:S06]  /*1d70*/  @!P2 BRA `(.L_x_13) ;  /* 0x000000000004a947 */ /* 0x000fec0003800000 */
[----:B------:R-:W-:Y:S01]  /*1d80*/  BPT.TRAP 0x1 ;  /* 0x000000040000795c */ /* 0x000fe20000300000 */
.L_x_13:
[----:B------:R-:W-:Y:S01]  /*1d90*/  ULEA UR6, UR39, UR46, 0x3 ;  /* 0x0000002e27067291 */ /* 0x000fe2000f8e183f */
[----:B------:R-:W-:-:S04]  /*1da0*/  MOV R3, UR40 ;  /* 0x0000002800037c02 */ /* 0x000fc80008000f00 */
[----:B------:R-:W-:-:S04]  /*1db0*/  SHF.L.U32 R3, R3, 0x1f, RZ ;  /* 0x0000001f03037819 */ /* 0x000fc800000006ff */
[----:B------:R1:W2:Y:S01]  /*1dc0*/  SYNCS.PHASECHK.TRANS64.TRYWAIT P0, [UR6+0x28c50], R3 ;  /* 0x028c5003ff0075a7 */ /* 0x0002a20008000146 */
[----:B------:R-:W-:Y:S05]  /*1dd0*/  @!P2 BRA `(.L_x_14) ;  /* 0x000000000004a947 */ /* 0x000fea0003800000 */
[----:B------:R-:W-:Y:S01]  /*1de0*/  BPT.TRAP 0x1 ;  /* 0x000000040000795c */ /* 0x000fe20000300000 */
.L_x_14:
[----:B--2---:R-:W-:Y:S05]  /*1df0*/  @P0 BRA `(.L_x_15) ;  /* 0x0000000000080947 */ /* 0x004fea0003800000 */
[----:B------:R-:W2:Y:S02]  /*1e00*/  SYNCS.PHASECHK.TRANS64.TRYWAIT P0, [UR6+0x28c50], R3 ;  /* 0x028c5003ff0075a7 */ /* 0x000ea40008000146 */
[----:B--2---:R-:W-:Y:S05]  /*1e10*/  @!P0 BRA `(.L_x_16) ;  /* 0x0000008800508947 */ /* 0x004fea0003800000 */
.L_x_15:
[----:B------:R-:W-:Y:S01]  /*1e20*/  UIADD3 UR6, UR46, 0x26800, URZ ;  /* 0x000268002e067890 */ /* 0x000fe2000fffe03f */
[----:B------:R-:W-:Y:S01]  /*1e30*/  WARPGROUP.ARRIVE ;  /* 0x00000000000079c5 */ /* 0x000fe20000000000 */
[----:B------:R-:W-:-:S05]  /*1e40*/  ULEA UR18, UR39, UR20, 0xc ;  /* 0x0000001427127291 */ /* 0x000fca000f8e603f */
[----:B--2---:R-:W2:Y:S01]  /*1e50*/  S2R R4, SR_TID.X ;  /* 0x0000000000047919 */ /* 0x004ea20000002100 */
[----:B------:R-:W-:Y:S01]  /*1e60*/  USHF.R.U32.HI UR6, URZ, 0x4, UR6 ;  /* 0x000000043f067899 */ /* 0x000fe20008011606 */
[----:B-1----:R-:W-:Y:S01]  /*1e70*/  MOV R3, UR39 ;  /* 0x0000002700037c02 */ /* 0x002fe20008000f00 */
[----:B------:R-:W-:Y:S01]  /*1e80*/  UMOV UR19, 0x40000040 ;  /* 0x4000004000137882 */ /* 0x000fe20000000000 */
[----:B------:R-:W-:Y:S01]  /*1e90*/  UMOV UR17, 0x40000040 ;  /* 0x4000004000117882 */ /* 0x000fe20000000000 */
[----:B------:R-:W-:Y:S01]  /*1ea0*/  ULOP3.LUT UR6, UR6, 0x3fff, URZ, 0xc0, !UPT ;  /* 0x00003fff06067892 */ /* 0x000fe2000f8ec03f */
[----:B------:R-:W-:Y:S01]  /*1eb0*/  UMOV UR7, 0x40000040 ;  /* 0x4000004000077882 */ /* 0x000fe20000000000 */
[----:B------:R-:W-:Y:S02]  /*1ec0*/  UIADD3 UR10, UR18, 0x100, URZ ;  /* 0x00000100120a7890 */ /* 0x000fe4000fffe03f */
[----:B------:R-:W-:Y:S02]  /*1ed0*/  ULOP3.LUT UR16, UR6, 0x10000, URZ, 0xfc, !UPT ;  /* 0x0001000006107892 */ /* 0x000fe4000f8efc3f */
[----:B------:R-:W-:Y:S01]  /*1ee0*/  UIADD3 UR6, UR18, 0x80, URZ ;  /* 0x0000008012067890 */ /* 0x000fe2000fffe03f */
[----:B------:R-:W-:Y:S01]  /*1ef0*/  UMOV UR11, 0x40000040 ;  /* 0x40000040000b7882 */ /* 0x000fe20000000000 */
[----:B------:R-:W-:Y:S01]  /*1f00*/  UIADD3 UR14, UR18, 0x180, URZ ;  /* 0x00000180120e7890 */ /* 0x000fe2000fffe03f */
[----:B------:R-:W-:-:S04]  /*1f10*/  UMOV UR15, 0x40000040 ;  /* 0x40000040000f7882 */ /* 0x000fc80000000000 */
[----:B------:R-:W-:Y:S01]  /*1f20*/  HGMMA.64x256x16.F32 R24, gdesc[UR16].tnspB, R24, gsb0 ;  /* 0x43e00000101879f0 */ /* 0x000fe20008000818 */
[----:B--2---:R-:W-:-:S04]  /*1f30*/  LOP3.LUT R4, R4, 0x7f, RZ, 0xc0, !PT ;  /* 0x0000007f04047812 */ /* 0x004fc800078ec0ff */
[----:B------:R-:W-:-:S13]  /*1f40*/  ISETP.NE.AND P0, PT, R4, RZ, PT ;  /* 0x000000ff0400720c */ /* 0x000fda0003f05270 */
[----:B------:R-:W-:-:S05]  /*1f50*/  @!P0 LEA R3, R3, UR46, 0x3 ;  /* 0x0000002e03038c11 */ /* 0x000fca000f8e18ff */
[----:B------:R-:W-:-:S05]  /*1f60*/  @!P0 VIADD R3, R3, 0x28c60 ;  /* 0x00028c6003038836 */ /* 0x000fca0000000000 */
        /* <DEDUP_REMOVED lines=15> */
[----:B------:R-:W-:Y:S05]  /*2060*/  @P1 BRA `(.L_x_17) ;  /* 0xfffffff400041947 */ /* 0x000fea000383ffff */
.L_x_12:
[----:B------:R-:W-:Y:S01]  /*2070*/  BAR.SYNC.DEFER_BLOCKING 0xe, 0x100 ;  /* 0x0384000000007b1d */ /* 0x000fe20000010000 */
[----:B-1----:R-:W-:Y:S01]  /*2080*/  MOV R3, UR39 ;  /* 0x0000002700037c02 */ /* 0x002fe20008000f00 */
[----:B------:R-:W-:Y:S01]  /*2090*/  UIADD3 UR39, UR39, 0x1, URZ ;  /* 0x0000000127277890 */ /* 0x000fe2000fffe03f */
[----:B------:R-:W-:Y:S02]  /*20a0*/  CS2R R156, SRZ ;  /* 0x00000000009c7805 */ /* 0x000fe4000001ff00 */
[----:B------:R-:W-:Y:S01]  /*20b0*/  LEA R0, R3, R2, 0x6 ;  /* 0x0000000203007211 */ /* 0x000fe200078e30ff */
[----:B------:R-:W-:-:S03]  /*20c0*/  UISETP.NE.AND UP0, UPT, UR39, 0x2, UPT ;  /* 0x000000022700788c */ /* 0x000fc6000bf05270 */
[----:B------:R-:W-:Y:S01]  /*20d0*/  LEA R3, R0, UR46, 0x2 ;  /* 0x0000002e00037c11 */ /* 0x000fe2000f8e10ff */
        /* <DEDUP_REMOVED lines=133> */
[----:B------:R-:W-:Y:S06]  /*2930*/  BAR.ARV 0xf, 0x100 ;  /* 0x03c4000000007b1d */ /* 0x000fec0000002000 */
[----:B------:R-:W-:Y:S05]  /*2940*/  BRA `(.L_x_18) ;  /* 0x0000003800747947 */ /* 0x000fea0003800000 */
.L_x_9:
[----:B------:R-:W1:Y:S02]  /*2950*/  SHFL.IDX PT, R0, R184, RZ, 0x1f ;  /* 0x00001fffb8007589 */ /* 0x000e6400000e0000 */
[----:B-1----:R-:W-:-:S13]  /*2960*/  R2UR UR4, R0 ;  /* 0x00000000000472ca */ /* 0x002fda00000e0000 */
[----:B------:R-:W-:-:S04]  /*2970*/  ULEA.HI UR5, UR4, UR4, URZ, 0x1 ;  /* 0x0000000404057291 */ /* 0x000fc8000f8f083f */
[----:B------:R-:W-:-:S04]  /*2980*/  ULOP3.LUT UR5, UR5, 0x1fffe, URZ, 0xc0, !UPT ;  /* 0x0001fffe05057892 */ /* 0x000fc8000f8ec03f */
[----:B------:R-:W-:Y:S02]  /*2990*/  UIADD3 UR5, UR4, -UR5, URZ ;  /* 0x8000000504057290 */ /* 0x000fe4000fffe03f */
[----:B------:R-:W-:Y:S02]  /*29a0*/  UIADD3 UR4, UR46, 0x26800, URZ ;  /* 0x000268002e047890 */ /* 0x000fe4000fffe03f */
[----:B------:R-:W-:Y:S02]  /*29b0*/  ULEA UR5, UR5, UR46, 0xf ;  /* 0x0000002e05057291 */ /* 0x000fe4000f8e783f */
[----:B------:R-:W-:Y:S02]  /*29c0*/  ULOP3.LUT UP0, URZ, UR4, 0x3ff, URZ, 0xc0, !UPT ;  /* 0x000003ff043f7892 */ /* 0x000fe4000f80c03f */
[----:B------:R-:W-:-:S04]  /*29d0*/  UIADD3 UR5, UR5, 0x400, URZ ;  /* 0x0000040005057890 */ /* 0x000fc8000fffe03f */
[----:B------:R-:W-:Y:S01]  /*29e0*/  PLOP3.LUT P0, PT, PT, PT, UP0, 0x80, 0x0 ;  /* 0x000000000000781c */ /* 0x000fe20003f0f008 */
[----:B------:R-:W-:-:S04]  /*29f0*/  USHF.R.U32.HI UR5, URZ, 0x4, UR5 ;  /* 0x000000043f057899 */ /* 0x000fc80008011605 */
[----:B------:R-:W-:-:S08]  /*2a00*/  ULOP3.LUT UR51, UR5, 0x3fff, URZ, 0xc0, !UPT ;  /* 0x00003fff05337892 */ /* 0x000fd0000f8ec03f */
[----:B------:R-:W-:Y:S05]  /*2a10*/  @!P0 BRA `(.L_x_19) ;  /* 0x0000000000408947 */ /* 0x000fea0003800000 */
[----:B------:R-:W-:Y:S01]  /*2a20*/  MOV R0, 0x0 ;  /* 0x0000000000007802 */ /* 0x000fe20000000f00 */
[----:B------:R-:W-:Y:S01]  /*2a30*/  ULDC.64 UR4, c[0x4][0x88] ;  /* 0x0100220000047ab9 */ /* 0x000fe20000000a00 */
[----:B------:R-:W-:Y:S01]  /*2a40*/  ULDC.64 UR6, c[0x4][0x28] ;  /* 0x01000a0000067ab9 */ /* 0x000fe20000000a00 */
[----:B------:R-:W-:Y:S01]  /*2a50*/  IMAD.U32 R4, RZ, RZ, UR4 ;  /* 0x00000004ff047e24 */ /* 0x000fe2000f8e00ff */
[----:B------:R1:W2:Y:S01]  /*2a60*/  LDC.64 R14, c[0x4][R0] ;  /* 0x01000000000e7b82 */ /* 0x0002a20000000a00 */
[----:B------:R-:W-:Y:S01]  /*2a70*/  MOV R5, UR5 ;  /* 0x0000000500057c02 */ /* 0x000fe20008000f00 */
[----:B------:R-:W-:Y:S01]  /*2a80*/  ULDC.64 UR4, c[0x4][0x90] ;  /* 0x0100240000047ab9 */ /* 0x000fe20000000a00 */
[----:B------:R-:W-:Y:S01]  /*2a90*/  MOV R10, UR6 ;  /* 0x00000006000a7c02 */ /* 0x000fe20008000f00 */
[----:B------:R-:W-:Y:S01]  /*2aa0*/  IMAD.U32 R7, RZ, RZ, UR5 ;  /* 0x00000005ff077e24 */ /* 0x000fe2000f8e00ff */
[----:B------:R-:W-:Y:S01]  /*2ab0*/  MOV R6, UR4 ;  /* 0x0000000400067c02 */ /* 0x000fe20008000f00 */
[----:B------:R-:W-:Y:S01]  /*2ac0*/  IMAD.MOV.U32 R8, RZ, RZ, 0x70 ;  /* 0x00000070ff087424 */ /* 0x000fe200078e00ff */
[----:B------:R-:W-:-:S02]  /*2ad0*/  MOV R11, UR7 ;  /* 0x00000007000b7c02 */ /* 0x000fc40008000f00 */
[----:B------:R-:W-:Y:S02]  /*2ae0*/  MOV R12, 0x1 ;  /* 0x00000001000c7802 */ /* 0x000fe40000000f00 */
[----:B-1----:R-:W-:-:S07]  /*2af0*/  MOV R13, RZ ;  /* 0x000000ff000d7202 */ /* 0x002fce0000000f00 */
[----:B------:R-:W-:-:S07]  /*2b00*/  LEPC R20, `(.L_x_19) ;  /* 0x000000001014794e */ /* 0x000fce0000000000 */
[----:B--2---:R-:W-:Y:S05]  /*2b10*/  CALL.ABS.NOINC R14 ;  /* 0x000000000e007343 */ /* 0x004fea0003c00000 */
.L_x_19:
[----:B------:R-:W-:Y:S01]  /*2b20*/  ULEA.HI UR4, UR41, UR41, URZ, 0x1 ;  /* 0x0000002929047291 */ /* 0x000fe2000f8f083f */
[----:B------:R-:W-:-:S03]  /*2b30*/  MOV R3, UR44 ;  /* 0x0000002c00037c02 */ /* 0x000fc60008000f00 */
[----:B------:R-:W-:Y:S01]  /*2b40*/  ULOP3.LUT UR4, UR4, 0xfffffffe, URZ, 0xc0, !UPT ;  /* 0xfffffffe04047892 */ /* 0x000fe2000f8ec03f */
[----:B------:R-:W-:-:S03]  /*2b50*/  ISETP.NE.AND P0, PT, R3, 0x3, PT ;  /* 0x000000030300780c */ /* 0x000fc60003f05270 */
[----:B------:R-:W-:-:S06]  /*2b60*/  UIADD3 UR4, UR41, -UR4, URZ ;  /* 0x8000000429047290 */ /* 0x000fcc000fffe03f */
[----:B------:R-:W-:-:S05]  /*2b70*/  IMAD.U32 R0, RZ, RZ, UR4 ;  /* 0x00000004ff007e24 */ /* 0x000fca000f8e00ff */
[----:B------:R-:W-:-:S04]  /*2b80*/  SHF.L.U32 R0, R0, 0x1f, RZ ;  /* 0x0000001f00007819 */ /* 0x000fc800000006ff */
[----:B------:R-:W1:Y:S02]  /*2b90*/  SYNCS.PHASECHK.TRANS64.TRYWAIT P1, [UR46+0x28c00], R0 ;  /* 0x028c0000ff0075a7 */ /* 0x000e64000802016e */
[----:B-1----:R-:W-:Y:S05]  /*2ba0*/  @!P1 BRA `(.L_x_20) ;  /* 0x0000007c00049947 */ /* 0x002fea0003800000 */
.L_x_99:
[----:B------:R-:W-:Y:S05]  /*2bb0*/  @!P0 BRA `(.L_x_21) ;  /* 0x0000000000048947 */ /* 0x000fea0003800000 */
[----:B------:R-:W-:Y:S01]  /*2bc0*/  BPT.TRAP 0x1 ;  /* 0x000000040000795c */ /* 0x000fe20000300000 */
.L_x_21:
[----:B------:R-:W-:Y:S01]  /*2bd0*/  IMAD.U32 R12, RZ, RZ, UR40 ;  /* 0x00000028ff0c7e24 */ /* 0x000fe2000f8e00ff */
[----:B------:R-:W-:-:S04]  /*2be0*/  MOV R7, UR39 ;  /* 0x0000002700077c02 */ /* 0x000fc80008000f00 */
[----:B------:R-:W-:Y:S02]  /*2bf0*/  LEA R7, R7, UR46, 0x3 ;  /* 0x0000002e07077c11 */ /* 0x000fe4000f8e18ff */
[----:B------:R-:W-:-:S04]  /*2c00*/  SHF.L.U32 R12, R12, 0x1f, RZ ;  /* 0x0000001f0c0c7819 */ /* 0x000fc800000006ff */
[----:B------:R2:W3:Y:S01]  /*2c10*/  SYNCS.PHASECHK.TRANS64.TRYWAIT P1, [R7+URZ+0x28c30], R12 ;  /* 0x028c300c070075a7 */ /* 0x0004e2000802017f */
[----:B------:R-:W-:Y:S05]  /*2c20*/  @!P0 BRA `(.L_x_22) ;  /* 0x0000000000048947 */ /* 0x000fea0003800000 */
[----:B------:R-:W-:Y:S01]  /*2c30*/  BPT.TRAP 0x1 ;  /* 0x000000040000795c */ /* 0x000fe20000300000 */
.L_x_22:
[----:B---3--:R-:W-:Y:S05]  /*2c40*/  @P1 BRA `(.L_x_23) ;  /* 0x0000000000081947 */ /* 0x008fea0003800000 */
[----:B------:R-:W3:Y:S02]  /*2c50*/  SYNCS.PHASECHK.TRANS64.TRYWAIT P1, [R7+URZ+0x28c30], R12 ;  /* 0x028c300c070075a7 */ /* 0x000ee4000802017f */
[----:B---3--:R-:W-:Y:S05]  /*2c60*/  @!P1 BRA `(.L_x_24) ;  /* 0x0000007800ec9947 */ /* 0x008fea0003800000 */
.L_x_23:
[----:B-1----:R-:W1:Y:S01]  /*2c70*/  S2R R0, SR_TID.X ;  /* 0x0000000000007919 */ /* 0x002e620000002100 */
[----:B------:R-:W-:-:S04]  /*2c80*/  UIADD3 UR4, UR46, 0x22400, URZ ;  /* 0x000224002e047890 */ /* 0x000fc8000fffe03f */
[----:B------:R-:W-:-:S04]  /*2c90*/  USHF.R.U32.HI UR4, URZ, 0x4, UR4 ;  /* 0x000000043f047899 */ /* 0x000fc80008011604 */
[----:B------:R-:W-:-:S06]  /*2ca0*/  ULOP3.LUT UR4, UR4, 0x3fff, URZ, 0xc0, !UPT ;  /* 0x00003fff04047892 */ /* 0x000fcc000f8ec03f */
[----:B------:R-:W-:Y:S01]  /*2cb0*/  MOV R4, UR4 ;  /* 0x0000000400047c02 */ /* 0x000fe20008000f00 */
[----:B------:R-:W-:Y:S05]  /*2cc0*/  WARPSYNC.ALL ;  /* 0x0000000000007948 */ /* 0x000fea0003800000 */
[----:B------:R-:W-:Y:S02]  /*2cd0*/  LOP3.LUT R4, R4, 0x10000, RZ, 0xfc, !PT ;  /* 0x0001000004047812 */ /* 0x000fe400078efcff */
[----:B-1----:R-:W-:-:S04]  /*2ce0*/  LOP3.LUT R0, R0, 0x7f, RZ, 0xc0, !PT ;  /* 0x0000007f00007812 */ /* 0x002fc800078ec0ff */
[----:B------:R-:W-:Y:S02]  /*2cf0*/  ISETP.NE.AND P1, PT, R0, RZ, PT ;  /* 0x000000ff0000720c */ /* 0x000fe40003f25270 */
[----:B------:R-:W-:Y:S01]  /*2d00*/  R2UR UR12, R4 ;  /* 0x00000000040c72ca */ /* 0x000fe200000e0000 */
[----:B------:R-:W-:Y:S01]  /*2d10*/  UIADD3 UR4, UR46, 0x20400, URZ ;  /* 0x000204002e047890 */ /* 0x000fe2000fffe03f */
[----:B------:R-:W-:Y:S01]  /*2d20*/  WARPGROUP.ARRIVE ;  /* 0x00000000000079c5 */ /* 0x000fe20000000000 */
[----:B------:R-:W-:Y:S01]  /*2d30*/  UMOV UR7, 0x40000040 ;  /* 0x4000004000077882 */ /* 0x000fe20000000000 */
[----:B------:R-:W-:Y:S01]  /*2d40*/  UMOV UR5, 0x40000040 ;  /* 0x4000004000057882 */ /* 0x000fe20000000000 */
[----:B------:R-:W-:Y:S01]  /*2d50*/  USHF.R.U32.HI UR4, URZ, 0x4, UR4 ;  /* 0x000000043f047899 */ /* 0x000fe20008011604 */
[----:B------:R-:W-:Y:S01]  /*2d60*/  UMOV UR11, 0x40000040 ;  /* 0x40000040000b7882 */ /* 0x000fe20000000000 */
[----:B------:R-:W-:Y:S02]  /*2d70*/  UMOV UR9, 0x40000040 ;  /* 0x4000004000097882 */ /* 0x000fe40000000000 */
[----:B------:R-:W-:Y:S01]  /*2d80*/  ULOP3.LUT UR4, UR4, 0x3fff, URZ, 0xc0, !UPT ;  /* 0x00003fff04047892 */ /* 0x000fe2000f8ec03f */
[----:B------:R-:W-:Y:S01]  /*2d90*/  UMOV UR15, 0x40000040 ;  /* 0x40000040000f7882 */ /* 0x000fe20000000000 */
[----:B------:R-:W-:-:S02]  /*2da0*/  ULDC UR20, c[0x0][0x988] ;  /* 0x0002620000147ab9 */ /* 0x000fc40000000800 */
[----:B------:R-:W-:Y:S02]  /*2db0*/  ULEA UR12, UR39, UR12, 0x9 ;  /* 0x0000000c270c7291 */ /* 0x000fe4000f8e483f */
[----:B------:R-:W-:Y:S02]  /*2dc0*/  ULOP3.LUT UR13, UR4, 0x10000, URZ, 0xfc, !UPT ;  /* 0x00010000040d7892 */ /* 0x000fe4000f8efc3f */
[----:B------:R-:W-:Y:S02]  /*2dd0*/  UIADD3 UR10, UR12, 0x4, URZ ;  /* 0x000000040c0a7890 */ /* 0x000fe4000fffe03f */
[----:B------:R-:W-:Y:S01]  /*2de0*/  UIADD3 UR8, UR13, 0x4, URZ ;  /* 0x000000040d087890 */ /* 0x000fe2000fffe03f */
[----:B------:R-:W-:Y:S02]  /*2df0*/  UMOV UR6, UR12 ;  /* 0x0000000c00067c82 */ /* 0x000fe40008000000 */
[----:B------:R-:W-:Y:S01]  /*2e00*/  UMOV UR4, UR13 ;  /* 0x0000000d00047c82 */ /* 0x000fe20008000000 */
[----:B------:R-:W-:Y:S01]  /*2e10*/  UIADD3 UR14, UR12, 0x6, URZ ;  /* 0x000000060c0e7890 */ /* 0x000fe2000fffe03f */
[----:B------:R-:W-:Y:S01]  /*2e20*/  HGMMA.64x64x16.F32 R24, gdesc[UR4], RZ, !UPT, gsb0 ;  /* 0x00e00000041879f0 */ /* 0x000fe2000c0008ff */
[----:B------:R-:W-:-:S02]  /*2e30*/  UIADD3 UR6, UR12, 0x2, URZ ;  /* 0x000000020c067890 */ /* 0x000fc4000fffe03f */
[----:B------:R-:W-:Y:S01]  /*2e40*/  UIADD3 UR4, UR13, 0x2, URZ ;  /* 0x000000020d047890 */ /* 0x000fe2000fffe03f */
[----:B------:R-:W-:Y:S01]  /*2e50*/  UMOV UR7, 0x40000040 ;  /* 0x4000004000077882 */ /* 0x000fe20000000000 */
[----:B------:R-:W-:Y:S01]  /*2e60*/  UMOV UR5, 0x40000040 ;  /* 0x4000004000057882 */ /* 0x000fe20000000000 */
[----:B------:R-:W-:-:S03]  /*2e70*/  UIADD3 UR12, UR13, 0x6, URZ ;  /* 0x000000060d0c7890 */ /* 0x000fc6000fffe03f */
[----:B------:R-:W-:Y:S01]  /*2e80*/  UMOV UR13, 0x40000040 ;  /* 0x40000040000d7882 */ /* 0x000fe20000000000 */
[----:B------:R-:W-:Y:S02]  /*2e90*/  WARPGROUP.DEPBAR.LE gsb0, 0x0 ;  /* 0x00008000000079c5 */ /* 0x000fe40000010000 */
[----:B------:R-:W-:-:S06]  /*2ea0*/  WARPGROUP.ARRIVE ;  /* 0x00000000000079c5 */ /* 0x000fcc0000000000 */
[----:B------:R-:W-:Y:S01]  /*2eb0*/  HGMMA.64x64x16.F32 R24, gdesc[UR4], R24, gsb0 ;  /* 0x00e00000041879f0 */ /* 0x000fe20008000818 */
[----:B------:R-:W-:-:S06]  /*2ec0*/  UIMAD UR6, UR37, -0x40, UR50 ;  /* 0xffffffc0250678a4 */ /* 0x000fcc000f8e0232 */
[----:B------:R-:W-:-:S04]  /*2ed0*/  MOV R3, UR6 ;  /* 0x0000000600037c02 */ /* 0x000fc80008000f00 */
[----:B------:R-:W-:-:S04]  /*2ee0*/  IADD3 R0, -R16, 0x40, R3 ;  /* 0x0000004010007810 */ /* 0x000fc80007ffe103 */
[C---:B------:R-:W-:Y:S02]  /*2ef0*/  ISETP.GT.AND P6, PT, R0.reuse, RZ, PT ;  /* 0x000000ff0000720c */ /* 0x040fe40003fc4270 */
[C---:B------:R-:W-:Y:S02]  /*2f00*/  ISETP.GT.AND P2, PT, R0.reuse, 0x1, PT ;  /* 0x000000010000780c */ /* 0x040fe40003f44270 */
[C---:B------:R-:W-:Y:S02]  /*2f10*/  ISETP.GT.AND P3, PT, R0.reuse, 0x8, PT ;  /* 0x000000080000780c */ /* 0x040fe40003f64270 */
[C---:B------:R-:W-:Y:S02]  /*2f20*/  ISETP.GT.AND P4, PT, R0.reuse, 0x9, PT ;  /* 0x000000090000780c */ /* 0x040fe40003f84270 */
[----:B------:R-:W-:Y:S01]  /*2f30*/  ISETP.GT.AND P5, PT, R0, 0x10, PT ;  /* 0x000000100000780c */ /* 0x000fe20003fa4270 */
[----:B------:R-:W-:Y:S02]  /*2f40*/  WARPGROUP.DEPBAR.LE gsb0, 0x0 ;  /* 0x00008000000079c5 */ /* 0x000fe40000010000 */
[----:B------:R-:W-:-:S06]  /*2f50*/  WARPGROUP.ARRIVE ;  /* 0x00000000000079c5 */ /* 0x000fcc0000000000 */
[----:B------:R-:W-:Y:S03]  /*2f60*/  HGMMA.64x64x16.F32 R24, gdesc[UR8], R24, gsb0 ;  /* 0x00e00000081879f0 */ /* 0x000fe60008000818 */
[----:B------:R-:W-:Y:S02]  /*2f70*/  WARPGROUP.DEPBAR.LE gsb0, 0x0 ;  /* 0x00008000000079c5 */ /* 0x000fe40000010000 */
[----:B------:R-:W-:-:S06]  /*2f80*/  WARPGROUP.ARRIVE ;  /* 0x00000000000079c5 */ /* 0x000fcc0000000000 */
[----:B------:R-:W-:Y:S03]  /*2f90*/  HGMMA.64x64x16.F32 R24, gdesc[UR12], R24, gsb0 ;  /* 0x00e000000c1879f0 */ /* 0x000fe60008000818 */
[----:B------:R-:W-:Y:S02]  /*2fa0*/  WARPGROUP.DEPBAR.LE gsb0, 0x0 ;  /* 0x00008000000079c5 */ /* 0x000fe40000010000 */
[----:B------:R-:W-:Y:S02]  /*2fb0*/  FSEL R24, R24, -INF , P6 ;  /* 0xff80000018187808 */ /* 0x000fe40003000000 */
[----:B------:R-:W-:Y:S02]  /*2fc0*/  FSEL R25, R25, -INF , P2 ;  /* 0xff80000019197808 */ /* 0x000fe40001000000 */
[----:B------:R-:W-:Y:S02]  /*2fd0*/  FSEL R28, R28, -INF , P3 ;  /* 0xff8000001c1c7808 */ /* 0x000fe40001800000 */
[----:B------:R-:W-:-:S02]  /*2fe0*/  FMNMX.FTZ R3, R24, R25, !PT ;  /* 0x0000001918037209 */ /* 0x000fc40007810000 */
[----:B------:R-:W-:Y:S02]  /*2ff0*/  FSEL R29, R29, -INF , P4 ;  /* 0xff8000001d1d7808 */ /* 0x000fe40002000000 */
[----:B------:R-:W-:Y:S02]  /*3000*/  FMNMX.FTZ R6, R28, R3, !PT ;  /* 0x000000031c067209 */ /* 0x000fe40007810000 */
[----:B------:R-:W-:Y:S02]  /*3010*/  FSEL R26, R26, -INF , P6 ;  /* 0xff8000001a1a7808 */ /* 0x000fe40003000000 */
[----:B------:R-:W-:Y:S02]  /*3020*/  ISETP.GT.AND P6, PT, R0, 0x11, PT ;  /* 0x000000110000780c */ /* 0x000fe40003fc4270 */
[----:B------:R-:W-:Y:S02]  /*3030*/  FSEL R32, R32, -INF , P5 ;  /* 0xff80000020207808 */ /* 0x000fe40002800000 */
[----:B------:R-:W-:-:S02]  /*3040*/  FMNMX.FTZ R3, R29, R6, !PT ;  /* 0x000000061d037209 */ /* 0x000fc40007810000 */
[----:B------:R-:W-:Y:S02]  /*3050*/  FSEL R27, R27, -INF , P2 ;  /* 0xff8000001b1b7808 */ /* 0x000fe40001000000 */
[----:B------:R-:W-:Y:S02]  /*3060*/  ISETP.GT.AND P2, PT, R0, 0x18, PT ;  /* 0x000000180000780c */ /* 0x000fe40003f44270 */
[----:B------:R-:W-:Y:S02]  /*3070*/  FSEL R33, R33, -INF , P6 ;  /* 0xff80000021217808 */ /* 0x000fe40003000000 */
[----:B------:R-:W-:Y:S02]  /*3080*/  FMNMX.FTZ R6, R32, R3, !PT ;  /* 0x0000000320067209 */ /* 0x000fe40007810000 */
[----:B------:R-:W-:Y:S02]  /*3090*/  FSEL R30, R30, -INF , P3 ;  /* 0xff8000001e1e7808 */ /* 0x000fe40001800000 */
[----:B------:R-:W-:-:S02]  /*30a0*/  ISETP.GT.AND P3, PT, R0, 0x19, PT ;  /* 0x000000190000780c */ /* 0x000fc40003f64270 */
        /* <DEDUP_REMOVED lines=35> */
[----:B------:R-:W-:-:S02]  /*32e0*/  FMNMX.FTZ R0, R52, R3, !PT ;  /* 0x0000000334007209 */ /* 0x000fc40007810000 */
[----:B------:R-:W-:Y:S02]  /*32f0*/  FMNMX.FTZ R3, R26, R27, !PT ;  /* 0x0000001b1a037209 */ /* 0x000fe40007810000 */
[----:B------:R-:W-:Y:S02]  /*3300*/  FMNMX.FTZ R5, R53, R0, !PT ;  /* 0x0000000035057209 */ /* 0x000fe40007810000 */
[----:B------:R-:W-:Y:S02]  /*3310*/  FSEL R47, R47, -INF , P2 ;  /* 0xff8000002f2f7808 */ /* 0x000fe40001000000 */
[----:B------:R-:W-:Y:S01]  /*3320*/  FSEL R50, R50, -INF , P3 ;  /* 0xff80000032327808 */ /* 0x000fe20001800000 */
[----:B------:R-:W1:Y:S01]  /*3330*/  SHFL.BFLY PT, R0, R5, 0x2, 0x1f ;  /* 0x0c401f0005007f89 */ /* 0x000e6200000e0000 */
[----:B------:R-:W-:Y:S02]  /*3340*/  FSEL R51, R51, -INF , P4 ;  /* 0xff80000033337808 */ /* 0x000fe40002000000 */
[----:B------:R-:W-:-:S02]  /*3350*/  FSEL R54, R54, -INF , P5 ;  /* 0xff80000036367808 */ /* 0x000fc40002800000 */
[----:B------:R-:W-:Y:S02]  /*3360*/  FSEL R55, R55, -INF , P6 ;  /* 0xff80000037377808 */ /* 0x000fe40003000000 */
[----:B-1----:R-:W-:Y:S02]  /*3370*/  FMNMX.FTZ R8, R5, R0, !PT ;  /* 0x0000000005087209 */ /* 0x002fe40007810000 */
[----:B------:R-:W-:-:S03]  /*3380*/  FMNMX.FTZ R0, R30, R3, !PT ;  /* 0x000000031e007209 */ /* 0x000fc60007810000 */
[----:B------:R-:W1:Y:S01]  /*3390*/  SHFL.BFLY PT, R9, R8, 0x1, 0x1f ;  /* 0x0c201f0008097f89 */ /* 0x000e6200000e0000 */
[----:B------:R-:W-:-:S04]  /*33a0*/  FMNMX.FTZ R3, R31, R0, !PT ;  /* 0x000000001f037209 */ /* 0x000fc80007810000 */
[----:B------:R-:W-:-:S04]  /*33b0*/  FMNMX.FTZ R0, R34, R3, !PT ;  /* 0x0000000322007209 */ /* 0x000fc80007810000 */
[----:B------:R-:W-:-:S04]  /*33c0*/  FMNMX.FTZ R3, R35, R0, !PT ;  /* 0x0000000023037209 */ /* 0x000fc80007810000 */
[----:B------:R-:W-:-:S04]  /*33d0*/  FMNMX.FTZ R6, R38, R3, !PT ;  /* 0x0000000326067209 */ /* 0x000fc80007810000 */
[----:B------:R-:W-:-:S04]  /*33e0*/  FMNMX.FTZ R3, R39, R6, !PT ;  /* 0x0000000627037209 */ /* 0x000fc80007810000 */
[----:B------:R-:W-:Y:S02]  /*33f0*/  FMNMX.FTZ R6, R42, R3, !PT ;  /* 0x000000032a067209 */ /* 0x000fe40007810000 */
[----:B-1----:R-:W-:Y:S02]  /*3400*/  FMNMX.FTZ R0, R8, R9, !PT ;  /* 0x0000000908007209 */ /* 0x002fe40007810000 */
[----:B------:R-:W-:Y:S02]  /*3410*/  FMNMX.FTZ R3, R43, R6, !PT ;  /* 0x000000062b037209 */ /* 0x000fe40007810000 */
[C---:B------:R-:W-:Y:S01]  /*3420*/  FSETP.NEU.FTZ.AND P2, PT, R0.reuse, -INF , PT ;  /* 0xff8000000000780b */ /* 0x040fe20003f5d000 */
[----:B------:R-:W-:Y:S01]  /*3430*/  FMUL.FTZ R5, R0, UR20 ;  /* 0x0000001400057c20 */ /* 0x000fe20008410000 */
[----:B------:R-:W-:-:S04]  /*3440*/  FMNMX.FTZ R6, R46, R3, !PT ;  /* 0x000000032e067209 */ /* 0x000fc80007810000 */
[----:B------:R-:W-:Y:S02]  /*3450*/  FMNMX.FTZ R3, R47, R6, !PT ;  /* 0x000000062f037209 */ /* 0x000fe40007810000 */
[----:B------:R-:W-:Y:S02]  /*3460*/  FSEL R8, R5, RZ, P2 ;  /* 0x000000ff05087208 */ /* 0x000fe40001000000 */
[----:B------:R-:W-:-:S03]  /*3470*/  FMNMX.FTZ R6, R50, R3, !PT ;  /* 0x0000000332067209 */ /* 0x000fc60007810000 */
[--C-:B------:R-:W-:Y:S01]  /*3480*/  FFMA.FTZ R24, R24, UR20, -R8.reuse ;  /* 0x0000001418187c23 */ /* 0x100fe20008010808 */
[----:B------:R-:W-:Y:S01]  /*3490*/  FMNMX.FTZ R3, R51, R6, !PT ;  /* 0x0000000633037209 */ /* 0x000fe20007810000 */
[--C-:B------:R-:W-:Y:S01]  /*34a0*/  FFMA.FTZ R25, R25, UR20, -R8.reuse ;  /* 0x0000001419197c23 */ /* 0x100fe20008010808 */
[--C-:B------:R-:W-:Y:S01]  /*34b0*/  FFMA.FTZ R28, R28, UR20, -R8.reuse ;  /* 0x000000141c1c7c23 */ /* 0x100fe20008010808 */
[--C-:B------:R-:W-:Y:S01]  /*34c0*/  FFMA.FTZ R29, R29, UR20, -R8.reuse ;  /* 0x000000141d1d7c23 */ /* 0x100fe20008010808 */
[----:B------:R-:W-:Y:S01]  /*34d0*/  FMNMX.FTZ R6, R54, R3, !PT ;  /* 0x0000000336067209 */ /* 0x000fe20007810000 */
[----:B------:R-:W-:Y:S01]  /*34e0*/  MUFU.EX2 R24, R24 ;  /* 0x0000001800187308 */ /* 0x000fe20000000800 */
[--C-:B------:R-:W-:Y:S01]  /*34f0*/  FFMA.FTZ R32, R32, UR20, -R8.reuse ;  /* 0x0000001420207c23 */ /* 0x100fe20008010808 */
[--C-:B------:R-:W-:Y:S01]  /*3500*/  FFMA.FTZ R33, R33, UR20, -R8.reuse ;  /* 0x0000001421217c23 */ /* 0x100fe20008010808 */
[----:B------:R-:W-:Y:S01]  /*3510*/  FMNMX.FTZ R6, R55, R6, !PT ;  /* 0x0000000637067209 */ /* 0x000fe20007810000 */
[--C-:B------:R-:W-:Y:S01]  /*3520*/  FFMA.FTZ R36, R36, UR20, -R8.reuse ;  /* 0x0000001424247c23 */ /* 0x100fe20008010808 */
[--C-:B------:R-:W-:Y:S01]  /*3530*/  FFMA.FTZ R37, R37, UR20, -R8.reuse ;  /* 0x0000001425257c23 */ /* 0x100fe20008010808 */
[--C-:B------:R-:W-:Y:S01]  /*3540*/  FFMA.FTZ R40, R40, UR20, -R8.reuse ;  /* 0x0000001428287c23 */ /* 0x100fe20008010808 */
[--C-:B------:R-:W-:Y:S01]  /*3550*/  FFMA.FTZ R41, R41, UR20, -R8.reuse ;  /* 0x0000001429297c23 */ /* 0x100fe20008010808 */
[----:B------:R-:W1:Y:S01]  /*3560*/  SHFL.BFLY PT, R3, R6, 0x2, 0x1f ;  /* 0x0c401f0006037f89 */ /* 0x000e6200000e0000 */
[----:B------:R-:W4:Y:S01]  /*3570*/  MUFU.EX2 R25, R25 ;  /* 0x0000001900197308 */ /* 0x000f220000000800 */
[--C-:B------:R-:W-:Y:S01]  /*3580*/  FFMA.FTZ R44, R44, UR20, -R8.reuse ;  /* 0x000000142c2c7c23 */ /* 0x100fe20008010808 */
[--C-:B------:R-:W-:Y:S01]  /*3590*/  FFMA.FTZ R45, R45, UR20, -R8.reuse ;  /* 0x000000142d2d7c23 */ /* 0x100fe20008010808 */
[--C-:B------:R-:W-:Y:S01]  /*35a0*/  FFMA.FTZ R48, R48, UR20, -R8.reuse ;  /* 0x0000001430307c23 */ /* 0x100fe20008010808 */
[--C-:B------:R-:W-:Y:S01]  /*35b0*/  FFMA.FTZ R49, R49, UR20, -R8.reuse ;  /* 0x0000001431317c23 */ /* 0x100fe20008010808 */
[--C-:B------:R-:W-:Y:S01]  /*35c0*/  FFMA.FTZ R52, R52, UR20, -R8.reuse ;  /* 0x0000001434347c23 */ /* 0x100fe20008010808 */
[----:B------:R-:W-:-:S02]  /*35d0*/  FFMA.FTZ R8, R53, UR20, -R8 ;  /* 0x0000001435087c23 */ /* 0x000fc40008010808 */
[----:B------:R-:W-:Y:S08]  /*35e0*/  MUFU.EX2 R28, R28 ;  /* 0x0000001c001c7308 */ /* 0x000ff00000000800 */
[----:B------:R-:W5:Y:S01]  /*35f0*/  MUFU.EX2 R29, R29 ;  /* 0x0000001d001d7308 */ /* 0x000f620000000800 */
[----:B----4-:R-:W-:Y:S02]  /*3600*/  F2FP.F16.F32.PACK_AB R152, R25, R24 ;  /* 0x000000181998723e */ /* 0x010fe400000000ff */
[----:B-1----:R-:W-:-:S05]  /*3610*/  FMNMX.FTZ R5, R6, R3, !PT ;  /* 0x0000000306057209 */ /* 0x002fca0007810000 */
[----:B------:R-:W-:Y:S01]  /*3620*/  MUFU.EX2 R32, R32 ;  /* 0x0000002000207308 */ /* 0x000fe20000000800 */
[----:B------:R-:W1:Y:S07]  /*3630*/  SHFL.BFLY PT, R6, R5, 0x1, 0x1f ;  /* 0x0c201f0005067f89 */ /* 0x000e6e00000e0000 */
[----:B------:R-:W-:Y:S01]  /*3640*/  MUFU.EX2 R9, R8 ;  /* 0x0000000800097308 */ /* 0x000fe20000000800 */
[----:B-----5:R-:W-:-:S07]  /*3650*/  F2FP.F16.F32.PACK_AB R154, R29, R28 ;  /* 0x0000001c1d9a723e */ /* 0x020fce00000000ff */
[----:B------:R-:W4:Y:S08]  /*3660*/  MUFU.EX2 R33, R33 ;  /* 0x0000002100217308 */ /* 0x000f300000000800 */
[----:B------:R-:W-:Y:S01]  /*3670*/  MUFU.EX2 R36, R36 ;  /* 0x0000002400247308 */ /* 0x000fe20000000800 */
[----:B-1----:R-:W-:-:S04]  /*3680*/  FMNMX.FTZ R3, R5, R6, !PT ;  /* 0x0000000605037209 */ /* 0x002fc80007810000 */
[C---:B------:R-:W-:Y:S01]  /*3690*/  FSETP.NEU.FTZ.AND P2, PT, R3.reuse, -INF , PT ;  /* 0xff8000000300780b */ /* 0x040fe20003f5d000 */
[----:B------:R-:W-:Y:S02]  /*36a0*/  FMUL.FTZ R5, R3, UR20 ;  /* 0x0000001403057c20 */ /* 0x000fe40008410000 */
[----:B------:R-:W1:Y:S01]  /*36b0*/  MUFU.EX2 R37, R37 ;  /* 0x0000002500257308 */ /* 0x000e620000000800 */
[----:B----4-:R-:W-:Y:S02]  /*36c0*/  F2FP.F16.F32.PACK_AB R156, R33, R32 ;  /* 0x00000020219c723e */ /* 0x010fe400000000ff */
[----:B------:R-:W-:Y:S01]  /*36d0*/  FSEL R6, R5, RZ, P2 ;  /* 0x000000ff05067208 */ /* 0x000fe20001000000 */
[----:B------:R-:W-:-:S04]  /*36e0*/  FADD.FTZ R5, R24, R25 ;  /* 0x0000001918057221 */ /* 0x000fc80000010000 */
[----:B------:R-:W-:Y:S01]  /*36f0*/  MUFU.EX2 R40, R40 ;  /* 0x0000002800287308 */ /* 0x000fe20000000800 */
[--C-:B------:R-:W-:Y:S01]  /*3700*/  FFMA.FTZ R26, R26, UR20, -R6.reuse ;  /* 0x000000141a1a7c23 */ /* 0x100fe20008010806 */
[--C-:B------:R-:W-:Y:S01]  /*3710*/  FFMA.FTZ R27, R27, UR20, -R6.reuse ;  /* 0x000000141b1b7c23 */ /* 0x100fe20008010806 */
[--C-:B------:R-:W-:Y:S01]  /*3720*/  FFMA.FTZ R30, R30, UR20, -R6.reuse ;  /* 0x000000141e1e7c23 */ /* 0x100fe20008010806 */
[--C-:B------:R-:W-:Y:S01]  /*3730*/  FFMA.FTZ R31, R31, UR20, -R6.reuse ;  /* 0x000000141f1f7c23 */ /* 0x100fe20008010806 */
[--C-:B------:R-:W-:Y:S01]  /*3740*/  FFMA.FTZ R34, R34, UR20, -R6.reuse ;  /* 0x0000001422227c23 */ /* 0x100fe20008010806 */
[--C-:B------:R-:W-:Y:S01]  /*3750*/  FFMA.FTZ R35, R35, UR20, -R6.reuse ;  /* 0x0000001423237c23 */ /* 0x100fe20008010806 */
[----:B------:R-:W-:Y:S01]  /*3760*/  FFMA.FTZ R38, R38, UR20, -R6 ;  /* 0x0000001426267c23 */ /* 0x000fe20008010806 */
[----:B------:R-:W-:Y:S01]  /*3770*/  MUFU.EX2 R26, R26 ;  /* 0x0000001a001a7308 */ /* 0x000fe20000000800 */
[----:B------:R-:W-:Y:S01]  /*3780*/  FADD.FTZ R8, R28, R5 ;  /* 0x000000051c087221 */ /* 0x000fe20000010000 */
[----:B------:R-:W-:-:S02]  /*3790*/  @!P1 VIADD R5, R7, 0x28c40 ;  /* 0x00028c4007059836 */ /* 0x000fc40000000000 */
[--C-:B------:R-:W-:Y:S01]  /*37a0*/  FFMA.FTZ R39, R39, UR20, -R6.reuse ;  /* 0x0000001427277c23 */ /* 0x100fe20008010806 */
[----:B------:R-:W-:Y:S01]  /*37b0*/  FFMA.FTZ R42, R42, UR20, -R6 ;  /* 0x000000142a2a7c23 */ /* 0x000fe20008010806 */
[----:B------:R-:W-:Y:S01]  /*37c0*/  FADD.FTZ R13, R29, R8 ;  /* 0x000000081d0d7221 */ /* 0x000fe20000010000 */
[--C-:B------:R-:W-:Y:S01]  /*37d0*/  FFMA.FTZ R43, R43, UR20, -R6.reuse ;  /* 0x000000142b2b7c23 */ /* 0x100fe20008010806 */
[----:B------:R-:W-:Y:S01]  /*37e0*/  @!P1 PRMT R5, RZ, 0x654, R5 ;  /* 0x00000654ff059816 */ /* 0x000fe20000000005 */
[----:B------:R-:W4:Y:S01]  /*37f0*/  MUFU.EX2 R27, R27 ;  /* 0x0000001b001b7308 */ /* 0x000f220000000800 */
[----:B------:R-:W-:Y:S01]  /*3800*/  FADD.FTZ R10, R32, R13 ;  /* 0x0000000d200a7221 */ /* 0x000fe20000010000 */
[--C-:B------:R-:W-:Y:S01]  /*3810*/  FFMA.FTZ R46, R46, UR20, -R6.reuse ;  /* 0x000000142e2e7c23 */ /* 0x100fe20008010806 */
[----:B------:R5:W-:Y:S01]  /*3820*/  @!P1 SYNCS.ARRIVE.TRANS64.RED.A1T0 RZ, [R5+URZ], RZ ;  /* 0x000000ff05ff99a7 */ /* 0x000be2000810043f */
[--C-:B------:R-:W-:Y:S01]  /*3830*/  FFMA.FTZ R47, R47, UR20, -R6.reuse ;  /* 0x000000142f2f7c23 */ /* 0x100fe20008010806 */
[--C-:B------:R-:W-:Y:S01]  /*3840*/  FFMA.FTZ R50, R50, UR20, -R6.reuse ;  /* 0x0000001432327c23 */ /* 0x100fe20008010806 */
[--C-:B------:R-:W-:Y:S01]  /*3850*/  FFMA.FTZ R51, R51, UR20, -R6.reuse ;  /* 0x0000001433337c23 */ /* 0x100fe20008010806 */
[--C-:B------:R-:W-:Y:S01]  /*3860*/  FFMA.FTZ R54, R54, UR20, -R6.reuse ;  /* 0x0000001436367c23 */ /* 0x100fe20008010806 */
[----:B------:R-:W2:Y:S01]  /*3870*/  MUFU.EX2 R30, R30 ;  /* 0x0000001e001e7308 */ /* 0x000ea20000000800 */
[----:B------:R-:W-:Y:S01]  /*3880*/  FFMA.FTZ R6, R55, UR20, -R6 ;  /* 0x0000001437067c23 */ /* 0x000fe20008010806 */
[----:B-1----:R-:W-:-:S06]  /*3890*/  F2FP.F16.F32.PACK_AB R158, R37, R36 ;  /* 0x00000024259e723e */ /* 0x002fcc00000000ff */
[----:B------:R-:W5:Y:S01]  /*38a0*/  MUFU.EX2 R31, R31 ;  /* 0x0000001f001f7308 */ /* 0x000f620000000800 */
[----:B----4-:R-:W-:Y:S01]  /*38b0*/  FADD.FTZ R11, R26, R27 ;  /* 0x0000001b1a0b7221 */ /* 0x010fe20000010000 */
[----:B------:R-:W-:-:S06]  /*38c0*/  F2FP.F16.F32.PACK_AB R153, R27, R26 ;  /* 0x0000001a1b99723e */ /* 0x000fcc00000000ff */
[----:B------:R-:W1:Y:S01]  /*38d0*/  MUFU.EX2 R34, R34 ;  /* 0x0000002200227308 */ /* 0x000e620000000800 */
[----:B--2---:R-:W-:Y:S01]  /*38e0*/  FADD.FTZ R8, R30, R11 ;  /* 0x0000000b1e087221 */ /* 0x004fe20000010000 */
[----:B------:R-:W-:-:S04]  /*38f0*/  FADD.FTZ R11, R33, R10 ;  /* 0x0000000a210b7221 */ /* 0x000fc80000010000 */
[----:B------:R-:W-:Y:S02]  /*3900*/  FADD.FTZ R10, R36, R11 ;  /* 0x0000000b240a7221 */ /* 0x000fe40000010000 */
[----:B------:R-:W2:Y:S01]  /*3910*/  MUFU.EX2 R35, R35 ;  /* 0x0000002300237308 */ /* 0x000ea20000000800 */
[----:B-----5:R-:W-:Y:S01]  /*3920*/  FADD.FTZ R5, R31, R8 ;  /* 0x000000081f057221 */ /* 0x020fe20000010000 */
[----:B------:R-:W-:Y:S01]  /*3930*/  FADD.FTZ R11, R37, R10 ;  /* 0x0000000a250b7221 */ /* 0x000fe20000010000 */
[----:B------:R-:W-:Y:S01]  /*3940*/  F2FP.F16.F32.PACK_AB R155, R31, R30 ;  /* 0x0000001e1f9b723e */ /* 0x000fe200000000ff */
[----:B------:R-:W-:Y:S02]  /*3950*/  BAR.SYNC.DEFER_BLOCKING 0xf, 0x100 ;  /* 0x03c4000000007b1d */ /* 0x000fe40000010000 */
[----:B------:R-:W-:Y:S01]  /*3960*/  FADD.FTZ R10, R40, R11 ;  /* 0x0000000b280a7221 */ /* 0x000fe20000010000 */
[----:B-1----:R-:W-:-:S03]  /*3970*/  FADD.FTZ R8, R34, R5 ;  /* 0x0000000522087221 */ /* 0x002fc60000010000 */
[----:B------:R-:W1:Y:S01]  /*3980*/  MUFU.EX2 R38, R38 ;  /* 0x0000002600267308 */ /* 0x000e620000000800 */
[----:B--2---:R-:W-:-:S07]  /*3990*/  FADD.FTZ R5, R35, R8 ;  /* 0x0000000823057221 */ /* 0x004fce0000010000 */
[----:B------:R-:W2:Y:S01]  /*39a0*/  MUFU.EX2 R39, R39 ;  /* 0x0000002700277308 */ /* 0x000ea20000000800 */
[----:B------:R-:W-:-:S07]  /*39b0*/  F2FP.F16.F32.PACK_AB R157, R35, R34 ;  /* 0x00000022239d723e */ /* 0x000fce00000000ff */
[----:B------:R-:W4:Y:S01]  /*39c0*/  MUFU.EX2 R42, R42 ;  /* 0x0000002a002a7308 */ /* 0x000f220000000800 */
[----:B-1----:R-:W-:Y:S01]  /*39d0*/  FADD.FTZ R8, R38, R5 ;  /* 0x0000000526087221 */ /* 0x002fe20000010000 */
[----:B------:R1:W-:Y:S06]  /*39e0*/  STSM.16.M88.4 [R19+0x26800], R152 ;  /* 0x0268009813007844 */ /* 0x0003ec0000000200 */
[----:B------:R-:W5:Y:S01]  /*39f0*/  MUFU.EX2 R41, R41 ;  /* 0x0000002900297308 */ /* 0x000f620000000800 */
[C---:B--2---:R-:W-:Y:S01]  /*3a00*/  FADD.FTZ R5, R39.reuse, R8 ;  /* 0x0000000827057221 */ /* 0x044fe20000010000 */
[----:B------:R-:W-:-:S05]  /*3a10*/  F2FP.F16.F32.PACK_AB R159, R39, R38 ;  /* 0x00000026279f723e */ /* 0x000fca00000000ff */
[----:B------:R1:W-:Y:S01]  /*3a20*/  STSM.16.M88.4 [R18], R156 ;  /* 0x0000009c12007844 */ /* 0x0003e20000000200 */
[----:B------:R-:W2:Y:S01]  /*3a30*/  MUFU.EX2 R43, R43 ;  /* 0x0000002b002b7308 */ /* 0x000ea20000000800 */
[----:B----4-:R-:W-:-:S07]  /*3a40*/  FADD.FTZ R8, R42, R5 ;  /* 0x000000052a087221 */ /* 0x010fce0000010000 */
[----:B------:R-:W-:Y:S01]  /*3a50*/  MUFU.EX2 R44, R44 ;  /* 0x0000002c002c7308 */ /* 0x000fe20000000800 */
[C---:B-----5:R-:W-:Y:S01]  /*3a60*/  FADD.FTZ R13, R41.reuse, R10 ;  /* 0x0000000a290d7221 */ /* 0x060fe20000010000 */
[----:B------:R-:W-:-:S06]  /*3a70*/  F2FP.F16.F32.PACK_AB R160, R41, R40 ;  /* 0x0000002829a0723e */ /* 0x000fcc00000000ff */
[----:B------:R-:W4:Y:S01]  /*3a80*/  MUFU.EX2 R46, R46 ;  /* 0x0000002e002e7308 */ /* 0x000f220000000800 */
[C---:B--2---:R-:W-:Y:S01]  /*3a90*/  FADD.FTZ R5, R43.reuse, R8 ;  /* 0x000000082b057221 */ /* 0x044fe20000010000 */
[----:B------:R-:W-:-:S06]  /*3aa0*/  F2FP.F16.F32.PACK_AB R161, R43, R42 ;  /* 0x0000002a2ba1723e */ /* 0x000fcc00000000ff */
[----:B------:R-:W2:Y:S08]  /*3ab0*/  MUFU.EX2 R45, R45 ;  /* 0x0000002d002d7308 */ /* 0x000eb00000000800 */
[----:B------:R-:W5:Y:S01]  /*3ac0*/  MUFU.EX2 R47, R47 ;  /* 0x0000002f002f7308 */ /* 0x000f620000000800 */
[----:B----4-:R-:W-:-:S07]  /*3ad0*/  FADD.FTZ R8, R46, R5 ;  /* 0x000000052e087221 */ /* 0x010fce0000010000 */
[----:B------:R-:W-:Y:S01]  /*3ae0*/  MUFU.EX2 R48, R48 ;  /* 0x0000003000307308 */ /* 0x000fe20000000800 */
[----:B--2---:R-:W-:-:S07]  /*3af0*/  F2FP.F16.F32.PACK_AB R162, R45, R44 ;  /* 0x0000002c2da2723e */ /* 0x004fce00000000ff */
[----:B------:R-:W2:Y:S01]  /*3b00*/  MUFU.EX2 R49, R49 ;  /* 0x0000003100317308 */ /* 0x000ea20000000800 */
[C---:B-----5:R-:W-:Y:S01]  /*3b10*/  F2FP.F16.F32.PACK_AB R163, R47.reuse, R46 ;  /* 0x0000002e2fa3723e */ /* 0x060fe200000000ff */
[----:B------:R-:W-:-:S04]  /*3b20*/  FADD.FTZ R47, R47, R8 ;  /* 0x000000082f2f7221 */ /* 0x000fc80000010000 */
[----:B------:R1:W-:Y:S02]  /*3b30*/  STSM.16.M88.4 [R23], R160 ;  /* 0x000000a017007844 */ /* 0x0003e40000000200 */
[----:B------:R-:W-:Y:S08]  /*3b40*/  MUFU.EX2 R50, R50 ;  /* 0x0000003200327308 */ /* 0x000ff00000000800 */
[----:B------:R-:W4:Y:S01]  /*3b50*/  MUFU.EX2 R51, R51 ;  /* 0x0000003300337308 */ /* 0x000f220000000800 */
[----:B--2---:R-:W-:-:S07]  /*3b60*/  F2FP.F16.F32.PACK_AB R164, R49, R48 ;  /* 0x0000003031a4723e */ /* 0x004fce00000000ff */
[----:B------:R-:W2:Y:S08]  /*3b70*/  MUFU.EX2 R52, R52 ;  /* 0x0000003400347308 */ /* 0x000eb00000000800 */
[----:B------:R-:W5:Y:S01]  /*3b80*/  MUFU.EX2 R54, R54 ;  /* 0x0000003600367308 */ /* 0x000f620000000800 */
[----:B----4-:R-:W-:Y:S01]  /*3b90*/  F2FP.F16.F32.PACK_AB R165, R51, R50 ;  /* 0x0000003233a5723e */ /* 0x010fe200000000ff */
[----:B------:R-:W-:-:S04]  /*3ba0*/  FADD.FTZ R50, R50, R47 ;  /* 0x0000002f32327221 */ /* 0x000fc80000010000 */
[----:B------:R-:W-:Y:S02]  /*3bb0*/  FADD.FTZ R51, R51, R50 ;  /* 0x0000003233337221 */ /* 0x000fe40000010000 */
[----:B------:R4:W3:Y:S01]  /*3bc0*/  MUFU.EX2 R11, R6 ;  /* 0x00000006000b7308 */ /* 0x0008e20000000800 */
[----:B--2---:R-:W-:Y:S01]  /*3bd0*/  F2FP.F16.F32.PACK_AB R166, R9, R52 ;  /* 0x0000003409a6723e */ /* 0x004fe200000000ff */
[----:B----4-:R-:W-:-:S04]  /*3be0*/  FADD.FTZ R6, R44, R13 ;  /* 0x0000000d2c067221 */ /* 0x010fc80000010000 */
[----:B------:R-:W-:Y:S01]  /*3bf0*/  FADD.FTZ R45, R45, R6 ;  /* 0x000000062d2d7221 */ /* 0x000fe20000010000 */
[----:B-----5:R-:W-:-:S03]  /*3c00*/  FADD.FTZ R6, R54, R51 ;  /* 0x0000003336067221 */ /* 0x020fc60000010000 */
[----:B------:R-:W-:Y:S01]  /*3c10*/  FADD.FTZ R48, R48, R45 ;  /* 0x0000002d30307221 */ /* 0x000fe20000010000 */
[C---:B---3--:R-:W-:Y:S01]  /*3c20*/  F2FP.F16.F32.PACK_AB R167, R11.reuse, R54 ;  /* 0x000000360ba7723e */ /* 0x048fe200000000ff */
[----:B------:R-:W-:Y:S02]  /*3c30*/  FADD.FTZ R6, R11, R6 ;  /* 0x000000060b067221 */ /* 0x000fe40000010000 */
[----:B------:R-:W-:Y:S02]  /*3c40*/  FADD.FTZ R49, R49, R48 ;  /* 0x0000003031317221 */ /* 0x000fe40000010000 */
[----:B------:R1:W-:Y:S02]  /*3c50*/  STSM.16.M88.4 [R22], R164 ;  /* 0x000000a416007844 */ /* 0x0003e40000000200 */
[----:B------:R-:W-:-:S04]  /*3c60*/  FADD.FTZ R52, R52, R49 ;  /* 0x0000003134347221 */ /* 0x000fc80000010000 */
[----:B------:R-:W-:Y:S01]  /*3c70*/  FADD.FTZ R5, R9, R52 ;  /* 0x0000003409057221 */ /* 0x000fe20000010000 */
[----:B------:R-:W-:Y:S06]  /*3c80*/  @!P0 BRA `(.L_x_25) ;  /* 0x0000000000048947 */ /* 0x000fec0003800000 */
[----:B------:R-:W-:Y:S01]  /*3c90*/  BPT.TRAP 0x1 ;  /* 0x000000040000795c */ /* 0x000fe20000300000 */
.L_x_25:
[----:B------:R2:W3:Y:S01]  /*3ca0*/  SYNCS.PHASECHK.TRANS64.TRYWAIT P2, [R7+URZ+0x28c50], R12 ;  /* 0x028c500c070075a7 */ /* 0x0004e2000804017f */
[----:B------:R-:W-:Y:S05]  /*3cb0*/  @!P0 BRA `(.L_x_26) ;  /* 0x0000000000048947 */ /* 0x000fea0003800000 */
[----:B------:R-:W-:Y:S01]  /*3cc0*/  BPT.TRAP 0x1 ;  /* 0x000000040000795c */ /* 0x000fe20000300000 */
.L_x_26:
[----:B------:R-:W-:Y:S01]  /*3cd0*/  ULOP3.LUT UR51, UR51, 0x2000000, URZ, 0xfc, !UPT ;  /* 0x0200000033337892 */ /* 0x000fe2000f8efc3f */
[----:B---3--:R-:W-:Y:S11]  /*3ce0*/  @P2 BRA `(.L_x_27) ;  /* 0x0000000000082947 */ /* 0x008ff60003800000 */
[----:B------:R-:W3:Y:S02]  /*3cf0*/  SYNCS.PHASECHK.TRANS64.TRYWAIT P2, [R7+URZ+0x28c50], R12 ;  /* 0x028c500c070075a7 */ /* 0x000ee4000804017f */
[----:B---3--:R-:W-:Y:S05]  /*3d00*/  @!P2 BRA `(.L_x_28) ;  /* 0x0000006800d8a947 */ /* 0x008fea0003800000 */
.L_x_27:
[----:B------:R-:W-:Y:S01]  /*3d10*/  ULEA UR10, UR39, UR51, 0xc ;  /* 0x00000033270a7291 */ /* 0x000fe2000f8e603f */
[----:B------:R-:W-:Y:S01]  /*3d20*/  WARPGROUP.ARRIVE ;  /* 0x00000000000079c5 */ /* 0x000fe20000000000 */
[----:B------:R-:W-:Y:S01]  /*3d30*/  UMOV UR7, 0x40000040 ;  /* 0x4000004000077882 */ /* 0x000fe20000000000 */
[----:B------:R-:W-:Y:S01]  /*3d40*/  UISETP.GE.AND UP0, UPT, UR50, 0x41, UPT ;  /* 0x000000413200788c */ /* 0x000fe2000bf06270 */
[----:B--23--:R-:W-:-:S03]  /*3d50*/  @!P1 IADD3 R7, R7, 0x28c60, RZ ;  /* 0x00028c6007079810 */ /* 0x00cfc60007ffe0ff */
[----:B------:R-:W-:Y:S01]  /*3d60*/  UMOV UR6, UR10 ;  /* 0x0000000a00067c82 */ /* 0x000fe20008000000 */
[----:B------:R-:W-:Y:S01]  /*3d70*/  @!P1 PRMT R7, RZ, 0x654, R7 ;  /* 0x00000654ff079816 */ /* 0x000fe20000000007 */
[----:B------:R-:W-:Y:S01]  /*3d80*/  HGMMA.64x256x16.F32 R24, R152, gdesc[UR4].tnspB, RZ, !UPT, gsb0 ;  /* 0x43e0000498187df0 */ /* 0x000fe2000c0008ff */
[----:B------:R-:W-:Y:S01]  /*3d90*/  UIADD3 UR6, UR10, 0x80, URZ ;  /* 0x000000800a067890 */ /* 0x000fe2000fffe03f */
[----:B------:R-:W-:Y:S01]  /*3da0*/  PLOP3.LUT P2, PT, PT, PT, UP0, 0x80, 0x0 ;  /* 0x000000000000781c */ /* 0x000fe20003f4f008 */
[----:B------:R-:W-:Y:S01]  /*3db0*/  UMOV UR7, 0x40000040 ;  /* 0x4000004000077882 */ /* 0x000fe20000000000 */
[----:B------:R-:W-:Y:S02]  /*3dc0*/  WARPGROUP.DEPBAR.LE gsb0, 0x0 ;  /* 0x00008000000079c5 */ /* 0x000fe40000010000 */
[----:B------:R-:W-:-:S15]  /*3dd0*/  WARPGROUP.ARRIVE ;  /* 0x00000000000079c5 */ /* 0x000fde0000000000 */
[----:B------:R-:W-:-:S07]  /*3de0*/  NOP ;  /* 0x0000000000007918 */ /* 0x000fce0000000000 */
[----:B------:R-:W-:Y:S01]  /*3df0*/  HGMMA.64x256x16.F32 R24, R156, gdesc[UR4].tnspB, R24, gsb0 ;  /* 0x43e000049c187df0 */ /* 0x000fe20008000818 */
[----:B------:R-:W-:Y:S01]  /*3e00*/  UIADD3 UR6, UR10, 0x100, URZ ;  /* 0x000001000a067890 */ /* 0x000fe2000fffe03f */
[----:B------:R-:W-:Y:S01]  /*3e10*/  UMOV UR7, 0x40000040 ;  /* 0x4000004000077882 */ /* 0x000fe20000000000 */
[----:B------:R-:W-:Y:S02]  /*3e20*/  WARPGROUP.DEPBAR.LE gsb0, 0x0 ;  /* 0x00008000000079c5 */ /* 0x000fe40000010000 */
[----:B------:R-:W-:-:S15]  /*3e30*/  WARPGROUP.ARRIVE ;  /* 0x00000000000079c5 */ /* 0x000fde0000000000 */
[----:B------:R-:W-:-:S08]  /*3e40*/  NOP ;  /* 0x0000000000007918 */ /* 0x000fd00000000000 */
[----:B------:R-:W-:Y:S01]  /*3e50*/  HGMMA.64x256x16.F32 R24, R160, gdesc[UR4].tnspB, R24, gsb0 ;  /* 0x43e00004a0187df0 */ /* 0x000fe20008000818 */
[----:B------:R-:W-:Y:S01]  /*3e60*/  UIADD3 UR6, UR10, 0x180, URZ ;  /* 0x000001800a067890 */ /* 0x000fe2000fffe03f */
[----:B------:R-:W-:Y:S01]  /*3e70*/  UMOV UR7, 0x40000040 ;  /* 0x4000004000077882 */ /* 0x000fe20000000000 */
[----:B------:R-:W-:Y:S02]  /*3e80*/  WARPGROUP.DEPBAR.LE gsb0, 0x0 ;  /* 0x00008000000079c5 */ /* 0x000fe40000010000 */
[----:B------:R-:W-:-:S15]  /*3e90*/  WARPGROUP.ARRIVE ;  /* 0x00000000000079c5 */ /* 0x000fde0000000000 */
[----:B------:R-:W-:-:S08]  /*3ea0*/  NOP ;  /* 0x0000000000007918 */ /* 0x000fd00000000000 */
[----:B------:R-:W-:Y:S03]  /*3eb0*/  HGMMA.64x256x16.F32 R24, R164, gdesc[UR4].tnspB, R24, gsb0 ;  /* 0x43e00004a4187df0 */ /* 0x000fe60008000818 */
[----:B------:R-:W-:Y:S02]  /*3ec0*/  WARPGROUP.DEPBAR.LE gsb0, 0x0 ;  /* 0x00008000000079c5 */ /* 0x000fe40000010000 */
[----:B------:R-:W-:Y:S01]  /*3ed0*/  @!PT LDS RZ, [RZ] ;  /* 0x00000000fffff984 */ /* 0x000fe20000000800 */
[----:B------:R-:W-:Y:S01]  /*3ee0*/  @!PT LDS RZ, [RZ] ;  /* 0x00000000fffff984 */ /* 0x000fe20000000800 */
[----:B------:R-:W-:Y:S01]  /*3ef0*/  @!PT LDS RZ, [RZ] ;  /* 0x00000000fffff984 */ /* 0x000fe20000000800 */
[----:B------:R-:W-:Y:S01]  /*3f00*/  @!PT LDS RZ, [RZ] ;  /* 0x00000000fffff984 */ /* 0x000fe20000000800 */
[----:B------:R2:W-:Y:S06]  /*3f10*/  MEMBAR.ALL.CTA ;  /* 0x0000000000007992 */ /* 0x0005ec0000008000 */
[----:B--2---:R-:W2:Y:S02]  /*3f20*/  FENCE.VIEW.ASYNC.S ;  /* 0x00000000000073c6 */ /* 0x004ea40000000000 */
[----:B--2---:R-:W-:Y:S01]  /*3f30*/  NOP ;  /* 0x0000000000007918 */ /* 0x004fe20000000000 */
[----:B------:R-:W-:Y:S06]  /*3f40*/  BAR.ARV 0xe, 0x100 ;  /* 0x0384000000007b1d */ /* 0x000fec0000002000 */
[----:B------:R2:W-:Y:S01]  /*3f50*/  @!P1 SYNCS.ARRIVE.TRANS64.RED.A1T0 RZ, [R7+URZ], RZ ;  /* 0x000000ff07ff99a7 */ /* 0x0005e2000810043f */
[----:B------:R-:W-:Y:S05]  /*3f60*/  @!P2 BRA `(.L_x_29) ;  /* 0x000000180044a947 */ /* 0x000fea0003800000 */
[----:B------:R-:W-:Y:S01]  /*3f70*/  MOV R8, R3 ;  /* 0x0000000300087202 */ /* 0x000fe20000000f00 */
[----:B------:R-:W-:Y:S01]  /*3f80*/  IMAD.MOV.U32 R9, RZ, RZ, R0 ;  /* 0x000000ffff097224 */ /* 0x000fe200078e0000 */
[----:B------:R-:W-:Y:S01]  /*3f90*/  UIADD3 UR37, UR37, -0x2, URZ ;  /* 0xfffffffe25257890 */ /* 0x000fe2000fffe03f */
[----:B------:R-:W-:Y:S01]  /*3fa0*/  UMOV UR21, UR39 ;  /* 0x0000002700157c82 */ /* 0x000fe20008000000 */
[----:B------:R-:W-:-:S10]  /*3fb0*/  ULDC UR20, c[0x0][0x988] ;  /* 0x0002620000147ab9 */ /* 0x000fd40000000800 */
.L_x_38:
[----:B------:R-:W-:Y:S01]  /*3fc0*/  UIADD3 UR39, UR21, 0x1, URZ ;  /* 0x0000000115277890 */ /* 0x000fe2000fffe03f */
[----:B------:R-:W-:Y:S01]  /*3fd0*/  MOV R0, UR37 ;  /* 0x0000002500007c02 */ /* 0x000fe20008000f00 */
[----:B------:R-:W-:Y:S02]  /*3fe0*/  UIADD3 UR37, UR37, -0x1, URZ ;  /* 0xffffffff25257890 */ /* 0x000fe4000fffe03f */
[----:B------:R-:W-:Y:S01]  /*3ff0*/  UISETP.NE.AND UP0, UPT, UR39, 0x2, UPT ;  /* 0x000000022700788c */ /* 0x000fe2000bf05270 */
[----:B------:R-:W-:-:S03]  /*4000*/  ISETP.GT.AND P2, PT, R0, RZ, PT ;  /* 0x000000ff0000720c */ /* 0x000fc60003f44270 */
[----:B------:R-:W-:Y:S02]  /*4010*/  USEL UR6, URZ, 0x1, UP0 ;  /* 0x000000013f067887 */ /* 0x000fe40008000000 */
[----:B------:R-:W-:Y:S02]  /*4020*/  USEL UR39, UR39, URZ, UP0 ;  /* 0x0000003f27277287 */ /* 0x000fe40008000000 */
[----:B------:R-:W-:Y:S01]  /*4030*/  ULOP3.LUT UR40, UR40, UR6, URZ, 0x3c, !UPT ;  /* 0x0000000628287292 */ /* 0x000fe2000f8e3c3f */
[----:B-1-34-:R-:W-:Y:S11]  /*4040*/  @!P0 BRA `(.L_x_30) ;  /* 0x0000000000048947 */ /* 0x01aff60003800000 */
[----:B------:R-:W-:Y:S01]  /*4050*/  BPT.TRAP 0x1 ;  /* 0x000000040000795c */ /* 0x000fe20000300000 */
.L_x_30:
[----:B------:R-:W-:Y:S01]  /*4060*/  ULEA UR22, UR39, UR46, 0x3 ;  /* 0x0000002e27167291 */ /* 0x000fe2000f8e183f */
[----:B--2---:R-:W-:-:S04]  /*4070*/  MOV R7, UR40 ;  /* 0x0000002800077c02 */ /* 0x004fc80008000f00 */
[----:B------:R-:W-:-:S04]  /*4080*/  SHF.L.U32 R7, R7, 0x1f, RZ ;  /* 0x0000001f07077819 */ /* 0x000fc800000006ff */
[----:B------:R2:W3:Y:S01]  /*4090*/  SYNCS.PHASECHK.TRANS64.TRYWAIT P3, [UR22+0x28c30], R7 ;  /* 0x028c3007ff0075a7 */ /* 0x0004e20008060156 */
[----:B------:R-:W-:Y:S05]  /*40a0*/  @!P0 BRA `(.L_x_31) ;  /* 0x0000000000048947 */ /* 0x000fea0003800000 */
[----:B------:R-:W-:Y:S01]  /*40b0*/  BPT.TRAP 0x1 ;  /* 0x000000040000795c */ /* 0x000fe20000300000 */
.L_x_31:
[----:B---3--:R-:W-:Y:S05]  /*40c0*/  @P3 BRA `(.L_x_32) ;  /* 0x0000000000083947 */ /* 0x008fea0003800000 */
[----:B------:R-:W3:Y:S02]  /*40d0*/  SYNCS.PHASECHK.TRANS64.TRYWAIT P3, [UR22+0x28c30], R7 ;  /* 0x028c3007ff0075a7 */ /* 0x000ee40008060156 */
[----:B---3--:R-:W-:Y:S05]  /*40e0*/  @!P3 BRA `(.L_x_33) ;  /* 0x0000006400f4b947 */ /* 0x008fea0003800000 */
.L_x_32:
[----:B------:R-:W-:Y:S01]  /*40f0*/  R2UR UR18, R4 ;  /* 0x00000000041272ca */ /* 0x000fe200000e0000 */
[----:B------:R-:W-:Y:S01]  /*4100*/  UIADD3 UR6, UR46, 0x20400, URZ ;  /* 0x000204002e067890 */ /* 0x000fe2000fffe03f */
[----:B-1----:R-:W-:Y:S01]  /*4110*/  WARPGROUP.ARRIVE ;  /* 0x00000000000079c5 */ /* 0x002fe20000000000 */
[----:B------:R-:W-:Y:S01]  /*4120*/  UMOV UR19, 0x40000040 ;  /* 0x4000004000137882 */ /* 0x000fe20000000000 */
[----:B------:R-:W-:Y:S01]  /*4130*/  UMOV UR17, 0x40000040 ;  /* 0x4000004000117882 */ /* 0x000fe20000000000 */
[----:B------:R-:W-:Y:S01]  /*4140*/  USHF.R.U32.HI UR6, URZ, 0x4, UR6 ;  /* 0x000000043f067899 */ /* 0x000fe20008011606 */
[----:B------:R-:W-:Y:S01]  /*4150*/  UMOV UR7, 0x40000040 ;  /* 0x4000004000077882 */ /* 0x000fe20000000000 */
[----:B------:R-:W-:Y:S02]  /*4160*/  UMOV UR11, 0x40000040 ;  /* 0x40000040000b7882 */ /* 0x000fe40000000000 */
[----:B------:R-:W-:Y:S01]  /*4170*/  ULOP3.LUT UR6, UR6, 0x3fff, URZ, 0xc0, !UPT ;  /* 0x00003fff06067892 */ /* 0x000fe2000f8ec03f */
[----:B------:R-:W-:-:S03]  /*4180*/  UMOV UR15, 0x40000040 ;  /* 0x40000040000f7882 */ /* 0x000fc60000000000 */
[----:B------:R-:W-:Y:S02]  /*4190*/  ULEA UR18, UR39, UR18, 0x9 ;  /* 0x0000001227127291 */ /* 0x000fe4000f8e483f */
[----:B------:R-:W-:Y:S02]  /*41a0*/  ULOP3.LUT UR16, UR6, 0x10000, URZ, 0xfc, !UPT ;  /* 0x0001000006107892 */ /* 0x000fe4000f8efc3f */
[----:B------:R-:W-:Y:S02]  /*41b0*/  UIADD3 UR6, UR18, 0x2, URZ ;  /* 0x0000000212067890 */ /* 0x000fe4000fffe03f */
[----:B------:R-:W-:Y:S02]  /*41c0*/  UIADD3 UR10, UR18, 0x4, URZ ;  /* 0x00000004120a7890 */ /* 0x000fe4000fffe03f */
[----:B------:R-:W-:-:S03]  /*41d0*/  UIADD3 UR14, UR18, 0x6, URZ ;  /* 0x00000006120e7890 */ /* 0x000fc6000fffe03f */
[----:B------:R-:W-:Y:S03]  /*41e0*/  HGMMA.64x64x16.F32 R152, gdesc[UR16], RZ, !UPT, gsb0 ;  /* 0x00e00000109879f0 */ /* 0x000fe6000c0008ff */
[----:B------:R-:W-:Y:S02]  /*41f0*/  WARPGROUP.DEPBAR.LE gsb0, 0x0 ;  /* 0x00008000000079c5 */ /* 0x000fe40000010000 */
[----:B------:R-:W-:-:S06]  /*4200*/  WARPGROUP.ARRIVE ;  /* 0x00000000000079c5 */ /* 0x000fcc0000000000 */
[----:B------:R-:W-:Y:S03]  /*4210*/  HGMMA.64x64x16.F32 R152, gdesc[UR4], R152, gsb0 ;  /* 0x00e00000049879f0 */ /* 0x000fe60008000898 */
[----:B------:R-:W-:Y:S02]  /*4220*/  WARPGROUP.DEPBAR.LE gsb0, 0x0 ;  /* 0x00008000000079c5 */ /* 0x000fe40000010000 */
[----:B------:R-:W-:-:S06]  /*4230*/  WARPGROUP.ARRIVE ;  /* 0x00000000000079c5 */ /* 0x000fcc0000000000 */
[----:B------:R-:W-:Y:S03]  /*4240*/  HGMMA.64x64x16.F32 R152, gdesc[UR8], R152, gsb0 ;  /* 0x00e00000089879f0 */ /* 0x000fe60008000898 */
[----:B------:R-:W-:Y:S02]  /*4250*/  WARPGROUP.DEPBAR.LE gsb0, 0x0 ;  /* 0x00008000000079c5 */ /* 0x000fe40000010000 */
[----:B------:R-:W-:-:S06]  /*4260*/  WARPGROUP.ARRIVE ;  /* 0x00000000000079c5 */ /* 0x000fcc0000000000 */
[----:B------:R-:W-:Y:S03]  /*4270*/  HGMMA.64x64x16.F32 R152, gdesc[UR12], R152, gsb0 ;  /* 0x00e000000c9879f0 */ /* 0x000fe60008000898 */
[----:B------:R-:W-:Y:S02]  /*4280*/  WARPGROUP.DEPBAR.LE gsb0, 0x0 ;  /* 0x00008000000079c5 */ /* 0x000fe40000010000 */
[----:B---3--:R-:W-:-:S04]  /*4290*/  FMNMX.FTZ R0, R152, R9, !PT ;  /* 0x0000000998007209 */ /* 0x008fc80007810000 */
[----:B------:R-:W-:-:S04]  /*42a0*/  FMNMX.FTZ R3, R153, R0, !PT ;  /* 0x0000000099037209 */ /* 0x000fc80007810000 */
        /* <DEDUP_REMOVED lines=13> */
[----:B------:R-:W-:-:S05]  /*4380*/  FMNMX.FTZ R11, R181, R0, !PT ;  /* 0x00000000b50b7209 */ /* 0x000fca0007810000 */
[----:B------:R-:W1:Y:S02]  /*4390*/  SHFL.BFLY PT, R0, R11, 0x2, 0x1f ;  /* 0x0c401f000b007f89 */ /* 0x000e6400000e0000 */
        /* <DEDUP_REMOVED lines=10> */
[----:B------:R-:W-:-:S03]  /*4440*/  FMNMX.FTZ R3, R167, R10, !PT ;  /* 0x0000000aa7037209 */ /* 0x000fc60007810000 */
[----:B------:R-:W-:Y:S01]  /*4450*/  FMUL.FTZ R187, R0, UR20 ;  /* 0x0000001400bb7c20 */ /* 0x000fe20008410000 */
[----:B------:R-:W-:Y:S01]  /*4460*/  FMNMX.FTZ R12, R170, R3, !PT ;  /* 0x00000003aa0c7209 */ /* 0x000fe20007810000 */
[----:B------:R-:W-:Y:S02]  /*4470*/  FADD.FTZ R9, -R0, R9 ;  /* 0x0000000900097221 */ /* 0x000fe40000010100 */
[--C-:B------:R-:W-:Y:S01]  /*4480*/  FFMA.FTZ R13, R161, UR20, -R187.reuse ;  /* 0x00000014a10d7c23 */ /* 0x100fe200080108bb */
[----:B------:R-:W-:Y:S01]  /*4490*/  FMNMX.FTZ R3, R171, R12, !PT ;  /* 0x0000000cab037209 */ /* 0x000fe20007810000 */
[--C-:B------:R-:W-:Y:S01]  /*44a0*/  FFMA.FTZ R14, R156, UR20, -R187.reuse ;  /* 0x000000149c0e7c23 */ /* 0x100fe200080108bb */
[--C-:B------:R-:W-:Y:S01]  /*44b0*/  FFMA.FTZ R156, R160, UR20, -R187.reuse ;  /* 0x00000014a09c7c23 */ /* 0x100fe200080108bb */
[--C-:B------:R-:W-:Y:S01]  /*44c0*/  FFMA.FTZ R160, R168, UR20, -R187.reuse ;  /* 0x00000014a8a07c23 */ /* 0x100fe200080108bb */
[----:B------:R-:W-:Y:S01]  /*44d0*/  FMNMX.FTZ R12, R174, R3, !PT ;  /* 0x00000003ae0c7209 */ /* 0x000fe20007810000 */
[----:B------:R-:W-:Y:S01]  /*44e0*/  FMUL.FTZ R11, R9, UR20 ;  /* 0x00000014090b7c20 */ /* 0x000fe20008410000 */
[--C-:B------:R-:W-:Y:S01]  /*44f0*/  FFMA.FTZ R9, R152, UR20, -R187.reuse ;  /* 0x0000001498097c23 */ /* 0x100fe200080108bb */
[--C-:B------:R-:W-:Y:S01]  /*4500*/  FFMA.FTZ R152, R153, UR20, -R187.reuse ;  /* 0x0000001499987c23 */ /* 0x100fe200080108bb */
[----:B------:R-:W-:Y:S01]  /*4510*/  FMNMX.FTZ R3, R175, R12, !PT ;  /* 0x0000000caf037209 */ /* 0x000fe20007810000 */
[--C-:B------:R-:W-:Y:S01]  /*4520*/  FFMA.FTZ R15, R165, UR20, -R187.reuse ;  /* 0x00000014a50f7c23 */ /* 0x100fe200080108bb */
[--C-:B------:R-:W-:Y:S01]  /*4530*/  FFMA.FTZ R153, R173, UR20, -R187.reuse ;  /* 0x00000014ad997c23 */ /* 0x100fe200080108bb */
[--C-:B------:R-:W-:Y:S01]  /*4540*/  FFMA.FTZ R180, R180, UR20, -R187.reuse ;  /* 0x00000014b4b47c23 */ /* 0x100fe200080108bb */
[----:B------:R-:W-:Y:S01]  /*4550*/  FMNMX.FTZ R12, R178, R3, !PT ;  /* 0x00000003b20c7209 */ /* 0x000fe20007810000 */
[----:B------:R-:W1:Y:S01]  /*4560*/  MUFU.EX2 R10, R11 ;  /* 0x0000000b000a7308 */ /* 0x000e620000000800 */
[--C-:B------:R-:W-:Y:S01]  /*4570*/  FFMA.FTZ R21, R169, UR20, -R187.reuse ;  /* 0x00000014a9157c23 */ /* 0x100fe200080108bb */
[--C-:B------:R-:W-:Y:S01]  /*4580*/  FFMA.FTZ R157, R157, UR20, -R187.reuse ;  /* 0x000000149d9d7c23 */ /* 0x100fe200080108bb */
[----:B------:R-:W-:Y:S01]  /*4590*/  FMNMX.FTZ R3, R179, R12, !PT ;  /* 0x0000000cb3037209 */ /* 0x000fe20007810000 */
[--C-:B------:R-:W-:Y:S01]  /*45a0*/  FFMA.FTZ R164, R164, UR20, -R187.reuse ;  /* 0x00000014a4a47c23 */ /* 0x100fe200080108bb */
[----:B------:R-:W-:-:S02]  /*45b0*/  FFMA.FTZ R181, R181, UR20, -R187 ;  /* 0x00000014b5b57c23 */ /* 0x000fc400080108bb */
[----:B------:R-:W-:Y:S01]  /*45c0*/  FMNMX.FTZ R12, R182, R3, !PT ;  /* 0x00000003b60c7209 */ /* 0x000fe20007810000 */
[----:B------:R-:W3:Y:S03]  /*45d0*/  MUFU.EX2 R9, R9 ;  /* 0x0000000900097308 */ /* 0x000ee60000000800 */
[----:B------:R-:W-:-:S05]  /*45e0*/  FMNMX.FTZ R3, R183, R12, !PT ;  /* 0x0000000cb7037209 */ /* 0x000fca0007810000 */
[----:B------:R-:W4:Y:S01]  /*45f0*/  SHFL.BFLY PT, R20, R3, 0x2, 0x1f ;  /* 0x0c401f0003147f89 */ /* 0x000f2200000e0000 */
[----:B------:R-:W-:Y:S01]  /*4600*/  MUFU.EX2 R152, R152 ;  /* 0x0000009800987308 */ /* 0x000fe20000000800 */
[-C--:B-1----:R-:W-:Y:S01]  /*4610*/  FMUL.FTZ R24, R24, R10.reuse ;  /* 0x0000000a18187220 */ /* 0x082fe20000410000 */
[-C--:B------:R-:W-:Y:S01]  /*4620*/  FMUL.FTZ R25, R25, R10.reuse ;  /* 0x0000000a19197220 */ /* 0x080fe20000410000 */
[-C--:B------:R-:W-:Y:S01]  /*4630*/  FMUL.FTZ R28, R28, R10.reuse ;  /* 0x0000000a1c1c7220 */ /* 0x080fe20000410000 */
[-C--:B------:R-:W-:Y:S01]  /*4640*/  FMUL.FTZ R29, R29, R10.reuse ;  /* 0x0000000a1d1d7220 */ /* 0x080fe20000410000 */
[-C--:B------:R-:W-:Y:S01]  /*4650*/  FMUL.FTZ R32, R32, R10.reuse ;  /* 0x0000000a20207220 */ /* 0x080fe20000410000 */
[-C--:B------:R-:W-:Y:S01]  /*4660*/  FMUL.FTZ R33, R33, R10.reuse ;  /* 0x0000000a21217220 */ /* 0x080fe20000410000 */
[-C--:B------:R-:W-:Y:S01]  /*4670*/  FMUL.FTZ R36, R36, R10.reuse ;  /* 0x0000000a24247220 */ /* 0x080fe20000410000 */
[----:B------:R-:W-:Y:S01]  /*4680*/  MUFU.EX2 R11, R14 ;  /* 0x0000000e000b7308 */ /* 0x000fe20000000800 */
[----:B---3--:R-:W-:Y:S01]  /*4690*/  FFMA.FTZ R5, R10, R5, R9 ;  /* 0x000000050a057223 */ /* 0x008fe20000010009 */
[-C--:B------:R-:W-:Y:S01]  /*46a0*/  FMUL.FTZ R37, R37, R10.reuse ;  /* 0x0000000a25257220 */ /* 0x080fe20000410000 */
[-C--:B------:R-:W-:Y:S01]  /*46b0*/  FMUL.FTZ R40, R40, R10.reuse ;  /* 0x0000000a28287220 */ /* 0x080fe20000410000 */
[-C--:B------:R-:W-:Y:S01]  /*46c0*/  FMUL.FTZ R41, R41, R10.reuse ;  /* 0x0000000a29297220 */ /* 0x080fe20000410000 */
[-C--:B------:R-:W-:Y:S01]  /*46d0*/  FMUL.FTZ R44, R44, R10.reuse ;  /* 0x0000000a2c2c7220 */ /* 0x080fe20000410000 */
[-C--:B------:R-:W-:Y:S01]  /*46e0*/  FMUL.FTZ R45, R45, R10.reuse ;  /* 0x0000000a2d2d7220 */ /* 0x080fe20000410000 */
[-C--:B------:R-:W-:Y:S01]  /*46f0*/  FMUL.FTZ R48, R48, R10.reuse ;  /* 0x0000000a30307220 */ /* 0x080fe20000410000 */
[----:B------:R1:W-:Y:S01]  /*4700*/  MUFU.EX2 R12, R157 ;  /* 0x0000009d000c7308 */ /* 0x0003e20000000800 */
[-C--:B------:R-:W-:Y:S01]  /*4710*/  FMUL.FTZ R49, R49, R10.reuse ;  /* 0x0000000a31317220 */ /* 0x080fe20000410000 */
[-C--:B------:R-:W-:Y:S01]  /*4720*/  FMUL.FTZ R52, R52, R10.reuse ;  /* 0x0000000a34347220 */ /* 0x080fe20000410000 */
[-C--:B------:R-:W-:Y:S01]  /*4730*/  FMUL.FTZ R53, R53, R10.reuse ;  /* 0x0000000a35357220 */ /* 0x080fe20000410000 */
[-C--:B------:R-:W-:Y:S01]  /*4740*/  FMUL.FTZ R56, R56, R10.reuse ;  /* 0x0000000a38387220 */ /* 0x080fe20000410000 */
[-C--:B------:R-:W-:Y:S01]  /*4750*/  FMUL.FTZ R57, R57, R10.reuse ;  /* 0x0000000a39397220 */ /* 0x080fe20000410000 */
[----:B------:R-:W-:Y:S01]  /*4760*/  FMUL.FTZ R60, R60, R10 ;  /* 0x0000000a3c3c7220 */ /* 0x000fe20000410000 */
[----:B----4-:R-:W-:Y:S01]  /*4770*/  FMNMX.FTZ R161, R3, R20, !PT ;  /* 0x0000001403a17209 */ /* 0x010fe20007810000 */
[--C-:B------:R-:W-:Y:S01]  /*4780*/  FFMA.FTZ R20, R172, UR20, -R187.reuse ;  /* 0x00000014ac147c23 */ /* 0x100fe200080108bb */
[----:B------:R-:W-:Y:S01]  /*4790*/  MUFU.EX2 R156, R156 ;  /* 0x0000009c009c7308 */ /* 0x000fe20000000800 */
[----:B-1----:R-:W-:Y:S01]  /*47a0*/  FFMA.FTZ R157, R177, UR20, -R187 ;  /* 0x00000014b19d7c23 */ /* 0x002fe200080108bb */
[----:B------:R-:W-:Y:S01]  /*47b0*/  IMAD.MOV R177, RZ, RZ, -R17 ;  /* 0x000000ffffb17224 */ /* 0x000fe200078e0a11 */
[----:B------:R-:W1:Y:S01]  /*47c0*/  SHFL.BFLY PT, R168, R161, 0x1, 0x1f ;  /* 0x0c201f00a1a87f89 */ /* 0x000e6200000e0000 */
[-C--:B------:R-:W-:Y:S01]  /*47d0*/  FMUL.FTZ R61, R61, R10.reuse ;  /* 0x0000000a3d3d7220 */ /* 0x080fe20000410000 */
[-C--:B------:R-:W-:Y:S01]  /*47e0*/  FMUL.FTZ R64, R64, R10.reuse ;  /* 0x0000000a40407220 */ /* 0x080fe20000410000 */
[-C--:B------:R-:W-:Y:S01]  /*47f0*/  FMUL.FTZ R65, R65, R10.reuse ;  /* 0x0000000a41417220 */ /* 0x080fe20000410000 */
[----:B------:R-:W-:Y:S01]  /*4800*/  ISETP.NE.AND P3, PT, R16, R177, PT ;  /* 0x000000b11000720c */ /* 0x000fe20003f65270 */
[----:B------:R-:W-:Y:S01]  /*4810*/  MUFU.EX2 R13, R13 ;  /* 0x0000000d000d7308 */ /* 0x000fe20000000800 */
[----:B------:R-:W-:Y:S01]  /*4820*/  MOV R177, UR21 ;  /* 0x0000001500b17c02 */ /* 0x000fe20008000f00 */
        /* <DEDUP_REMOVED lines=12> */
[-C--:B------:R-:W-:Y:S01]  /*48f0*/  FMUL.FTZ R89, R89, R10.reuse ;  /* 0x0000000a59597220 */ /* 0x080fe20000410000 */
[-C--:B------:R-:W-:Y:S01]  /*4900*/  FMUL.FTZ R92, R92, R10.reuse ;  /* 0x0000000a5c5c7220 */ /* 0x080fe20000410000 */
[----:B------:R-:W-:Y:S01]  /*4910*/  MUFU.EX2 R15, R15 ;  /* 0x0000000f000f7308 */ /* 0x000fe20000000800 */
[----:B---3--:R-:W-:Y:S01]  /*4920*/  FFMA.FTZ R164, R176, UR20, -R187 ;  /* 0x00000014b0a47c23 */ /* 0x008fe200080108bb */
[----:B------:R-:W-:Y:S01]  /*4930*/  FMUL.FTZ R93, R93, R10 ;  /* 0x0000000a5d5d7220 */ /* 0x000fe20000410000 */
[----:B-1----:R-:W-:Y:S01]  /*4940*/  FMNMX.FTZ R3, R161, R168, !PT ;  /* 0x000000a8a1037209 */ /* 0x002fe20007810000 */
[-C--:B------:R-:W-:Y:S01]  /*4950*/  FMUL.FTZ R96, R96, R10.reuse ;  /* 0x0000000a60607220 */ /* 0x080fe20000410000 */
[-C--:B------:R-:W-:Y:S01]  /*4960*/  FMUL.FTZ R97, R97, R10.reuse ;  /* 0x0000000a61617220 */ /* 0x080fe20000410000 */
[-C--:B------:R-:W-:Y:S01]  /*4970*/  FMUL.FTZ R100, R100, R10.reuse ;  /* 0x0000000a64647220 */ /* 0x080fe20000410000 */
[-C--:B------:R-:W-:Y:S01]  /*4980*/  FMUL.FTZ R101, R101, R10.reuse ;  /* 0x0000000a65657220 */ /* 0x080fe20000410000 */
[C---:B------:R-:W-:Y:S01]  /*4990*/  FADD.FTZ R165, -R3.reuse, R8 ;  /* 0x0000000803a57221 */ /* 0x040fe20000010100 */
[----:B------:R-:W-:Y:S01]  /*49a0*/  FMUL.FTZ R173, R3, UR20 ;  /* 0x0000001403ad7c20 */ /* 0x000fe20008410000 */
[----:B------:R1:W-:Y:S01]  /*49b0*/  MUFU.EX2 R161, R180 ;  /* 0x000000b400a17308 */ /* 0x0003e20000000800 */
[----:B------:R-:W-:Y:S01]  /*49c0*/  FMUL.FTZ R104, R104, R10 ;  /* 0x0000000a68687220 */ /* 0x000fe20000410000 */
[----:B------:R-:W-:Y:S01]  /*49d0*/  FMUL.FTZ R169, R165, UR20 ;  /* 0x00000014a5a97c20 */ /* 0x000fe20008410000 */
[--C-:B------:R-:W-:Y:S01]  /*49e0*/  FFMA.FTZ R168, R154, UR20, -R173.reuse ;  /* 0x000000149aa87c23 */ /* 0x100fe200080108ad */
[--C-:B------:R-:W-:Y:S01]  /*49f0*/  FFMA.FTZ R155, R155, UR20, -R173.reuse ;  /* 0x000000149b9b7c23 */ /* 0x100fe200080108ad */
[--C-:B------:R-:W-:Y:S01]  /*4a00*/  FFMA.FTZ R165, R158, UR20, -R173.reuse ;  /* 0x000000149ea57c23 */ /* 0x100fe200080108ad */
[--C-:B------:R-:W-:Y:S01]  /*4a10*/  FFMA.FTZ R172, R159, UR20, -R173.reuse ;  /* 0x000000149fac7c23 */ /* 0x100fe200080108ad */
[--C-:B------:R-:W-:Y:S01]  /*4a20*/  FFMA.FTZ R159, R162, UR20, -R173.reuse ;  /* 0x00000014a29f7c23 */ /* 0x100fe200080108ad */
[----:B------:R-:W-:Y:S01]  /*4a30*/  MUFU.EX2 R169, R169 ;  /* 0x000000a900a97308 */ /* 0x000fe20000000800 */
[--C-:B-1----:R-:W-:Y:S01]  /*4a40*/  FFMA.FTZ R180, R167, UR20, -R173.reuse ;  /* 0x00000014a7b47c23 */ /* 0x102fe200080108ad */
[--C-:B------:R-:W-:Y:S01]  /*4a50*/  FFMA.FTZ R167, R170, UR20, -R173.reuse ;  /* 0x00000014aaa77c23 */ /* 0x100fe200080108ad */
[----:B------:R-:W-:Y:S01]  /*4a60*/  MOV R170, UR22 ;  /* 0x0000001600aa7c02 */ /* 0x000fe20008000f00 */
[--C-:B------:R-:W-:Y:S01]  /*4a70*/  FFMA.FTZ R176, R163, UR20, -R173.reuse ;  /* 0x00000014a3b07c23 */ /* 0x100fe200080108ad */
[--C-:B------:R-:W-:Y:S01]  /*4a80*/  FFMA.FTZ R163, R166, UR20, -R173.reuse ;  /* 0x00000014a6a37c23 */ /* 0x100fe200080108ad */
[--C-:B------:R-:W-:Y:S01]  /*4a90*/  FFMA.FTZ R175, R175, UR20, -R173.reuse ;  /* 0x00000014afaf7c23 */ /* 0x100fe200080108ad */
[----:B------:R-:W-:Y:S01]  /*4aa0*/  FFMA.FTZ R188, R171, UR20, -R173 ;  /* 0x00000014abbc7c23 */ /* 0x000fe200080108ad */
[----:B------:R-:W1:Y:S01]  /*4ab0*/  MUFU.EX2 R168, R168 ;  /* 0x000000a800a87308 */ /* 0x000e620000000800 */
[----:B------:R-:W-:-:S02]  /*4ac0*/  @!P1 VIADD R154, R170, 0x28c40 ;  /* 0x00028c40aa9a9836 */ /* 0x000fc40000000000 */
[--C-:B------:R-:W-:Y:S01]  /*4ad0*/  FFMA.FTZ R171, R174, UR20, -R173.reuse ;  /* 0x00000014aeab7c23 */ /* 0x100fe200080108ad */
[----:B------:R-:W-:Y:S01]  /*4ae0*/  @!P3 LEA R158, R177, R2, 0x6 ;  /* 0x00000002b19eb211 */ /* 0x000fe200078e30ff */
[--C-:B------:R-:W-:Y:S01]  /*4af0*/  FFMA.FTZ R178, R178, UR20, -R173.reuse ;  /* 0x00000014b2b27c23 */ /* 0x100fe200080108ad */
[--C-:B------:R-:W-:Y:S01]  /*4b00*/  FFMA.FTZ R179, R179, UR20, -R173.reuse ;  /* 0x00000014b3b37c23 */ /* 0x100fe200080108ad */
[----:B------:R-:W-:Y:S01]  /*4b10*/  @!P1 PRMT R154, RZ, 0x654, R154 ;  /* 0x00000654ff9a9816 */ /* 0x000fe2000000009a */
[--C-:B------:R-:W-:Y:S01]  /*4b20*/  FFMA.FTZ R182, R182, UR20, -R173.reuse ;  /* 0x00000014b6b67c23 */ /* 0x100fe200080108ad */
[----:B------:R-:W3:Y:S01]  /*4b30*/  MUFU.EX2 R155, R155 ;  /* 0x0000009b009b7308 */ /* 0x000ee20000000800 */
[----:B------:R-:W-:Y:S01]  /*4b40*/  @!P3 LEA R158, R158, UR46, 0x2 ;  /* 0x0000002e9e9ebc11 */ /* 0x000fe2000f8e10ff */
[----:B------:R4:W-:Y:S01]  /*4b50*/  @!P1 SYNCS.ARRIVE.TRANS64.RED.A1T0 RZ, [R154+URZ], RZ ;  /* 0x000000ff9aff99a7 */ /* 0x0009e2000810043f */
[----:B------:R-:W-:Y:S01]  /*4b60*/  FFMA.FTZ R173, R183, UR20, -R173 ;  /* 0x00000014b7ad7c23 */ /* 0x000fe200080108ad */
[-C--:B------:R-:W-:Y:S01]  /*4b70*/  FMUL.FTZ R105, R105, R10.reuse ;  /* 0x0000000a69697220 */ /* 0x080fe20000410000 */
[-C--:B------:R-:W-:Y:S01]  /*4b80*/  FMUL.FTZ R108, R108, R10.reuse ;  /* 0x0000000a6c6c7220 */ /* 0x080fe20000410000 */
[----:B------:R-:W-:Y:S01]  /*4b90*/  @!P3 STS [R158+0x28800], R10 ;  /* 0x0288000a9e00b388 */ /* 0x000fe20000000800 */
[----:B------:R-:W-:Y:S01]  /*4ba0*/  FMUL.FTZ R109, R109, R10 ;  /* 0x0000000a6d6d7220 */ /* 0x000fe20000410000 */
[----:B------:R-:W5:Y:S01]  /*4bb0*/  MUFU.EX2 R165, R165 ;  /* 0x000000a500a57308 */ /* 0x000f620000000800 */
[----:B-1----:R-:W-:Y:S01]  /*4bc0*/  FFMA.FTZ R6, R169, R6, R168 ;  /* 0x00000006a9067223 */ /* 0x002fe200000100a8 */
[C---:B----4-:R-:W-:Y:S01]  /*4bd0*/  FADD.FTZ R154, R152.reuse, R5 ;  /* 0x00000005989a7221 */ /* 0x050fe20000010000 */
[----:B------:R1:W-:Y:S01]  /*4be0*/  @!P3 STS [R158+0x28820], R169 ;  /* 0x028820a99e00b388 */ /* 0x0003e20000000800 */
[----:B------:R-:W-:Y:S01]  /*4bf0*/  F2FP.F16.F32.PACK_AB R152, R152, R9 ;  /* 0x000000099898723e */ /* 0x000fe200000000ff */
[-C--:B------:R-:W-:Y:S01]  /*4c00*/  FMUL.FTZ R112, R112, R10.reuse ;  /* 0x0000000a70707220 */ /* 0x080fe20000410000 */
[----:B------:R-:W-:Y:S01]  /*4c10*/  FADD.FTZ R5, R11, R154 ;  /* 0x0000009a0b057221 */ /* 0x000fe20000010000 */
[-C--:B------:R-:W-:Y:S01]  /*4c20*/  FMUL.FTZ R113, R113, R10.reuse ;  /* 0x0000000a71717220 */ /* 0x080fe20000410000 */
[----:B------:R-:W4:Y:S01]  /*4c30*/  MUFU.EX2 R172, R172 ;  /* 0x000000ac00ac7308 */ /* 0x000f220000000800 */
[----:B---3--:R-:W-:Y:S01]  /*4c40*/  FADD.FTZ R6, R155, R6 ;  /* 0x000000069b067221 */ /* 0x008fe20000010000 */
[----:B------:R-:W-:Y:S01]  /*4c50*/  FADD.FTZ R5, R12, R5 ;  /* 0x000000050c057221 */ /* 0x000fe20000010000 */
[-C--:B------:R-:W-:Y:S01]  /*4c60*/  FMUL.FTZ R116, R116, R10.reuse ;  /* 0x0000000a74747220 */ /* 0x080fe20000410000 */
[-C--:B------:R-:W-:Y:S01]  /*4c70*/  FMUL.FTZ R117, R117, R10.reuse ;  /* 0x0000000a75757220 */ /* 0x080fe20000410000 */
[-C--:B------:R-:W-:Y:S01]  /*4c80*/  FMUL.FTZ R120, R120, R10.reuse ;  /* 0x0000000a78787220 */ /* 0x080fe20000410000 */
[----:B------:R-:W-:Y:S01]  /*4c90*/  FADD.FTZ R154, R156, R5 ;  /* 0x000000059c9a7221 */ /* 0x000fe20000010000 */
[-C--:B------:R-:W-:Y:S01]  /*4ca0*/  FMUL.FTZ R121, R121, R10.reuse ;  /* 0x0000000a79797220 */ /* 0x080fe20000410000 */
[----:B------:R-:W3:Y:S01]  /*4cb0*/  MUFU.EX2 R159, R159 ;  /* 0x0000009f009f7308 */ /* 0x000ee20000000800 */
[----:B-----5:R-:W-:Y:S01]  /*4cc0*/  FADD.FTZ R5, R165, R6 ;  /* 0x00000006a5057221 */ /* 0x020fe20000010000 */
[-C--:B------:R-:W-:Y:S01]  /*4cd0*/  FMUL.FTZ R124, R124, R10.reuse ;  /* 0x0000000a7c7c7220 */ /* 0x080fe20000410000 */
[-C--:B------:R-:W-:Y:S01]  /*4ce0*/  FMUL.FTZ R125, R125, R10.reuse ;  /* 0x0000000a7d7d7220 */ /* 0x080fe20000410000 */
[-C--:B------:R-:W-:Y:S01]  /*4cf0*/  FMUL.FTZ R128, R128, R10.reuse ;  /* 0x0000000a80807220 */ /* 0x080fe20000410000 */
[-C--:B------:R-:W-:Y:S01]  /*4d00*/  FMUL.FTZ R129, R129, R10.reuse ;  /* 0x0000000a81817220 */ /* 0x080fe20000410000 */
[-C--:B------:R-:W-:Y:S01]  /*4d10*/  FMUL.FTZ R132, R132, R10.reuse ;  /* 0x0000000a84847220 */ /* 0x080fe20000410000 */
[-C--:B------:R-:W-:Y:S01]  /*4d20*/  FMUL.FTZ R133, R133, R10.reuse ;  /* 0x0000000a85857220 */ /* 0x080fe20000410000 */
[----:B------:R-:W5:Y:S01]  /*4d30*/  MUFU.EX2 R176, R176 ;  /* 0x000000b000b07308 */ /* 0x000f620000000800 */
[----:B----4-:R-:W-:Y:S01]  /*4d40*/  FADD.FTZ R6, R172, R5 ;  /* 0x00000005ac067221 */ /* 0x010fe20000010000 */
[-C--:B------:R-:W-:Y:S01]  /*4d50*/  FMUL.FTZ R136, R136, R10.reuse ;  /* 0x0000000a88887220 */ /* 0x080fe20000410000 */
[-C--:B------:R-:W-:Y:S01]  /*4d60*/  FMUL.FTZ R137, R137, R10.reuse ;  /* 0x0000000a89897220 */ /* 0x080fe20000410000 */
[-C--:B------:R-:W-:Y:S01]  /*4d70*/  FMUL.FTZ R140, R140, R10.reuse ;  /* 0x0000000a8c8c7220 */ /* 0x080fe20000410000 */
[-C--:B------:R-:W-:Y:S01]  /*4d80*/  FMUL.FTZ R141, R141, R10.reuse ;  /* 0x0000000a8d8d7220 */ /* 0x080fe20000410000 */
[-C--:B------:R-:W-:Y:S01]  /*4d90*/  FMUL.FTZ R144, R144, R10.reuse ;  /* 0x0000000a90907220 */ /* 0x080fe20000410000 */
[-C--:B------:R-:W-:Y:S01]  /*4da0*/  FMUL.FTZ R145, R145, R10.reuse ;  /* 0x0000000a91917220 */ /* 0x080fe20000410000 */
[----:B------:R-:W-:Y:S01]  /*4db0*/  MUFU.EX2 R160, R160 ;  /* 0x000000a000a07308 */ /* 0x000fe20000000800 */
[----:B---3--:R-:W-:Y:S01]  /*4dc0*/  FADD.FTZ R5, R159, R6 ;  /* 0x000000069f057221 */ /* 0x008fe20000010000 */
[-C--:B------:R-:W-:Y:S01]  /*4dd0*/  FMUL.FTZ R148, R148, R10.reuse ;  /* 0x0000000a94947220 */ /* 0x080fe20000410000 */
[----:B------:R-:W-:Y:S01]  /*4de0*/  FMUL.FTZ R149, R149, R10 ;  /* 0x0000000a95957220 */ /* 0x000fe20000410000 */
[----:B------:R-:W-:Y:S01]  /*4df0*/  F2FP.F16.F32.PACK_AB R156, R13, R156 ;  /* 0x0000009c0d9c723e */ /* 0x000fe200000000ff */
[-C--:B------:R-:W-:Y:S01]  /*4e00*/  FMUL.FTZ R26, R26, R169.reuse ;  /* 0x000000a91a1a7220 */ /* 0x080fe20000410000 */
[----:B-1----:R-:W-:Y:S01]  /*4e10*/  F2FP.F16.F32.PACK_AB R158, R15, R14 ;  /* 0x0000000e0f9e723e */ /* 0x002fe200000000ff */
[-C--:B------:R-:W-:Y:S01]  /*4e20*/  FMUL.FTZ R27, R27, R169.reuse ;  /* 0x000000a91b1b7220 */ /* 0x080fe20000410000 */
[----:B------:R-:W1:Y:S01]  /*4e30*/  MUFU.EX2 R163, R163 ;  /* 0x000000a300a37308 */ /* 0x000e620000000800 */
[----:B-----5:R-:W-:Y:S01]  /*4e40*/  FADD.FTZ R6, R176, R5 ;  /* 0x00000005b0067221 */ /* 0x020fe20000010000 */
[-C--:B------:R-:W-:Y:S01]  /*4e50*/  FMUL.FTZ R30, R30, R169.reuse ;  /* 0x000000a91e1e7220 */ /* 0x080fe20000410000 */
[-C--:B------:R-:W-:Y:S01]  /*4e60*/  FMUL.FTZ R31, R31, R169.reuse ;  /* 0x000000a91f1f7220 */ /* 0x080fe20000410000 */
[-C--:B------:R-:W-:Y:S01]  /*4e70*/  FMUL.FTZ R34, R34, R169.reuse ;  /* 0x000000a922227220 */ /* 0x080fe20000410000 */
[-C--:B------:R-:W-:Y:S01]  /*4e80*/  FMUL.FTZ R35, R35, R169.reuse ;  /* 0x000000a923237220 */ /* 0x080fe20000410000 */
[-C--:B------:R-:W-:Y:S01]  /*4e90*/  FMUL.FTZ R38, R38, R169.reuse ;  /* 0x000000a926267220 */ /* 0x080fe20000410000 */
[-C--:B------:R-:W-:Y:S01]  /*4ea0*/  FMUL.FTZ R39, R39, R169.reuse ;  /* 0x000000a927277220 */ /* 0x080fe20000410000 */
[----:B------:R-:W3:Y:S01]  /*4eb0*/  MUFU.EX2 R21, R21 ;  /* 0x0000001500157308 */ /* 0x000ee20000000800 */
[-C--:B------:R-:W-:Y:S01]  /*4ec0*/  FMUL.FTZ R42, R42, R169.reuse ;  /* 0x000000a92a2a7220 */ /* 0x080fe20000410000 */
[-C--:B------:R-:W-:Y:S01]  /*4ed0*/  FMUL.FTZ R43, R43, R169.reuse ;  /* 0x000000a92b2b7220 */ /* 0x080fe20000410000 */
[-C--:B------:R-:W-:Y:S01]  /*4ee0*/  FMUL.FTZ R46, R46, R169.reuse ;  /* 0x000000a92e2e7220 */ /* 0x080fe20000410000 */
[-C--:B------:R-:W-:Y:S01]  /*4ef0*/  FMUL.FTZ R47, R47, R169.reuse ;  /* 0x000000a92f2f7220 */ /* 0x080fe20000410000 */
[-C--:B------:R-:W-:Y:S01]  /*4f00*/  FMUL.FTZ R50, R50, R169.reuse ;  /* 0x000000a932327220 */ /* 0x080fe20000410000 */
[-C--:B------:R-:W-:Y:S01]  /*4f10*/  FMUL.FTZ R51, R51, R169.reuse ;  /* 0x000000a933337220 */ /* 0x080fe20000410000 */
[-C--:B------:R-:W-:Y:S01]  /*4f20*/  FMUL.FTZ R54, R54, R169.reuse ;  /* 0x000000a936367220 */ /* 0x080fe20000410000 */
[----:B------:R4:W-:Y:S01]  /*4f30*/  MUFU.EX2 R174, R175 ;  /* 0x000000af00ae7308 */ /* 0x0009e20000000800 */
[----:B-1----:R-:W-:Y:S01]  /*4f40*/  FADD.FTZ R5, R163, R6 ;  /* 0x00000006a3057221 */ /* 0x002fe20000010000 */
[-C--:B------:R-:W-:Y:S01]  /*4f50*/  FMUL.FTZ R55, R55, R169.reuse ;  /* 0x000000a937377220 */ /* 0x080fe20000410000 */
[-C--:B------:R-:W-:Y:S01]  /*4f60*/  FMUL.FTZ R58, R58, R169.reuse ;  /* 0x000000a93a3a7220 */ /* 0x080fe20000410000 */
[-C--:B------:R-:W-:Y:S01]  /*4f70*/  FMUL.FTZ R59, R59, R169.reuse ;  /* 0x000000a93b3b7220 */ /* 0x080fe20000410000 */
[-C--:B------:R-:W-:Y:S01]  /*4f80*/  FMUL.FTZ R62, R62, R169.reuse ;  /* 0x000000a93e3e7220 */ /* 0x080fe20000410000 */
[-C--:B------:R-:W-:Y:S01]  /*4f90*/  FMUL.FTZ R63, R63, R169.reuse ;  /* 0x000000a93f3f7220 */ /* 0x080fe20000410000 */
[-C--:B------:R-:W-:Y:S01]  /*4fa0*/  FMUL.FTZ R66, R66, R169.reuse ;  /* 0x000000a942427220 */ /* 0x080fe20000410000 */
[----:B------:R-:W1:Y:S01]  /*4fb0*/  MUFU.EX2 R180, R180 ;  /* 0x000000b400b47308 */ /* 0x000e620000000800 */
[----:B----4-:R-:W-:Y:S01]  /*4fc0*/  FADD.FTZ R175, R13, R154 ;  /* 0x0000009a0daf7221 */ /* 0x010fe20000010000 */
[-C--:B------:R-:W-:Y:S01]  /*4fd0*/  FMUL.FTZ R67, R67, R169.reuse ;  /* 0x000000a943437220 */ /* 0x080fe20000410000 */
[-C--:B------:R-:W-:Y:S01]  /*4fe0*/  FMUL.FTZ R70, R70, R169.reuse ;  /* 0x000000a946467220 */ /* 0x080fe20000410000 */
[-C--:B------:R-:W-:Y:S01]  /*4ff0*/  FMUL.FTZ R71, R71, R169.reuse ;  /* 0x000000a947477220 */ /* 0x080fe20000410000 */
[----:B------:R-:W-:Y:S01]  /*5000*/  FADD.FTZ R154, R14, R175 ;  /* 0x000000af0e9a7221 */ /* 0x000fe20000010000 */
[-C--:B------:R-:W-:Y:S01]  /*5010*/  FMUL.FTZ R74, R74, R169.reuse ;  /* 0x000000a94a4a7220 */ /* 0x080fe20000410000 */
[-C--:B------:R-:W-:Y:S01]  /*5020*/  FMUL.FTZ R75, R75, R169.reuse ;  /* 0x000000a94b4b7220 */ /* 0x080fe20000410000 */
[----:B------:R-:W4:Y:S01]  /*5030*/  MUFU.EX2 R20, R20 ;  /* 0x0000001400147308 */ /* 0x000f220000000800 */
[----:B------:R-:W-:Y:S01]  /*5040*/  FADD.FTZ R175, R15, R154 ;  /* 0x0000009a0faf7221 */ /* 0x000fe20000010000 */
[-C--:B------:R-:W-:Y:S01]  /*5050*/  FMUL.FTZ R78, R78, R169.reuse ;  /* 0x000000a94e4e7220 */ /* 0x080fe20000410000 */
[-C--:B------:R-:W-:Y:S01]  /*5060*/  FMUL.FTZ R79, R79, R169.reuse ;  /* 0x000000a94f4f7220 */ /* 0x080fe20000410000 */
[-C--:B------:R-:W-:Y:S01]  /*5070*/  FMUL.FTZ R82, R82, R169.reuse ;  /* 0x000000a952527220 */ /* 0x080fe20000410000 */
[----:B------:R-:W-:Y:S01]  /*5080*/  FADD.FTZ R154, R160, R175 ;  /* 0x000000afa09a7221 */ /* 0x000fe20000010000 */
[----:B---3--:R-:W-:Y:S01]  /*5090*/  F2FP.F16.F32.PACK_AB R160, R21, R160 ;  /* 0x000000a015a0723e */ /* 0x008fe200000000ff */
[-C--:B------:R-:W-:Y:S01]  /*50a0*/  FMUL.FTZ R83, R83, R169.reuse ;  /* 0x000000a953537220 */ /* 0x080fe20000410000 */
[----:B------:R-:W3:Y:S01]  /*50b0*/  MUFU.EX2 R167, R167 ;  /* 0x000000a700a77308 */ /* 0x000ee20000000800 */
[----:B------:R-:W-:Y:S01]  /*50c0*/  FADD.FTZ R175, R21, R154 ;  /* 0x0000009a15af7221 */ /* 0x000fe20000010000 */
[----:B-1----:R-:W-:Y:S01]  /*50d0*/  FADD.FTZ R6, R180, R5 ;  /* 0x00000005b4067221 */ /* 0x002fe20000010000 */
        /* <DEDUP_REMOVED lines=10> */
[-C--:B------:R-:W-:Y:S01]  /*5180*/  FMUL.FTZ R102, R102, R169.reuse ;  /* 0x000000a966667220 */ /* 0x080fe20000410000 */
[-C--:B------:R-:W-:Y:S01]  /*5190*/  FMUL.FTZ R103, R103, R169.reuse ;  /* 0x000000a967677220 */ /* 0x080fe20000410000 */
[-C--:B------:R-:W-:Y:S01]  /*51a0*/  FMUL.FTZ R106, R106, R169.reuse ;  /* 0x000000a96a6a7220 */ /* 0x080fe20000410000 */
[----:B------:R-:W4:Y:S01]  /*51b0*/  MUFU.EX2 R188, R188 ;  /* 0x000000bc00bc7308 */ /* 0x000f220000000800 */
[----:B---3--:R-:W-:Y:S01]  /*51c0*/  FADD.FTZ R5, R167, R6 ;  /* 0x00000006a7057221 */ /* 0x008fe20000010000 */
[-C--:B------:R-:W-:Y:S01]  /*51d0*/  FMUL.FTZ R107, R107, R169.reuse ;  /* 0x000000a96b6b7220 */ /* 0x080fe20000410000 */
[-C--:B------:R-:W-:Y:S01]  /*51e0*/  FMUL.FTZ R110, R110, R169.reuse ;  /* 0x000000a96e6e7220 */ /* 0x080fe20000410000 */
[-C--:B------:R-:W-:Y:S01]  /*51f0*/  FMUL.FTZ R111, R111, R169.reuse ;  /* 0x000000a96f6f7220 */ /* 0x080fe20000410000 */
[-C--:B------:R-:W-:Y:S01]  /*5200*/  FMUL.FTZ R114, R114, R169.reuse ;  /* 0x000000a972727220 */ /* 0x080fe20000410000 */
[-C--:B------:R-:W-:Y:S01]  /*5210*/  FMUL.FTZ R115, R115, R169.reuse ;  /* 0x000000a973737220 */ /* 0x080fe20000410000 */
[-C--:B------:R-:W-:Y:S01]  /*5220*/  FMUL.FTZ R118, R118, R169.reuse ;  /* 0x000000a976767220 */ /* 0x080fe20000410000 */
[----:B------:R-:W3:Y:S01]  /*5230*/  MUFU.EX2 R164, R164 ;  /* 0x000000a400a47308 */ /* 0x000ee20000000800 */
[C---:B-1----:R-:W-:Y:S01]  /*5240*/  FADD.FTZ R9, R153.reuse, R154 ;  /* 0x0000009a99097221 */ /* 0x042fe20000010000 */
[----:B------:R-:W-:Y:S01]  /*5250*/  F2FP.F16.F32.PACK_AB R162, R153, R20 ;  /* 0x0000001499a2723e */ /* 0x000fe200000000ff */
[-C--:B------:R-:W-:Y:S01]  /*5260*/  FMUL.FTZ R119, R119, R169.reuse ;  /* 0x000000a977777220 */ /* 0x080fe20000410000 */
[----:B------:R-:W-:Y:S01]  /*5270*/  F2FP.F16.F32.PACK_AB R153, R155, R168 ;  /* 0x000000a89b99723e */ /* 0x000fe200000000ff */
[----:B------:R-:W-:Y:S01]  /*5280*/  FMUL.FTZ R122, R122, R169 ;  /* 0x000000a97a7a7220 */ /* 0x000fe20000410000 */
[----:B------:R-:W-:Y:S01]  /*5290*/  F2FP.F16.F32.PACK_AB R154, R12, R11 ;  /* 0x0000000b0c9a723e */ /* 0x000fe200000000ff */
[----:B------:R-:W-:Y:S01]  /*52a0*/  FMUL.FTZ R123, R123, R169 ;  /* 0x000000a97b7b7220 */ /* 0x000fe20000410000 */
[----:B------:R-:W1:Y:S01]  /*52b0*/  MUFU.EX2 R171, R171 ;  /* 0x000000ab00ab7308 */ /* 0x000e620000000800 */
[----:B----4-:R-:W-:Y:S01]  /*52c0*/  FADD.FTZ R6, R188, R5 ;  /* 0x00000005bc067221 */ /* 0x010fe20000010000 */
[----:B------:R-:W-:Y:S01]  /*52d0*/  F2FP.F16.F32.PACK_AB R155, R172, R165 ;  /* 0x000000a5ac9b723e */ /* 0x000fe200000000ff */
[----:B------:R-:W-:Y:S01]  /*52e0*/  BAR.SYNC.DEFER_BLOCKING 0xf, 0x100 ;  /* 0x03c4000000007b1d */ /* 0x000fe20000010000 */
        /* <DEDUP_REMOVED lines=14> */
[----:B-1----:R-:W-:Y:S01]  /*53d0*/  FADD.FTZ R5, R171, R6 ;  /* 0x00000006ab057221 */ /* 0x002fe20000010000 */
[-C--:B------:R-:W-:Y:S01]  /*53e0*/  FMUL.FTZ R147, R147, R169.reuse ;  /* 0x000000a993937220 */ /* 0x080fe20000410000 */
[-C--:B------:R-:W-:Y:S01]  /*53f0*/  FMUL.FTZ R150, R150, R169.reuse ;  /* 0x000000a996967220 */ /* 0x080fe20000410000 */
[----:B------:R-:W-:Y:S01]  /*5400*/  FMUL.FTZ R151, R151, R169 ;  /* 0x000000a997977220 */ /* 0x000fe20000410000 */
[----:B------:R-:W-:-:S03]  /*5410*/  FADD.FTZ R5, R174, R5 ;  /* 0x00000005ae057221 */ /* 0x000fc60000010000 */
[----:B------:R-:W1:Y:S01]  /*5420*/  MUFU.EX2 R8, R181 ;  /* 0x000000b500087308 */ /* 0x000e620000000800 */
[C---:B----4-:R-:W-:Y:S01]  /*5430*/  FADD.FTZ R10, R157.reuse, R10 ;  /* 0x0000000a9d0a7221 */ /* 0x050fe20000010000 */
[----:B------:R-:W-:Y:S01]  /*5440*/  F2FP.F16.F32.PACK_AB R164, R157, R164 ;  /* 0x000000a49da4723e */ /* 0x000fe200000000ff */
[----:B------:R4:W-:Y:S01]  /*5450*/  STSM.16.M88.4 [R19+0x26800], R152 ;  /* 0x0268009813007844 */ /* 0x0009e20000000200 */
[----:B------:R-:W-:Y:S01]  /*5460*/  F2FP.F16.F32.PACK_AB R157, R176, R159 ;  /* 0x0000009fb09d723e */ /* 0x000fe200000000ff */
[----:B------:R-:W-:Y:S01]  /*5470*/  FADD.FTZ R9, R161, R10 ;  /* 0x0000000aa1097221 */ /* 0x000fe20000010000 */
[----:B------:R-:W-:Y:S02]  /*5480*/  F2FP.F16.F32.PACK_AB R159, R180, R163 ;  /* 0x000000a3b49f723e */ /* 0x000fe400000000ff */
[----:B------:R-:W5:Y:S01]  /*5490*/  MUFU.EX2 R179, R179 ;  /* 0x000000b300b37308 */ /* 0x000f620000000800 */
[----:B---3--:R-:W-:Y:S01]  /*54a0*/  FADD.FTZ R6, R178, R5 ;  /* 0x00000005b2067221 */ /* 0x008fe20000010000 */
[----:B------:R-:W-:Y:S01]  /*54b0*/  F2FP.F16.F32.PACK_AB R163, R174, R171 ;  /* 0x000000abaea3723e */ /* 0x000fe200000000ff */
[----:B------:R4:W-:Y:S05]  /*54c0*/  STSM.16.M88.4 [R18], R156 ;  /* 0x0000009c12007844 */ /* 0x0009ea0000000200 */
[----:B------:R-:W3:Y:S01]  /*54d0*/  MUFU.EX2 R182, R182 ;  /* 0x000000b600b67308 */ /* 0x000ee20000000800 */
[C---:B-1----:R-:W-:Y:S01]  /*54e0*/  F2FP.F16.F32.PACK_AB R166, R8.reuse, R161 ;  /* 0x000000a108a6723e */ /* 0x042fe200000000ff */
[----:B------:R-:W-:Y:S01]  /*54f0*/  FADD.FTZ R5, R8, R9 ;  /* 0x0000000908057221 */ /* 0x000fe20000010000 */
[----:B------:R-:W-:-:S05]  /*5500*/  F2FP.F16.F32.PACK_AB R161, R188, R167 ;  /* 0x000000a7bca1723e */ /* 0x000fca00000000ff */
[----:B------:R-:W1:Y:S01]  /*5510*/  MUFU.EX2 R173, R173 ;  /* 0x000000ad00ad7308 */ /* 0x000e620000000800 */
[C---:B-----5:R-:W-:Y:S01]  /*5520*/  FADD.FTZ R9, R179.reuse, R6 ;  /* 0x00000006b3097221 */ /* 0x060fe20000010000 */
[----:B------:R-:W-:Y:S01]  /*5530*/  F2FP.F16.F32.PACK_AB R165, R179, R178 ;  /* 0x000000b2b3a5723e */ /* 0x000fe200000000ff */
[----:B------:R4:W-:Y:S02]  /*5540*/  STSM.16.M88.4 [R23], R160 ;  /* 0x000000a017007844 */ /* 0x0009e40000000200 */
[----:B---3--:R-:W-:Y:S01]  /*5550*/  FADD.FTZ R6, R182, R9 ;  /* 0x00000009b6067221 */ /* 0x008fe20000010000 */
[----:B-1----:R-:W-:-:S03]  /*5560*/  F2FP.F16.F32.PACK_AB R167, R173, R182 ;  /* 0x000000b6ada7723e */ /* 0x002fc600000000ff */
[----:B------:R-:W-:Y:S02]  /*5570*/  FADD.FTZ R6, R173, R6 ;  /* 0x00000006ad067221 */ /* 0x000fe40000010000 */
[----:B------:R4:W-:Y:S01]  /*5580*/  STSM.16.M88.4 [R22], R164 ;  /* 0x000000a416007844 */ /* 0x0009e20000000200 */
[----:B------:R-:W-:Y:S05]  /*5590*/  @!P0 BRA `(.L_x_34) ;  /* 0x0000000000048947 */ /* 0x000fea0003800000 */
[----:B------:R-:W-:Y:S01]  /*55a0*/  BPT.TRAP 0x1 ;  /* 0x000000040000795c */ /* 0x000fe20000300000 */
.L_x_34:
[----:B------:R1:W3:Y:S01]  /*55b0*/  SYNCS.PHASECHK.TRANS64.TRYWAIT P3, [UR22+0x28c50], R7 ;  /* 0x028c5007ff0075a7 */ /* 0x0002e20008060156 */
[----:B------:R-:W-:Y:S05]  /*55c0*/  @!P0 BRA `(.L_x_35) ;  /* 0x0000000000048947 */ /* 0x000fea0003800000 */
[----:B------:R-:W-:Y:S01]  /*55d0*/  BPT.TRAP 0x1 ;  /* 0x000000040000795c */ /* 0x000fe20000300000 */
.L_x_35:
[----:B---3--:R-:W-:Y:S05]  /*55e0*/  @P3 BRA `(.L_x_36) ;  /* 0x0000000000083947 */ /* 0x008fea0003800000 */
[----:B------:R-:W3:Y:S02]  /*55f0*/  SYNCS.PHASECHK.TRANS64.TRYWAIT P3, [UR22+0x28c50], R7 ;  /* 0x028c5007ff0075a7 */ /* 0x000ee40008060156 */
[----:B---3--:R-:W-:Y:S05]  /*5600*/  @!P3 BRA `(.L_x_37) ;  /* 0x0000005000c4b947 */ /* 0x008fea0003800000 */
.L_x_36:
[----:B------:R-:W-:Y:S01]  /*5610*/  ULEA UR10, UR39, UR51, 0xc ;  /* 0x00000033270a7291 */ /* 0x000fe2000f8e603f */
[----:B------:R-:W-:Y:S01]  /*5620*/  WARPGROUP.ARRIVE ;  /* 0x00000000000079c5 */ /* 0x000fe20000000000 */
[----:B------:R-:W-:Y:S01]  /*5630*/  UMOV UR7, 0x40000040 ;  /* 0x4000004000077882 */ /* 0x000fe20000000000 */
[----:B---3--:R-:W-:Y:S01]  /*5640*/  @!P1 IADD3 R170, R170, 0x28c60, RZ ;  /* 0x00028c60aaaa9810 */ /* 0x008fe20007ffe0ff */
[----:B------:R-:W-:Y:S01]  /*5650*/  UMOV UR21, UR39 ;  /* 0x0000002700157c82 */ /* 0x000fe20008000000 */
[----:B------:R-:W-:Y:S01]  /*5660*/  IMAD.MOV.U32 R8, RZ, RZ, R3 ;  /* 0x000000ffff087224 */ /* 0x000fe200078e0003 */
[----:B------:R-:W-:Y:S01]  /*5670*/  MOV R9, R0 ;  /* 0x0000000000097202 */ /* 0x000fe20000000f00 */
[----:B------:R-:W-:Y:S01]  /*5680*/  UMOV UR6, UR10 ;  /* 0x0000000a00067c82 */ /* 0x000fe20008000000 */
[----:B------:R-:W-:Y:S01]  /*5690*/  @!P1 PRMT R170, RZ, 0x654, R170 ;  /* 0x00000654ffaa9816 */ /* 0x000fe200000000aa */
[----:B------:R-:W-:Y:S01]  /*56a0*/  HGMMA.64x256x16.F32 R24, R152, gdesc[UR4].tnspB, R24, gsb0 ;  /* 0x43e0000498187df0 */ /* 0x000fe20008000818 */
[----:B------:R-:W-:Y:S01]  /*56b0*/  UIADD3 UR6, UR10, 0x80, URZ ;  /* 0x000000800a067890 */ /* 0x000fe2000fffe03f */
[----:B------:R-:W-:Y:S01]  /*56c0*/  UMOV UR7, 0x40000040 ;  /* 0x4000004000077882 */ /* 0x000fe20000000000 */
[----:B------:R-:W-:-:S02]  /*56d0*/  WARPGROUP.DEPBAR.LE gsb0, 0x0 ;  /* 0x00008000000079c5 */ /* 0x000fc40000010000 */
        /* <DEDUP_REMOVED lines=21> */
[----:B---3--:R-:W3:Y:S02]  /*5830*/  FENCE.VIEW.ASYNC.S ;  /* 0x00000000000073c6 */ /* 0x008ee40000000000 */
[----:B---3--:R-:W-:Y:S01]  /*5840*/  NOP ;  /* 0x0000000000007918 */ /* 0x008fe20000000000 */
[----:B------:R-:W-:Y:S06]  /*5850*/  BAR.ARV 0xe, 0x100 ;  /* 0x0384000000007b1d */ /* 0x000fec0000002000 */
[----:B------:R3:W-:Y:S01]  /*5860*/  @!P1 SYNCS.ARRIVE.TRANS64.RED.A1T0 RZ, [R170+URZ], RZ ;  /* 0x000000ffaaff99a7 */ /* 0x0007e2000810043f */
[----:B------:R-:W-:Y:S05]  /*5870*/  @P2 BRA `(.L_x_38) ;  /* 0xffffffe400d02947 */ /* 0x000fea000383ffff */
.L_x_29:
[----:B------:R-:W5:Y:S01]  /*5880*/  SHFL.BFLY PT, R4, R5, 0x2, 0x1f ;  /* 0x0c401f0005047f89 */ /* 0x000f6200000e0000 */
[----:B------:R-:W-:Y:S01]  /*5890*/  IADD3 R11, -R17, RZ, RZ ;  /* 0x000000ff110b7210 */ /* 0x000fe20007ffe1ff */
[----:B------:R-:W-:Y:S01]  /*58a0*/  UIADD3 UR41, UR41, 0x1, URZ ;  /* 0x0000000129297890 */ /* 0x000fe2000fffe03f */
[----:B-1--4-:R-:W-:Y:S01]  /*58b0*/  MOV R157, 0xff800000 ;  /* 0xff800000009d7802 */ /* 0x012fe20000000f00 */
[----:B------:R-:W1:Y:S01]  /*58c0*/  SHFL.BFLY PT, R9, R6, 0x2, 0x1f ;  /* 0x0c401f0006097f89 */ /* 0x000e6200000e0000 */
[----:B------:R-:W-:Y:S08]  /*58d0*/  BAR.ARV 0x8, 0xa0 ;  /* 0x0202800000007b1d */ /* 0x000ff00000002000 */
[----:B------:R-:W-:Y:S01]  /*58e0*/  BAR.SYNC.DEFER_BLOCKING 0xf, 0x100 ;  /* 0x03c4000000007b1d */ /* 0x000fe20000010000 */
[----:B------:R-:W-:-:S02]  /*58f0*/  ISETP.NE.AND P2, PT, R16, R11, PT ;  /* 0x0000000b1000720c */ /* 0x000fc40003f45270 */
[----:B------:R-:W-:Y:S01]  /*5900*/  MOV R156, 0xff800000 ;  /* 0xff800000009c7802 */ /* 0x000fe20000000f00 */
[----:B-----5:R-:W-:Y:S01]  /*5910*/  FADD.FTZ R4, R4, R5 ;  /* 0x0000000504047221 */ /* 0x020fe20000010000 */
[----:B------:R-:W-:Y:S01]  /*5920*/  MOV R5, UR39 ;  /* 0x0000002700057c02 */ /* 0x000fe20008000f00 */
[----:B------:R-:W-:Y:S01]  /*5930*/  UIADD3 UR39, UR39, 0x1, URZ ;  /* 0x0000000127277890 */ /* 0x000fe2000fffe03f */
[----:B-1----:R-:W-:Y:S02]  /*5940*/  FADD.FTZ R9, R9, R6 ;  /* 0x0000000609097221 */ /* 0x002fe40000010000 */
[----:B--2---:R-:W1:Y:S05]  /*5950*/  SHFL.BFLY PT, R7, R4, 0x1, 0x1f ;  /* 0x0c201f0004077f89 */ /* 0x004e6a00000e0000 */
[----:B------:R-:W-:Y:S01]  /*5960*/  @!P2 LEA R5, R5, R2, 0x6 ;  /* 0x000000020505a211 */ /* 0x000fe200078e30ff */
[----:B------:R-:W-:Y:S01]  /*5970*/  UISETP.NE.AND UP0, UPT, UR39, 0x2, UPT ;  /* 0x000000022700788c */ /* 0x000fe2000bf05270 */
[----:B------:R-:W2:Y:S03]  /*5980*/  SHFL.BFLY PT, R8, R9, 0x1, 0x1f ;  /* 0x0c201f0009087f89 */ /* 0x000ea600000e0000 */
[----:B------:R-:W-:-:S02]  /*5990*/  USEL UR4, URZ, 0x1, UP0 ;  /* 0x000000013f047887 */ /* 0x000fc40008000000 */
[----:B------:R-:W-:Y:S02]  /*59a0*/  USEL UR39, UR39, URZ, UP0 ;  /* 0x0000003f27277287 */ /* 0x000fe40008000000 */
[----:B------:R-:W-:Y:S01]  /*59b0*/  ULOP3.LUT UR40, UR40, UR4, URZ, 0x3c, !UPT ;  /* 0x0000000428287292 */ /* 0x000fe2000f8e3c3f */
[----:B-1----:R-:W-:Y:S01]  /*59c0*/  FADD.FTZ R10, R4, R7 ;  /* 0x00000007040a7221 */ /* 0x002fe20000010000 */
[----:B------:R-:W-:Y:S02]  /*59d0*/  IMAD.MOV.U32 R7, RZ, RZ, RZ ;  /* 0x000000ffff077224 */ /* 0x000fe400078e00ff */
[----:B------:R-:W-:Y:S02]  /*59e0*/  IMAD.MOV.U32 R4, RZ, RZ, RZ ;  /* 0x000000ffff047224 */ /* 0x000fe400078e00ff */
[----:B--2---:R-:W-:Y:S01]  /*59f0*/  FADD.FTZ R11, R9, R8 ;  /* 0x00000008090b7221 */ /* 0x004fe20000010000 */
[----:B------:R-:W-:Y:S01]  /*5a00*/  FSETP.NE.FTZ.AND P0, PT, R10, RZ, PT ;  /* 0x000000ff0a00720b */ /* 0x000fe20003f15000 */
[----:B------:R-:W-:Y:S01]  /*5a10*/  IMAD.U32 R9, RZ, RZ, UR20 ;  /* 0x00000014ff097e24 */ /* 0x000fe2000f8e00ff */
[----:B------:R-:W-:-:S02]  /*5a20*/  @!P2 LEA R8, R5, UR46, 0x2 ;  /* 0x0000002e0508ac11 */ /* 0x000fc4000f8e10ff */
[----:B------:R-:W-:Y:S02]  /*5a30*/  FSETP.NE.FTZ.AND P1, PT, R11, RZ, PT ;  /* 0x000000ff0b00720b */ /* 0x000fe40003f35000 */
[----:B------:R-:W-:-:S07]  /*5a40*/  MOV R5, UR20 ;  /* 0x0000001400057c02 */ /* 0x000fce0008000f00 */
[----:B------:R-:W1:Y:S01]  /*5a50*/  @P0 MUFU.RCP R7, R10 ;  /* 0x0000000a00070308 */ /* 0x000e620000001000 */
[----:B------:R-:W-:-:S03]  /*5a60*/  @P0 FMUL.FTZ R5, R5, 0.69314718246459960938 ;  /* 0x3f31721805050820 */ /* 0x000fc60000410000 */
[----:B------:R-:W-:-:S04]  /*5a70*/  @P1 FMUL.FTZ R9, R9, 0.69314718246459960938 ;  /* 0x3f31721809091820 */ /* 0x000fc80000410000 */
[----:B------:R-:W-:Y:S08]  /*5a80*/  @P1 MUFU.RCP R4, R11 ;  /* 0x0000000b00041308 */ /* 0x000ff00000001000 */
[----:B------:R-:W2:Y:S01]  /*5a90*/  @P0 MUFU.LG2 R6, R10 ;  /* 0x0000000a00060308 */ /* 0x000ea20000000c00 */
        /* <DEDUP_REMOVED lines=64> */
[----:B------:R1:W-:Y:S01]  /*5ea0*/  @!P2 STS [R8+0x28800], R7 ;  /* 0x028800070800a388 */ /* 0x0003e20000000800 */
[----:B--2---:R-:W-:Y:S01]  /*5eb0*/  @P0 FMUL.FTZ R6, R6, 0.69314718246459960938 ;  /* 0x3f31721806060820 */ /* 0x004fe20000410000 */
[-C--:B------:R-:W-:Y:S01]  /*5ec0*/  FMUL.FTZ R26, R26, R4.reuse ;  /* 0x000000041a1a7220 */ /* 0x080fe20000410000 */
[-C--:B------:R-:W-:Y:S01]  /*5ed0*/  FMUL.FTZ R27, R27, R4.reuse ;  /* 0x000000041b1b7220 */ /* 0x080fe20000410000 */
[----:B------:R2:W-:Y:S01]  /*5ee0*/  @!P2 STS [R8+0x28820], R4 ;  /* 0x028820040800a388 */ /* 0x0005e20000000800 */
[-C--:B------:R-:W-:Y:S01]  /*5ef0*/  FMUL.FTZ R30, R30, R4.reuse ;  /* 0x000000041e1e7220 */ /* 0x080fe20000410000 */
[-C--:B------:R-:W-:Y:S01]  /*5f00*/  FMUL.FTZ R31, R31, R4.reuse ;  /* 0x000000041f1f7220 */ /* 0x080fe20000410000 */
[-C--:B------:R-:W-:Y:S01]  /*5f10*/  FMUL.FTZ R34, R34, R4.reuse ;  /* 0x0000000422227220 */ /* 0x080fe20000410000 */
[-C--:B------:R-:W-:Y:S01]  /*5f20*/  FMUL.FTZ R35, R35, R4.reuse ;  /* 0x0000000423237220 */ /* 0x080fe20000410000 */
[-C--:B------:R-:W-:Y:S01]  /*5f30*/  FMUL.FTZ R38, R38, R4.reuse ;  /* 0x0000000426267220 */ /* 0x080fe20000410000 */
[----:B-1----:R-:W2:Y:S01]  /*5f40*/  @P1 MUFU.LG2 R7, R11 ;  /* 0x0000000b00071308 */ /* 0x002ea20000000c00 */
        /* <DEDUP_REMOVED lines=16> */
[----:B--2---:R-:W-:Y:S01]  /*6050*/  @P1 FMUL.FTZ R8, R7, 0.69314718246459960938 ;  /* 0x3f31721807081820 */ /* 0x004fe20000410000 */
        /* <DEDUP_REMOVED lines=21> */
[-C--:B---3--:R-:W-:Y:S01]  /*61b0*/  FMUL.FTZ R170, R114, R4.reuse ;  /* 0x0000000472aa7220 */ /* 0x088fe20000410000 */
        /* <DEDUP_REMOVED lines=19> */
[----:B------:R-:W-:Y:S01]  /*62f0*/  @P0 FFMA.FTZ R157, R5, R0, R6 ;  /* 0x00000000059d0223 */ /* 0x000fe20000010006 */
[----:B------:R-:W-:Y:S01]  /*6300*/  @P1 FFMA.FTZ R156, R9, R3, R8 ;  /* 0x00000003099c1223 */ /* 0x000fe20000010008 */
[----:B------:R-:W-:Y:S06]  /*6310*/  BAR.ARV 0xe, 0x100 ;  /* 0x0384000000007b1d */ /* 0x000fec0000002000 */
.L_x_18:
[----:B------:R-:W1:Y:S01]  /*6320*/  S2UR UR6, SR_SWINHI ;  /* 0x00000000000679c3 */ /* 0x000e620000002f00 */
[----:B------:R-:W2:Y:S01]  /*6330*/  SHFL.IDX PT, R0, R184, RZ, 0x1f ;  /* 0x00001fffb8007589 */ /* 0x000ea200000e0000 */
[----:B------:R-:W-:Y:S02]  /*6340*/  F2FP.F16.F32.PACK_AB R24, R25, R24 ;  /* 0x000000181918723e */ /* 0x000fe400000000ff */
[----:B------:R-:W-:-:S04]  /*6350*/  F2FP.F16.F32.PACK_AB R25, R27, R26 ;  /* 0x0000001a1b19723e */ /* 0x000fc800000000ff */
[----:B------:R-:W-:Y:S01]  /*6360*/  BAR.SYNC.DEFER_BLOCKING 0x1, 0x100 ;  /* 0x0044000000007b1d */ /* 0x000fe20000010000 */
[----:B------:R-:W-:Y:S02]  /*6370*/  F2FP.F16.F32.PACK_AB R26, R29, R28 ;  /* 0x0000001c1d1a723e */ /* 0x000fe400000000ff */
[----:B------:R-:W-:Y:S02]  /*6380*/  F2FP.F16.F32.PACK_AB R32, R33, R32 ;  /* 0x000000202120723e */ /* 0x000fe400000000ff */
[----:B------:R-:W-:Y:S02]  /*6390*/  F2FP.F16.F32.PACK_AB R33, R35, R34 ;  /* 0x000000222321723e */ /* 0x000fe400000000ff */
[----:B------:R-:W-:Y:S02]  /*63a0*/  F2FP.F16.F32.PACK_AB R40, R41, R40 ;  /* 0x000000282928723e */ /* 0x000fe400000000ff */
[----:B------:R-:W-:Y:S02]  /*63b0*/  F2FP.F16.F32.PACK_AB R34, R37, R36 ;  /* 0x000000242522723e */ /* 0x000fe400000000ff */
[----:B------:R-:W-:-:S02]  /*63c0*/  F2FP.F16.F32.PACK_AB R35, R39, R38 ;  /* 0x000000262723723e */ /* 0x000fc400000000ff */
[----:B------:R-:W-:Y:S02]  /*63d0*/  F2FP.F16.F32.PACK_AB R41, R43, R42 ;  /* 0x0000002a2b29723e */ /* 0x000fe400000000ff */
[----:B------:R-:W-:Y:S02]  /*63e0*/  F2FP.F16.F32.PACK_AB R48, R49, R48 ;  /* 0x000000303130723e */ /* 0x000fe400000000ff */
[----:B------:R-:W-:Y:S01]  /*63f0*/  F2FP.F16.F32.PACK_AB R42, R45, R44 ;  /* 0x0000002c2d2a723e */ /* 0x000fe200000000ff */
[----:B------:R-:W-:Y:S01]  /*6400*/  UMOV UR4, UR46 ;  /* 0x0000002e00047c82 */ /* 0x000fe20008000000 */
[----:B-1----:R-:W-:Y:S01]  /*6410*/  UMOV UR5, UR6 ;  /* 0x0000000600057c82 */ /* 0x002fe20008000000 */
[----:B--2---:R-:W-:Y:S01]  /*6420*/  ISETP.NE.AND P0, PT, R0, RZ, PT ;  /* 0x000000ff0000720c */ /* 0x004fe20003f05270 */
[----:B------:R-:W-:Y:S01]  /*6430*/  IMAD.U32 R115, RZ, RZ, UR5 ;  /* 0x00000005ff737e24 */ /* 0x000fe2000f8e00ff */
[----:B------:R-:W-:Y:S02]  /*6440*/  MOV R114, UR4 ;  /* 0x0000000400727c02 */ /* 0x000fe40008000f00 */
[----:B------:R-:W-:-:S02]  /*6450*/  F2FP.F16.F32.PACK_AB R43, R47, R46 ;  /* 0x0000002e2f2b723e */ /* 0x000fc400000000ff */
[----:B------:R-:W-:Y:S01]  /*6460*/  F2FP.F16.F32.PACK_AB R49, R51, R50 ;  /* 0x000000323331723e */ /* 0x000fe200000000ff */
[----:B------:R-:W-:Y:S01]  /*6470*/  IMAD.WIDE R114, R186, 0x2, R114 ;  /* 0x00000002ba727825 */ /* 0x000fe200078e0272 */
[----:B------:R-:W-:Y:S02]  /*6480*/  F2FP.F16.F32.PACK_AB R56, R57, R56 ;  /* 0x000000383938723e */ /* 0x000fe400000000ff */
[----:B------:R-:W-:Y:S02]  /*6490*/  F2FP.F16.F32.PACK_AB R50, R53, R52 ;  /* 0x000000343532723e */ /* 0x000fe400000000ff */
[C---:B------:R-:W-:Y:S02]  /*64a0*/  IADD3 R175, P4, R114.reuse, 0x60, RZ ;  /* 0x0000006072af7810 */ /* 0x040fe40007f9e0ff */
[C---:B------:R-:W-:Y:S02]  /*64b0*/  IADD3 R173, P2, R114.reuse, 0x20, RZ ;  /* 0x0000002072ad7810 */ /* 0x040fe40007f5e0ff */
[C---:B------:R-:W-:Y:S01]  /*64c0*/  IADD3 R6, P3, R114.reuse, 0x40, RZ ;  /* 0x0000004072067810 */ /* 0x040fe20007f7e0ff */
[----:B------:R-:W-:Y:S01]  /*64d0*/  IMAD.X R9, RZ, RZ, R115, P4 ;  /* 0x000000ffff097224 */ /* 0x000fe200020e0673 */
[----:B------:R-:W-:-:S02]  /*64e0*/  LOP3.LUT R3, R114, 0x380, RZ, 0xc0, !PT ;  /* 0x0000038072037812 */ /* 0x000fc400078ec0ff */
[C---:B------:R-:W-:Y:S02]  /*64f0*/  IADD3 R14, P1, R114.reuse, 0x2040, RZ ;  /* 0x00002040720e7810 */ /* 0x040fe40007f3e0ff */
[-C--:B------:R-:W-:Y:S02]  /*6500*/  IADD3.X R5, RZ, R115.reuse, RZ, P2, !PT ;  /* 0x00000073ff057210 */ /* 0x080fe400017fe4ff */
[----:B------:R-:W-:Y:S01]  /*6510*/  IADD3.X R7, RZ, R115, RZ, P3, !PT ;  /* 0x00000073ff077210 */ /* 0x000fe20001ffe4ff */
[--C-:B------:R-:W-:Y:S01]  /*6520*/  IMAD.X R15, RZ, RZ, R115.reuse, P1 ;  /* 0x000000ffff0f7224 */ /* 0x100fe200008e0673 */
[C---:B------:R-:W-:Y:S02]  /*6530*/  IADD3 R187, P4, R114.reuse, 0x4020, RZ ;  /* 0x0000402072bb7810 */ /* 0x040fe40007f9e0ff */
[C---:B------:R-:W-:Y:S02]  /*6540*/  IADD3 R177, P5, R114.reuse, 0x2000, RZ ;  /* 0x0000200072b17810 */ /* 0x040fe40007fbe0ff */
[C---:B------:R-:W-:Y:S01]  /*6550*/  IADD3 R179, P6, R114.reuse, 0x2020, RZ ;  /* 0x0000202072b37810 */ /* 0x040fe20007fde0ff */
[----:B------:R-:W-:Y:S01]  /*6560*/  IMAD.X R87, RZ, RZ, R115, P4 ;  /* 0x000000ffff577224 */ /* 0x000fe200020e0673 */
[----:B------:R-:W-:-:S02]  /*6570*/  IADD3 R181, P2, R114, 0x2060, RZ ;  /* 0x0000206072b57810 */ /* 0x000fc40007f5e0ff */
[----:B------:R-:W-:Y:S02]  /*6580*/  IADD3 R183, P3, R114, 0x4000, RZ ;  /* 0x0000400072b77810 */ /* 0x000fe40007f7e0ff */
[----:B------:R-:W-:Y:S02]  /*6590*/  SHF.R.U64 R3, R3, 0x3, RZ ;  /* 0x0000000303037819 */ /* 0x000fe400000012ff */
[-C--:B------:R-:W-:Y:S02]  /*65a0*/  IADD3.X R11, RZ, R115.reuse, RZ, P5, !PT ;  /* 0x00000073ff0b7210 */ /* 0x080fe40002ffe4ff */
[-C--:B------:R-:W-:Y:S02]  /*65b0*/  IADD3.X R13, RZ, R115.reuse, RZ, P6, !PT ;  /* 0x00000073ff0d7210 */ /* 0x080fe400037fe4ff */
[-C--:B------:R-:W-:Y:S02]  /*65c0*/  IADD3.X R21, RZ, R115.reuse, RZ, P2, !PT ;  /* 0x00000073ff157210 */ /* 0x080fe400017fe4ff */
[----:B------:R-:W-:-:S02]  /*65d0*/  IADD3.X R83, RZ, R115, RZ, P3, !PT ;  /* 0x00000073ff537210 */ /* 0x000fc40001ffe4ff */
[C---:B------:R-:W-:Y:S02]  /*65e0*/  IADD3 R90, P5, R114.reuse, 0x4040, RZ ;  /* 0x00004040725a7810 */ /* 0x040fe40007fbe0ff */
[C---:B------:R-:W-:Y:S02]  /*65f0*/  IADD3 R189, P6, R114.reuse, 0x4060, RZ ;  /* 0x0000406072bd7810 */ /* 0x040fe40007fde0ff */
[C---:B------:R-:W-:Y:S02]  /*6600*/  IADD3 R191, P1, R114.reuse, 0x6000, RZ ;  /* 0x0000600072bf7810 */ /* 0x040fe40007f3e0ff */
[C---:B------:R-:W-:Y:S02]  /*6610*/  IADD3 R193, P2, R114.reuse, 0x6020, RZ ;  /* 0x0000602072c17810 */ /* 0x040fe40007f5e0ff */
[C---:B------:R-:W-:Y:S01]  /*6620*/  IADD3 R106, P3, R114.reuse, 0x6040, RZ ;  /* 0x00006040726a7810 */ /* 0x040fe20007f7e0ff */
[----:B------:R-:W-:Y:S01]  /*6630*/  IMAD.X R99, RZ, RZ, R115, P1 ;  /* 0x000000ffff637224 */ /* 0x000fe200008e0673 */
[----:B------:R-:W-:-:S02]  /*6640*/  IADD3 R195, P4, R114, 0x6060, RZ ;  /* 0x0000606072c37810 */ /* 0x000fc40007f9e0ff */
[----:B------:R-:W-:Y:S02]  /*6650*/  LOP3.LUT R114, R3, R114, RZ, 0x3c, !PT ;  /* 0x0000007203727212 */ /* 0x000fe400078e3cff */
[----:B------:R-:W-:Y:S01]  /*6660*/  LOP3.LUT R3, R6, 0x380, RZ, 0xc0, !PT ;  /* 0x0000038006037812 */ /* 0x000fe200078ec0ff */
[----:B------:R-:W-:Y:S01]  /*6670*/  IMAD.X R111, RZ, RZ, R115, P4 ;  /* 0x000000ffff6f7224 */ /* 0x000fe200020e0673 */
[----:B------:R-:W-:Y:S02]  /*6680*/  LOP3.LUT R0, R173, 0x380, RZ, 0xc0, !PT ;  /* 0x00000380ad007812 */ /* 0x000fe400078ec0ff */
[----:B------:R-:W-:Y:S02]  /*6690*/  SHF.R.U64 R3, R3, 0x3, RZ ;  /* 0x0000000303037819 */ /* 0x000fe400000012ff */
[----:B------:R-:W-:Y:S02]  /*66a0*/  SHF.R.U64 R0, R0, 0x3, RZ ;  /* 0x0000000300007819 */ /* 0x000fe400000012ff */
[----:B------:R-:W-:-:S02]  /*66b0*/  LOP3.LUT R6, R3, R6, RZ, 0x3c, !PT ;  /* 0x0000000603067212 */ /* 0x000fc400078e3cff */
[----:B------:R-:W-:Y:S02]  /*66c0*/  LOP3.LUT R3, R14, 0x380, RZ, 0xc0, !PT ;  /* 0x000003800e037812 */ /* 0x000fe400078ec0ff */
[----:B------:R-:W-:Y:S02]  /*66d0*/  LOP3.LUT R4, R0, R173, RZ, 0x3c, !PT ;  /* 0x000000ad00047212 */ /* 0x000fe400078e3cff */
[----:B------:R-:W-:Y:S02]  /*66e0*/  LOP3.LUT R0, R179, 0x380, RZ, 0xc0, !PT ;  /* 0x00000380b3007812 */ /* 0x000fe400078ec0ff */
[----:B------:R-:W-:Y:S02]  /*66f0*/  SHF.R.U64 R3, R3, 0x3, RZ ;  /* 0x0000000303037819 */ /* 0x000fe400000012ff */
[----:B------:R-:W-:Y:S02]  /*6700*/  SHF.R.U64 R0, R0, 0x3, RZ ;  /* 0x0000000300007819 */ /* 0x000fe400000012ff */
[----:B------:R-:W-:-:S02]  /*6710*/  LOP3.LUT R14, R3, R14, RZ, 0x3c, !PT ;  /* 0x0000000e030e7212 */ /* 0x000fc400078e3cff */
[----:B------:R-:W-:Y:S02]  /*6720*/  LOP3.LUT R3, R90, 0x380, RZ, 0xc0, !PT ;  /* 0x000003805a037812 */ /* 0x000fe400078ec0ff */
[----:B------:R-:W-:Y:S02]  /*6730*/  LOP3.LUT R12, R0, R179, RZ, 0x3c, !PT ;  /* 0x000000b3000c7212 */ /* 0x000fe400078e3cff */
[----:B------:R-:W-:Y:S02]  /*6740*/  LOP3.LUT R8, R175, 0x380, RZ, 0xc0, !PT ;  /* 0x00000380af087812 */ /* 0x000fe400078ec0ff */
[----:B------:R-:W-:Y:S02]  /*6750*/  LOP3.LUT R0, R187, 0x380, RZ, 0xc0, !PT ;  /* 0x00000380bb007812 */ /* 0x000fe400078ec0ff */
[----:B------:R-:W-:Y:S02]  /*6760*/  LOP3.LUT R10, R177, 0x380, RZ, 0xc0, !PT ;  /* 0x00000380b10a7812 */ /* 0x000fe400078ec0ff */
[----:B------:R-:W-:-:S02]  /*6770*/  SHF.R.U64 R3, R3, 0x3, RZ ;  /* 0x0000000303037819 */ /* 0x000fc400000012ff */
[----:B------:R-:W-:Y:S02]  /*6780*/  LOP3.LUT R27, R195, 0x380, RZ, 0xc0, !PT ;  /* 0x00000380c31b7812 */ /* 0x000fe400078ec0ff */
[----:B------:R-:W-:Y:S02]  /*6790*/  LOP3.LUT R82, R183, 0x380, RZ, 0xc0, !PT ;  /* 0x00000380b7527812 */ /* 0x000fe400078ec0ff */
[----:B------:R-:W-:Y:S02]  /*67a0*/  SHF.R.U64 R8, R8, 0x3, RZ ;  /* 0x0000000308087819 */ /* 0x000fe400000012ff */
[----:B------:R-:W-:Y:S02]  /*67b0*/  LOP3.LUT R20, R181, 0x380, RZ, 0xc0, !PT ;  /* 0x00000380b5147812 */ /* 0x000fe400078ec0ff */
[----:B------:R-:W-:Y:S02]  /*67c0*/  SHF.R.U64 R0, R0, 0x3, RZ ;  /* 0x0000000300007819 */ /* 0x000fe400000012ff */
[----:B------:R-:W-:-:S02]  /*67d0*/  SHF.R.U64 R10, R10, 0x3, RZ ;  /* 0x000000030a0a7819 */ /* 0x000fc400000012ff */
[----:B------:R-:W-:Y:S02]  /*67e0*/  LOP3.LUT R98, R191, 0x380, RZ, 0xc0, !PT ;  /* 0x00000380bf627812 */ /* 0x000fe400078ec0ff */
[----:B------:R-:W-:Y:S02]  /*67f0*/  LOP3.LUT R90, R3, R90, RZ, 0x3c, !PT ;  /* 0x0000005a035a7212 */ /* 0x000fe400078e3cff */
[----:B------:R-:W-:Y:S02]  /*6800*/  SHF.R.U64 R28, R27, 0x3, RZ ;  /* 0x000000031b1c7819 */ /* 0x000fe400000012ff */
[----:B------:R-:W-:Y:S02]  /*6810*/  LOP3.LUT R3, R106, 0x380, RZ, 0xc0, !PT ;  /* 0x000003806a037812 */ /* 0x000fe400078ec0ff */
[----:B------:R-:W-:Y:S02]  /*6820*/  SHF.R.U64 R82, R82, 0x3, RZ ;  /* 0x0000000352527819 */ /* 0x000fe400000012ff */
[----:B------:R-:W-:-:S02]  /*6830*/  LOP3.LUT R8, R8, R175, RZ, 0x3c, !PT ;  /* 0x000000af08087212 */ /* 0x000fc400078e3cff */
[----:B------:R-:W-:Y:S02]  /*6840*/  SHF.R.U64 R20, R20, 0x3, RZ ;  /* 0x0000000314147819 */ /* 0x000fe400000012ff */
[----:B------:R-:W-:Y:S02]  /*6850*/  LOP3.LUT R94, R189, 0x380, RZ, 0xc0, !PT ;  /* 0x00000380bd5e7812 */ /* 0x000fe400078ec0ff */
[----:B------:R-:W-:Y:S02]  /*6860*/  LOP3.LUT R86, R0, R187, RZ, 0x3c, !PT ;  /* 0x000000bb00567212 */ /* 0x000fe400078e3cff */
[----:B------:R-:W-:Y:S02]  /*6870*/  LOP3.LUT R10, R10, R177, RZ, 0x3c, !PT ;  /* 0x000000b10a0a7212 */ /* 0x000fe400078e3cff */
[----:B------:R-:W-:Y:S02]  /*6880*/  SHF.R.U64 R98, R98, 0x3, RZ ;  /* 0x0000000362627819 */ /* 0x000fe400000012ff */
[----:B------:R-:W-:-:S02]  /*6890*/  MOV R114, R114 ;  /* 0x0000007200727202 */ /* 0x000fc40000000f00 */
[----:B------:R-:W-:Y:S02]  /*68a0*/  LOP3.LUT R0, R193, 0x380, RZ, 0xc0, !PT ;  /* 0x00000380c1007812 */ /* 0x000fe400078ec0ff */
[----:B------:R-:W-:Y:S02]  /*68b0*/  F2FP.F16.F32.PACK_AB R27, R31, R30 ;  /* 0x0000001e1f1b723e */ /* 0x000fe400000000ff */
[----:B------:R-:W-:Y:S02]  /*68c0*/  LOP3.LUT R110, R28, R195, RZ, 0x3c, !PT ;  /* 0x000000c31c6e7212 */ /* 0x000fe400078e3cff */
[----:B------:R-:W-:Y:S01]  /*68d0*/  SHF.R.U64 R3, R3, 0x3, RZ ;  /* 0x0000000303037819 */ /* 0x000fe200000012ff */
[----:B------:R1:W-:Y:S01]  /*68e0*/  STSM.16.M88.4 [R114], R24 ;  /* 0x0000001872007844 */ /* 0x0003e20000000200 */
[----:B------:R-:W-:Y:S02]  /*68f0*/  MOV R28, R4 ;  /* 0x00000004001c7202 */ /* 0x000fe40000000f00 */
[----:B------:R-:W-:-:S02]  /*6900*/  LOP3.LUT R82, R82, R183, RZ, 0x3c, !PT ;  /* 0x000000b752527212 */ /* 0x000fc400078e3cff */
[----:B------:R-:W-:Y:S01]  /*6910*/  MOV R6, R6 ;  /* 0x0000000600067202 */ /* 0x000fe20000000f00 */
[----:B------:R2:W-:Y:S01]  /*6920*/  STSM.16.M88.4 [R28], R32 ;  /* 0x000000201c007844 */ /* 0x0005e20000000200 */
[----:B------:R-:W-:Y:S02]  /*6930*/  IADD3.X R91, RZ, R115, RZ, P5, !PT ;  /* 0x00000073ff5b7210 */ /* 0x000fe40002ffe4ff */
[----:B------:R-:W-:Y:S01]  /*6940*/  LOP3.LUT R20, R20, R181, RZ, 0x3c, !PT ;  /* 0x000000b514147212 */ /* 0x000fe200078e3cff */
[----:B------:R2:W-:Y:S01]  /*6950*/  STSM.16.M88.4 [R6], R40 ;  /* 0x0000002806007844 */ /* 0x0005e20000000200 */
[----:B------:R-:W-:Y:S02]  /*6960*/  SHF.R.U64 R94, R94, 0x3, RZ ;  /* 0x000000035e5e7819 */ /* 0x000fe400000012ff */
[----:B------:R-:W-:Y:S02]  /*6970*/  MOV R8, R8 ;  /* 0x0000000800087202 */ /* 0x000fe40000000f00 */
[----:B------:R-:W-:-:S02]  /*6980*/  F2FP.F16.F32.PACK_AB R51, R55, R54 ;  /* 0x000000363733723e */ /* 0x000fc400000000ff */
[----:B------:R-:W-:Y:S02]  /*6990*/  F2FP.F16.F32.PACK_AB R57, R59, R58 ;  /* 0x0000003a3b39723e */ /* 0x000fe400000000ff */
[----:B------:R-:W-:Y:S01]  /*69a0*/  F2FP.F16.F32.PACK_AB R64, R65, R64 ;  /* 0x000000404140723e */ /* 0x000fe200000000ff */
[----:B------:R2:W-:Y:S01]  /*69b0*/  STSM.16.M88.4 [R8], R48 ;  /* 0x0000003008007844 */ /* 0x0005e20000000200 */
[----:B------:R-:W-:Y:S02]  /*69c0*/  LOP3.LUT R98, R98, R191, RZ, 0x3c, !PT ;  /* 0x000000bf62627212 */ /* 0x000fe400078e3cff */
[----:B------:R-:W-:Y:S02]  /*69d0*/  SHF.R.U64 R0, R0, 0x3, RZ ;  /* 0x0000000300007819 */ /* 0x000fe400000012ff */
[----:B------:R-:W-:Y:S02]  /*69e0*/  MOV R10, R10 ;  /* 0x0000000a000a7202 */ /* 0x000fe40000000f00 */
[----:B------:R-:W-:-:S02]  /*69f0*/  F2FP.F16.F32.PACK_AB R58, R61, R60 ;  /* 0x0000003c3d3a723e */ /* 0x000fc400000000ff */
[----:B------:R-:W-:Y:S02]  /*6a00*/  F2FP.F16.F32.PACK_AB R59, R63, R62 ;  /* 0x0000003e3f3b723e */ /* 0x000fe400000000ff */
[----:B------:R-:W-:Y:S02]  /*6a10*/  F2FP.F16.F32.PACK_AB R65, R67, R66 ;  /* 0x000000424341723e */ /* 0x000fe400000000ff */
[----:B------:R-:W-:Y:S01]  /*6a20*/  F2FP.F16.F32.PACK_AB R72, R73, R72 ;  /* 0x000000484948723e */ /* 0x000fe200000000ff */
[----:B------:R2:W-:Y:S01]  /*6a30*/  STSM.16.M88.4 [R10], R56 ;  /* 0x000000380a007844 */ /* 0x0005e20000000200 */
[----:B------:R-:W-:Y:S02]  /*6a40*/  IADD3.X R107, RZ, R115, RZ, P3, !PT ;  /* 0x00000073ff6b7210 */ /* 0x000fe40001ffe4ff */
[----:B------:R-:W-:Y:S02]  /*6a50*/  LOP3.LUT R106, R3, R106, RZ, 0x3c, !PT ;  /* 0x0000006a036a7212 */ /* 0x000fe400078e3cff */
[----:B------:R-:W-:-:S02]  /*6a60*/  MOV R12, R12 ;  /* 0x0000000c000c7202 */ /* 0x000fc40000000f00 */
[----:B------:R-:W-:Y:S02]  /*6a70*/  F2FP.F16.F32.PACK_AB R66, R69, R68 ;  /* 0x000000444542723e */ /* 0x000fe400000000ff */
[----:B------:R-:W-:Y:S02]  /*6a80*/  F2FP.F16.F32.PACK_AB R67, R71, R70 ;  /* 0x000000464743723e */ /* 0x000fe400000000ff */
[----:B------:R-:W-:Y:S02]  /*6a90*/  F2FP.F16.F32.PACK_AB R73, R75, R74 ;  /* 0x0000004a4b49723e */ /* 0x000fe400000000ff */
[----:B------:R-:W-:Y:S01]  /*6aa0*/  MOV R14, R14 ;  /* 0x0000000e000e7202 */ /* 0x000fe20000000f00 */
[----:B------:R2:W-:Y:S01]  /*6ab0*/  STSM.16.M88.4 [R12], R64 ;  /* 0x000000400c007844 */ /* 0x0005e20000000200 */
[----:B------:R-:W-:Y:S02]  /*6ac0*/  MOV R5, R82 ;  /* 0x0000005200057202 */ /* 0x000fe40000000f00 */
[----:B------:R-:W-:-:S02]  /*6ad0*/  F2FP.F16.F32.PACK_AB R74, R77, R76 ;  /* 0x0000004c4d4a723e */ /* 0x000fc400000000ff */
[----:B------:R-:W-:Y:S02]  /*6ae0*/  F2FP.F16.F32.PACK_AB R75, R79, R78 ;  /* 0x0000004e4f4b723e */ /* 0x000fe400000000ff */
[----:B------:R-:W-:Y:S02]  /*6af0*/  F2FP.F16.F32.PACK_AB R80, R81, R80 ;  /* 0x000000505150723e */ /* 0x000fe400000000ff */
[----:B------:R-:W-:Y:S01]  /*6b00*/  IADD3.X R95, RZ, R115, RZ, P6, !PT ;  /* 0x00000073ff5f7210 */ /* 0x000fe200037fe4ff */
[----:B------:R2:W-:Y:S01]  /*6b10*/  STSM.16.M88.4 [R14], R72 ;  /* 0x000000480e007844 */ /* 0x0005e20000000200 */
[----:B------:R-:W-:Y:S02]  /*6b20*/  LOP3.LUT R94, R94, R189, RZ, 0x3c, !PT ;  /* 0x000000bd5e5e7212 */ /* 0x000fe400078e3cff */
[----:B------:R-:W-:Y:S02]  /*6b30*/  MOV R20, R20 ;  /* 0x0000001400147202 */ /* 0x000fe40000000f00 */
[----:B------:R-:W-:-:S02]  /*6b40*/  MOV R4, R90 ;  /* 0x0000005a00047202 */ /* 0x000fc40000000f00 */
[----:B------:R-:W-:Y:S02]  /*6b50*/  F2FP.F16.F32.PACK_AB R81, R153, R152 ;  /* 0x000000989951723e */ /* 0x000fe400000000ff */
[----:B------:R-:W-:Y:S02]  /*6b60*/  F2FP.F16.F32.PACK_AB R82, R85, R84 ;  /* 0x000000545552723e */ /* 0x000fe400000000ff */
[----:B------:R-:W-:Y:S02]  /*6b70*/  F2FP.F16.F32.PACK_AB R83, R155, R154 ;  /* 0x0000009a9b53723e */ /* 0x000fe400000000ff */
[----:B------:R-:W-:Y:S02]  /*6b80*/  F2FP.F16.F32.PACK_AB R88, R89, R88 ;  /* 0x000000585958723e */ /* 0x000fe400000000ff */
[----:B------:R-:W-:Y:S01]  /*6b90*/  LOP3.LUT R102, R0, R193, RZ, 0x3c, !PT ;  /* 0x000000c100667212 */ /* 0x000fe200078e3cff */
[----:B------:R2:W-:Y:S01]  /*6ba0*/  STSM.16.M88.4 [R20], R80 ;  /* 0x0000005014007844 */ /* 0x0005e20000000200 */
[----:B------:R-:W-:-:S02]  /*6bb0*/  MOV R3, R98 ;  /* 0x0000006200037202 */ /* 0x000fc40000000f00 */
[----:B------:R-:W-:Y:S02]  /*6bc0*/  F2FP.F16.F32.PACK_AB R89, R159, R158 ;  /* 0x0000009e9f59723e */ /* 0x000fe400000000ff */
[----:B------:R-:W-:Y:S02]  /*6bd0*/  F2FP.F16.F32.PACK_AB R90, R93, R92 ;  /* 0x0000005c5d5a723e */ /* 0x000fe400000000ff */
[----:B------:R-:W-:Y:S02]  /*6be0*/  F2FP.F16.F32.PACK_AB R91, R161, R160 ;  /* 0x000000a0a15b723e */ /* 0x000fe400000000ff */
[----:B------:R-:W-:Y:S02]  /*6bf0*/  F2FP.F16.F32.PACK_AB R96, R97, R96 ;  /* 0x000000606160723e */ /* 0x000fe400000000ff */
[----:B------:R-:W-:Y:S01]  /*6c00*/  IADD3.X R103, RZ, R115, RZ, P2, !PT ;  /* 0x00000073ff677210 */ /* 0x000fe200017fe4ff */
[----:B------:R2:W-:Y:S01]  /*6c10*/  STSM.16.M88.4 [R5], R88 ;  /* 0x0000005805007844 */ /* 0x0005e20000000200 */
[----:B------:R-:W-:-:S02]  /*6c20*/  MOV R86, R86 ;  /* 0x0000005600567202 */ /* 0x000fc40000000f00 */
[----:B------:R-:W-:Y:S02]  /*6c30*/  MOV R0, R106 ;  /* 0x0000006a00007202 */ /* 0x000fe40000000f00 */
[----:B------:R-:W-:Y:S02]  /*6c40*/  F2FP.F16.F32.PACK_AB R97, R163, R162 ;  /* 0x000000a2a361723e */ /* 0x000fe400000000ff */
[----:B------:R-:W-:Y:S02]  /*6c50*/  F2FP.F16.F32.PACK_AB R98, R101, R100 ;  /* 0x000000646562723e */ /* 0x000fe400000000ff */
[----:B------:R-:W-:Y:S02]  /*6c60*/  F2FP.F16.F32.PACK_AB R99, R165, R164 ;  /* 0x000000a4a563723e */ /* 0x000fe400000000ff */
[----:B------:R-:W-:Y:S02]  /*6c70*/  F2FP.F16.F32.PACK_AB R104, R105, R104 ;  /* 0x000000686968723e */ /* 0x000fe400000000ff */
[----:B------:R-:W-:Y:S01]  /*6c80*/  F2FP.F16.F32.PACK_AB R105, R167, R166 ;  /* 0x000000a6a769723e */ /* 0x000fe200000000ff */
[----:B------:R2:W-:Y:S01]  /*6c90*/  STSM.16.M88.4 [R86], R96 ;  /* 0x0000006056007844 */ /* 0x0005e20000000200 */
[----:B------:R-:W-:-:S02]  /*6ca0*/  F2FP.F16.F32.PACK_AB R106, R109, R108 ;  /* 0x0000006c6d6a723e */ /* 0x000fc400000000ff */
[----:B------:R-:W-:Y:S02]  /*6cb0*/  F2FP.F16.F32.PACK_AB R107, R169, R168 ;  /* 0x000000a8a96b723e */ /* 0x000fe400000000ff */
[----:B------:R-:W-:Y:S02]  /*6cc0*/  F2FP.F16.F32.PACK_AB R112, R113, R112 ;  /* 0x000000707170723e */ /* 0x000fe400000000ff */
[----:B------:R-:W-:Y:S01]  /*6cd0*/  F2FP.F16.F32.PACK_AB R120, R121, R120 ;  /* 0x000000787978723e */ /* 0x000fe200000000ff */
[----:B------:R2:W-:Y:S01]  /*6ce0*/  STSM.16.M88.4 [R4], R104 ;  /* 0x0000006804007844 */ /* 0x0005e20000000200 */
[----:B------:R-:W-:Y:S02]  /*6cf0*/  MOV R94, R94 ;  /* 0x0000005e005e7202 */ /* 0x000fe40000000f00 */
[----:B------:R-:W-:Y:S02]  /*6d00*/  F2FP.F16.F32.PACK_AB R113, R171, R170 ;  /* 0x000000aaab71723e */ /* 0x000fe400000000ff */
[----:B-1----:R-:W-:-:S02]  /*6d10*/  F2FP.F16.F32.PACK_AB R114, R117, R116 ;  /* 0x000000747572723e */ /* 0x002fc400000000ff */
[----:B------:R-:W-:Y:S02]  /*6d20*/  F2FP.F16.F32.PACK_AB R115, R119, R118 ;  /* 0x000000767773723e */ /* 0x000fe400000000ff */
[----:B------:R-:W-:Y:S02]  /*6d30*/  F2FP.F16.F32.PACK_AB R121, R123, R122 ;  /* 0x0000007a7b79723e */ /* 0x000fe400000000ff */
[----:B------:R-:W-:Y:S01]  /*6d40*/  F2FP.F16.F32.PACK_AB R128, R129, R128 ;  /* 0x000000808180723e */ /* 0x000fe200000000ff */
[----:B------:R2:W-:Y:S01]  /*6d50*/  STSM.16.M88.4 [R94], R112 ;  /* 0x000000705e007844 */ /* 0x0005e20000000200 */
[----:B------:R-:W-:Y:S02]  /*6d60*/  F2FP.F16.F32.PACK_AB R122, R125, R124 ;  /* 0x0000007c7d7a723e */ /* 0x000fe400000000ff */
[----:B------:R-:W-:Y:S02]  /*6d70*/  F2FP.F16.F32.PACK_AB R123, R127, R126 ;  /* 0x0000007e7f7b723e */ /* 0x000fe400000000ff */
[----:B------:R-:W-:-:S02]  /*6d80*/  F2FP.F16.F32.PACK_AB R129, R131, R130 ;  /* 0x000000828381723e */ /* 0x000fc400000000ff */
[----:B------:R-:W-:Y:S01]  /*6d90*/  F2FP.F16.F32.PACK_AB R136, R137, R136 ;  /* 0x000000888988723e */ /* 0x000fe200000000ff */
[----:B------:R2:W-:Y:S01]  /*6da0*/  STSM.16.M88.4 [R3], R120 ;  /* 0x0000007803007844 */ /* 0x0005e20000000200 */
[----:B------:R-:W-:Y:S02]  /*6db0*/  MOV R102, R102 ;  /* 0x0000006600667202 */ /* 0x000fe40000000f00 */
        /* <DEDUP_REMOVED lines=8> */
[----:B------:R-:W-:Y:S01]  /*6e40*/  MOV R110, R110 ;  /* 0x0000006e006e7202 */ /* 0x000fe20000000f00 */
[----:B------:R2:W-:Y:S01]  /*6e50*/  STSM.16.M88.4 [R0], R136 ;  /* 0x0000008800007844 */ /* 0x0005e20000000200 */
[----:B------:R-:W-:Y:S02]  /*6e60*/  F2FP.F16.F32.PACK_AB R146, R149, R148 ;  /* 0x000000949592723e */ /* 0x000fe400000000ff */
[----:B------:R-:W-:-:S05]  /*6e70*/  F2FP.F16.F32.PACK_AB R147, R151, R150 ;  /* 0x000000969793723e */ /* 0x000fca00000000ff */
[----:B------:R2:W-:Y:S01]  /*6e80*/  STSM.16.M88.4 [R110], R144 ;  /* 0x000000906e007844 */ /* 0x0005e20000000200 */
[----:B------:R-:W-:Y:S01]  /*6e90*/  @!PT LDS RZ, [RZ] ;  /* 0x00000000fffff984 */ /* 0x000fe20000000800 */
[----:B------:R-:W-:Y:S01]  /*6ea0*/  @!PT LDS RZ, [RZ] ;  /* 0x00000000fffff984 */ /* 0x000fe20000000800 */
[----:B------:R-:W-:Y:S01]  /*6eb0*/  @!PT LDS RZ, [RZ] ;  /* 0x00000000fffff984 */ /* 0x000fe20000000800 */
[----:B------:R-:W-:Y:S01]  /*6ec0*/  @!PT LDS RZ, [RZ] ;  /* 0x00000000fffff984 */ /* 0x000fe20000000800 */
[----:B------:R1:W-:Y:S06]  /*6ed0*/  MEMBAR.ALL.CTA ;  /* 0x0000000000007992 */ /* 0x0003ec0000008000 */
[----:B-1----:R-:W1:Y:S02]  /*6ee0*/  FENCE.VIEW.ASYNC.S ;  /* 0x00000000000073c6 */ /* 0x002e640000000000 */
[----:B-1----:R-:W-:Y:S06]  /*6ef0*/  BAR.ARV 0x1, 0x120 ;  /* 0x0044800000007b1d */ /* 0x002fec0000002000 */
[----:B------:R-:W-:Y:S05]  /*6f00*/  @P0 BRA `(.L_x_39) ;  /* 0x00000000008c0947 */ /* 0x000fea0003800000 */
[----:B------:R-:W-:Y:S01]  /*6f10*/  UIADD3 UR6, -UR36, URZ, URZ ;  /* 0x0000003f24067290 */ /* 0x000fe2000fffe13f */
[----:B--2---:R-:W1:Y:S01]  /*6f20*/  LDC R0, c[0x0][0xda8] ;  /* 0x00036a00ff007b82 */ /* 0x004e620000000800 */
[----:B------:R-:W-:Y:S01]  /*6f30*/  ULDC UR4, c[0x0][0xdb4] ;  /* 0x00036d0000047ab9 */ /* 0x000fe20000000800 */
[----:B------:R-:W-:Y:S01]  /*6f40*/  ULDC.64 UR8, c[0x0][0xb70] ;  /* 0x0002dc0000087ab9 */ /* 0x000fe20000000a00 */
[----:B------:R-:W-:Y:S02]  /*6f50*/  UIMAD UR6, UR4, UR6, UR43 ;  /* 0x00000006040672a4 */ /* 0x000fe4000f8e022b */
[----:B------:R-:W-:Y:S02]  /*6f60*/  IADD3 R3, RZ, -UR43, RZ ;  /* 0x8000002bff037c10 */ /* 0x000fe4000fffe0ff */
[----:B------:R-:W-:Y:S01]  /*6f70*/  IADD3 R9, -R17, RZ, RZ ;  /* 0x000000ff11097210 */ /* 0x000fe20007ffe1ff */
[----:B------:R-:W-:Y:S01]  /*6f80*/  USHF.R.S32.HI UR4, URZ, 0x1f, UR6 ;  /* 0x0000001f3f047899 */ /* 0x000fe20008011406 */
[----:B------:R-:W2:Y:S02]  /*6f90*/  LDC.64 R6, c[0x0][0xb78] ;  /* 0x0002de00ff067b82 */ /* 0x000ea40000000a00 */
[----:B------:R-:W-:Y:S01]  /*6fa0*/  ISETP.NE.AND P0, PT, R16, R9, PT ;  /* 0x000000091000720c */ /* 0x000fe20003f05270 */
[----:B------:R-:W-:-:S02]  /*6fb0*/  UIMAD UR7, UR4, UR8, URZ ;  /* 0x00000008040772a4 */ /* 0x000fc4000f8e023f */
[----:B------:R-:W-:Y:S02]  /*6fc0*/  UIMAD.WIDE.U32 UR4, UR6, UR8, URZ ;  /* 0x00000008060472a5 */ /* 0x000fe4000f8e003f */
[----:B------:R-:W-:Y:S02]  /*6fd0*/  UIMAD UR6, UR6, UR9, UR7 ;  /* 0x00000009060672a4 */ /* 0x000fe4000f8e0207 */
[----:B------:R-:W-:Y:S02]  /*6fe0*/  USHF.R.S32.HI UR7, URZ, 0x1f, UR36 ;  /* 0x0000001f3f077899 */ /* 0x000fe40008011424 */
[----:B------:R-:W-:Y:S02]  /*6ff0*/  UIADD3 UR6, UR5, UR6, URZ ;  /* 0x0000000605067290 */ /* 0x000fe4000fffe03f */
[----:B------:R-:W-:Y:S01]  /*7000*/  MOV R5, UR5 ;  /* 0x0000000500057c02 */ /* 0x000fe20008000f00 */
[----:B------:R-:W-:Y:S01]  /*7010*/  IMAD.U32 R4, RZ, RZ, UR4 ;  /* 0x00000004ff047e24 */ /* 0x000fe2000f8e00ff */
[----:B------:R-:W-:Y:S01]  /*7020*/  ULDC UR4, c[0x0][0xa88] ;  /* 0x0002a20000047ab9 */ /* 0x000fe20000000800 */
[----:B-1----:R-:W-:Y:S01]  /*7030*/  IMAD R3, R0, R3, UR42 ;  /* 0x0000002a00037e24 */ /* 0x002fe2000f8e0203 */
[----:B------:R-:W-:-:S03]  /*7040*/  MOV R5, UR6 ;  /* 0x0000000600057c02 */ /* 0x000fc60008000f00 */
[----:B------:R-:W-:Y:S02]  /*7050*/  IMAD R9, R3, 0x40, R2 ;  /* 0x0000004003097824 */ /* 0x000fe400078e0202 */
[----:B--2---:R-:W-:-:S03]  /*7060*/  IMAD R0, R6, UR7, RZ ;  /* 0x0000000706007c24 */ /* 0x004fc6000f8e02ff */
[----:B------:R-:W-:Y:S01]  /*7070*/  SHF.R.S32.HI R3, RZ, 0x1f, R9 ;  /* 0x0000001fff037819 */ /* 0x000fe20000011409 */
[----:B------:R-:W-:Y:S01]  /*7080*/  IMAD.WIDE.U32 R4, R6, UR36, R4 ;  /* 0x0000002406047c25 */ /* 0x000fe2000f8e0004 */
[----:B------:R-:W-:-:S03]  /*7090*/  ISETP.GE.OR P1, PT, R9, UR4, P0 ;  /* 0x0000000409007c0c */ /* 0x000fc60008726670 */
[----:B------:R-:W-:Y:S01]  /*70a0*/  IMAD R6, R7, UR36, R0 ;  /* 0x0000002407067c24 */ /* 0x000fe2000f8e0200 */
[C---:B------:R-:W-:Y:S02]  /*70b0*/  IADD3 R7, R9.reuse, 0x8, RZ ;  /* 0x0000000809077810 */ /* 0x040fe40007ffe0ff */
[----:B------:R-:W-:Y:S02]  /*70c0*/  IADD3 R0, P2, R9, R4, RZ ;  /* 0x0000000409007210 */ /* 0x000fe40007f5e0ff */
[----:B------:R-:W-:Y:S01]  /*70d0*/  ISETP.GE.OR P0, PT, R7, UR4, P0 ;  /* 0x0000000407007c0c */ /* 0x000fe20008706670 */
[----:B------:R-:W-:Y:S01]  /*70e0*/  ULDC.64 UR4, c[0x0][0xb40] ;  /* 0x0002d00000047ab9 */ /* 0x000fe20000000a00 */
[----:B------:R-:W-:Y:S02]  /*70f0*/  IADD3.X R3, R3, R5, R6, P2, !PT ;  /* 0x0000000503037210 */ /* 0x000fe400017fe406 */
[----:B------:R-:W-:-:S04]  /*7100*/  LEA R4, P2, R0, UR4, 0x2 ;  /* 0x0000000400047c11 */ /* 0x000fc8000f8410ff */
[----:B------:R-:W-:-:S05]  /*7110*/  LEA.HI.X R5, R0, UR5, R3, 0x2, P2 ;  /* 0x0000000500057c11 */ /* 0x000fca00090f1403 */
[----:B------:R1:W-:Y:S04]  /*7120*/  @!P1 STG.E desc[UR48][R4.64], R157 ;  /* 0x0000009d04009986 */ /* 0x0003e8000c101930 */
[----:B------:R1:W-:Y:S02]  /*7130*/  @!P0 STG.E desc[UR48][R4.64+0x20], R156 ;  /* 0x0000209c04008986 */ /* 0x0003e4000c101930 */
.L_x_39:
[----:B--2---:R-:W2:Y:S01]  /*7140*/  SHFL.IDX PT, R0, R185, RZ, 0x1f ;  /* 0x00001fffb9007589 */ /* 0x004ea200000e0000 */
[----:B------:R-:W-:Y:S02]  /*7150*/  ULDC UR4, c[0x0][0xc] ;  /* 0x0000030000047ab9 */ /* 0x000fe40000000800 */
[----:B------:R-:W-:Y:S01]  /*7160*/  UIADD3 UR45, UR4, UR45, URZ ;  /* 0x0000002d042d7290 */ /* 0x000fe2000fffe03f */
[----:B--2---:R-:W-:-:S13]  /*7170*/  ISETP.NE.AND P0, PT, R0, 0x7, PT ;  /* 0x000000070000780c */ /* 0x004fda0003f05270 */
[----:B------:R-:W-:Y:S05]  /*7180*/  @P0 BRA `(.L_x_40) ;  /* 0x0000000000e80947 */ /* 0x000fea0003800000 */
[----:B------:R-:W-:Y:S01]  /*7190*/  BAR.SYNC.DEFER_BLOCKING 0x1, 0x120 ;  /* 0x0044800000007b1d */ /* 0x000fe20000010000 */
[----:B------:R-:W-:-:S05]  /*71a0*/  ELECT P0, URZ, PT ;  /* 0x00000000003f782f */ /* 0x000fca0003800000 */
[----:B------:R-:W-:Y:S08]  /*71b0*/  BSSY B0, `(.L_x_40) ;  /* 0x0000037000007945 */ /* 0x000ff00003800000 */
[----:B------:R-:W-:Y:S05]  /*71c0*/  @!P0 BRA `(.L_x_41) ;  /* 0x0000000000d48947 */ /* 0x000fea0003800000 */
[----:B------:R-:W-:Y:S01]  /*71d0*/  UIADD3 UR5, -UR43, URZ, URZ ;  /* 0x0000003f2b057290 */ /* 0x000fe2000fffe13f */
[----:B------:R-:W-:Y:S01]  /*71e0*/  ULDC UR10, c[0x0][0xda8] ;  /* 0x00036a00000a7ab9 */ /* 0x000fe20000000800 */
[----:B------:R-:W-:Y:S02]  /*71f0*/  UIADD3 UR35, -UR36, URZ, URZ ;  /* 0x0000003f24237290 */ /* 0x000fe4000fffe13f */
[----:B------:R-:W-:Y:S02]  /*7200*/  UIMAD UR5, UR10, UR5, UR42 ;  /* 0x000000050a0572a4 */ /* 0x000fe4000f8e022a */
[----:B------:R-:W-:Y:S01]  /*7210*/  UIADD3 UR4, UP0, UR52, 0x9f0, URZ ;  /* 0x000009f034047890 */ /* 0x000fe2000ff1e03f */
[----:B------:R-:W-:Y:S01]  /*7220*/  ULDC UR12, c[0x0][0xdb4] ;  /* 0x00036d00000c7ab9 */ /* 0x000fe20000000800 */
[----:B------:R-:W-:Y:S02]  /*7230*/  USHF.L.U32 UR34, UR5, 0x6, URZ ;  /* 0x0000000605227899 */ /* 0x000fe4000800063f */
[----:B------:R-:W-:-:S02]  /*7240*/  UIMAD UR35, UR12, UR35, UR43 ;  /* 0x000000230c2372a4 */ /* 0x000fc4000f8e022b */
[----:B------:R-:W-:Y:S02]  /*7250*/  UIADD3.X UR5, URZ, UR53, URZ, UP0, !UPT ;  /* 0x000000353f057290 */ /* 0x000fe400087fe43f */
[----:B------:R-:W-:Y:S02]  /*7260*/  UIADD3 UR6, UR46, 0x2000, URZ ;  /* 0x000020002e067890 */ /* 0x000fe4000fffe03f */
[----:B------:R-:W-:Y:S01]  /*7270*/  UIADD3 UR8, UR46, 0x4000, URZ ;  /* 0x000040002e087890 */ /* 0x000fe2000fffe03f */
[----:B------:R-:W-:Y:S01]  /*7280*/  UMOV UR33, URZ ;  /* 0x0000003f00217c82 */ /* 0x000fe20008000000 */
[----:B------:R-:W-:Y:S01]  /*7290*/  UMOV UR37, URZ ;  /* 0x0000003f00257c82 */ /* 0x000fe20008000000 */
[----:B------:R-:W-:Y:S01]  /*72a0*/  UMOV UR32, UR46 ;  /* 0x0000002e00207c82 */ /* 0x000fe20008000000 */
[----:B------:R-:W-:Y:S01]  /*72b0*/  UMOV UR7, 0x40 ;  /* 0x0000004000077882 */ /* 0x000fe20000000000 */
[----:B------:R-:W-:Y:S01]  /*72c0*/  UIADD3 UR10, UR46, 0x6000, URZ ;  /* 0x000060002e0a7890 */ /* 0x000fe2000fffe03f */
[----:B------:R2:W-:Y:S01]  /*72d0*/  UTMASTG.5D [UR32], [UR4] ;  /* 0x00000020040073b5 */ /* 0x0005e20008020000 */
[----:B------:R-:W-:Y:S01]  /*72e0*/  UMOV UR9, 0x80 ;  /* 0x0000008000097882 */ /* 0x000fe20000000000 */
[----:B------:R-:W-:Y:S01]  /*72f0*/  UIADD3 UR12, UR46, 0x8000, URZ ;  /* 0x000080002e0c7890 */ /* 0x000fe2000fffe03f */
[----:B------:R-:W-:Y:S01]  /*7300*/  UMOV UR11, 0xc0 ;  /* 0x000000c0000b7882 */ /* 0x000fe20000000000 */
[----:B------:R-:W-:Y:S01]  /*7310*/  UMOV UR13, 0x100 ;  /* 0x00000100000d7882 */ /* 0x000fe20000000000 */
[----:B--2---:R-:W-:Y:S01]  /*7320*/  UMOV UR32, UR6 ;  /* 0x0000000600207c82 */ /* 0x004fe20008000000 */
[----:B------:R-:W-:Y:S01]  /*7330*/  UMOV UR33, UR7 ;  /* 0x0000000700217c82 */ /* 0x000fe20008000000 */
[----:B------:R-:W-:Y:S01]  /*7340*/  UIADD3 UR6, UR46, 0xa000, URZ ;  /* 0x0000a0002e067890 */ /* 0x000fe2000fffe03f */
[----:B------:R2:W-:Y:S01]  /*7350*/  UTMASTG.5D [UR32], [UR4] ;  /* 0x00000020040073b5 */ /* 0x0005e20008020000 */
[----:B------:R-:W-:Y:S01]  /*7360*/  UMOV UR7, 0x140 ;  /* 0x0000014000077882 */ /* 0x000fe20000000000 */
[----:B--2---:R-:W-:Y:S01]  /*7370*/  UMOV UR32, UR8 ;  /* 0x0000000800207c82 */ /* 0x004fe20008000000 */
[----:B------:R-:W-:Y:S01]  /*7380*/  UMOV UR33, UR9 ;  /* 0x0000000900217c82 */ /* 0x000fe20008000000 */
[----:B------:R-:W-:Y:S01]  /*7390*/  UIADD3 UR8, UR46, 0xc000, URZ ;  /* 0x0000c0002e087890 */ /* 0x000fe2000fffe03f */
[----:B------:R2:W-:Y:S01]  /*73a0*/  UTMASTG.5D [UR32], [UR4] ;  /* 0x00000020040073b5 */ /* 0x0005e20008020000 */
[----:B------:R-:W-:Y:S01]  /*73b0*/  UIADD3 UR9, UR46, 0xe000, URZ ;  /* 0x0000e0002e097890 */ /* 0x000fe2000fffe03f */
[----:B--2---:R-:W-:Y:S01]  /*73c0*/  UMOV UR32, UR10 ;  /* 0x0000000a00207c82 */ /* 0x004fe20008000000 */
[----:B------:R-:W-:-:S02]  /*73d0*/  UMOV UR33, UR11 ;  /* 0x0000000b00217c82 */ /* 0x000fc40008000000 */
[----:B------:R2:W-:Y:S02]  /*73e0*/  UTMASTG.5D [UR32], [UR4] ;  /* 0x00000020040073b5 */ /* 0x0005e40008020000 */
[----:B--2---:R-:W-:Y:S01]  /*73f0*/  UMOV UR32, UR12 ;  /* 0x0000000c00207c82 */ /* 0x004fe20008000000 */
[----:B------:R-:W-:Y:S02]  /*7400*/  UMOV UR33, UR13 ;  /* 0x0000000d00217c82 */ /* 0x000fe40008000000 */
[----:B------:R2:W-:Y:S02]  /*7410*/  UTMASTG.5D [UR32], [UR4] ;  /* 0x00000020040073b5 */ /* 0x0005e40008020000 */
[----:B--2---:R-:W-:Y:S01]  /*7420*/  UMOV UR32, UR6 ;  /* 0x0000000600207c82 */ /* 0x004fe20008000000 */
[----:B------:R-:W-:Y:S01]  /*7430*/  UMOV UR33, UR7 ;  /* 0x0000000700217c82 */ /* 0x000fe20008000000 */
[----:B------:R-:W-:Y:S01]  /*7440*/  UMOV UR6, 0x180 ;  /* 0x0000018000067882 */ /* 0x000fe20000000000 */
[----:B------:R2:W-:Y:S02]  /*7450*/  UTMASTG.5D [UR32], [UR4] ;  /* 0x00000020040073b5 */ /* 0x0005e40008020000 */
[----:B--2---:R-:W-:Y:S01]  /*7460*/  UMOV UR32, UR8 ;  /* 0x0000000800207c82 */ /* 0x004fe20008000000 */
[----:B------:R-:W-:Y:S01]  /*7470*/  UMOV UR33, UR6 ;  /* 0x0000000600217c82 */ /* 0x000fe20008000000 */
[----:B------:R-:W-:Y:S01]  /*7480*/  UMOV UR6, 0x1c0 ;  /* 0x000001c000067882 */ /* 0x000fe20000000000 */
[----:B------:R2:W-:Y:S02]  /*7490*/  UTMASTG.5D [UR32], [UR4] ;  /* 0x00000020040073b5 */ /* 0x0005e40008020000 */
[----:B--2---:R-:W-:Y:S01]  /*74a0*/  UMOV UR32, UR9 ;  /* 0x0000000900207c82 */ /* 0x004fe20008000000 */
[----:B------:R-:W-:Y:S01]  /*74b0*/  UMOV UR33, UR6 ;  /* 0x0000000600217c82 */ /* 0x000fe20008000000 */
[----:B------:R-:W-:Y:S01]  /*74c0*/  UIADD3 UR6, UR46, 0x28c20, URZ ;  /* 0x00028c202e067890 */ /* 0x000fe2000fffe03f */
[----:B------:R2:W-:Y:S03]  /*74d0*/  UTMASTG.5D [UR32], [UR4] ;  /* 0x00000020040073b5 */ /* 0x0005e60008020000 */
[----:B------:R-:W-:Y:S01]  /*74e0*/  UPRMT UR6, URZ, 0x654, UR6 ;  /* 0x000006543f067896 */ /* 0x000fe20008000006 */
[----:B------:R0:W-:Y:S01]  /*74f0*/  UTMACMDFLUSH ;  /* 0x00000000000079b7 */ /* 0x0001e20000000000 */
[----:B------:R-:W-:-:S07]  /*7500*/  DEPBAR.LE SB0, 0x0 ;  /* 0x000080000000791a */ /* 0x000fce0000000000 */
[----:B--2---:R-:W-:Y:S03]  /*7510*/  SYNCS.ARRIVE.TRANS64.RED.A1T0 RZ, [UR6], RZ ;  /* 0x000000ffffff79a7 */ /* 0x004fe60008100406 */
.L_x_41:
[----:B------:R-:W-:Y:S05]  /*7520*/  BSYNC B0 ;  /* 0x0000000000007941 */ /* 0x000fea0003800000 */
.L_x_40:
[----:B------:R-:W2:Y:S02]  /*7530*/  LDC R0, c[0x0][0xda4] ;  /* 0x00036900ff007b82 */ /* 0x000ea40000000800 */
[----:B--2---:R-:W-:-:S13]  /*7540*/  ISETP.LE.AND P0, PT, R0, UR45, PT ;  /* 0x0000002d00007c0c */ /* 0x004fda000bf03270 */
[----:B------:R-:W-:Y:S05]  /*7550*/  @!P0 BRA `(.L_x_42) ;  /* 0xffffff9800488947 */ /* 0x000fea000383ffff */
[----:B------:R-:W-:Y:S05]  /*7560*/  EXIT ;  /* 0x000000000000794d */ /* 0x000fea0003800000 */
.L_x_7:
[----:B------:R-:W-:-:S08]  /*7570*/  NOP ;  /* 0x0000000000007918 */ /* 0x000fd00000000000 */
[----:B------:R-:W1:-:S00]  /*7580*/  USETMAXREG.DEALLOC.CTAPOOL 0x18 ;  /* 0x00000018000079c8 */ /* 0x000e4000080e0500 */
[----:B-1----:R-:W-:-:S06]  /*7590*/  LOP3.LUT R0, R0, 0x3, RZ, 0xc0, !PT ;  /* 0x0000000300007812 */ /* 0x002fcc00078ec0ff */
[----:B------:R-:W1:Y:S02]  /*75a0*/  SHFL.IDX PT, R0, R0, RZ, 0x1f ;  /* 0x00001fff00007589 */ /* 0x000e6400000e0000 */
[----:B-1----:R-:W-:-:S13]  /*75b0*/  ISETP.NE.AND P0, PT, R0, RZ, PT ;  /* 0x000000ff0000720c */ /* 0x002fda0003f05270 */
[----:B------:R-:W-:Y:S05]  /*75c0*/  @P0 EXIT ;  /* 0x000000000000094d */ /* 0x000fea0003800000 */
[----:B------:R-:W1:Y:S01]  /*75d0*/  S2UR UR4, SR_CTAID.X ;  /* 0x00000000000479c3 */ /* 0x000e620000002500 */
[----:B------:R-:W-:Y:S01]  /*75e0*/  MOV R16, RZ ;  /* 0x000000ff00107202 */ /* 0x000fe20000000f00 */
[----:B------:R-:W-:Y:S01]  /*75f0*/  IMAD.MOV.U32 R2, RZ, RZ, 0x1 ;  /* 0x00000001ff027424 */ /* 0x000fe200078e00ff */
[----:B------:R-:W-:-:S05]  /*7600*/  MOV R17, 0x1 ;  /* 0x0000000100117802 */ /* 0x000fca0000000f00 */
[----:B------:R-:W1:Y:S02]  /*7610*/  LDC R0, c[0x0][0xda4] ;  /* 0x00036900ff007b82 */ /* 0x000e640000000800 */
[----:B-1----:R-:W-:-:S13]  /*7620*/  ISETP.LE.AND P0, PT, R0, UR4, PT ;  /* 0x0000000400007c0c */ /* 0x002fda000bf03270 */
[----:B------:R-:W-:Y:S05]  /*7630*/  @P0 BRA `(.L_x_43) ;  /* 0x0000002c005c0947 */ /* 0x000fea0003800000 */
[----:B------:R-:W-:Y:S01]  /*7640*/  MOV R0, UR4 ;  /* 0x0000000400007c02 */ /* 0x000fe20008000f00 */
[----:B------:R-:W-:Y:S01]  /*7650*/  IMAD.MOV.U32 R16, RZ, RZ, RZ ;  /* 0x000000ffff107224 */ /* 0x000fe200078e00ff */
[----:B------:R-:W-:Y:S01]  /*7660*/  MOV R17, 0x1 ;  /* 0x0000000100117802 */ /* 0x000fe20000000f00 */
[----:B------:R-:W-:Y:S01]  /*7670*/  ULDC.64 UR40, c[0x0][0x198] ;  /* 0x0000660000287ab9 */ /* 0x000fe20000000a00 */
[----:B------:R-:W-:Y:S01]  /*7680*/  ULDC UR36, c[0x0][0xc] ;  /* 0x0000030000247ab9 */ /* 0x000fe20000000800 */
[----:B------:R1:W-:Y:S04]  /*7690*/  STL [R1+0xc], R0 ;  /* 0x00000c0001007387 */ /* 0x0003e80000100800 */
[----:B------:R1:W-:Y:S02]  /*76a0*/  STL [R1+0x18], RZ ;  /* 0x000018ff01007387 */ /* 0x0003e40000100800 */
.L_x_85:
[----:B------:R-:W2:Y:S01]  /*76b0*/  LDL R4, [R1+0xc] ;  /* 0x00000c0001047983 */ /* 0x000ea20000100800 */
[----:B-1----:R-:W1:Y:S01]  /*76c0*/  LDC R0, c[0x0][0xda8] ;  /* 0x00036a00ff007b82 */ /* 0x002e620000000800 */
[----:B------:R-:W-:Y:S05]  /*76d0*/  YIELD ;  /* 0x0000000000007946 */ /* 0x000fea0003800000 */
[----:B------:R-:W-:Y:S02]  /*76e0*/  ULDC.64 UR4, c[0x0][0x3f8] ;  /* 0x0000fe0000047ab9 */ /* 0x000fe40000000a00 */
[----:B------:R-:W3:Y:S01]  /*76f0*/  LDC R19, c[0x0][0xdb4] ;  /* 0x00036d00ff137b82 */ /* 0x000ee20000000800 */
[----:B------:R-:W-:-:S03]  /*7700*/  UISETP.NE.U32.AND UP0, UPT, UR4, URZ, UPT ;  /* 0x0000003f0400728c */ /* 0x000fc6000bf05070 */
[----:B------:R-:W-:Y:S01]  /*7710*/  ULDC UR4, c[0x0][0x404] ;  /* 0x0001010000047ab9 */ /* 0x000fe20000000800 */
[----:B------:R-:W-:-:S04]  /*7720*/  UISETP.NE.AND.EX UP0, UPT, UR5, URZ, UPT, UP0 ;  /* 0x0000003f0500728c */ /* 0x000fc8000bf05300 */
[----:B------:R-:W-:Y:S01]  /*7730*/  USEL UR4, UR4, 0x1, UP0 ;  /* 0x0000000104047887 */ /* 0x000fe20008000000 */
[----:B-1----:R-:W-:Y:S02]  /*7740*/  ISETP.NE.AND P0, PT, R0, 0x1, PT ;  /* 0x000000010000780c */ /* 0x002fe40003f05270 */
[----:B---3--:R-:W-:-:S11]  /*7750*/  ISETP.NE.AND P1, PT, R19, 0x1, PT ;  /* 0x000000011300780c */ /* 0x008fd60003f25270 */
[----:B------:R-:W2:Y:S08]  /*7760*/  @P0 LDC R0, c[0x0][0xdac] ;  /* 0x00036b00ff000b82 */ /* 0x000eb00000000800 */
[----:B------:R-:W1:Y:S08]  /*7770*/  @P0 LDC R5, c[0x0][0xdb0] ;  /* 0x00036c00ff050b82 */ /* 0x000e700000000800 */
[----:B------:R-:W3:Y:S01]  /*7780*/  @P1 LDC.64 R2, c[0x0][0xdb8] ;  /* 0x00036e00ff021b82 */ /* 0x000ee20000000a00 */
[----:B--2---:R-:W-:-:S05]  /*7790*/  @P0 IMAD.HI.U32 R0, R4, R0, RZ ;  /* 0x0000000004000227 */ /* 0x004fca00078e00ff */
[----:B-1----:R-:W-:Y:S02]  /*77a0*/  @P0 SHF.R.U32.HI R4, RZ, R5, R0 ;  /* 0x00000005ff040219 */ /* 0x002fe40000011600 */
[----:B------:R-:W1:Y:S01]  /*77b0*/  S2R R5, SR_CgaCtaId ;  /* 0x0000000000057919 */ /* 0x000e620000008800 */
[----:B------:R-:W2:Y:S01]  /*77c0*/  LDC R0, c[0x0][0x2e0] ;  /* 0x0000b800ff007b82 */ /* 0x000ea20000000800 */
[----:B------:R-:W-:Y:S01]  /*77d0*/  MOV R18, R4 ;  /* 0x0000000400127202 */ /* 0x000fe20000000f00 */
[----:B---3--:R-:W-:Y:S01]  /*77e0*/  @P1 IMAD.HI.U32 R2, R4, R2, RZ ;  /* 0x0000000204021227 */ /* 0x008fe200078e00ff */
[----:B------:R3:W-:Y:S04]  /*77f0*/  STL [R1+0x4], R4 ;  /* 0x0000040401007387 */ /* 0x0007e80000100800 */
[----:B------:R-:W-:-:S02]  /*7800*/  @P1 SHF.R.U32.HI R18, RZ, R3, R2 ;  /* 0x00000003ff121219 */ /* 0x000fc40000011602 */
[----:B------:R-:W-:Y:S01]  /*7810*/  MOV R2, 0x400 ;  /* 0x0000040000027802 */ /* 0x000fe20000000f00 */
[----:B--2---:R-:W-:-:S03]  /*7820*/  IMAD R6, R0, UR4, RZ ;  /* 0x0000000400067c24 */ /* 0x004fc6000f8e02ff */
[----:B-1----:R-:W-:-:S05]  /*7830*/  LEA R7, R5, R2, 0x18 ;  /* 0x0000000205077211 */ /* 0x002fca00078ec0ff */
[----:B------:R-:W-:Y:S01]  /*7840*/  VIADD R0, R7, 0x22400 ;  /* 0x0002240007007836 */ /* 0x000fe20000000000 */
[----:B------:R3:W-:Y:S04]  /*7850*/  STL [R1], R7 ;  /* 0x0000000701007387 */ /* 0x0007e80000100800 */
[----:B------:R-:W-:Y:S01]  /*7860*/  LOP3.LUT P0, RZ, R0, 0x3ff, RZ, 0xc0, !PT ;  /* 0x000003ff00ff7812 */ /* 0x000fe2000780c0ff */
[----:B------:R3:W-:Y:S01]  /*7870*/  STL [R1+0x14], R6 ;  /* 0x0000140601007387 */ /* 0x0007e20000100800 */
[----:B------:R-:W-:-:S04]  /*7880*/  IADD3 R0, R6, 0x3f, RZ ;  /* 0x0000003f06007810 */ /* 0x000fc80007ffe0ff */
[----:B------:R-:W-:-:S04]  /*7890*/  SHF.R.S32.HI R3, RZ, 0x1f, R0 ;  /* 0x0000001fff037819 */ /* 0x000fc80000011400 */
[----:B------:R-:W-:Y:S02]  /*78a0*/  LEA.HI R3, R3, R0, RZ, 0x6 ;  /* 0x0000000003037211 */ /* 0x000fe400078f30ff */
[----:B------:R-:W-:-:S05]  /*78b0*/  IADD3 R0, -R18, RZ, RZ ;  /* 0x000000ff12007210 */ /* 0x000fca0007ffe1ff */
[----:B------:R-:W-:Y:S01]  /*78c0*/  IMAD R19, R19, R0, R4 ;  /* 0x0000000013137224 */ /* 0x000fe200078e0204 */
[----:B------:R-:W-:-:S05]  /*78d0*/  SHF.R.S32.HI R0, RZ, 0x6, R3 ;  /* 0x00000006ff007819 */ /* 0x000fca0000011403 */
[----:B------:R3:W-:Y:S01]  /*78e0*/  STL [R1+0x8], R0 ;  /* 0x0000080001007387 */ /* 0x0007e20000100800 */
[----:B------:R-:W-:Y:S05]  /*78f0*/  @!P0 BRA `(.L_x_44) ;  /* 0x0000000000408947 */ /* 0x000fea0003800000 */
[----:B------:R-:W-:Y:S01]  /*7900*/  MOV R2, 0x0 ;  /* 0x0000000000027802 */ /* 0x000fe20000000f00 */
[----:B------:R-:W-:Y:S01]  /*7910*/  ULDC.64 UR6, c[0x4][0x88] ;  /* 0x0100220000067ab9 */ /* 0x000fe20000000a00 */
[----:B------:R-:W-:Y:S01]  /*7920*/  ULDC.64 UR8, c[0x4][0x90] ;  /* 0x0100240000087ab9 */ /* 0x000fe20000000a00 */
[----:B------:R-:W-:Y:S01]  /*7930*/  ULDC.64 UR4, c[0x4][0x8] ;  /* 0x0100020000047ab9 */ /* 0x000fe20000000a00 */
[----:B---3--:R-:W-:Y:S01]  /*7940*/  IMAD.U32 R4, RZ, RZ, UR6 ;  /* 0x00000006ff047e24 */ /* 0x008fe2000f8e00ff */
[----:B------:R-:W-:Y:S01]  /*7950*/  MOV R5, UR7 ;  /* 0x0000000700057c02 */ /* 0x000fe20008000f00 */
[----:B------:R-:W1:Y:S01]  /*7960*/  LDC.64 R2, c[0x4][R2] ;  /* 0x0100000002027b82 */ /* 0x000e620000000a00 */
[----:B------:R-:W-:Y:S01]  /*7970*/  MOV R6, UR8 ;  /* 0x0000000800067c02 */ /* 0x000fe20008000f00 */
[----:B------:R-:W-:Y:S01]  /*7980*/  IMAD.U32 R7, RZ, RZ, UR9 ;  /* 0x00000009ff077e24 */ /* 0x000fe2000f8e00ff */
[----:B------:R-:W-:Y:S01]  /*7990*/  MOV R10, UR4 ;  /* 0x00000004000a7c02 */ /* 0x000fe20008000f00 */
[----:B------:R-:W-:Y:S01]  /*79a0*/  IMAD.MOV.U32 R8, RZ, RZ, 0x70 ;  /* 0x00000070ff087424 */ /* 0x000fe200078e00ff */
[----:B------:R-:W-:-:S02]  /*79b0*/  MOV R11, UR5 ;  /* 0x00000005000b7c02 */ /* 0x000fc40008000f00 */
[----:B------:R-:W-:Y:S02]  /*79c0*/  MOV R12, 0x1 ;  /* 0x00000001000c7802 */ /* 0x000fe40000000f00 */
[----:B------:R-:W-:-:S07]  /*79d0*/  MOV R13, RZ ;  /* 0x000000ff000d7202 */ /* 0x000fce0000000f00 */
[----:B------:R-:W-:-:S07]  /*79e0*/  LEPC R20, `(.L_x_44) ;  /* 0x000000001014794e */ /* 0x000fce0000000000 */
[----:B-1----:R-:W-:Y:S05]  /*79f0*/  CALL.ABS.NOINC R2 ;  /* 0x0000000002007343 */ /* 0x002fea0003c00000 */
.L_x_44:
[----:B------:R-:W3:Y:S02]  /*7a00*/  LDL R2, [R1] ;  /* 0x0000000001027983 */ /* 0x000ee40000100800 */
[----:B---3--:R-:W-:-:S05]  /*7a10*/  VIADD R0, R2, 0x400 ;  /* 0x0000040002007836 */ /* 0x008fca0000000000 */
[----:B------:R-:W-:-:S13]  /*7a20*/  LOP3.LUT P0, RZ, R0, 0x3ff, RZ, 0xc0, !PT ;  /* 0x000003ff00ff7812 */ /* 0x000fda000780c0ff */
[----:B------:R-:W-:Y:S05]  /*7a30*/  @!P0 BRA `(.L_x_45) ;  /* 0x0000000000808947 */ /* 0x000fea0003800000 */
[----:B------:R-:W-:Y:S01]  /*7a40*/  MOV R0, 0x0 ;  /* 0x0000000000007802 */ /* 0x000fe20000000f00 */
[----:B------:R-:W-:Y:S01]  /*7a50*/  ULDC.64 UR6, c[0x4][0x88] ;  /* 0x0100220000067ab9 */ /* 0x000fe20000000a00 */
[----:B------:R-:W-:Y:S01]  /*7a60*/  ULDC.64 UR8, c[0x4][0x90] ;  /* 0x0100240000087ab9 */ /* 0x000fe20000000a00 */
[----:B------:R-:W-:Y:S01]  /*7a70*/  ULDC.64 UR4, c[0x4][0x10] ;  /* 0x0100040000047ab9 */ /* 0x000fe20000000a00 */
[----:B------:R1:W2:Y:S01]  /*7a80*/  LDC.64 R2, c[0x4][R0] ;  /* 0x0100000000027b82 */ /* 0x0002a20000000a00 */
[----:B------:R-:W-:Y:S01]  /*7a90*/  MOV R4, UR6 ;  /* 0x0000000600047c02 */ /* 0x000fe20008000f00 */
[----:B------:R-:W-:Y:S01]  /*7aa0*/  IMAD.U32 R6, RZ, RZ, UR8 ;  /* 0x00000008ff067e24 */ /* 0x000fe2000f8e00ff */
[----:B------:R-:W-:Y:S01]  /*7ab0*/  MOV R5, UR7 ;  /* 0x0000000700057c02 */ /* 0x000fe20008000f00 */
[----:B------:R-:W-:Y:S01]  /*7ac0*/  IMAD.U32 R11, RZ, RZ, UR5 ;  /* 0x00000005ff0b7e24 */ /* 0x000fe2000f8e00ff */
[----:B------:R-:W-:Y:S01]  /*7ad0*/  MOV R7, UR9 ;  /* 0x0000000900077c02 */ /* 0x000fe20008000f00 */
[----:B------:R-:W-:Y:S01]  /*7ae0*/  IMAD.MOV.U32 R13, RZ, RZ, RZ ;  /* 0x000000ffff0d7224 */ /* 0x000fe200078e00ff */
[----:B------:R-:W-:-:S02]  /*7af0*/  MOV R10, UR4 ;  /* 0x00000004000a7c02 */ /* 0x000fc40008000f00 */
[----:B------:R-:W-:Y:S02]  /*7b00*/  MOV R8, 0x70 ;  /* 0x0000007000087802 */ /* 0x000fe40000000f00 */
[----:B-1----:R-:W-:-:S07]  /*7b10*/  MOV R12, 0x1 ;  /* 0x00000001000c7802 */ /* 0x002fce0000000f00 */
[----:B------:R-:W-:-:S07]  /*7b20*/  LEPC R20, `(.L_x_46) ;  /* 0x000000001014794e */ /* 0x000fce0000000000 */
[----:B--2---:R-:W-:Y:S05]  /*7b30*/  CALL.ABS.NOINC R2 ;  /* 0x0000000002007343 */ /* 0x004fea0003c00000 */
.L_x_46:
[----:B------:R-:W-:Y:S01]  /*7b40*/  MOV R2, 0x0 ;  /* 0x0000000000027802 */ /* 0x000fe20000000f00 */
[----:B------:R-:W-:Y:S01]  /*7b50*/  ULDC.64 UR6, c[0x4][0x88] ;  /* 0x0100220000067ab9 */ /* 0x000fe20000000a00 */
[----:B------:R-:W-:Y:S01]  /*7b60*/  ULDC.64 UR8, c[0x4][0x90] ;  /* 0x0100240000087ab9 */ /* 0x000fe20000000a00 */
[----:B------:R-:W-:Y:S01]  /*7b70*/  ULDC.64 UR4, c[0x4][0x18] ;  /* 0x0100060000047ab9 */ /* 0x000fe20000000a00 */
[----:B------:R-:W-:Y:S01]  /*7b80*/  MOV R4, UR6 ;  /* 0x0000000600047c02 */ /* 0x000fe20008000f00 */
[----:B------:R-:W-:Y:S01]  /*7b90*/  IMAD.U32 R6, RZ, RZ, UR8 ;  /* 0x00000008ff067e24 */ /* 0x000fe2000f8e00ff */
[----:B------:R-:W1:Y:S01]  /*7ba0*/  LDC.64 R2, c[0x4][R2] ;  /* 0x0100000002027b82 */ /* 0x000e620000000a00 */
[----:B------:R-:W-:Y:S01]  /*7bb0*/  MOV R5, UR7 ;  /* 0x0000000700057c02 */ /* 0x000fe20008000f00 */
[----:B------:R-:W-:Y:S01]  /*7bc0*/  IMAD.U32 R11, RZ, RZ, UR5 ;  /* 0x00000005ff0b7e24 */ /* 0x000fe2000f8e00ff */
[----:B------:R-:W-:Y:S01]  /*7bd0*/  MOV R7, UR9 ;  /* 0x0000000900077c02 */ /* 0x000fe20008000f00 */
[----:B------:R-:W-:Y:S01]  /*7be0*/  IMAD.MOV.U32 R13, RZ, RZ, RZ ;  /* 0x000000ffff0d7224 */ /* 0x000fe200078e00ff */
[----:B------:R-:W-:-:S02]  /*7bf0*/  MOV R10, UR4 ;  /* 0x00000004000a7c02 */ /* 0x000fc40008000f00 */
[----:B------:R-:W-:Y:S02]  /*7c00*/  MOV R8, 0x70 ;  /* 0x0000007000087802 */ /* 0x000fe40000000f00 */
[----:B------:R-:W-:-:S07]  /*7c10*/  MOV R12, 0x1 ;  /* 0x00000001000c7802 */ /* 0x000fce0000000f00 */
[----:B------:R-:W-:-:S07]  /*7c20*/  LEPC R20, `(.L_x_45) ;  /* 0x000000001014794e */ /* 0x000fce0000000000 */
[----:B-1----:R-:W-:Y:S05]  /*7c30*/  CALL.ABS.NOINC R2 ;  /* 0x0000000002007343 */ /* 0x002fea0003c00000 */
.L_x_45:
[----:B------:R-:W2:Y:S01]  /*7c40*/  LDL.LU R5, [R1+0x4] ;  /* 0x0000040001057983 */ /* 0x000ea20000300800 */
[----:B------:R-:W1:Y:S01]  /*7c50*/  LDC R0, c[0x0][0x428] ;  /* 0x00010a00ff007b82 */ /* 0x000e620000000800 */
[----:B------:R-:W-:Y:S02]  /*7c60*/  ULDC.64 UR4, c[0x0][0x9f8] ;  /* 0x00027e0000047ab9 */ /* 0x000fe40000000a00 */
[----:B------:R-:W3:Y:S01]  /*7c70*/  LDL R4, [R1+0xc] ;  /* 0x00000c0001047983 */ /* 0x000ee20000100800 */
[----:B------:R-:W-:Y:S01]  /*7c80*/  ISETP.NE.U32.AND P0, PT, RZ, UR4, PT ;  /* 0x00000004ff007c0c */ /* 0x000fe2000bf05070 */
[----:B------:R-:W-:Y:S01]  /*7c90*/  ULDC UR4, c[0x0][0xda8] ;  /* 0x00036a0000047ab9 */ /* 0x000fe20000000800 */
[----:B------:R-:W-:Y:S01]  /*7ca0*/  MOV R6, R18 ;  /* 0x0000001200067202 */ /* 0x000fe20000000f00 */
[----:B------:R-:W4:Y:S01]  /*7cb0*/  S2R R7, SR_TID.X ;  /* 0x0000000000077919 */ /* 0x000f220000002100 */
[----:B------:R-:W-:Y:S02]  /*7cc0*/  ISETP.NE.AND.EX P0, PT, RZ, UR5, PT, P0 ;  /* 0x00000005ff007c0c */ /* 0x000fe4000bf05300 */
[----:B-1----:R-:W-:-:S02]  /*7cd0*/  ISETP.NE.AND P1, PT, R0, 0x1, PT ;  /* 0x000000010000780c */ /* 0x002fc40003f25270 */
[----:B------:R-:W-:-:S11]  /*7ce0*/  MOV R0, R19 ;  /* 0x0000001300007202 */ /* 0x000fd60000000f00 */
[----:B------:R-:W1:Y:S01]  /*7cf0*/  @P1 LDC R2, c[0x0][0x42c] ;  /* 0x00010b00ff021b82 */ /* 0x000e620000000800 */
[----:B----4-:R-:W-:-:S07]  /*7d00*/  LOP3.LUT R7, R7, 0x1f, RZ, 0xc0, !PT ;  /* 0x0000001f07077812 */ /* 0x010fce00078ec0ff */
[----:B------:R-:W4:Y:S01]  /*7d10*/  @P1 LDC R3, c[0x0][0x430] ;  /* 0x00010c00ff031b82 */ /* 0x000f220000000800 */
[----:B-1----:R-:W-:-:S05]  /*7d20*/  @P1 IMAD.HI.U32 R2, R19, R2, RZ ;  /* 0x0000000213021227 */ /* 0x002fca00078e00ff */
[----:B----4-:R-:W-:Y:S02]  /*7d30*/  @P1 SHF.R.U32.HI R0, RZ, R3, R2 ;  /* 0x00000003ff001219 */ /* 0x010fe40000011602 */
[----:B------:R-:W1:Y:S01]  /*7d40*/  @P0 LDC.64 R2, c[0x0][0x9f8] ;  /* 0x00027e00ff020b82 */ /* 0x000e620000000a00 */
[----:B------:R-:W-:-:S04]  /*7d50*/  ISETP.NE.AND P1, PT, R7, RZ, PT ;  /* 0x000000ff0700720c */ /* 0x000fc80003f25270 */
[----:B------:R-:W-:-:S09]  /*7d60*/  PLOP3.LUT P2, PT, P1, PT, PT, 0x8, 0x0 ;  /* 0x000000000000781c */ /* 0x000fd20000f4e170 */
[----:B------:R-:W-:-:S05]  /*7d70*/  VOTEU.ALL UP1, P1 ;  /* 0x00000000003f7886 */ /* 0x000fca0000820000 */
[----:B------:R-:W-:Y:S01]  /*7d80*/  @!UP1 UIADD3 UR8, UP0, UR40, 0x270, URZ ;  /* 0x0000027028089890 */ /* 0x000fe2000ff1e03f */
[----:B-1----:R-:W-:-:S03]  /*7d90*/  @P0 IMAD.WIDE R2, R18, 0x4, R2 ;  /* 0x0000000412020825 */ /* 0x002fc600078e0202 */
[----:B------:R-:W-:Y:S02]  /*7da0*/  @!UP1 UIADD3.X UR9, URZ, UR41, URZ, UP0, !UPT ;  /* 0x000000293f099290 */ /* 0x000fe400087fe43f */
[----:B------:R1:W5:Y:S01]  /*7db0*/  @P0 LDG.E R6, desc[UR48][R2.64] ;  /* 0x0000003002060981 */ /* 0x000362000c1e1900 */
[----:B------:R-:W-:Y:S01]  /*7dc0*/  PLOP3.LUT P0, PT, PT, PT, PT, 0x80, 0x0 ;  /* 0x000000000000781c */ /* 0x000fe20003f0f070 */
[----:B------:R-:W-:Y:S01]  /*7dd0*/  VOTEU.ALL UP0, P1 ;  /* 0x00000000003f7886 */ /* 0x000fe20000800000 */
[----:B--2---:R-:W-:-:S04]  /*7de0*/  IMAD.MOV R8, RZ, RZ, -R5 ;  /* 0x000000ffff087224 */ /* 0x004fc800078e0a05 */
[----:B---3--:R-:W-:-:S05]  /*7df0*/  IMAD R8, R8, UR4, R4 ;  /* 0x0000000408087c24 */ /* 0x008fca000f8e0204 */
[----:B-1----:R-:W-:-:S07]  /*7e00*/  SHF.L.U32 R8, R8, 0x6, RZ ;  /* 0x0000000608087819 */ /* 0x002fce00000006ff */
.L_x_47:
[----:B------:R-:W-:Y:S02]  /*7e10*/  PLOP3.LUT P0, PT, P0, P2, PT, 0xa2, 0x0 ;  /* 0x000000000000781c */ /* 0x000fe40000705472 */
[----:B------:R-:W-:Y:S01]  /*7e20*/  @P2 R2UR P0, UR7, R18 ;  /* 0x00000000120722ca */ /* 0x000fe20000000000 */
[----:B------:R-:W-:-:S07]  /*7e30*/  UMOV UR4, URZ ;  /* 0x0000003f00047c82 */ /* 0x000fce0008000000 */
[----:B------:R-:W-:Y:S02]  /*7e40*/  PLOP3.LUT P0, PT, P0, P2, PT, 0xa2, 0x0 ;  /* 0x000000000000781c */ /* 0x000fe40000705472 */
[----:B------:R-:W-:-:S08]  /*7e50*/  @P2 R2UR.OR P0, UR6, R19 ;  /* 0x00000000130622ca */ /* 0x000fd00000100000 */
[----:B------:R-:W-:Y:S02]  /*7e60*/  PLOP3.LUT P0, PT, P0, P2, PT, 0xa2, 0x0 ;  /* 0x000000000000781c */ /* 0x000fe40000705472 */
[----:B------:R-:W-:-:S08]  /*7e70*/  @P2 R2UR.OR P0, UR5, R8 ;  /* 0x00000000080522ca */ /* 0x000fd00000100000 */
[----:B------:R-:W-:Y:S02]  /*7e80*/  @P2 PLOP3.LUT P2, PT, P0, PT, PT, 0x80, 0x0 ;  /* 0x000000000000281c */ /* 0x000fe4000074f070 */
[----:B------:R-:W-:-:S03]  /*7e90*/  PLOP3.LUT P0, PT, PT, PT, PT, 0x80, 0x0 ;  /* 0x000000000000781c */ /* 0x000fc60003f0f070 */
[----:B------:R1:W-:Y:S08]  /*7ea0*/  @!UP0 UTMAPF.L2.4D [UR4], [UR8] ;  /* 0x00000004080085b8 */ /* 0x0003f00008018000 */
[----:B-1----:R-:W-:Y:S05]  /*7eb0*/  @P2 BRA.U.ANY `(.L_x_47) ;  /* 0xfffffffd00d42947 */ /* 0x002fea000393ffff */
[----:B------:R-:W1:Y:S01]  /*7ec0*/  LDC.64 R2, c[0x0][0x3f8] ;  /* 0x0000fe00ff027b82 */ /* 0x000e620000000a00 */
[----:B------:R-:W-:Y:S01]  /*7ed0*/  UMOV UR4, 0xffffffff ;  /* 0xffffffff00047882 */ /* 0x000fe20000000000 */
[----:B-1----:R-:W-:-:S04]  /*7ee0*/  ISETP.NE.U32.AND P0, PT, R2, RZ, PT ;  /* 0x000000ff0200720c */ /* 0x002fc80003f05070 */
[----:B------:R-:W-:-:S04]  /*7ef0*/  ISETP.NE.AND.EX P0, PT, R3, RZ, PT, P0 ;  /* 0x000000ff0300720c */ /* 0x000fc80003f05300 */
[----:B-----5:R-:W-:Y:S01]  /*7f00*/  SEL R4, R6, RZ, !P0 ;  /* 0x000000ff06047207 */ /* 0x020fe20004000000 */
[----:B------:R-:W-:Y:S08]  /*7f10*/  BRA.DIV UR4, `(.L_x_48) ;  /* 0x0000002a04947947 */ /* 0x000ff0000b800000 */
.L_x_102:
[----:B------:R-:W2:Y:S01]  /*7f20*/  LDL R5, [R1+0x8] ;  /* 0x0000080001057983 */ /* 0x000ea20000100800 */
[----:B------:R-:W-:Y:S01]  /*7f30*/  UMOV UR4, 0xffffffff ;  /* 0xffffffff00047882 */ /* 0x000fe20000000000 */
[----:B------:R-:W-:Y:S02]  /*7f40*/  SHF.R.S32.HI R7, RZ, 0x1f, R6 ;  /* 0x0000001fff077819 */ /* 0x000fe40000011406 */
[----:B--2---:R-:W-:Y:S01]  /*7f50*/  IADD3 R9, R5, -0x1, RZ ;  /* 0xffffffff05097810 */ /* 0x004fe20007ffe0ff */
[----:B------:R-:W-:Y:S06]  /*7f60*/  BRA.DIV UR4, `(.L_x_49) ;  /* 0x0000002a04b47947 */ /* 0x000fec000b800000 */
[----:B------:R-:W-:-:S13]  /*7f70*/  ELECT P6, URZ, PT ;  /* 0x00000000003f782f */ /* 0x000fda00038c0000 */
.L_x_105:
[----:B------:R-:W-:Y:S05]  /*7f80*/  @!P6 BRA `(.L_x_50) ;  /* 0x0000000000ece947 */ /* 0x000fea0003800000 */
[----:B------:R1:W-:Y:S01]  /*7f90*/  STL [R1+0x10], R9 ;  /* 0x0000100901007387 */ /* 0x0003e20000100800 */
[----:B------:R-:W-:Y:S01]  /*7fa0*/  IMAD.MOV.U32 R4, RZ, RZ, R6 ;  /* 0x000000ffff047224 */ /* 0x000fe200078e0006 */
[----:B------:R-:W-:Y:S06]  /*7fb0*/  @!P0 BRA `(.L_x_51) ;  /* 0x0000000000488947 */ /* 0x000fec0003800000 */
[----:B------:R-:W2:Y:S01]  /*7fc0*/  LDC R11, c[0x0][0x41c] ;  /* 0x00010700ff0b7b82 */ /* 0x000ea20000000800 */
[----:B------:R-:W-:Y:S01]  /*7fd0*/  ULDC.64 UR4, c[0x0][0x408] ;  /* 0x0001020000047ab9 */ /* 0x000fe20000000a00 */
[----:B--2---:R-:W-:-:S13]  /*7fe0*/  ISETP.NE.AND P1, PT, R11, 0x1, PT ;  /* 0x000000010b00780c */ /* 0x004fda0003f25270 */
[----:B------:R-:W2:Y:S02]  /*7ff0*/  @P1 LDC.64 R4, c[0x0][0x420] ;  /* 0x00010800ff041b82 */ /* 0x000ea40000000a00 */
[----:B--2---:R-:W-:Y:S01]  /*8000*/  @P1 IMAD.HI.U32 R10, R9, R4, RZ ;  /* 0x00000004090a1227 */ /* 0x004fe200078e00ff */
[----:B------:R-:W-:-:S04]  /*8010*/  MOV R4, R9 ;  /* 0x0000000900047202 */ /* 0x000fc80000000f00 */
[----:B------:R-:W-:Y:S01]  /*8020*/  @P1 SHF.R.U32.HI R4, RZ, R5, R10 ;  /* 0x00000005ff041219 */ /* 0x000fe2000001160a */
[----:B------:R-:W-:-:S03]  /*8030*/  IMAD R10, R7, UR4, RZ ;  /* 0x00000004070a7c24 */ /* 0x000fc6000f8e02ff */
[----:B------:R-:W-:Y:S01]  /*8040*/  IADD3 R5, -R4, RZ, RZ ;  /* 0x000000ff04057210 */ /* 0x000fe20007ffe1ff */
[----:B------:R-:W-:-:S04]  /*8050*/  IMAD R10, R6, UR5, R10 ;  /* 0x00000005060a7c24 */ /* 0x000fc8000f8e020a */
[----:B------:R-:W-:-:S05]  /*8060*/  IMAD R5, R11, R5, R9 ;  /* 0x000000050b057224 */ /* 0x000fca00078e0209 */
[----:B------:R2:W-:Y:S02]  /*8070*/  STL [R1+0x10], R5 ;  /* 0x0000100501007387 */ /* 0x0005e40000100800 */
[----:B--2---:R-:W-:-:S03]  /*8080*/  SHF.R.S32.HI R5, RZ, 0x1f, R4 ;  /* 0x0000001fff057819 */ /* 0x004fc60000011404 */
[----:B------:R-:W-:-:S04]  /*8090*/  IMAD.WIDE.U32 R4, R6, UR4, R4 ;  /* 0x0000000406047c25 */ /* 0x000fc8000f8e0004 */
[----:B------:R-:W-:Y:S01]  /*80a0*/  IMAD.IADD R5, R5, 0x1, R10 ;  /* 0x0000000105057824 */ /* 0x000fe200078e020a */
[----:B------:R-:W-:-:S04]  /*80b0*/  LEA R10, P1, R4, R2, 0x2 ;  /* 0x00000002040a7211 */ /* 0x000fc800078210ff */
[----:B------:R-:W-:-:S05]  /*80c0*/  LEA.HI.X R11, R4, R3, R5, 0x2, P1 ;  /* 0x00000003040b7211 */ /* 0x000fca00008f1405 */
[----:B------:R2:W5:Y:S04]  /*80d0*/  LDG.E R4, desc[UR48][R10.64] ;  /* 0x000000300a047981 */ /* 0x000568000c1e1900 */
.L_x_51:
[----:B--2---:R-:W2:Y:S01]  /*80e0*/  S2R R10, SR_CgaCtaId ;  /* 0x00000000000a7919 */ /* 0x004ea20000008800 */
[----:B------:R-:W-:-:S04]  /*80f0*/  MOV R5, 0x400 ;  /* 0x0000040000057802 */ /* 0x000fc80000000f00 */
[----:B--2---:R-:W-:Y:S02]  /*8100*/  LEA R5, R10, R5, 0x18 ;  /* 0x000000050a057211 */ /* 0x004fe400078ec0ff */
[----:B------:R-:W-:Y:S02]  /*8110*/  SHF.L.U32 R10, R17, 0x1f, RZ ;  /* 0x0000001f110a7819 */ /* 0x000fe400000006ff */
[----:B------:R-:W-:-:S04]  /*8120*/  LEA R5, R16, R5, 0x3 ;  /* 0x0000000510057211 */ /* 0x000fc800078e18ff */
[----:B------:R-:W2:Y:S02]  /*8130*/  SYNCS.PHASECHK.TRANS64.TRYWAIT P1, [R5+URZ+0x28c40], R10 ;  /* 0x028c400a050075a7 */ /* 0x000ea4000802017f */
[----:B--2---:R-:W-:Y:S05]  /*8140*/  @!P1 BRA `(.L_x_52) ;  /* 0x00000028005c9947 */ /* 0x004fea0003800000 */
.L_x_106:
[----:B------:R-:W3:Y:S02]  /*8150*/  S2R R11, SR_TID.X ;  /* 0x00000000000b7919 */ /* 0x000ee40000002100 */
[----:B---3--:R-:W-:-:S04]  /*8160*/  LOP3.LUT R11, R11, 0x7f, RZ, 0xc0, !PT ;  /* 0x0000007f0b0b7812 */ /* 0x008fc800078ec0ff */
[----:B------:R-:W-:-:S13]  /*8170*/  ISETP.NE.AND P1, PT, R11, RZ, PT ;  /* 0x000000ff0b00720c */ /* 0x000fda0003f25270 */
[----:B------:R-:W-:Y:S05]  /*8180*/  @P1 BRA `(.L_x_53) ;  /* 0x00000000001c1947 */ /* 0x000fea0003800000 */
[----:B------:R-:W3:Y:S01]  /*8190*/  S2R R11, SR_TID.X ;  /* 0x00000000000b7919 */ /* 0x000ee20000002100 */
[----:B--2---:R-:W-:-:S04]  /*81a0*/  MOV R10, 0x2000 ;  /* 0x00002000000a7802 */ /* 0x004fc80000000f00 */
[----:B------:R4:W-:Y:S01]  /*81b0*/  SYNCS.ARRIVE.TRANS64 RZ, [R5+URZ+0x28c30], R10 ;  /* 0x028c300a05ff79a7 */ /* 0x0009e2000800003f */
[----:B---3--:R-:W-:-:S04]  /*81c0*/  LOP3.LUT R11, R11, 0x1f, RZ, 0xc0, !PT ;  /* 0x0000001f0b0b7812 */ /* 0x008fc800078ec0ff */
[----:B------:R-:W-:-:S13]  /*81d0*/  ISETP.NE.AND P1, PT, R11, RZ, PT ;  /* 0x000000ff0b00720c */ /* 0x000fda0003f25270 */
[----:B----4-:R-:W-:Y:S05]  /*81e0*/  @!P1 BRA `(.L_x_53) ;  /* 0x0000000000049947 */ /* 0x010fea0003800000 */
[----:B------:R-:W-:Y:S01]  /*81f0*/  BPT.TRAP 0x1 ;  /* 0x000000040000795c */ /* 0x000fe20000300000 */
.L_x_53:
[----:B--2---:R-:W2:Y:S01]  /*8200*/  LDL R10, [R1+0x10] ;  /* 0x00001000010a7983 */ /* 0x004ea20000100800 */
[----:B------:R-:W-:Y:S01]  /*8210*/  MOV R11, 0x400 ;  /* 0x00000400000b7802 */ /* 0x000fe20000000f00 */
[----:B------:R-:W3:Y:S01]  /*8220*/  S2R R12, SR_CgaCtaId ;  /* 0x00000000000c7919 */ /* 0x000ee20000008800 */
[----:B------:R-:W-:Y:S01]  /*8230*/  R2UR UR9, R5 ;  /* 0x00000000050972ca */ /* 0x000fe200000e0000 */
[----:B------:R-:W-:Y:S01]  /*8240*/  UIADD3 UR4, UP0, UR40, 0x370, URZ ;  /* 0x0000037028047890 */ /* 0x000fe2000ff1e03f */
[----:B------:R-:W-:Y:S02]  /*8250*/  R2UR UR12, R0 ;  /* 0x00000000000c72ca */ /* 0x000fe400000e0000 */
[----:B-----5:R-:W-:Y:S01]  /*8260*/  R2UR UR13, R4 ;  /* 0x00000000040d72ca */ /* 0x020fe200000e0000 */
[----:B------:R-:W-:Y:S01]  /*8270*/  UIADD3.X UR5, URZ, UR41, URZ, UP0, !UPT ;  /* 0x000000293f057290 */ /* 0x000fe200087fe43f */
[----:B---3--:R-:W-:-:S05]  /*8280*/  LEA R11, R12, R11, 0x18 ;  /* 0x0000000b0c0b7211 */ /* 0x008fca00078ec0ff */
[----:B------:R-:W-:-:S05]  /*8290*/  IMAD R5, R16, 0x2000, R11 ;  /* 0x0000200010057824 */ /* 0x000fca00078e020b */
[----:B------:R-:W-:Y:S01]  /*82a0*/  R2UR UR8, R5 ;  /* 0x00000000050872ca */ /* 0x000fe200000e0000 */
[----:B------:R-:W-:Y:S01]  /*82b0*/  UIADD3 UR9, UR9, 0x28c30, URZ ;  /* 0x00028c3009097890 */ /* 0x000fe2000fffe03f */
[----:B------:R-:W-:Y:S01]  /*82c0*/  UMOV UR6, 0x0 ;  /* 0x0000000000067882 */ /* 0x000fe20000000000 */
[----:B------:R-:W-:Y:S01]  /*82d0*/  UMOV UR7, 0x14f00000 ;  /* 0x14f0000000077882 */ /* 0x000fe20000000000 */
[----:B------:R-:W-:-:S09]  /*82e0*/  UMOV UR10, URZ ;  /* 0x0000003f000a7c82 */ /* 0x000fd20008000000 */
[----:B------:R-:W-:Y:S01]  /*82f0*/  UIADD3 UR8, UR8, 0x22400, URZ ;  /* 0x0002240008087890 */ /* 0x000fe2000fffe03f */
[----:B--2---:R-:W-:-:S13]  /*8300*/  R2UR UR11, R10 ;  /* 0x000000000a0b72ca */ /* 0x004fda00000e0000 */
[----:B------:R-:W-:-:S09]  /*8310*/  USHF.L.U32 UR11, UR11, 0x6, URZ ;  /* 0x000000060b0b7899 */ /* 0x000fd2000800063f */
[----:B------:R2:W-:Y:S02]  /*8320*/  UTMALDG.4D [UR8], [UR4], desc[UR6] ;  /* 0x00000608040075b4 */ /* 0x0005e40008019000 */
[----:B--2---:R-:W-:Y:S01]  /*8330*/  NOP ;  /* 0x0000000000007918 */ /* 0x004fe20000000000 */
.L_x_50:
[----:B------:R-:W2:Y:S01]  /*8340*/  LDL R12, [R1+0x18] ;  /* 0x00001800010c7983 */ /* 0x000ea20000100800 */
[----:B------:R-:W-:Y:S05]  /*8350*/  WARPSYNC.ALL ;  /* 0x0000000000007948 */ /* 0x000fea0003800000 */
[----:B------:R-:W3:Y:S01]  /*8360*/  S2R R11, SR_CgaCtaId ;  /* 0x00000000000b7919 */ /* 0x000ee20000008800 */
[----:B------:R-:W-:Y:S01]  /*8370*/  MOV R10, 0x400 ;  /* 0x00000400000a7802 */ /* 0x000fe20000000f00 */
[----:B------:R-:W-:Y:S01]  /*8380*/  BAR.SYNC.DEFER_BLOCKING 0x8, 0xa0 ;  /* 0x0202800000007b1d */ /* 0x000fe20000010000 */
[----:B------:R-:W-:-:S13]  /*8390*/  ELECT P1, URZ, PT ;  /* 0x00000000003f782f */ /* 0x000fda0003820000 */
[----:B------:R-:W-:Y:S01]  /*83a0*/  @P1 R2UR UR13, R18 ;  /* 0x00000000120d12ca */ /* 0x000fe200000e0000 */
[----:B------:R-:W-:Y:S01]  /*83b0*/  UIADD3 UR4, UP0, UR40, 0x270, URZ ;  /* 0x0000027028047890 */ /* 0x000fe2000ff1e03f */
[----:B------:R-:W-:Y:S02]  /*83c0*/  @P1 R2UR UR12, R19 ;  /* 0x00000000130c12ca */ /* 0x000fe400000e0000 */
[----:B------:R-:W-:Y:S01]  /*83d0*/  @P1 R2UR UR11, R8 ;  /* 0x00000000080b12ca */ /* 0x000fe200000e0000 */
[----:B------:R-:W-:Y:S01]  /*83e0*/  UIADD3.X UR5, URZ, UR41, URZ, UP0, !UPT ;  /* 0x000000293f057290 */ /* 0x000fe200087fe43f */
[----:B------:R-:W-:Y:S01]  /*83f0*/  BSSY B0, `(.L_x_54) ;  /* 0x000000f000007945 */ /* 0x000fe20003800000 */
[----:B------:R-:W-:Y:S01]  /*8400*/  UMOV UR6, 0x0 ;  /* 0x0000000000067882 */ /* 0x000fe20000000000 */
[----:B------:R-:W-:Y:S01]  /*8410*/  UMOV UR7, 0x12f00000 ;  /* 0x12f0000000077882 */ /* 0x000fe20000000000 */
[----:B------:R-:W-:Y:S01]  /*8420*/  UMOV UR10, URZ ;  /* 0x0000003f000a7c82 */ /* 0x000fe20008000000 */
[----:B------:R-:W-:-:S02]  /*8430*/  @P1 MOV R5, 0x2000 ;  /* 0x0000200000051802 */ /* 0x000fc40000000f00 */
[----:B---3--:R-:W-:-:S04]  /*8440*/  LEA R10, R11, R10, 0x18 ;  /* 0x0000000a0b0a7211 */ /* 0x008fc800078ec0ff */
[----:B------:R-:W-:Y:S01]  /*8450*/  R2UR UR9, R10 ;  /* 0x000000000a0972ca */ /* 0x000fe200000e0000 */
[----:B------:R2:W-:-:S12]  /*8460*/  @P1 SYNCS.ARRIVE.TRANS64 RZ, [R10+URZ+0x28c00], R5 ;  /* 0x028c00050aff19a7 */ /* 0x0005d8000800003f */
[----:B------:R-:W-:Y:S02]  /*8470*/  UIADD3 UR8, UR9, 0x20400, URZ ;  /* 0x0002040009087890 */ /* 0x000fe4000fffe03f */
[----:B------:R-:W-:-:S09]  /*8480*/  UIADD3 UR9, UR9, 0x28c00, URZ ;  /* 0x00028c0009097890 */ /* 0x000fd2000fffe03f */
[----:B------:R3:W-:Y:S01]  /*8490*/  UTMALDG.4D [UR8], [UR4], desc[UR6] ;  /* 0x00000608040075b4 */ /* 0x0007e20008019000 */
[----:B--2---:R-:W-:-:S04]  /*84a0*/  LOP3.LUT R5, R12, 0x1, RZ, 0xc, !PT ;  /* 0x000000010c057812 */ /* 0x004fc800078e0cff */
[----:B------:R-:W-:-:S04]  /*84b0*/  SHF.L.U32 R5, R5, 0x1f, RZ ;  /* 0x0000001f05057819 */ /* 0x000fc800000006ff */
[----:B------:R-:W2:Y:S02]  /*84c0*/  SYNCS.PHASECHK.TRANS64.TRYWAIT P1, [R10+URZ+0x28c20], R5 ;  /* 0x028c20050a0075a7 */ /* 0x000ea4000802017f */
[----:B--23--:R-:W-:Y:S05]  /*84d0*/  @!P1 BRA `(.L_x_55) ;  /* 0x00000024008c9947 */ /* 0x00cfea0003800000 */
.L_x_107:
[----:B------:R-:W-:Y:S05]  /*84e0*/  BSYNC B0 ;  /* 0x0000000000007941 */ /* 0x000fea0003800000 */
.L_x_54:
[----:B------:R-:W-:Y:S04]  /*84f0*/  BSSY B0, `(.L_x_56) ;  /* 0x000004b000007945 */ /* 0x000fe80003800000 */
[----:B------:R-:W-:Y:S05]  /*8500*/  @!P6 BRA `(.L_x_57) ;  /* 0x000000040024e947 */ /* 0x000fea0003800000 */
[----:B------:R-:W3:Y:S01]  /*8510*/  S2R R11, SR_CgaCtaId ;  /* 0x00000000000b7919 */ /* 0x000ee20000008800 */
[----:B--2---:R-:W-:Y:S02]  /*8520*/  MOV R8, 0x400 ;  /* 0x0000040000087802 */ /* 0x004fe40000000f00 */
[----:B------:R-:W-:Y:S01]  /*8530*/  SHF.L.U32 R5, R17, 0x1f, RZ ;  /* 0x0000001f11057819 */ /* 0x000fe200000006ff */
[----:B------:R-:W2:Y:S01]  /*8540*/  S2R R10, SR_TID.X ;  /* 0x00000000000a7919 */ /* 0x000ea20000002100 */
[----:B---3--:R-:W-:-:S04]  /*8550*/  LEA R8, R11, R8, 0x18 ;  /* 0x000000080b087211 */ /* 0x008fc800078ec0ff */
[----:B------:R-:W-:Y:S02]  /*8560*/  LEA R8, R16, R8, 0x3 ;  /* 0x0000000810087211 */ /* 0x000fe400078e18ff */
[----:B--2---:R-:W-:Y:S02]  /*8570*/  LOP3.LUT R10, R10, 0x7f, RZ, 0xc0, !PT ;  /* 0x0000007f0a0a7812 */ /* 0x004fe400078ec0ff */
[----:B------:R-:W2:Y:S02]  /*8580*/  SYNCS.PHASECHK.TRANS64.TRYWAIT P1, [R8+URZ+0x28c60], R5 ;  /* 0x028c6005080075a7 */ /* 0x000ea4000802017f */
[----:B------:R-:W-:Y:S01]  /*8590*/  ISETP.NE.AND P2, PT, R10, RZ, PT ;  /* 0x000000ff0a00720c */ /* 0x000fe20003f45270 */
[----:B--2---:R-:W-:-:S12]  /*85a0*/  @!P1 BRA `(.L_x_58) ;  /* 0x0000002400789947 */ /* 0x004fd80003800000 */
.L_x_108:
[----:B------:R-:W-:Y:S05]  /*85b0*/  @P2 BRA `(.L_x_59) ;  /* 0x00000000001c2947 */ /* 0x000fea0003800000 */
[----:B------:R-:W3:Y:S01]  /*85c0*/  S2R R10, SR_TID.X ;  /* 0x00000000000a7919 */ /* 0x000ee20000002100 */
[----:B--2---:R-:W-:-:S04]  /*85d0*/  IMAD.MOV.U32 R5, RZ, RZ, 0x10000 ;  /* 0x00010000ff057424 */ /* 0x004fc800078e00ff */
[----:B------:R4:W-:Y:S01]  /*85e0*/  SYNCS.ARRIVE.TRANS64 RZ, [R8+URZ+0x28c50], R5 ;  /* 0x028c500508ff79a7 */ /* 0x0009e2000800003f */
[----:B---3--:R-:W-:-:S04]  /*85f0*/  LOP3.LUT R10, R10, 0x1f, RZ, 0xc0, !PT ;  /* 0x0000001f0a0a7812 */ /* 0x008fc800078ec0ff */
[----:B------:R-:W-:-:S13]  /*8600*/  ISETP.NE.AND P1, PT, R10, RZ, PT ;  /* 0x000000ff0a00720c */ /* 0x000fda0003f25270 */
[----:B----4-:R-:W-:Y:S05]  /*8610*/  @!P1 BRA `(.L_x_59) ;  /* 0x0000000000049947 */ /* 0x010fea0003800000 */
[----:B------:R-:W-:Y:S01]  /*8620*/  BPT.TRAP 0x1 ;  /* 0x000000040000795c */ /* 0x000fe20000300000 */
.L_x_59:
[----:B------:R-:W3:Y:S01]  /*8630*/  LDL R10, [R1+0x10] ;  /* 0x00001000010a7983 */ /* 0x000ee20000100800 */
[----:B--2---:R-:W-:Y:S01]  /*8640*/  MOV R5, 0x400 ;  /* 0x0000040000057802 */ /* 0x004fe20000000f00 */
[----:B------:R-:W2:Y:S01]  /*8650*/  S2R R11, SR_CgaCtaId ;  /* 0x00000000000b7919 */ /* 0x000ea20000008800 */
[----:B------:R-:W-:Y:S01]  /*8660*/  R2UR UR9, R8 ;  /* 0x00000000080972ca */ /* 0x000fe200000e0000 */
[----:B------:R-:W-:Y:S01]  /*8670*/  UIADD3 UR4, UP0, UR40, 0x470, URZ ;  /* 0x0000047028047890 */ /* 0x000fe2000ff1e03f */
[----:B------:R-:W-:Y:S02]  /*8680*/  R2UR UR12, R0 ;  /* 0x00000000000c72ca */ /* 0x000fe400000e0000 */
[----:B------:R-:W-:Y:S01]  /*8690*/  R2UR UR13, R4 ;  /* 0x00000000040d72ca */ /* 0x000fe200000e0000 */
[----:B------:R-:W-:Y:S01]  /*86a0*/  UIADD3.X UR5, URZ, UR41, URZ, UP0, !UPT ;  /* 0x000000293f057290 */ /* 0x000fe200087fe43f */
[----:B--2---:R-:W-:-:S04]  /*86b0*/  LEA R5, R11, R5, 0x18 ;  /* 0x000000050b057211 */ /* 0x004fc800078ec0ff */
[----:B------:R-:W-:-:S04]  /*86c0*/  LEA R5, R16, R5, 0x10 ;  /* 0x0000000510057211 */ /* 0x000fc800078e80ff */
[----:B------:R-:W-:Y:S01]  /*86d0*/  R2UR UR14, R5 ;  /* 0x00000000050e72ca */ /* 0x000fe200000e0000 */
[----:B------:R-:W-:Y:S01]  /*86e0*/  UIADD3 UR9, UR9, 0x28c50, URZ ;  /* 0x00028c5009097890 */ /* 0x000fe2000fffe03f */
[----:B------:R-:W-:Y:S01]  /*86f0*/  UMOV UR10, URZ ;  /* 0x0000003f000a7c82 */ /* 0x000fe20008000000 */
[----:B------:R-:W-:Y:S01]  /*8700*/  UMOV UR6, 0x0 ;  /* 0x0000000000067882 */ /* 0x000fe20000000000 */
[----:B------:R-:W-:-:S09]  /*8710*/  UMOV UR7, 0x14f00000 ;  /* 0x14f0000000077882 */ /* 0x000fd20000000000 */
[----:B------:R-:W-:Y:S02]  /*8720*/  UIADD3 UR8, UR14, 0x400, URZ ;  /* 0x000004000e087890 */ /* 0x000fe4000fffe03f */
[----:B------:R-:W-:Y:S02]  /*8730*/  UIADD3 UR15, UR14, 0x2400, URZ ;  /* 0x000024000e0f7890 */ /* 0x000fe4000fffe03f */
[----:B------:R-:W-:Y:S01]  /*8740*/  UIADD3 UR17, UR14, 0x4400, URZ ;  /* 0x000044000e117890 */ /* 0x000fe2000fffe03f */
[----:B------:R-:W-:Y:S01]  /*8750*/  UMOV UR16, 0x40 ;  /* 0x0000004000107882 */ /* 0x000fe20000000000 */
[----:B------:R-:W-:Y:S01]  /*8760*/  UIADD3 UR19, UR14, 0x6400, URZ ;  /* 0x000064000e137890 */ /* 0x000fe2000fffe03f */
[----:B------:R-:W-:Y:S01]  /*8770*/  UMOV UR18, 0x80 ;  /* 0x0000008000127882 */ /* 0x000fe20000000000 */
[----:B------:R-:W-:Y:S01]  /*8780*/  UMOV UR20, 0xc0 ;  /* 0x000000c000147882 */ /* 0x000fe20000000000 */
[----:B------:R-:W-:Y:S01]  /*8790*/  UMOV UR21, 0x100 ;  /* 0x0000010000157882 */ /* 0x000fe20000000000 */
[----:B------:R-:W-:Y:S01]  /*87a0*/  UMOV UR22, 0x140 ;  /* 0x0000014000167882 */ /* 0x000fe20000000000 */
[----:B---3--:R-:W-:-:S13]  /*87b0*/  R2UR UR11, R10 ;  /* 0x000000000a0b72ca */ /* 0x008fda00000e0000 */
[----:B------:R-:W-:-:S09]  /*87c0*/  USHF.L.U32 UR11, UR11, 0x6, URZ ;  /* 0x000000060b0b7899 */ /* 0x000fd2000800063f */
[----:B------:R2:W-:Y:S02]  /*87d0*/  UTMALDG.4D [UR8], [UR4], desc[UR6] ;  /* 0x00000608040075b4 */ /* 0x0005e40008019000 */
[----:B--2---:R-:W-:Y:S01]  /*87e0*/  UMOV UR8, UR15 ;  /* 0x0000000f00087c82 */ /* 0x004fe20008000000 */
[----:B------:R-:W-:Y:S01]  /*87f0*/  UMOV UR10, UR16 ;  /* 0x00000010000a7c82 */ /* 0x000fe20008000000 */
[----:B------:R-:W-:Y:S01]  /*8800*/  UIADD3 UR15, UR14, 0x8400, URZ ;  /* 0x000084000e0f7890 */ /* 0x000fe2000fffe03f */
[----:B------:R2:W-:Y:S01]  /*8810*/  UTMALDG.4D [UR8], [UR4], desc[UR6] ;  /* 0x00000608040075b4 */ /* 0x0005e20008019000 */
[----:B------:R-:W-:Y:S01]  /*8820*/  UIADD3 UR16, UR14, 0xa400, URZ ;  /* 0x0000a4000e107890 */ /* 0x000fe2000fffe03f */
[----:B--2---:R-:W-:Y:S01]  /*8830*/  UMOV UR8, UR17 ;  /* 0x0000001100087c82 */ /* 0x004fe20008000000 */
[----:B------:R-:W-:Y:S02]  /*8840*/  UMOV UR10, UR18 ;  /* 0x00000012000a7c82 */ /* 0x000fe40008000000 */
[----:B------:R2:W-:Y:S01]  /*8850*/  UTMALDG.4D [UR8], [UR4], desc[UR6] ;  /* 0x00000608040075b4 */ /* 0x0005e20008019000 */
[----:B------:R-:W-:Y:S01]  /*8860*/  UIADD3 UR17, UR14, 0xc400, URZ ;  /* 0x0000c4000e117890 */ /* 0x000fe2000fffe03f */
[----:B--2---:R-:W-:Y:S01]  /*8870*/  UMOV UR8, UR19 ;  /* 0x0000001300087c82 */ /* 0x004fe20008000000 */
[----:B------:R-:W-:-:S02]  /*8880*/  UMOV UR10, UR20 ;  /* 0x00000014000a7c82 */ /* 0x000fc40008000000 */
[----:B------:R2:W-:Y:S02]  /*8890*/  UTMALDG.4D [UR8], [UR4], desc[UR6] ;  /* 0x00000608040075b4 */ /* 0x0005e40008019000 */
[----:B--2---:R-:W-:Y:S01]  /*88a0*/  UMOV UR8, UR15 ;  /* 0x0000000f00087c82 */ /* 0x004fe20008000000 */
[----:B------:R-:W-:Y:S01]  /*88b0*/  UMOV UR10, UR21 ;  /* 0x00000015000a7c82 */ /* 0x000fe20008000000 */
[----:B------:R-:W-:Y:S01]  /*88c0*/  UIADD3 UR15, UR14, 0xe400, URZ ;  /* 0x0000e4000e0f7890 */ /* 0x000fe2000fffe03f */
[----:B------:R2:W-:Y:S02]  /*88d0*/  UTMALDG.4D [UR8], [UR4], desc[UR6] ;  /* 0x00000608040075b4 */ /* 0x0005e40008019000 */
[----:B------:R-:W-:Y:S01]  /*88e0*/  UMOV UR14, 0x180 ;  /* 0x00000180000e7882 */ /* 0x000fe20000000000 */
[----:B--2---:R-:W-:Y:S01]  /*88f0*/  UMOV UR8, UR16 ;  /* 0x0000001000087c82 */ /* 0x004fe20008000000 */
[----:B------:R-:W-:Y:S02]  /*8900*/  UMOV UR10, UR22 ;  /* 0x00000016000a7c82 */ /* 0x000fe40008000000 */
[----:B------:R2:W-:Y:S02]  /*8910*/  UTMALDG.4D [UR8], [UR4], desc[UR6] ;  /* 0x00000608040075b4 */ /* 0x0005e40008019000 */
[----:B--2---:R-:W-:Y:S01]  /*8920*/  UMOV UR8, UR17 ;  /* 0x0000001100087c82 */ /* 0x004fe20008000000 */
[----:B------:R-:W-:Y:S01]  /*8930*/  UMOV UR10, UR14 ;  /* 0x0000000e000a7c82 */ /* 0x000fe20008000000 */
[----:B------:R-:W-:Y:S01]  /*8940*/  UMOV UR14, 0x1c0 ;  /* 0x000001c0000e7882 */ /* 0x000fe20000000000 */
[----:B------:R2:W-:Y:S02]  /*8950*/  UTMALDG.4D [UR8], [UR4], desc[UR6] ;  /* 0x00000608040075b4 */ /* 0x0005e40008019000 */
[----:B--2---:R-:W-:Y:S01]  /*8960*/  UMOV UR8, UR15 ;  /* 0x0000000f00087c82 */ /* 0x004fe20008000000 */
[----:B------:R-:W-:-:S02]  /*8970*/  UMOV UR10, UR14 ;  /* 0x0000000e000a7c82 */ /* 0x000fc40008000000 */
[----:B------:R3:W-:Y:S02]  /*8980*/  UTMALDG.4D [UR8], [UR4], desc[UR6] ;  /* 0x00000608040075b4 */ /* 0x0007e40008019000 */
[----:B---3--:R-:W-:Y:S01]  /*8990*/  NOP ;  /* 0x0000000000007918 */ /* 0x008fe20000000000 */
.L_x_57:
[----:B------:R-:W-:Y:S05]  /*89a0*/  BSYNC B0 ;  /* 0x0000000000007941 */ /* 0x000fea0003800000 */
.L_x_56:
[----:B--2---:R-:W2:Y:S01]  /*89b0*/  LDL.LU R5, [R1+0x14] ;  /* 0x0000140001057983 */ /* 0x004ea20000300800 */
[----:B------:R-:W-:-:S04]  /*89c0*/  IADD3 R16, R16, 0x1, RZ ;  /* 0x0000000110107810 */ /* 0x000fc80007ffe0ff */
[----:B------:R-:W-:-:S04]  /*89d0*/  ISETP.NE.AND P1, PT, R16, 0x2, PT ;  /* 0x000000021000780c */ /* 0x000fc80003f25270 */
[----:B------:R-:W-:Y:S02]  /*89e0*/  SEL R8, RZ, 0x1, P1 ;  /* 0x00000001ff087807 */ /* 0x000fe40000800000 */
[----:B------:R-:W-:Y:S02]  /*89f0*/  SEL R16, R16, RZ, P1 ;  /* 0x000000ff10107207 */ /* 0x000fe40000800000 */
[----:B------:R-:W-:Y:S02]  /*8a00*/  LOP3.LUT R17, R17, R8, RZ, 0x3c, !PT ;  /* 0x0000000811117212 */ /* 0x000fe400078e3cff */
[----:B--2---:R-:W-:-:S13]  /*8a10*/  ISETP.GE.AND P2, PT, R5, 0x41, PT ;  /* 0x000000410500780c */ /* 0x004fda0003f46270 */
[----:B------:R-:W-:Y:S05]  /*8a20*/  @!P2 BRA `(.L_x_60) ;  /* 0x000000180038a947 */ /* 0x000fea0003800000 */
[----:B------:R-:W2:Y:S01]  /*8a30*/  LDL R11, [R1+0x8] ;  /* 0x00000800010b7983 */ /* 0x000ea20000100800 */
[----:B------:R-:W-:Y:S01]  /*8a40*/  MOV R5, 0x1 ;  /* 0x0000000100057802 */ /* 0x000fe20000000f00 */
[----:B--2---:R-:W-:Y:S02]  /*8a50*/  IMAD.MOV R10, RZ, RZ, -R11 ;  /* 0x000000ffff0a7224 */ /* 0x004fe400078e0a0b */
[----:B------:R-:W-:-:S03]  /*8a60*/  VIADD R8, R11, 0xfffffffe ;  /* 0xfffffffe0b087836 */ /* 0x000fc60000000000 */
[----:B------:R-:W-:-:S04]  /*8a70*/  VIADDMNMX R10, R10, R5, 0xffffffff, !PT ;  /* 0xffffffff0a0a7446 */ /* 0x000fc80007800105 */
[----:B------:R-:W-:-:S04]  /*8a80*/  IADD3 R5, R11, R10, RZ ;  /* 0x0000000a0b057210 */ /* 0x000fc80007ffe0ff */
[----:B------:R-:W-:-:S04]  /*8a90*/  LOP3.LUT R5, R5, 0x1, RZ, 0xc0, !PT ;  /* 0x0000000105057812 */ /* 0x000fc800078ec0ff */
[----:B------:R-:W-:-:S13]  /*8aa0*/  ISETP.NE.U32.AND P1, PT, R5, 0x1, PT ;  /* 0x000000010500780c */ /* 0x000fda0003f25070 */
[----:B------:R-:W-:Y:S05]  /*8ab0*/  @P1 BRA `(.L_x_61) ;  /* 0x0000000400fc1947 */ /* 0x000fea0003800000 */
[----:B------:R-:W-:Y:S04]  /*8ac0*/  BSSY B0, `(.L_x_62) ;  /* 0x0000077000007945 */ /* 0x000fe80003800000 */
[----:B------:R-:W-:Y:S05]  /*8ad0*/  @!P6 BRA `(.L_x_63) ;  /* 0x0000000400d4e947 */ /* 0x000fea0003800000 */
[----:B------:R-:W-:Y:S05]  /*8ae0*/  @!P0 BRA `(.L_x_64) ;  /* 0x0000000000448947 */ /* 0x000fea0003800000 */
[----:B------:R-:W2:Y:S01]  /*8af0*/  LDC R11, c[0x0][0x41c] ;  /* 0x00010700ff0b7b82 */ /* 0x000ea20000000800 */
[----:B------:R-:W-:Y:S01]  /*8b00*/  ULDC.64 UR4, c[0x0][0x408] ;  /* 0x0001020000047ab9 */ /* 0x000fe20000000a00 */
[----:B--2---:R-:W-:-:S13]  /*8b10*/  ISETP.NE.AND P1, PT, R11, 0x1, PT ;  /* 0x000000010b00780c */ /* 0x004fda0003f25270 */
[----:B------:R-:W2:Y:S02]  /*8b20*/  @P1 LDC.64 R4, c[0x0][0x420] ;  /* 0x00010800ff041b82 */ /* 0x000ea40000000a00 */
[----:B--2---:R-:W-:Y:S01]  /*8b30*/  @P1 IMAD.HI.U32 R12, R8, R4, RZ ;  /* 0x00000004080c1227 */ /* 0x004fe200078e00ff */
[----:B------:R-:W-:-:S04]  /*8b40*/  MOV R4, R8 ;  /* 0x0000000800047202 */ /* 0x000fc80000000f00 */
[----:B------:R-:W-:-:S04]  /*8b50*/  @P1 SHF.R.U32.HI R4, RZ, R5, R12 ;  /* 0x00000005ff041219 */ /* 0x000fc8000001160c */
[----:B------:R-:W-:-:S05]  /*8b60*/  IADD3 R5, -R4, RZ, RZ ;  /* 0x000000ff04057210 */ /* 0x000fca0007ffe1ff */
[----:B------:R-:W-:Y:S01]  /*8b70*/  IMAD R8, R11, R5, R8 ;  /* 0x000000050b087224 */ /* 0x000fe200078e0208 */
[--C-:B------:R-:W-:Y:S01]  /*8b80*/  SHF.R.S32.HI R5, RZ, 0x1f, R4.reuse ;  /* 0x0000001fff057819 */ /* 0x100fe20000011404 */
[----:B------:R-:W-:Y:S02]  /*8b90*/  IMAD R11, R7, UR4, RZ ;  /* 0x00000004070b7c24 */ /* 0x000fe4000f8e02ff */
[----:B------:R-:W-:-:S04]  /*8ba0*/  IMAD.WIDE.U32 R4, R6, UR4, R4 ;  /* 0x0000000406047c25 */ /* 0x000fc8000f8e0004 */
[----:B------:R-:W-:Y:S01]  /*8bb0*/  IMAD R11, R6, UR5, R11 ;  /* 0x00000005060b7c24 */ /* 0x000fe2000f8e020b */
[----:B------:R-:W-:-:S03]  /*8bc0*/  LEA R2, P1, R4, R2, 0x2 ;  /* 0x0000000204027211 */ /* 0x000fc600078210ff */
[----:B------:R-:W-:-:S05]  /*8bd0*/  IMAD.IADD R11, R11, 0x1, R5 ;  /* 0x000000010b0b7824 */ /* 0x000fca00078e0205 */
[----:B------:R-:W-:-:S05]  /*8be0*/  LEA.HI.X R3, R4, R3, R11, 0x2, P1 ;  /* 0x0000000304037211 */ /* 0x000fca00008f140b */
[----:B------:R2:W5:Y:S02]  /*8bf0*/  LDG.E R4, desc[UR48][R2.64] ;  /* 0x0000003002047981 */ /* 0x000564000c1e1900 */
.L_x_64:
[----:B--2---:R-:W2:Y:S01]  /*8c00*/  S2R R3, SR_CgaCtaId ;  /* 0x0000000000037919 */ /* 0x004ea20000008800 */
[----:B------:R-:W-:Y:S01]  /*8c10*/  MOV R2, 0x400 ;  /* 0x0000040000027802 */ /* 0x000fe20000000f00 */
[----:B------:R-:W3:Y:S03]  /*8c20*/  S2R R5, SR_TID.X ;  /* 0x0000000000057919 */ /* 0x000ee60000002100 */
[----:B--2---:R-:W-:Y:S02]  /*8c30*/  LEA R2, R3, R2, 0x18 ;  /* 0x0000000203027211 */ /* 0x004fe400078ec0ff */
[----:B------:R-:W-:Y:S02]  /*8c40*/  SHF.L.U32 R3, R17, 0x1f, RZ ;  /* 0x0000001f11037819 */ /* 0x000fe400000006ff */
[----:B------:R-:W-:Y:S02]  /*8c50*/  LEA R2, R16, R2, 0x3 ;  /* 0x0000000210027211 */ /* 0x000fe400078e18ff */
[----:B---3--:R-:W-:-:S02]  /*8c60*/  LOP3.LUT R5, R5, 0x7f, RZ, 0xc0, !PT ;  /* 0x0000007f05057812 */ /* 0x008fc400078ec0ff */
[----:B------:R-:W2:Y:S02]  /*8c70*/  SYNCS.PHASECHK.TRANS64.TRYWAIT P2, [R2+URZ+0x28c40], R3 ;  /* 0x028c4003020075a7 */ /* 0x000ea4000804017f */
[----:B------:R-:W-:Y:S01]  /*8c80*/  ISETP.NE.AND P1, PT, R5, RZ, PT ;  /* 0x000000ff0500720c */ /* 0x000fe20003f25270 */
[----:B--2---:R-:W-:-:S12]  /*8c90*/  @!P2 BRA `(.L_x_65) ;  /* 0x0000001c00d0a947 */ /* 0x004fd80003800000 */
.L_x_109:
[----:B------:R-:W-:Y:S05]  /*8ca0*/  @P1 BRA `(.L_x_66) ;  /* 0x00000000001c1947 */ /* 0x000fea0003800000 */
[----:B------:R-:W3:Y:S01]  /*8cb0*/  S2R R11, SR_TID.X ;  /* 0x00000000000b7919 */ /* 0x000ee20000002100 */
[----:B------:R-:W-:-:S04]  /*8cc0*/  MOV R5, 0x2000 ;  /* 0x0000200000057802 */ /* 0x000fc80000000f00 */
[----:B------:R4:W-:Y:S01]  /*8cd0*/  SYNCS.ARRIVE.TRANS64 RZ, [R2+URZ+0x28c30], R5 ;  /* 0x028c300502ff79a7 */ /* 0x0009e2000800003f */
[----:B---3--:R-:W-:-:S04]  /*8ce0*/  LOP3.LUT R11, R11, 0x1f, RZ, 0xc0, !PT ;  /* 0x0000001f0b0b7812 */ /* 0x008fc800078ec0ff */
[----:B------:R-:W-:-:S13]  /*8cf0*/  ISETP.NE.AND P2, PT, R11, RZ, PT ;  /* 0x000000ff0b00720c */ /* 0x000fda0003f45270 */
[----:B----4-:R-:W-:Y:S05]  /*8d00*/  @!P2 BRA `(.L_x_66) ;  /* 0x000000000004a947 */ /* 0x010fea0003800000 */
[----:B------:R-:W-:Y:S01]  /*8d10*/  BPT.TRAP 0x1 ;  /* 0x000000040000795c */ /* 0x000fe20000300000 */
.L_x_66:
[----:B------:R-:W3:Y:S01]  /*8d20*/  S2R R11, SR_CgaCtaId ;  /* 0x00000000000b7919 */ /* 0x000ee20000008800 */
[----:B------:R-:W-:Y:S01]  /*8d30*/  MOV R5, 0x400 ;  /* 0x0000040000057802 */ /* 0x000fe20000000f00 */
[----:B------:R-:W-:Y:S01]  /*8d40*/  UIADD3 UR4, UP0, UR40, 0x370, URZ ;  /* 0x0000037028047890 */ /* 0x000fe2000ff1e03f */
[----:B------:R-:W-:Y:S01]  /*8d50*/  R2UR UR9, R2 ;  /* 0x00000000020972ca */ /* 0x000fe200000e0000 */
[----:B------:R-:W-:Y:S01]  /*8d60*/  UMOV UR6, 0x0 ;  /* 0x0000000000067882 */ /* 0x000fe20000000000 */
[----:B------:R-:W-:Y:S01]  /*8d70*/  SHF.L.U32 R8, R8, 0x6, RZ ;  /* 0x0000000608087819 */ /* 0x000fe200000006ff */
[----:B------:R-:W-:Y:S01]  /*8d80*/  UIADD3.X UR5, URZ, UR41, URZ, UP0, !UPT ;  /* 0x000000293f057290 */ /* 0x000fe200087fe43f */
[----:B------:R-:W-:Y:S01]  /*8d90*/  R2UR UR12, R0 ;  /* 0x00000000000c72ca */ /* 0x000fe200000e0000 */
[----:B------:R-:W-:Y:S01]  /*8da0*/  UMOV UR7, 0x14f00000 ;  /* 0x14f0000000077882 */ /* 0x000fe20000000000 */
[----:B-----5:R-:W-:Y:S01]  /*8db0*/  R2UR UR13, R4 ;  /* 0x00000000040d72ca */ /* 0x020fe200000e0000 */
[----:B------:R-:W-:Y:S01]  /*8dc0*/  UMOV UR10, URZ ;  /* 0x0000003f000a7c82 */ /* 0x000fe20008000000 */
[----:B------:R-:W-:-:S05]  /*8dd0*/  R2UR UR11, R8 ;  /* 0x00000000080b72ca */ /* 0x000fca00000e0000 */
[----:B------:R-:W-:Y:S01]  /*8de0*/  UIADD3 UR9, UR9, 0x28c30, URZ ;  /* 0x00028c3009097890 */ /* 0x000fe2000fffe03f */
[----:B---3--:R-:W-:-:S05]  /*8df0*/  LEA R5, R11, R5, 0x18 ;  /* 0x000000050b057211 */ /* 0x008fca00078ec0ff */
[----:B------:R-:W-:-:S05]  /*8e00*/  IMAD R5, R16, 0x2000, R5 ;  /* 0x0000200010057824 */ /* 0x000fca00078e0205 */
[----:B------:R-:W-:-:S13]  /*8e10*/  R2UR UR8, R5 ;  /* 0x00000000050872ca */ /* 0x000fda00000e0000 */
[----:B------:R-:W-:-:S09]  /*8e20*/  UIADD3 UR8, UR8, 0x22400, URZ ;  /* 0x0002240008087890 */ /* 0x000fd2000fffe03f */
[----:B------:R3:W-:Y:S01]  /*8e30*/  UTMALDG.4D [UR8], [UR4], desc[UR6] ;  /* 0x00000608040075b4 */ /* 0x0007e20008019000 */
[----:B------:R-:W4:Y:S02]  /*8e40*/  SYNCS.PHASECHK.TRANS64.TRYWAIT P2, [R2+URZ+0x28c60], R3 ;  /* 0x028c6003020075a7 */ /* 0x000f24000804017f */
[----:B---34-:R-:W-:Y:S05]  /*8e50*/  @!P2 BRA `(.L_x_67) ;  /* 0x0000001c0074a947 */ /* 0x018fea0003800000 */
.L_x_110:
[----:B------:R-:W-:Y:S05]  /*8e60*/  @P1 BRA `(.L_x_68) ;  /* 0x00000000001c1947 */ /* 0x000fea0003800000 */
[----:B------:R-:W4:Y:S01]  /*8e70*/  S2R R5, SR_TID.X ;  /* 0x0000000000057919 */ /* 0x000f220000002100 */
[----:B--23--:R-:W-:-:S04]  /*8e80*/  MOV R3, 0x10000 ;  /* 0x0001000000037802 */ /* 0x00cfc80000000f00 */
[----:B------:R2:W-:Y:S01]  /*8e90*/  SYNCS.ARRIVE.TRANS64 RZ, [R2+URZ+0x28c50], R3 ;  /* 0x028c500302ff79a7 */ /* 0x0005e2000800003f */
[----:B----4-:R-:W-:-:S04]  /*8ea0*/  LOP3.LUT R5, R5, 0x1f, RZ, 0xc0, !PT ;  /* 0x0000001f05057812 */ /* 0x010fc800078ec0ff */
[----:B------:R-:W-:-:S13]  /*8eb0*/  ISETP.NE.AND P1, PT, R5, RZ, PT ;  /* 0x000000ff0500720c */ /* 0x000fda0003f25270 */
[----:B--2---:R-:W-:Y:S05]  /*8ec0*/  @!P1 BRA `(.L_x_68) ;  /* 0x0000000000049947 */ /* 0x004fea0003800000 */
[----:B------:R-:W-:Y:S01]  /*8ed0*/  BPT.TRAP 0x1 ;  /* 0x000000040000795c */ /* 0x000fe20000300000 */
.L_x_68:
[----:B------:R-:W4:Y:S01]  /*8ee0*/  S2R R5, SR_CgaCtaId ;  /* 0x0000000000057919 */ /* 0x000f220000008800 */
[----:B--23--:R-:W-:Y:S01]  /*8ef0*/  MOV R3, 0x400 ;  /* 0x0000040000037802 */ /* 0x00cfe20000000f00 */
[----:B------:R-:W-:Y:S01]  /*8f00*/  UIADD3 UR4, UP0, UR40, 0x470, URZ ;  /* 0x0000047028047890 */ /* 0x000fe2000ff1e03f */
[----:B------:R-:W-:Y:S01]  /*8f10*/  R2UR UR9, R2 ;  /* 0x00000000020972ca */ /* 0x000fe200000e0000 */
[----:B------:R-:W-:Y:S01]  /*8f20*/  UMOV UR10, URZ ;  /* 0x0000003f000a7c82 */ /* 0x000fe20008000000 */
[----:B------:R-:W-:Y:S01]  /*8f30*/  R2UR UR11, R8 ;  /* 0x00000000080b72ca */ /* 0x000fe200000e0000 */
[----:B------:R-:W-:Y:S01]  /*8f40*/  UIADD3.X UR5, URZ, UR41, URZ, UP0, !UPT ;  /* 0x000000293f057290 */ /* 0x000fe200087fe43f */
[----:B------:R-:W-:Y:S01]  /*8f50*/  R2UR UR12, R0 ;  /* 0x00000000000c72ca */ /* 0x000fe200000e0000 */
[----:B------:R-:W-:Y:S01]  /*8f60*/  UMOV UR6, 0x0 ;  /* 0x0000000000067882 */ /* 0x000fe20000000000 */
[----:B------:R-:W-:Y:S01]  /*8f70*/  R2UR UR13, R4 ;  /* 0x00000000040d72ca */ /* 0x000fe200000e0000 */
[----:B------:R-:W-:Y:S01]  /*8f80*/  UMOV UR7, 0x14f00000 ;  /* 0x14f0000000077882 */ /* 0x000fe20000000000 */
[----:B------:R-:W-:Y:S01]  /*8f90*/  UMOV UR18, 0x40 ;  /* 0x0000004000127882 */ /* 0x000fe20000000000 */
[----:B------:R-:W-:Y:S01]  /*8fa0*/  UMOV UR19, 0x80 ;  /* 0x0000008000137882 */ /* 0x000fe20000000000 */
[----:B------:R-:W-:Y:S01]  /*8fb0*/  UMOV UR20, 0xc0 ;  /* 0x000000c000147882 */ /* 0x000fe20000000000 */
[----:B------:R-:W-:Y:S01]  /*8fc0*/  UMOV UR21, 0x100 ;  /* 0x0000010000157882 */ /* 0x000fe20000000000 */
[----:B------:R-:W-:Y:S01]  /*8fd0*/  UMOV UR22, 0x140 ;  /* 0x0000014000167882 */ /* 0x000fe20000000000 */
[----:B------:R-:W-:Y:S01]  /*8fe0*/  UIADD3 UR9, UR9, 0x28c50, URZ ;  /* 0x00028c5009097890 */ /* 0x000fe2000fffe03f */
[----:B----4-:R-:W-:-:S05]  /*8ff0*/  LEA R3, R5, R3, 0x18 ;  /* 0x0000000305037211 */ /* 0x010fca00078ec0ff */
[----:B------:R-:W-:-:S05]  /*9000*/  IMAD R2, R16, 0x10000, R3 ;  /* 0x0001000010027824 */ /* 0x000fca00078e0203 */
[----:B------:R-:W-:-:S13]  /*9010*/  R2UR UR14, R2 ;  /* 0x00000000020e72ca */ /* 0x000fda00000e0000 */
[----:B------:R-:W-:Y:S02]  /*9020*/  UIADD3 UR8, UR14, 0x400, URZ ;  /* 0x000004000e087890 */ /* 0x000fe4000fffe03f */
[----:B------:R-:W-:Y:S02]  /*9030*/  UIADD3 UR15, UR14, 0x2400, URZ ;  /* 0x000024000e0f7890 */ /* 0x000fe4000fffe03f */
[----:B------:R-:W-:Y:S02]  /*9040*/  UIADD3 UR16, UR14, 0x4400, URZ ;  /* 0x000044000e107890 */ /* 0x000fe4000fffe03f */
[----:B------:R-:W-:-:S03]  /*9050*/  UIADD3 UR17, UR14, 0x6400, URZ ;  /* 0x000064000e117890 */ /* 0x000fc6000fffe03f */
[----:B------:R2:W-:Y:S02]  /*9060*/  UTMALDG.4D [UR8], [UR4], desc[UR6] ;  /* 0x00000608040075b4 */ /* 0x0005e40008019000 */
[----:B--2---:R-:W-:Y:S01]  /*9070*/  UMOV UR8, UR15 ;  /* 0x0000000f00087c82 */ /* 0x004fe20008000000 */
[----:B------:R-:W-:Y:S01]  /*9080*/  UMOV UR10, UR18 ;  /* 0x00000012000a7c82 */ /* 0x000fe20008000000 */
[----:B------:R-:W-:Y:S01]  /*9090*/  UIADD3 UR15, UR14, 0x8400, URZ ;  /* 0x000084000e0f7890 */ /* 0x000fe2000fffe03f */
        /* <DEDUP_REMOVED lines=8> */
[----:B------:R2:W-:Y:S01]  /*9120*/  UTMALDG.4D [UR8], [UR4], desc[UR6] ;  /* 0x00000608040075b4 */ /* 0x0005e20008019000 */
[----:B------:R-:W-:Y:S01]  /*9130*/  UIADD3 UR14, UR14, 0xe400, URZ ;  /* 0x0000e4000e0e7890 */ /* 0x000fe2000fffe03f */
[----:B--2---:R-:W-:Y:S01]  /*9140*/  UMOV UR8, UR15 ;  /* 0x0000000f00087c82 */ /* 0x004fe20008000000 */
[----:B------:R-:W-:Y:S01]  /*9150*/  UMOV UR10, UR21 ;  /* 0x00000015000a7c82 */ /* 0x000fe20008000000 */
[----:B------:R-:W-:Y:S01]  /*9160*/  UMOV UR15, 0x180 ;  /* 0x00000180000f7882 */ /* 0x000fe20000000000 */
[----:B------:R2:W-:Y:S02]  /*9170*/  UTMALDG.4D [UR8], [UR4], desc[UR6] ;  /* 0x00000608040075b4 */ /* 0x0005e40008019000 */
[----:B--2---:R-:W-:Y:S01]  /*9180*/  UMOV UR8, UR16 ;  /* 0x0000001000087c82 */ /* 0x004fe20008000000 */
[----:B------:R-:W-:-:S02]  /*9190*/  UMOV UR10, UR22 ;  /* 0x00000016000a7c82 */ /* 0x000fc40008000000 */
[----:B------:R2:W-:Y:S02]  /*91a0*/  UTMALDG.4D [UR8], [UR4], desc[UR6] ;  /* 0x00000608040075b4 */ /* 0x0005e40008019000 */
[----:B--2---:R-:W-:Y:S01]  /*91b0*/  UMOV UR8, UR17 ;  /* 0x0000001100087c82 */ /* 0x004fe20008000000 */
[----:B------:R-:W-:Y:S01]  /*91c0*/  UMOV UR10, UR15 ;  /* 0x0000000f000a7c82 */ /* 0x000fe20008000000 */
[----:B------:R-:W-:Y:S01]  /*91d0*/  UMOV UR15, 0x1c0 ;  /* 0x000001c0000f7882 */ /* 0x000fe20000000000 */
[----:B------:R2:W-:Y:S02]  /*91e0*/  UTMALDG.4D [UR8], [UR4], desc[UR6] ;  /* 0x00000608040075b4 */ /* 0x0005e40008019000 */
[----:B--2---:R-:W-:Y:S01]  /*91f0*/  UMOV UR8, UR14 ;  /* 0x0000000e00087c82 */ /* 0x004fe20008000000 */
[----:B------:R-:W-:Y:S02]  /*9200*/  UMOV UR10, UR15 ;  /* 0x0000000f000a7c82 */ /* 0x000fe40008000000 */
[----:B------:R2:W-:Y:S02]  /*9210*/  UTMALDG.4D [UR8], [UR4], desc[UR6] ;  /* 0x00000608040075b4 */ /* 0x0005e40008019000 */
[----:B--2---:R-:W-:Y:S01]  /*9220*/  NOP ;  /* 0x0000000000007918 */ /* 0x004fe20000000000 */
.L_x_63:
[----:B------:R-:W-:Y:S05]  /*9230*/  BSYNC B0 ;  /* 0x0000000000007941 */ /* 0x000fea0003800000 */
.L_x_62:
[----:B------:R-:W2:Y:S01]  /*9240*/  LDL.LU R3, [R1+0x8] ;  /* 0x0000080001037983 */ /* 0x000ea20000300800 */
[----:B------:R-:W-:-:S04]  /*9250*/  IADD3 R16, R16, 0x1, RZ ;  /* 0x0000000110107810 */ /* 0x000fc80007ffe0ff */
[----:B------:R-:W-:-:S04]  /*9260*/  ISETP.NE.AND P1, PT, R16, 0x2, PT ;  /* 0x000000021000780c */ /* 0x000fc80003f25270 */
[----:B------:R-:W-:Y:S02]  /*9270*/  SEL R2, RZ, 0x1, P1 ;  /* 0x00000001ff027807 */ /* 0x000fe40000800000 */
[----:B------:R-:W-:Y:S02]  /*9280*/  SEL R16, R16, RZ, P1 ;  /* 0x000000ff10107207 */ /* 0x000fe40000800000 */
[----:B------:R-:W-:Y:S02]  /*9290*/  LOP3.LUT R17, R17, R2, RZ, 0x3c, !PT ;  /* 0x0000000211117212 */ /* 0x000fe400078e3cff */
[----:B--2---:R-:W-:-:S07]  /*92a0*/  IADD3 R8, R3, -0x3, RZ ;  /* 0xfffffffd03087810 */ /* 0x004fce0007ffe0ff */
.L_x_61:
[----:B------:R-:W-:Y:S01]  /*92b0*/  IMAD.MOV R10, RZ, RZ, -R10 ;  /* 0x000000ffff0a7224 */ /* 0x000fe200078e0a0a */
[----:B------:R-:W-:Y:S04]  /*92c0*/  BSSY B0, `(.L_x_60) ;  /* 0x0000104000007945 */ /* 0x000fe80003800000 */
[----:B------:R-:W-:-:S13]  /*92d0*/  ISETP.NE.AND P1, PT, R9, R10, PT ;  /* 0x0000000a0900720c */ /* 0x000fda0003f25270 */
[----:B------:R-:W-:Y:S05]  /*92e0*/  @!P1 BRA `(.L_x_69) ;  /* 0x0000001000049947 */ /* 0x000fea0003800000 */
.L_x_84:
[----:B------:R-:W-:Y:S04]  /*92f0*/  BSSY B1, `(.L_x_70) ;  /* 0x0000079000017945 */ /* 0x000fe80003800000 */
[----:B------:R-:W-:Y:S05]  /*9300*/  @!P6 BRA `(.L_x_71) ;  /* 0x0000000400dce947 */ /* 0x000fea0003800000 */
[----:B-1----:R-:W-:Y:S01]  /*9310*/  MOV R9, R8 ;  /* 0x0000000800097202 */ /* 0x002fe20000000f00 */
[----:B------:R-:W-:Y:S06]  /*9320*/  @!P0 BRA `(.L_x_72) ;  /* 0x0000000000488947 */ /* 0x000fec0003800000 */
[----:B------:R-:W1:Y:S01]  /*9330*/  LDC R10, c[0x0][0x41c] ;  /* 0x00010700ff0a7b82 */ /* 0x000e620000000800 */
[----:B------:R-:W-:Y:S02]  /*9340*/  ULDC.64 UR4, c[0x0][0x408] ;  /* 0x0001020000047ab9 */ /* 0x000fe40000000a00 */
[----:B------:R-:W-:-:S04]  /*9350*/  IMAD R11, R7, UR4, RZ ;  /* 0x00000004070b7c24 */ /* 0x000fc8000f8e02ff */
[----:B------:R-:W-:Y:S01]  /*9360*/  IMAD R11, R6, UR5, R11 ;  /* 0x00000005060b7c24 */ /* 0x000fe2000f8e020b */
[----:B-1----:R-:W-:-:S13]  /*9370*/  ISETP.NE.AND P1, PT, R10, 0x1, PT ;  /* 0x000000010a00780c */ /* 0x002fda0003f25270 */
[----:B------:R-:W1:Y:S02]  /*9380*/  @P1 LDC.64 R2, c[0x0][0x420] ;  /* 0x00010800ff021b82 */ /* 0x000e640000000a00 */
[----:B-1----:R-:W-:Y:S01]  /*9390*/  @P1 IMAD.HI.U32 R4, R8, R2, RZ ;  /* 0x0000000208041227 */ /* 0x002fe200078e00ff */
[----:B------:R-:W-:-:S04]  /*93a0*/  MOV R2, R8 ;  /* 0x0000000800027202 */ /* 0x000fc80000000f00 */
[----:B------:R-:W-:Y:S02]  /*93b0*/  @P1 SHF.R.U32.HI R2, RZ, R3, R4 ;  /* 0x00000003ff021219 */ /* 0x000fe40000011604 */
[----:B------:R-:W1:Y:S02]  /*93c0*/  LDC.64 R4, c[0x0][0x3f8] ;  /* 0x0000fe00ff047b82 */ /* 0x000e640000000a00 */
[--C-:B------:R-:W-:Y:S01]  /*93d0*/  SHF.R.S32.HI R3, RZ, 0x1f, R2.reuse ;  /* 0x0000001fff037819 */ /* 0x100fe20000011402 */
[--C-:B------:R-:W-:Y:S02]  /*93e0*/  IMAD.MOV R9, RZ, RZ, -R2.reuse ;  /* 0x000000ffff097224 */ /* 0x100fe400078e0a02 */
[----:B------:R-:W-:-:S04]  /*93f0*/  IMAD.WIDE.U32 R2, R6, UR4, R2 ;  /* 0x0000000406027c25 */ /* 0x000fc8000f8e0002 */
[----:B------:R-:W-:Y:S01]  /*9400*/  IMAD R9, R10, R9, R8 ;  /* 0x000000090a097224 */ /* 0x000fe200078e0208 */
[----:B------:R-:W-:Y:S02]  /*9410*/  IADD3 R11, R11, R3, RZ ;  /* 0x000000030b0b7210 */ /* 0x000fe40007ffe0ff */
[----:B-1----:R-:W-:-:S04]  /*9420*/  LEA R4, P1, R2, R4, 0x2 ;  /* 0x0000000402047211 */ /* 0x002fc800078210ff */
[----:B------:R-:W-:-:S05]  /*9430*/  LEA.HI.X R5, R2, R5, R11, 0x2, P1 ;  /* 0x0000000502057211 */ /* 0x000fca00008f140b */
[----:B------:R1:W5:Y:S04]  /*9440*/  LDG.E R4, desc[UR48][R4.64] ;  /* 0x0000003004047981 */ /* 0x000368000c1e1900 */
.L_x_72:
[----:B------:R-:W2:Y:S01]  /*9450*/  S2R R3, SR_CgaCtaId ;  /* 0x0000000000037919 */ /* 0x000ea20000008800 */
[----:B------:R-:W-:Y:S01]  /*9460*/  MOV R2, 0x400 ;  /* 0x0000040000027802 */ /* 0x000fe20000000f00 */
[----:B-1----:R-:W1:Y:S03]  /*9470*/  S2R R5, SR_TID.X ;  /* 0x0000000000057919 */ /* 0x002e660000002100 */
[----:B--2---:R-:W-:-:S04]  /*9480*/  LEA R2, R3, R2, 0x18 ;  /* 0x0000000203027211 */ /* 0x004fc800078ec0ff */
[----:B------:R-:W-:Y:S02]  /*9490*/  LEA R3, R16, R2, 0x3 ;  /* 0x0000000210037211 */ /* 0x000fe400078e18ff */
[----:B------:R-:W-:Y:S02]  /*94a0*/  SHF.L.U32 R2, R17, 0x1f, RZ ;  /* 0x0000001f11027819 */ /* 0x000fe400000006ff */
[----:B-1----:R-:W-:Y:S02]  /*94b0*/  LOP3.LUT R5, R5, 0x7f, RZ, 0xc0, !PT ;  /* 0x0000007f05057812 */ /* 0x002fe400078ec0ff */
[----:B------:R-:W1:Y:S02]  /*94c0*/  SYNCS.PHASECHK.TRANS64.TRYWAIT P2, [R3+URZ+0x28c40], R2 ;  /* 0x028c4002030075a7 */ /* 0x000e64000804017f */
[----:B------:R-:W-:Y:S01]  /*94d0*/  ISETP.NE.AND P1, PT, R5, RZ, PT ;  /* 0x000000ff0500720c */ /* 0x000fe20003f25270 */
[----:B-1----:R-:W-:-:S12]  /*94e0*/  @!P2 BRA `(.L_x_73) ;  /* 0x0000001400e4a947 */ /* 0x002fd80003800000 */
.L_x_111:
[----:B------:R-:W-:Y:S05]  /*94f0*/  @P1 BRA `(.L_x_74) ;  /* 0x00000000001c1947 */ /* 0x000fea0003800000 */
[----:B------:R-:W2:Y:S01]  /*9500*/  S2R R5, SR_TID.X ;  /* 0x0000000000057919 */ /* 0x000ea20000002100 */
[----:B------:R-:W-:-:S04]  /*9510*/  IMAD.MOV.U32 R10, RZ, RZ, 0x2000 ;  /* 0x00002000ff0a7424 */ /* 0x000fc800078e00ff */
[----:B------:R3:W-:Y:S01]  /*9520*/  SYNCS.ARRIVE.TRANS64 RZ, [R3+URZ+0x28c30], R10 ;  /* 0x028c300a03ff79a7 */ /* 0x0007e2000800003f */
[----:B--2---:R-:W-:-:S04]  /*9530*/  LOP3.LUT R5, R5, 0x1f, RZ, 0xc0, !PT ;  /* 0x0000001f05057812 */ /* 0x004fc800078ec0ff */
[----:B------:R-:W-:-:S13]  /*9540*/  ISETP.NE.AND P2, PT, R5, RZ, PT ;  /* 0x000000ff0500720c */ /* 0x000fda0003f45270 */
[----:B---3--:R-:W-:Y:S05]  /*9550*/  @!P2 BRA `(.L_x_74) ;  /* 0x000000000004a947 */ /* 0x008fea0003800000 */
[----:B------:R-:W-:Y:S01]  /*9560*/  BPT.TRAP 0x1 ;  /* 0x000000040000795c */ /* 0x000fe20000300000 */
.L_x_74:
[----:B------:R-:W2:Y:S01]  /*9570*/  S2R R10, SR_CgaCtaId ;  /* 0x00000000000a7919 */ /* 0x000ea20000008800 */
[----:B------:R-:W-:Y:S01]  /*9580*/  MOV R5, 0x400 ;  /* 0x0000040000057802 */ /* 0x000fe20000000f00 */
[----:B------:R-:W-:Y:S01]  /*9590*/  UIADD3 UR4, UP0, UR40, 0x370, URZ ;  /* 0x0000037028047890 */ /* 0x000fe2000ff1e03f */
[----:B------:R-:W-:Y:S01]  /*95a0*/  R2UR UR9, R3 ;  /* 0x00000000030972ca */ /* 0x000fe200000e0000 */
[----:B------:R-:W-:Y:S01]  /*95b0*/  UMOV UR6, 0x0 ;  /* 0x0000000000067882 */ /* 0x000fe20000000000 */
[----:B------:R-:W-:Y:S01]  /*95c0*/  R2UR UR12, R0 ;  /* 0x00000000000c72ca */ /* 0x000fe200000e0000 */
[----:B------:R-:W-:Y:S01]  /*95d0*/  UIADD3.X UR5, URZ, UR41, URZ, UP0, !UPT ;  /* 0x000000293f057290 */ /* 0x000fe200087fe43f */
[----:B-----5:R-:W-:Y:S01]  /*95e0*/  R2UR UR13, R4 ;  /* 0x00000000040d72ca */ /* 0x020fe200000e0000 */
[----:B------:R-:W-:Y:S01]  /*95f0*/  UMOV UR7, 0x14f00000 ;  /* 0x14f0000000077882 */ /* 0x000fe20000000000 */
[----:B------:R-:W-:-:S07]  /*9600*/  UMOV UR10, URZ ;  /* 0x0000003f000a7c82 */ /* 0x000fce0008000000 */
[----:B------:R-:W-:Y:S01]  /*9610*/  UIADD3 UR9, UR9, 0x28c30, URZ ;  /* 0x00028c3009097890 */ /* 0x000fe2000fffe03f */
[----:B--2---:R-:W-:-:S04]  /*9620*/  LEA R5, R10, R5, 0x18 ;  /* 0x000000050a057211 */ /* 0x004fc800078ec0ff */
[----:B------:R-:W-:-:S04]  /*9630*/  LEA R5, R16, R5, 0xd ;  /* 0x0000000510057211 */ /* 0x000fc800078e68ff */
[----:B------:R-:W-:Y:S02]  /*9640*/  R2UR UR8, R5 ;  /* 0x00000000050872ca */ /* 0x000fe400000e0000 */
[----:B------:R-:W-:-:S04]  /*9650*/  SHF.L.U32 R5, R9, 0x6, RZ ;  /* 0x0000000609057819 */ /* 0x000fc800000006ff */
[----:B------:R-:W-:-:S07]  /*9660*/  R2UR UR11, R5 ;  /* 0x00000000050b72ca */ /* 0x000fce00000e0000 */
[----:B------:R-:W-:-:S09]  /*9670*/  UIADD3 UR8, UR8, 0x22400, URZ ;  /* 0x0002240008087890 */ /* 0x000fd2000fffe03f */
[----:B------:R2:W-:Y:S01]  /*9680*/  UTMALDG.4D [UR8], [UR4], desc[UR6] ;  /* 0x00000608040075b4 */ /* 0x0005e20008019000 */
[----:B------:R-:W3:Y:S02]  /*9690*/  SYNCS.PHASECHK.TRANS64.TRYWAIT P2, [R3+URZ+0x28c60], R2 ;  /* 0x028c6002030075a7 */ /* 0x000ee4000804017f */
[----:B--23--:R-:W-:Y:S05]  /*96a0*/  @!P2 BRA `(.L_x_75) ;  /* 0x000000140088a947 */ /* 0x00cfea0003800000 */
.L_x_112:
[----:B------:R-:W-:Y:S05]  /*96b0*/  @P1 BRA `(.L_x_76) ;  /* 0x00000000001c1947 */ /* 0x000fea0003800000 */
[----:B------:R-:W3:Y:S01]  /*96c0*/  S2R R9, SR_TID.X ;  /* 0x0000000000097919 */ /* 0x000ee20000002100 */
[----:B-12---:R-:W-:-:S04]  /*96d0*/  IMAD.MOV.U32 R2, RZ, RZ, 0x10000 ;  /* 0x00010000ff027424 */ /* 0x006fc800078e00ff */
[----:B------:R4:W-:Y:S01]  /*96e0*/  SYNCS.ARRIVE.TRANS64 RZ, [R3+URZ+0x28c50], R2 ;  /* 0x028c500203ff79a7 */ /* 0x0009e2000800003f */
[----:B---3--:R-:W-:-:S04]  /*96f0*/  LOP3.LUT R9, R9, 0x1f, RZ, 0xc0, !PT ;  /* 0x0000001f09097812 */ /* 0x008fc800078ec0ff */
[----:B------:R-:W-:-:S13]  /*9700*/  ISETP.NE.AND P1, PT, R9, RZ, PT ;  /* 0x000000ff0900720c */ /* 0x000fda0003f25270 */
[----:B----4-:R-:W-:Y:S05]  /*9710*/  @!P1 BRA `(.L_x_76) ;  /* 0x0000000000049947 */ /* 0x010fea0003800000 */
[----:B------:R-:W-:Y:S01]  /*9720*/  BPT.TRAP 0x1 ;  /* 0x000000040000795c */ /* 0x000fe20000300000 */
.L_x_76:
[----:B------:R-:W3:Y:S01]  /*9730*/  S2R R9, SR_CgaCtaId ;  /* 0x0000000000097919 */ /* 0x000ee20000008800 */
[----:B-12---:R-:W-:Y:S01]  /*9740*/  MOV R2, 0x400 ;  /* 0x0000040000027802 */ /* 0x006fe20000000f00 */
        /* <DEDUP_REMOVED lines=15> */
[----:B---3--:R-:W-:-:S04]  /*9840*/  LEA R2, R9, R2, 0x18 ;  /* 0x0000000209027211 */ /* 0x008fc800078ec0ff */
[----:B------:R-:W-:-:S04]  /*9850*/  LEA R2, R16, R2, 0x10 ;  /* 0x0000000210027211 */ /* 0x000fc800078e80ff */
[----:B------:R-:W-:-:S13]  /*9860*/  R2UR UR14, R2 ;  /* 0x00000000020e72ca */ /* 0x000fda00000e0000 */
[----:B------:R-:W-:Y:S02]  /*9870*/  UIADD3 UR8, UR14, 0x400, URZ ;  /* 0x000004000e087890 */ /* 0x000fe4000fffe03f */
[----:B------:R-:W-:Y:S02]  /*9880*/  UIADD3 UR15, UR14, 0x2400, URZ ;  /* 0x000024000e0f7890 */ /* 0x000fe4000fffe03f */
[----:B------:R-:W-:Y:S02]  /*9890*/  UIADD3 UR16, UR14, 0x4400, URZ ;  /* 0x000044000e107890 */ /* 0x000fe4000fffe03f */
[----:B------:R-:W-:-:S03]  /*98a0*/  UIADD3 UR17, UR14, 0x6400, URZ ;  /* 0x000064000e117890 */ /* 0x000fc6000fffe03f */
[----:B------:R1:W-:Y:S02]  /*98b0*/  UTMALDG.4D [UR8], [UR4], desc[UR6] ;  /* 0x00000608040075b4 */ /* 0x0003e40008019000 */
[----:B-1----:R-:W-:Y:S01]  /*98c0*/  UMOV UR8, UR15 ;  /* 0x0000000f00087c82 */ /* 0x002fe20008000000 */
[----:B------:R-:W-:Y:S01]  /*98d0*/  UMOV UR10, UR18 ;  /* 0x00000012000a7c82 */ /* 0x000fe20008000000 */
[----:B------:R-:W-:Y:S01]  /*98e0*/  UIADD3 UR15, UR14, 0x8400, URZ ;  /* 0x000084000e0f7890 */ /* 0x000fe2000fffe03f */
        /* <DEDUP_REMOVED lines=8> */
[----:B------:R1:W-:Y:S01]  /*9970*/  UTMALDG.4D [UR8], [UR4], desc[UR6] ;  /* 0x00000608040075b4 */ /* 0x0003e20008019000 */
[----:B------:R-:W-:Y:S01]  /*9980*/  UIADD3 UR14, UR14, 0xe400, URZ ;  /* 0x0000e4000e0e7890 */ /* 0x000fe2000fffe03f */
[----:B-1----:R-:W-:Y:S01]  /*9990*/  UMOV UR8, UR15 ;  /* 0x0000000f00087c82 */ /* 0x002fe20008000000 */
[----:B------:R-:W-:Y:S01]  /*99a0*/  UMOV UR10, UR21 ;  /* 0x00000015000a7c82 */ /* 0x000fe20008000000 */
[----:B------:R-:W-:Y:S01]  /*99b0*/  UMOV UR15, 0x180 ;  /* 0x00000180000f7882 */ /* 0x000fe20000000000 */
[----:B------:R1:W-:Y:S02]  /*99c0*/  UTMALDG.4D [UR8], [UR4], desc[UR6] ;  /* 0x00000608040075b4 */ /* 0x0003e40008019000 */
[----:B-1----:R-:W-:Y:S01]  /*99d0*/  UMOV UR8, UR16 ;  /* 0x0000001000087c82 */ /* 0x002fe20008000000 */
[----:B------:R-:W-:-:S02]  /*99e0*/  UMOV UR10, UR22 ;  /* 0x00000016000a7c82 */ /* 0x000fc40008000000 */
[----:B------:R1:W-:Y:S02]  /*99f0*/  UTMALDG.4D [UR8], [UR4], desc[UR6] ;  /* 0x00000608040075b4 */ /* 0x0003e40008019000 */
[----:B-1----:R-:W-:Y:S01]  /*9a00*/  UMOV UR8, UR17 ;  /* 0x0000001100087c82 */ /* 0x002fe20008000000 */
[----:B------:R-:W-:Y:S01]  /*9a10*/  UMOV UR10, UR15 ;  /* 0x0000000f000a7c82 */ /* 0x000fe20008000000 */
[----:B------:R-:W-:Y:S01]  /*9a20*/  UMOV UR15, 0x1c0 ;  /* 0x000001c0000f7882 */ /* 0x000fe20000000000 */
[----:B------:R1:W-:Y:S02]  /*9a30*/  UTMALDG.4D [UR8], [UR4], desc[UR6] ;  /* 0x00000608040075b4 */ /* 0x0003e40008019000 */
[----:B-1----:R-:W-:Y:S01]  /*9a40*/  UMOV UR8, UR14 ;  /* 0x0000000e00087c82 */ /* 0x002fe20008000000 */
[----:B------:R-:W-:Y:S02]  /*9a50*/  UMOV UR10, UR15 ;  /* 0x0000000f000a7c82 */ /* 0x000fe40008000000 */
[----:B------:R2:W-:Y:S02]  /*9a60*/  UTMALDG.4D [UR8], [UR4], desc[UR6] ;  /* 0x00000608040075b4 */ /* 0x0005e40008019000 */
[----:B--2---:R-:W-:Y:S01]  /*9a70*/  NOP ;  /* 0x0000000000007918 */ /* 0x004fe20000000000 */
.L_x_71:
[----:B------:R-:W-:Y:S05]  /*9a80*/  BSYNC B1 ;  /* 0x0000000000017941 */ /* 0x000fea0003800000 */
.L_x_70:
[----:B-1----:R-:W-:Y:S01]  /*9a90*/  IADD3 R9, R16, 0x1, RZ ;  /* 0x0000000110097810 */ /* 0x002fe20007ffe0ff */
[----:B------:R-:W-:Y:S03]  /*9aa0*/  BSSY B1, `(.L_x_77) ;  /* 0x000007d000017945 */ /* 0x000fe60003800000 */
[----:B------:R-:W-:-:S04]  /*9ab0*/  ISETP.NE.AND P1, PT, R9, 0x2, PT ;  /* 0x000000020900780c */ /* 0x000fc80003f25270 */
[----:B------:R-:W-:Y:S02]  /*9ac0*/  SEL R2, RZ, 0x1, P1 ;  /* 0x00000001ff027807 */ /* 0x000fe40000800000 */
[----:B------:R-:W-:Y:S02]  /*9ad0*/  SEL R9, R9, RZ, P1 ;  /* 0x000000ff09097207 */ /* 0x000fe40000800000 */
[----:B------:R-:W-:Y:S01]  /*9ae0*/  LOP3.LUT R17, R17, R2, RZ, 0x3c, !PT ;  /* 0x0000000211117212 */ /* 0x000fe200078e3cff */
[----:B------:R-:W-:Y:S06]  /*9af0*/  @!P6 BRA `(.L_x_78) ;  /* 0x0000000400dce947 */ /* 0x000fec0003800000 */
[----:B------:R-:W-:Y:S01]  /*9b00*/  VIADD R10, R8, 0xffffffff ;  /* 0xffffffff080a7836 */ /* 0x000fe20000000000 */
        /* <DEDUP_REMOVED lines=9> */
[----:B------:R-:W-:-:S04]  /*9ba0*/  @P1 SHF.R.U32.HI R2, RZ, R3, R4 ;  /* 0x00000003ff021219 */ /* 0x000fc80000011604 */
[----:B------:R-:W-:-:S05]  /*9bb0*/  IADD3 R3, -R2, RZ, RZ ;  /* 0x000000ff02037210 */ /* 0x000fca0007ffe1ff */
[----:B------:R-:W-:Y:S01]  /*9bc0*/  IMAD R10, R5, R3, R10 ;  /* 0x00000003050a7224 */ /* 0x000fe200078e020a */
[--C-:B------:R-:W-:Y:S01]  /*9bd0*/  SHF.R.S32.HI R3, RZ, 0x1f, R2.reuse ;  /* 0x0000001fff037819 */ /* 0x100fe20000011402 */
[----:B------:R-:W1:Y:S02]  /*9be0*/  LDC.64 R4, c[0x0][0x3f8] ;  /* 0x0000fe00ff047b82 */ /* 0x000e640000000a00 */
[----:B------:R-:W-:-:S04]  /*9bf0*/  IMAD.WIDE.U32 R2, R6, UR4, R2 ;  /* 0x0000000406027c25 */ /* 0x000fc8000f8e0002 */
[----:B------:R-:W-:Y:S01]  /*9c00*/  IMAD.IADD R11, R11, 0x1, R3 ;  /* 0x000000010b0b7824 */ /* 0x000fe200078e0203 */
[----:B-1----:R-:W-:-:S04]  /*9c10*/  LEA R4, P1, R2, R4, 0x2 ;  /* 0x0000000402047211 */ /* 0x002fc800078210ff */
[----:B------:R-:W-:-:S05]  /*9c20*/  LEA.HI.X R5, R2, R5, R11, 0x2, P1 ;  /* 0x0000000502057211 */ /* 0x000fca00008f140b */
[----:B------:R1:W5:Y:S04]  /*9c30*/  LDG.E R4, desc[UR48][R4.64] ;  /* 0x0000003004047981 */ /* 0x000368000c1e1900 */
.L_x_79:
        /* <DEDUP_REMOVED lines=10> */
.L_x_113:
[----:B------:R-:W-:Y:S05]  /*9ce0*/  @P1 BRA `(.L_x_81) ;  /* 0x00000000001c1947 */ /* 0x000fea0003800000 */
[----:B------:R-:W2:Y:S01]  /*9cf0*/  S2R R5, SR_TID.X ;  /* 0x0000000000057919 */ /* 0x000ea20000002100 */
[----:B------:R-:W-:-:S04]  /*9d00*/  MOV R12, 0x2000 ;  /* 0x00002000000c7802 */ /* 0x000fc80000000f00 */
[----:B------:R3:W-:Y:S01]  /*9d10*/  SYNCS.ARRIVE.TRANS64 RZ, [R3+URZ+0x28c30], R12 ;  /* 0x028c300c03ff79a7 */ /* 0x0007e2000800003f */
[----:B--2---:R-:W-:-:S04]  /*9d20*/  LOP3.LUT R5, R5, 0x1f, RZ, 0xc0, !PT ;  /* 0x0000001f05057812 */ /* 0x004fc800078ec0ff */
[----:B------:R-:W-:-:S13]  /*9d30*/  ISETP.NE.AND P2, PT, R5, RZ, PT ;  /* 0x000000ff0500720c */ /* 0x000fda0003f45270 */
[----:B---3--:R-:W-:Y:S05]  /*9d40*/  @!P2 BRA `(.L_x_81) ;  /* 0x000000000004a947 */ /* 0x008fea0003800000 */
[----:B------:R-:W-:Y:S01]  /*9d50*/  BPT.TRAP 0x1 ;  /* 0x000000040000795c */ /* 0x000fe20000300000 */
.L_x_81:
[----:B------:R-:W2:Y:S01]  /*9d60*/  S2R R11, SR_CgaCtaId ;  /* 0x00000000000b7919 */ /* 0x000ea20000008800 */
        /* <DEDUP_REMOVED lines=12> */
[----:B--2---:R-:W-:-:S05]  /*9e30*/  LEA R5, R11, R5, 0x18 ;  /* 0x000000050b057211 */ /* 0x004fca00078ec0ff */
[----:B------:R-:W-:-:S05]  /*9e40*/  IMAD R5, R9, 0x2000, R5 ;  /* 0x0000200009057824 */ /* 0x000fca00078e0205 */
[----:B------:R-:W-:-:S13]  /*9e50*/  R2UR UR8, R5 ;  /* 0x00000000050872ca */ /* 0x000fda00000e0000 */
[----:B------:R-:W-:-:S09]  /*9e60*/  UIADD3 UR8, UR8, 0x22400, URZ ;  /* 0x0002240008087890 */ /* 0x000fd2000fffe03f */
[----:B------:R2:W-:Y:S01]  /*9e70*/  UTMALDG.4D [UR8], [UR4], desc[UR6] ;  /* 0x00000608040075b4 */ /* 0x0005e20008019000 */
[----:B------:R-:W3:Y:S02]  /*9e80*/  SYNCS.PHASECHK.TRANS64.TRYWAIT P2, [R3+URZ+0x28c60], R2 ;  /* 0x028c6002030075a7 */ /* 0x000ee4000804017f */
[----:B--23--:R-:W-:Y:S05]  /*9e90*/  @!P2 BRA `(.L_x_82) ;  /* 0x0000000c00b4a947 */ /* 0x00cfea0003800000 */
.L_x_114:
[----:B------:R-:W-:Y:S05]  /*9ea0*/  @P1 BRA `(.L_x_83) ;  /* 0x00000000001c1947 */ /* 0x000fea0003800000 */
[----:B------:R-:W3:Y:S01]  /*9eb0*/  S2R R5, SR_TID.X ;  /* 0x0000000000057919 */ /* 0x000ee20000002100 */
[----:B-12---:R-:W-:-:S04]  /*9ec0*/  MOV R2, 0x10000 ;  /* 0x0001000000027802 */ /* 0x006fc80000000f00 */
[----:B------:R4:W-:Y:S01]  /*9ed0*/  SYNCS.ARRIVE.TRANS64 RZ, [R3+URZ+0x28c50], R2 ;  /* 0x028c500203ff79a7 */ /* 0x0009e2000800003f */
[----:B---3--:R-:W-:-:S04]  /*9ee0*/  LOP3.LUT R5, R5, 0x1f, RZ, 0xc0, !PT ;  /* 0x0000001f05057812 */ /* 0x008fc800078ec0ff */
[----:B------:R-:W-:-:S13]  /*9ef0*/  ISETP.NE.AND P1, PT, R5, RZ, PT ;  /* 0x000000ff0500720c */ /* 0x000fda0003f25270 */
[----:B----4-:R-:W-:Y:S05]  /*9f00*/  @!P1 BRA `(.L_x_83) ;  /* 0x0000000000049947 */ /* 0x010fea0003800000 */
[----:B------:R-:W-:Y:S01]  /*9f10*/  BPT.TRAP 0x1 ;  /* 0x000000040000795c */ /* 0x000fe20000300000 */
.L_x_83:
        /* <DEDUP_REMOVED lines=17> */
[----:B---3--:R-:W-:-:S05]  /*a030*/  LEA R2, R5, R2, 0x18 ;  /* 0x0000000205027211 */ /* 0x008fca00078ec0ff */
[----:B------:R-:W-:-:S05]  /*a040*/  IMAD R2, R9, 0x10000, R2 ;  /* 0x0001000009027824 */ /* 0x000fca00078e0202 */
        /* <DEDUP_REMOVED lines=33> */
[----:B-1----:R-:W-:Y:S01]  /*a260*/  NOP ;  /* 0x0000000000007918 */ /* 0x002fe20000000000 */
.L_x_78:
[----:B------:R-:W-:Y:S05]  /*a270*/  BSYNC B1 ;  /* 0x0000000000017941 */ /* 0x000fea0003800000 */
.L_x_77:
[C---:B------:R-:W-:Y:S02]  /*a280*/  ISETP.GT.AND P2, PT, R8.reuse, 0x1, PT ;  /* 0x000000010800780c */ /* 0x040fe40003f44270 */
[----:B------:R-:W-:Y:S02]  /*a290*/  IADD3 R9, R9, 0x1, RZ ;  /* 0x0000000109097810 */ /* 0x000fe40007ffe0ff */
[----:B------:R-:W-:Y:S02]  /*a2a0*/  IADD3 R8, R8, -0x2, RZ ;  /* 0xfffffffe08087810 */ /* 0x000fe40007ffe0ff */
[----:B------:R-:W-:-:S04]  /*a2b0*/  ISETP.NE.AND P1, PT, R9, 0x2, PT ;  /* 0x000000020900780c */ /* 0x000fc80003f25270 */
[----:B------:R-:W-:Y:S02]  /*a2c0*/  SEL R2, RZ, 0x1, P1 ;  /* 0x00000001ff027807 */ /* 0x000fe40000800000 */
[----:B------:R-:W-:Y:S02]  /*a2d0*/  SEL R16, R9, RZ, P1 ;  /* 0x000000ff09107207 */ /* 0x000fe40000800000 */
[----:B------:R-:W-:Y:S01]  /*a2e0*/  LOP3.LUT R17, R17, R2, RZ, 0x3c, !PT ;  /* 0x0000000211117212 */ /* 0x000fe200078e3cff */
[----:B------:R-:W-:Y:S06]  /*a2f0*/  @P2 BRA `(.L_x_84) ;  /* 0xffffffec00fc2947 */ /* 0x000fec000383ffff */
.L_x_69:
[----:B------:R-:W-:Y:S05]  /*a300*/  BSYNC B0 ;  /* 0x0000000000007941 */ /* 0x000fea0003800000 */
.L_x_60:
[----:B------:R-:W2:Y:S01]  /*a310*/  LDL.LU R2, [R1+0xc] ;  /* 0x00000c0001027983 */ /* 0x000ea20000300800 */
[----:B------:R-:W-:-:S03]  /*a320*/  ULDC UR4, c[0x0][0xda4] ;  /* 0x0003690000047ab9 */ /* 0x000fc60000000800 */
[----:B------:R-:W3:Y:S01]  /*a330*/  LDL.LU R0, [R1+0x18] ;  /* 0x0000180001007983 */ /* 0x000ee20000300800 */
[----:B--2---:R-:W-:Y:S01]  /*a340*/  VIADD R2, R2, UR36 ;  /* 0x0000002402027c36 */ /* 0x004fe20008000000 */
[----:B---3--:R-:W-:-:S04]  /*a350*/  IADD3 R0, R0, 0x1, RZ ;  /* 0x0000000100007810 */ /* 0x008fc80007ffe0ff */
[----:B------:R2:W-:Y:S01]  /*a360*/  STL [R1+0xc], R2 ;  /* 0x00000c0201007387 */ /* 0x0005e20000100800 */
[----:B------:R-:W-:-:S03]  /*a370*/  ISETP.GE.AND P0, PT, R2, UR4, PT ;  /* 0x0000000402007c0c */ /* 0x000fc6000bf06270 */
[----:B------:R2:W-:Y:S10]  /*a380*/  STL [R1+0x18], R0 ;  /* 0x0000180001007387 */ /* 0x0005f40000100800 */
[----:B--2---:R-:W-:Y:S05]  /*a390*/  @!P0 BRA `(.L_x_85) ;  /* 0xffffffd000c48947 */ /* 0x004fea000383ffff */
[----:B------:R-:W-:-:S07]  /*a3a0*/  LOP3.LUT R2, R0, 0x1, RZ, 0xc, !PT ;  /* 0x0000000100027812 */ /* 0x000fce00078e0cff */
.L_x_43:
[----:B------:R-:W2:Y:S01]  /*a3b0*/  S2R R3, SR_CgaCtaId ;  /* 0x0000000000037919 */ /* 0x000ea20000008800 */
[----:B------:R-:W-:Y:S01]  /*a3c0*/  MOV R0, 0x400 ;  /* 0x0000040000007802 */ /* 0x000fe20000000f00 */
[----:B------:R-:W-:Y:S03]  /*a3d0*/  BSSY B0, `(.L_x_86) ;  /* 0x0000005000007945 */ /* 0x000fe60003800000 */
[----:B--2---:R-:W-:Y:S02]  /*a3e0*/  LEA R0, R3, R0, 0x18 ;  /* 0x0000000003007211 */ /* 0x004fe400078ec0ff */
[----:B------:R-:W-:-:S04]  /*a3f0*/  SHF.L.U32 R3, R2, 0x1f, RZ ;  /* 0x0000001f02037819 */ /* 0x000fc800000006ff */
[----:B------:R-:W2:Y:S02]  /*a400*/  SYNCS.PHASECHK.TRANS64.TRYWAIT P0, [R0+URZ+0x28c20], R3 ;  /* 0x028c2003000075a7 */ /* 0x000ea4000800017f */
[----:B--2---:R-:W-:Y:S05]  /*a410*/  @!P0 BRA `(.L_x_87) ;  /* 0x0000000800688947 */ /* 0x004fea0003800000 */
.L_x_115:
[----:B------:R-:W-:Y:S05]  /*a420*/  BSYNC B0 ;  /* 0x0000000000007941 */ /* 0x000fea0003800000 */
.L_x_86:
[----:B------:R-:W-:-:S03]  /*a430*/  UMOV UR4, 0xffffffff ;  /* 0xffffffff00047882 */ /* 0x000fc60000000000 */
[----:B------:R-:W-:Y:S05]  /*a440*/  BRA.DIV UR4, `(.L_x_88) ;  /* 0x0000000a04707947 */ /* 0x000fea000b800000 */
[----:B------:R-:W3:Y:S02]  /*a450*/  S2R R2, SR_TID.X ;  /* 0x0000000000027919 */ /* 0x000ee40000002100 */
[----:B---3--:R-:W-:-:S04]  /*a460*/  SHF.R.U32.HI R2, RZ, 0x5, R2 ;  /* 0x00000005ff027819 */ /* 0x008fc80000011602 */
[----:B------:R-:W-:-:S05]  /*a470*/  LOP3.LUT R2, R2, 0x3, RZ, 0xc0, !PT ;  /* 0x0000000302027812 */ /* 0x000fca00078ec0ff */
[----:B------:R3:W4:Y:S02]  /*a480*/  SHFL.IDX PT, R14, R2, RZ, 0x1f ;  /* 0x00001fff020e7589 */ /* 0x00072400000e0000 */
.L_x_118:
[----:B----4-:R-:W-:Y:S01]  /*a490*/  ISETP.NE.AND P0, PT, R14, RZ, PT ;  /* 0x000000ff0e00720c */ /* 0x010fe20003f05270 */
[----:B------:R-:W-:-:S12]  /*a4a0*/  BSSY B0, `(.L_x_89) ;  /* 0x0000024000007945 */ /* 0x000fd80003800000 */
[----:B------:R-:W-:Y:S05]  /*a4b0*/  @P0 BRA `(.L_x_90) ;  /* 0x0000000000880947 */ /* 0x000fea0003800000 */
[----:B------:R-:W-:-:S03]  /*a4c0*/  UMOV UR4, 0xffffffff ;  /* 0xffffffff00047882 */ /* 0x000fc60000000000 */
[----:B------:R-:W-:Y:S05]  /*a4d0*/  BRA.DIV UR4, `(.L_x_91) ;  /* 0x0000000a04807947 */ /* 0x000fea000b800000 */
[----:B------:R-:W-:-:S13]  /*a4e0*/  ELECT P6, URZ, PT ;  /* 0x00000000003f782f */ /* 0x000fda00038c0000 */
.L_x_121:
[----:B------:R-:W-:Y:S05]  /*a4f0*/  @!P6 BRA `(.L_x_90) ;  /* 0x000000000078e947 */ /* 0x000fea0003800000 */
[----:B------:R-:W-:-:S06]  /*a500*/  ULOP3.LUT UR4, UR38, 0x2, URZ, 0xfc, !UPT ;  /* 0x0000000226047892 */ /* 0x000fcc000f8efc3f */
[----:B---3--:R-:W-:-:S04]  /*a510*/  MOV R2, UR4 ;  /* 0x0000000400027c02 */ /* 0x008fc80008000f00 */
[----:B------:R-:W-:-:S13]  /*a520*/  ISETP.NE.AND P2, PT, R2, 0x3, PT ;  /* 0x000000030200780c */ /* 0x000fda0003f45270 */
[----:B------:R-:W-:Y:S05]  /*a530*/  @!P2 BRA `(.L_x_92) ;  /* 0x000000000004a947 */ /* 0x000fea0003800000 */
[----:B------:R-:W-:Y:S01]  /*a540*/  BPT.TRAP 0x1 ;  /* 0x000000040000795c */ /* 0x000fe20000300000 */
.L_x_92:
[----:B--2---:R-:W-:Y:S01]  /*a550*/  VIADD R3, R0, 0x28c40 ;  /* 0x00028c4000037836 */ /* 0x004fe20000000000 */
[----:B------:R-:W-:Y:S02]  /*a560*/  SHF.L.U32 R5, R17, 0x1f, RZ ;  /* 0x0000001f11057819 */ /* 0x000fe400000006ff */
[C---:B------:R-:W-:Y:S02]  /*a570*/  IADD3 R2, R16.reuse, 0x1, RZ ;  /* 0x0000000110027810 */ /* 0x040fe40007ffe0ff */
[----:B------:R-:W-:Y:S02]  /*a580*/  LEA R6, R16, R3, 0x3 ;  /* 0x0000000310067211 */ /* 0x000fe400078e18ff */
[----:B------:R-:W-:Y:S02]  /*a590*/  ISETP.NE.AND P1, PT, R2, 0x2, PT ;  /* 0x000000020200780c */ /* 0x000fe40003f25270 */
[----:B------:R-:W2:Y:S02]  /*a5a0*/  SYNCS.PHASECHK.TRANS64.TRYWAIT P0, [R6+URZ], R5 ;  /* 0x00000005060075a7 */ /* 0x000ea4000800017f */
[----:B------:R-:W-:-:S04]  /*a5b0*/  SEL R4, RZ, 0x1, P1 ;  /* 0x00000001ff047807 */ /* 0x000fc80000800000 */
[----:B------:R-:W-:Y:S02]  /*a5c0*/  LOP3.LUT R17, R17, R4, RZ, 0x3c, !PT ;  /* 0x0000000411117212 */ /* 0x000fe400078e3cff */
[----:B------:R-:W-:Y:S02]  /*a5d0*/  SEL R4, R2, RZ, P1 ;  /* 0x000000ff02047207 */ /* 0x000fe40000800000 */
[----:B------:R-:W-:-:S03]  /*a5e0*/  SHF.L.U32 R2, R17, 0x1f, RZ ;  /* 0x0000001f11027819 */ /* 0x000fc600000006ff */
[----:B------:R-:W-:Y:S01]  /*a5f0*/  IMAD R3, R4, 0x8, R3 ;  /* 0x0000000804037824 */ /* 0x000fe200078e0203 */
[----:B--2---:R-:W-:Y:S06]  /*a600*/  @!P0 BRA `(.L_x_93) ;  /* 0x0000000800548947 */ /* 0x004fec0003800000 */
.L_x_122:
[----:B------:R-:W3:Y:S02]  /*a610*/  SYNCS.PHASECHK.TRANS64.TRYWAIT P0, [R3+URZ], R2 ;  /* 0x00000002030075a7 */ /* 0x000ee4000800017f */
[----:B---3--:R-:W-:Y:S05]  /*a620*/  @!P0 BRA `(.L_x_94) ;  /* 0x0000000800608947 */ /* 0x008fea0003800000 */
.L_x_123:
[----:B------:R-:W-:Y:S05]  /*a630*/  @!P2 BRA `(.L_x_95) ;  /* 0x000000000004a947 */ /* 0x000fea0003800000 */
[----:B------:R-:W-:Y:S01]  /*a640*/  BPT.TRAP 0x1 ;  /* 0x000000040000795c */ /* 0x000fe20000300000 */
.L_x_95:
[----:B---3--:R-:W-:-:S04]  /*a650*/  IADD3 R3, R0, 0x28c60, RZ ;  /* 0x00028c6000037810 */ /* 0x008fc80007ffe0ff */
[----:B------:R-:W-:-:S04]  /*a660*/  LEA R16, R16, R3, 0x3 ;  /* 0x0000000310107211 */ /* 0x000fc800078e18ff */
[----:B------:R-:W3:Y:S02]  /*a670*/  SYNCS.PHASECHK.TRANS64.TRYWAIT P0, [R16+URZ], R5 ;  /* 0x00000005100075a7 */ /* 0x000ee4000800017f */
[----:B---3--:R-:W-:Y:S05]  /*a680*/  @!P0 BRA `(.L_x_96) ;  /* 0x00000008005c8947 */ /* 0x008fea0003800000 */
.L_x_124:
[----:B------:R-:W-:-:S07]  /*a690*/  IMAD R3, R4, 0x8, R3 ;  /* 0x0000000804037824 */ /* 0x000fce00078e0203 */
.L_x_97:
[----:B----4-:R4:W1:Y:S02]  /*a6a0*/  SYNCS.PHASECHK.TRANS64.TRYWAIT P0, [R3+URZ], R2 ;  /* 0x00000002030075a7 */ /* 0x010864000800017f */
[----:B-1----:R-:W-:Y:S05]  /*a6b0*/  @!P0 NANOSLEEP.SYNCS 0x989680 ;  /* 0x009896800000895d */ /* 0x002fea0003900000 */
[----:B------:R-:W1:Y:S02]  /*a6c0*/  @!P0 SYNCS.PHASECHK.TRANS64 P0, [R3+URZ], R2 ;  /* 0x00000002030085a7 */ /* 0x000e64000800007f */
[----:B-1----:R-:W-:Y:S05]  /*a6d0*/  @!P0 BRA `(.L_x_97) ;  /* 0xfffffffc00f08947 */ /* 0x002fea000383ffff */
.L_x_90:
[----:B------:R-:W-:Y:S05]  /*a6e0*/  BSYNC B0 ;  /* 0x0000000000007941 */ /* 0x000fea0003800000 */
.L_x_89:
[----:B------:R-:W-:Y:S05]  /*a6f0*/  EXIT ;  /* 0x000000000000794d */ /* 0x000fea0003800000 */
.L_x_11:
[----:B-1----:R-:W-:-:S04]  /*a700*/  MOV R3, UR16 ;  /* 0x0000001000037c02 */ /* 0x002fc80008000f00 */
[----:B------:R1:W2:Y:S03]  /*a710*/  SYNCS.PHASECHK.TRANS64.TRYWAIT P0, [R3+URZ+0x28c50], R0 ;  /* 0x028c5000030075a7 */ /* 0x0002a6000800017f */
[----:B--2---:R-:W-:Y:S05]  /*a720*/  @!P0 NANOSLEEP.SYNCS 0x989680 ;  /* 0x009896800000895d */ /* 0x004fea0003900000 */
[----:B------:R-:W2:Y:S02]  /*a730*/  @!P0 SYNCS.PHASECHK.TRANS64 P0, [R3+URZ+0x28c50], R0 ;  /* 0x028c5000030085a7 */ /* 0x000ea4000800007f */
[----:B--2---:R-:W-:Y:S05]  /*a740*/  @!P0 BRA `(.L_x_11) ;  /* 0xfffffffc00ec8947 */ /* 0x004fea000383ffff */
[----:B------:R-:W-:Y:S05]  /*a750*/  BRA `(.L_x_98) ;  /* 0xffffff6800847947 */ /* 0x000fea000383ffff */
.L_x_16:
[----:B--2---:R-:W-:-:S04]  /*a760*/  MOV R4, UR6 ;  /* 0x0000000600047c02 */ /* 0x004fc80008000f00 */
[----:B------:R2:W3:Y:S03]  /*a770*/  SYNCS.PHASECHK.TRANS64.TRYWAIT P0, [R4+URZ+0x28c50], R3 ;  /* 0x028c5003040075a7 */ /* 0x0004e6000800017f */
[----:B---3--:R-:W-:Y:S05]  /*a780*/  @!P0 NANOSLEEP.SYNCS 0x989680 ;  /* 0x009896800000895d */ /* 0x008fea0003900000 */
[----:B------:R-:W3:Y:S02]  /*a790*/  @!P0 SYNCS.PHASECHK.TRANS64 P0, [R4+URZ+0x28c50], R3 ;  /* 0x028c5003040085a7 */ /* 0x000ee4000800007f */
[----:B---3--:R-:W-:Y:S05]  /*a7a0*/  @!P0 BRA `(.L_x_16) ;  /* 0xfffffffc00ec8947 */ /* 0x008fea000383ffff */
[----:B------:R-:W-:Y:S05]  /*a7b0*/  BRA `(.L_x_15) ;  /* 0xffffff7400987947 */ /* 0x000fea000383ffff */
.L_x_20:
[----:B-1----:R-:W-:-:S04]  /*a7c0*/  IMAD.U32 R3, RZ, RZ, UR46 ;  /* 0x0000002eff037e24 */ /* 0x002fc8000f8e00ff */
[----:B------:R1:W2:Y:S03]  /*a7d0*/  SYNCS.PHASECHK.TRANS64.TRYWAIT P1, [R3+URZ+0x28c00], R0 ;  /* 0x028c0000030075a7 */ /* 0x0002a6000802017f */
[----:B--2---:R-:W-:Y:S05]  /*a7e0*/  @!P1 NANOSLEEP.SYNCS 0x989680 ;  /* 0x009896800000995d */ /* 0x004fea0003900000 */
[----:B------:R-:W2:Y:S02]  /*a7f0*/  @!P1 SYNCS.PHASECHK.TRANS64 P1, [R3+URZ+0x28c00], R0 ;  /* 0x028c0000030095a7 */ /* 0x000ea4000802007f */
[----:B--2---:R-:W-:Y:S05]  /*a800*/  @!P1 BRA `(.L_x_20) ;  /* 0xfffffffc00ec9947 */ /* 0x004fea000383ffff */
[----:B------:R-:W-:Y:S05]  /*a810*/  BRA `(.L_x_99) ;  /* 0xffffff8000e47947 */ /* 0x000fea000383ffff */
.L_x_24:
[----:B---3--:R3:W4:Y:S02]  /*a820*/  SYNCS.PHASECHK.TRANS64.TRYWAIT P1, [R7+URZ+0x28c30], R12 ;  /* 0x028c300c070075a7 */ /* 0x008724000802017f */
[----:B----4-:R-:W-:Y:S05]  /*a830*/  @!P1 NANOSLEEP.SYNCS 0x989680 ;  /* 0x009896800000995d */ /* 0x010fea0003900000 */
[----:B------:R-:W4:Y:S02]  /*a840*/  @!P1 SYNCS.PHASECHK.TRANS64 P1, [R7+URZ+0x28c30], R12 ;  /* 0x028c300c070095a7 */ /* 0x000f24000802007f */
[----:B----4-:R-:W-:Y:S05]  /*a850*/  @!P1 BRA `(.L_x_24) ;  /* 0xfffffffc00f09947 */ /* 0x010fea000383ffff */
[----:B------:R-:W-:Y:S05]  /*a860*/  BRA `(.L_x_23) ;  /* 0xffffff8400007947 */ /* 0x000fea000383ffff */
.L_x_28:
[----:B---3--:R3:W4:Y:S02]  /*a870*/  SYNCS.PHASECHK.TRANS64.TRYWAIT P2, [R7+URZ+0x28c50], R12 ;  /* 0x028c500c070075a7 */ /* 0x008724000804017f */
[----:B----4-:R-:W-:Y:S05]  /*a880*/  @!P2 NANOSLEEP.SYNCS 0x989680 ;  /* 0x009896800000a95d */ /* 0x010fea0003900000 */
[----:B------:R-:W4:Y:S02]  /*a890*/  @!P2 SYNCS.PHASECHK.TRANS64 P2, [R7+URZ+0x28c50], R12 ;  /* 0x028c500c0700a5a7 */ /* 0x000f24000804007f */
[----:B----4-:R-:W-:Y:S05]  /*a8a0*/  @!P2 BRA `(.L_x_28) ;  /* 0xfffffffc00f0a947 */ /* 0x010fea000383ffff */
[----:B------:R-:W-:Y:S05]  /*a8b0*/  BRA `(.L_x_27) ;  /* 0xffffff9400147947 */ /* 0x000fea000383ffff */
.L_x_33:
[----:B---3--:R-:W-:-:S04]  /*a8c0*/  MOV R0, UR22 ;  /* 0x0000001600007c02 */ /* 0x008fc80008000f00 */
[----:B------:R3:W4:Y:S03]  /*a8d0*/  SYNCS.PHASECHK.TRANS64.TRYWAIT P3, [R0+URZ+0x28c30], R7 ;  /* 0x028c3007000075a7 */ /* 0x000726000806017f */
[----:B----4-:R-:W-:Y:S05]  /*a8e0*/  @!P3 NANOSLEEP.SYNCS 0x989680 ;  /* 0x009896800000b95d */ /* 0x010fea0003900000 */
[----:B------:R-:W4:Y:S02]  /*a8f0*/  @!P3 SYNCS.PHASECHK.TRANS64 P3, [R0+URZ+0x28c30], R7 ;  /* 0x028c30070000b5a7 */ /* 0x000f24000806007f */
[----:B----4-:R-:W-:Y:S05]  /*a900*/  @!P3 BRA `(.L_x_33) ;  /* 0xfffffffc00ecb947 */ /* 0x010fea000383ffff */
[----:B------:R-:W-:Y:S05]  /*a910*/  BRA `(.L_x_32) ;  /* 0xffffff9400f47947 */ /* 0x000fea000383ffff */
.L_x_37:
[----:B---3--:R3:W1:Y:S02]  /*a920*/  SYNCS.PHASECHK.TRANS64.TRYWAIT P3, [R170+URZ+0x28c50], R7 ;  /* 0x028c5007aa0075a7 */ /* 0x008664000806017f */
[----:B-1----:R-:W-:Y:S05]  /*a930*/  @!P3 NANOSLEEP.SYNCS 0x989680 ;  /* 0x009896800000b95d */ /* 0x002fea0003900000 */
[----:B------:R-:W1:Y:S02]  /*a940*/  @!P3 SYNCS.PHASECHK.TRANS64 P3, [R170+URZ+0x28c50], R7 ;  /* 0x028c5007aa00b5a7 */ /* 0x000e64000806007f */
[----:B-1----:R-:W-:Y:S05]  /*a950*/  @!P3 BRA `(.L_x_37) ;  /* 0xfffffffc00f0b947 */ /* 0x002fea000383ffff */
[----:B------:R-:W-:Y:S05]  /*a960*/  BRA `(.L_x_36) ;  /* 0xffffffac00287947 */ /* 0x000fea000383ffff */
.L_x_48:
[----:B------:R-:W1:Y:S01]  /*a970*/  S2R R5, SR_TID.X ;  /* 0x0000000000057919 */ /* 0x000e620000002100 */
[----:B------:R-:W-:Y:S01]  /*a980*/  BSSY B0, `(.L_x_100) ;  /* 0x000000a000007945 */ /* 0x000fe20003800000 */
[----:B------:R-:W-:Y:S01]  /*a990*/  IMAD.MOV.U32 R12, RZ, RZ, RZ ;  /* 0x000000ffff0c7224 */ /* 0x000fe200078e00ff */
[----:B------:R-:W-:Y:S02]  /*a9a0*/  MOV R11, 0x1f ;  /* 0x0000001f000b7802 */ /* 0x000fe40000000f00 */
[----:B------:R-:W-:Y:S02]  /*a9b0*/  MOV R15, 0xffffffff ;  /* 0xffffffff000f7802 */ /* 0x000fe40000000f00 */
[----:B-1----:R-:W-:-:S04]  /*a9c0*/  SHF.R.U32.HI R5, RZ, 0x5, R5 ;  /* 0x00000005ff057819 */ /* 0x002fc80000011605 */
[----:B------:R-:W-:-:S04]  /*a9d0*/  LOP3.LUT R5, R5, 0x3, RZ, 0xc0, !PT ;  /* 0x0000000305057812 */ /* 0x000fc800078ec0ff */
[----:B------:R-:W-:-:S07]  /*a9e0*/  MOV R13, R5 ;  /* 0x00000005000d7202 */ /* 0x000fce0000000f00 */
[----:B------:R-:W-:Y:S05]  /*a9f0*/  WARPSYNC.COLLECTIVE R15, `(.L_x_101) ;  /* 0x000000000f087348 */ /* 0x000fea0003c00000 */
[----:B------:R1:W2:Y:S02]  /*aa00*/  SHFL.IDX P6, R14, R13, R12, R11 ;  /* 0x0000000c0d0e7389 */ /* 0x0002a400000c000b */
[----:B-12---:R-:W-:Y:S01]  /*aa10*/  ENDCOLLECTIVE ;  /* 0x000000000000791b */ /* 0x006fe20003800000 */
.L_x_101:
[----:B------:R-:W-:Y:S05]  /*aa20*/  BSYNC B0 ;  /* 0x0000000000007941 */ /* 0x000fea0003800000 */
.L_x_100:
[----:B------:R-:W-:Y:S05]  /*aa30*/  BRA `(.L_x_102) ;  /* 0xffffffd400387947 */ /* 0x000fea000383ffff */
.L_x_49:
[----:B------:R-:W-:Y:S01]  /*aa40*/  BSSY B0, `(.L_x_103) ;  /* 0x0000006000007945 */ /* 0x000fe20003800000 */
[----:B------:R-:W-:-:S07]  /*aa50*/  IMAD.MOV.U32 R15, RZ, RZ, -0x1 ;  /* 0xffffffffff0f7424 */ /* 0x000fce00078e00ff */
[----:B------:R-:W-:Y:S05]  /*aa60*/  WARPSYNC.COLLECTIVE R15, `(.L_x_104) ;  /* 0x000000000f0c7348 */ /* 0x000fea0003c00000 */
[----:B------:R-:W-:Y:S02]  /*aa70*/  ELECT P6, UR62, PT ;  /* 0x00000000003e782f */ /* 0x000fe400038c0000 */
[----:B------:R-:W-:Y:S01]  /*aa80*/  MOV R14, UR62 ;  /* 0x0000003e000e7c02 */ /* 0x000fe20008000f00 */
[----:B------:R-:W-:Y:S10]  /*aa90*/  ENDCOLLECTIVE ;  /* 0x000000000000791b */ /* 0x000ff40003800000 */
.L_x_104:
[----:B------:R-:W-:Y:S05]  /*aaa0*/  BSYNC B0 ;  /* 0x0000000000007941 */ /* 0x000fea0003800000 */
.L_x_103:
[----:B------:R-:W-:Y:S05]  /*aab0*/  BRA `(.L_x_105) ;  /* 0xffffffd400307947 */ /* 0x000fea000383ffff */
.L_x_52:
[----:B--2---:R2:W3:Y:S02]  /*aac0*/  SYNCS.PHASECHK.TRANS64.TRYWAIT P1, [R5+URZ+0x28c40], R10 ;  /* 0x028c400a050075a7 */ /* 0x0044e4000802017f */
[----:B---3--:R-:W-:Y:S05]  /*aad0*/  @!P1 NANOSLEEP.SYNCS 0x989680 ;  /* 0x009896800000995d */ /* 0x008fea0003900000 */
[----:B------:R-:W3:Y:S02]  /*aae0*/  @!P1 SYNCS.PHASECHK.TRANS64 P1, [R5+URZ+0x28c40], R10 ;  /* 0x028c400a050095a7 */ /* 0x000ee4000802007f */
[----:B---3--:R-:W-:Y:S05]  /*aaf0*/  @!P1 BRA `(.L_x_52) ;  /* 0xfffffffc00f09947 */ /* 0x008fea000383ffff */
[----:B------:R-:W-:Y:S05]  /*ab00*/  BRA `(.L_x_106) ;  /* 0xffffffd400907947 */ /* 0x000fea000383ffff */
.L_x_55:
[----:B--2---:R-:W2:Y:S01]  /*ab10*/  S2R R10, SR_CgaCtaId ;  /* 0x00000000000a7919 */ /* 0x004ea20000008800 */
[----:B------:R-:W-:-:S04]  /*ab20*/  MOV R8, 0x400 ;  /* 0x0000040000087802 */ /* 0x000fc80000000f00 */
[----:B--2---:R-:W-:-:S04]  /*ab30*/  LEA R8, R10, R8, 0x18 ;  /* 0x000000080a087211 */ /* 0x004fc800078ec0ff */
[----:B------:R2:W3:Y:S03]  /*ab40*/  SYNCS.PHASECHK.TRANS64.TRYWAIT P1, [R8+URZ+0x28c20], R5 ;  /* 0x028c2005080075a7 */ /* 0x0004e6000802017f */
[----:B---3--:R-:W-:Y:S05]  /*ab50*/  @!P1 NANOSLEEP.SYNCS 0x989680 ;  /* 0x009896800000995d */ /* 0x008fea0003900000 */
[----:B------:R-:W3:Y:S02]  /*ab60*/  @!P1 SYNCS.PHASECHK.TRANS64 P1, [R8+URZ+0x28c20], R5 ;  /* 0x028c2005080095a7 */ /* 0x000ee4000802007f */
[----:B---3--:R-:W-:Y:S05]  /*ab70*/  @!P1 BRA `(.L_x_55) ;  /* 0xfffffffc00e49947 */ /* 0x008fea000383ffff */
[----:B------:R-:W-:Y:S05]  /*ab80*/  BRA `(.L_x_107) ;  /* 0xffffffd800547947 */ /* 0x000fea000383ffff */
.L_x_58:
[----:B--2---:R2:W3:Y:S02]  /*ab90*/  SYNCS.PHASECHK.TRANS64.TRYWAIT P1, [R8+URZ+0x28c60], R5 ;  /* 0x028c6005080075a7 */ /* 0x0044e4000802017f */
[----:B---3--:R-:W-:Y:S05]  /*aba0*/  @!P1 NANOSLEEP.SYNCS 0x989680 ;  /* 0x009896800000995d */ /* 0x008fea0003900000 */
[----:B------:R-:W3:Y:S02]  /*abb0*/  @!P1 SYNCS.PHASECHK.TRANS64 P1, [R8+URZ+0x28c60], R5 ;  /* 0x028c6005080095a7 */ /* 0x000ee4000802007f */
[----:B---3--:R-:W-:Y:S05]  /*abc0*/  @!P1 BRA `(.L_x_58) ;  /* 0xfffffffc00f09947 */ /* 0x008fea000383ffff */
[----:B------:R-:W-:Y:S05]  /*abd0*/  BRA `(.L_x_108) ;  /* 0xffffffd800747947 */ /* 0x000fea000383ffff */
.L_x_65:
[----:B--2---:R2:W3:Y:S02]  /*abe0*/  SYNCS.PHASECHK.TRANS64.TRYWAIT P2, [R2+URZ+0x28c40], R3 ;  /* 0x028c4003020075a7 */ /* 0x0044e4000804017f */
[----:B---3--:R-:W-:Y:S05]  /*abf0*/  @!P2 NANOSLEEP.SYNCS 0x989680 ;  /* 0x009896800000a95d */ /* 0x008fea0003900000 */
[----:B------:R-:W3:Y:S02]  /*ac00*/  @!P2 SYNCS.PHASECHK.TRANS64 P2, [R2+URZ+0x28c40], R3 ;  /* 0x028c40030200a5a7 */ /* 0x000ee4000804007f */
[----:B---3--:R-:W-:Y:S05]  /*ac10*/  @!P2 BRA `(.L_x_65) ;  /* 0xfffffffc00f0a947 */ /* 0x008fea000383ffff */
[----:B------:R-:W-:Y:S05]  /*ac20*/  BRA `(.L_x_109) ;  /* 0xffffffe0001c7947 */ /* 0x000fea000383ffff */
.L_x_67:
[----:B---3--:R3:W4:Y:S02]  /*ac30*/  SYNCS.PHASECHK.TRANS64.TRYWAIT P2, [R2+URZ+0x28c60], R3 ;  /* 0x028c6003020075a7 */ /* 0x008724000804017f */
[----:B----4-:R-:W-:Y:S05]  /*ac40*/  @!P2 NANOSLEEP.SYNCS 0x989680 ;  /* 0x009896800000a95d */ /* 0x010fea0003900000 */
[----:B------:R-:W4:Y:S02]  /*ac50*/  @!P2 SYNCS.PHASECHK.TRANS64 P2, [R2+URZ+0x28c60], R3 ;  /* 0x028c60030200a5a7 */ /* 0x000f24000804007f */
[----:B----4-:R-:W-:Y:S05]  /*ac60*/  @!P2 BRA `(.L_x_67) ;  /* 0xfffffffc00f0a947 */ /* 0x010fea000383ffff */
[----:B------:R-:W-:Y:S05]  /*ac70*/  BRA `(.L_x_110) ;  /* 0xffffffe000787947 */ /* 0x000fea000383ffff */
.L_x_73:
[----:B-1----:R1:W2:Y:S02]  /*ac80*/  SYNCS.PHASECHK.TRANS64.TRYWAIT P2, [R3+URZ+0x28c40], R2 ;  /* 0x028c4002030075a7 */ /* 0x0022a4000804017f */
[----:B--2---:R-:W-:Y:S05]  /*ac90*/  @!P2 NANOSLEEP.SYNCS 0x989680 ;  /* 0x009896800000a95d */ /* 0x004fea0003900000 */
[----:B------:R-:W2:Y:S02]  /*aca0*/  @!P2 SYNCS.PHASECHK.TRANS64 P2, [R3+URZ+0x28c40], R2 ;  /* 0x028c40020300a5a7 */ /* 0x000ea4000804007f */
[----:B--2---:R-:W-:Y:S05]  /*acb0*/  @!P2 BRA `(.L_x_73) ;  /* 0xfffffffc00f0a947 */ /* 0x004fea000383ffff */
[----:B------:R-:W-:Y:S05]  /*acc0*/  BRA `(.L_x_111) ;  /* 0xffffffe800087947 */ /* 0x000fea000383ffff */
.L_x_75:
[----:B--2---:R2:W3:Y:S02]  /*acd0*/  SYNCS.PHASECHK.TRANS64.TRYWAIT P2, [R3+URZ+0x28c60], R2 ;  /* 0x028c6002030075a7 */ /* 0x0044e4000804017f */
[----:B---3--:R-:W-:Y:S05]  /*ace0*/  @!P2 NANOSLEEP.SYNCS 0x989680 ;  /* 0x009896800000a95d */ /* 0x008fea0003900000 */
[----:B------:R-:W3:Y:S02]  /*acf0*/  @!P2 SYNCS.PHASECHK.TRANS64 P2, [R3+URZ+0x28c60], R2 ;  /* 0x028c60020300a5a7 */ /* 0x000ee4000804007f */
[----:B---3--:R-:W-:Y:S05]  /*ad00*/  @!P2 BRA `(.L_x_75) ;  /* 0xfffffffc00f0a947 */ /* 0x008fea000383ffff */
[----:B------:R-:W-:Y:S05]  /*ad10*/  BRA `(.L_x_112) ;  /* 0xffffffe800647947 */ /* 0x000fea000383ffff */
.L_x_80:
[----:B-1----:R1:W2:Y:S02]  /*ad20*/  SYNCS.PHASECHK.TRANS64.TRYWAIT P2, [R3+URZ+0x28c40], R2 ;  /* 0x028c4002030075a7 */ /* 0x0022a4000804017f */
[----:B--2---:R-:W-:Y:S05]  /*ad30*/  @!P2 NANOSLEEP.SYNCS 0x989680 ;  /* 0x009896800000a95d */ /* 0x004fea0003900000 */
[----:B------:R-:W2:Y:S02]  /*ad40*/  @!P2 SYNCS.PHASECHK.TRANS64 P2, [R3+URZ+0x28c40], R2 ;  /* 0x028c40020300a5a7 */ /* 0x000ea4000804007f */
[----:B--2---:R-:W-:Y:S05]  /*ad50*/  @!P2 BRA `(.L_x_80) ;  /* 0xfffffffc00f0a947 */ /* 0x004fea000383ffff */
[----:B------:R-:W-:Y:S05]  /*ad60*/  BRA `(.L_x_113) ;  /* 0xffffffec00dc7947 */ /* 0x000fea000383ffff */
.L_x_82:
[----:B--2---:R2:W3:Y:S02]  /*ad70*/  SYNCS.PHASECHK.TRANS64.TRYWAIT P2, [R3+URZ+0x28c60], R2 ;  /* 0x028c6002030075a7 */ /* 0x0044e4000804017f */
[----:B---3--:R-:W-:Y:S05]  /*ad80*/  @!P2 NANOSLEEP.SYNCS 0x989680 ;  /* 0x009896800000a95d */ /* 0x008fea0003900000 */
[----:B------:R-:W3:Y:S02]  /*ad90*/  @!P2 SYNCS.PHASECHK.TRANS64 P2, [R3+URZ+0x28c60], R2 ;  /* 0x028c60020300a5a7 */ /* 0x000ee4000804007f */
[----:B---3--:R-:W-:Y:S05]  /*ada0*/  @!P2 BRA `(.L_x_82) ;  /* 0xfffffffc00f0a947 */ /* 0x008fea000383ffff */
[----:B------:R-:W-:Y:S05]  /*adb0*/  BRA `(.L_x_114) ;  /* 0xfffffff000387947 */ /* 0x000fea000383ffff */
.L_x_87:
[----:B--2---:R2:W3:Y:S02]  /*adc0*/  SYNCS.PHASECHK.TRANS64.TRYWAIT P0, [R0+URZ+0x28c20], R3 ;  /* 0x028c2003000075a7 */ /* 0x0044e4000800017f */
[----:B---3--:R-:W-:Y:S05]  /*add0*/  @!P0 NANOSLEEP.SYNCS 0x989680 ;  /* 0x009896800000895d */ /* 0x008fea0003900000 */
[----:B------:R-:W3:Y:S02]  /*ade0*/  @!P0 SYNCS.PHASECHK.TRANS64 P0, [R0+URZ+0x28c20], R3 ;  /* 0x028c2003000085a7 */ /* 0x000ee4000800007f */
[----:B---3--:R-:W-:Y:S05]  /*adf0*/  @!P0 BRA `(.L_x_87) ;  /* 0xfffffffc00f08947 */ /* 0x008fea000383ffff */
[----:B------:R-:W-:Y:S05]  /*ae00*/  BRA `(.L_x_115) ;  /* 0xfffffff400847947 */ /* 0x000fea000383ffff */
.L_x_88:
[----:B------:R-:W3:Y:S01]  /*ae10*/  S2R R2, SR_TID.X ;  /* 0x0000000000027919 */ /* 0x000ee20000002100 */
[----:B------:R-:W-:Y:S01]  /*ae20*/  BSSY B0, `(.L_x_116) ;  /* 0x000000a000007945 */ /* 0x000fe20003800000 */
[----:B------:R-:W-:Y:S01]  /*ae30*/  MOV R12, RZ ;  /* 0x000000ff000c7202 */ /* 0x000fe20000000f00 */
[----:B------:R-:W-:Y:S01]  /*ae40*/  IMAD.MOV.U32 R11, RZ, RZ, 0x1f ;  /* 0x0000001fff0b7424 */ /* 0x000fe200078e00ff */
[----:B------:R-:W-:Y:S02]  /*ae50*/  MOV R15, 0xffffffff ;  /* 0xffffffff000f7802 */ /* 0x000fe40000000f00 */
[----:B---3--:R-:W-:-:S04]  /*ae60*/  SHF.R.U32.HI R2, RZ, 0x5, R2 ;  /* 0x00000005ff027819 */ /* 0x008fc80000011602 */
[----:B------:R-:W-:-:S04]  /*ae70*/  LOP3.LUT R2, R2, 0x3, RZ, 0xc0, !PT ;  /* 0x0000000302027812 */ /* 0x000fc800078ec0ff */
[----:B------:R-:W-:-:S07]  /*ae80*/  MOV R13, R2 ;  /* 0x00000002000d7202 */ /* 0x000fce0000000f00 */
[----:B-12---:R-:W-:Y:S05]  /*ae90*/  WARPSYNC.COLLECTIVE R15, `(.L_x_117) ;  /* 0x000000000f087348 */ /* 0x006fea0003c00000 */
[----:B------:R3:W4:Y:S02]  /*aea0*/  SHFL.IDX P6, R14, R13, R12, R11 ;  /* 0x0000000c0d0e7389 */ /* 0x00072400000c000b */
[----:B-1234-:R-:W-:Y:S01]  /*aeb0*/  ENDCOLLECTIVE ;  /* 0x000000000000791b */ /* 0x01efe20003800000 */
.L_x_117:
[----:B------:R-:W-:Y:S05]  /*aec0*/  BSYNC B0 ;  /* 0x0000000000007941 */ /* 0x000fea0003800000 */
.L_x_116:
[----:B------:R-:W-:Y:S05]  /*aed0*/  BRA `(.L_x_118) ;  /* 0xfffffff4006c7947 */ /* 0x000fea000383ffff */
.L_x_91:
[----:B------:R-:W-:Y:S01]  /*aee0*/  BSSY B1, `(.L_x_119) ;  /* 0x0000006000017945 */ /* 0x000fe20003800000 */
[----:B------:R-:W-:-:S07]  /*aef0*/  MOV R15, 0xffffffff ;  /* 0xffffffff000f7802 */ /* 0x000fce0000000f00 */
[----:B-123--:R-:W-:Y:S05]  /*af00*/  WARPSYNC.COLLECTIVE R15, `(.L_x_120) ;  /* 0x000000000f0c7348 */ /* 0x00efea0003c00000 */
[----:B------:R-:W-:Y:S02]  /*af10*/  ELECT P6, UR62, PT ;  /* 0x00000000003e782f */ /* 0x000fe400038c0000 */
[----:B------:R-:W-:Y:S01]  /*af20*/  MOV R14, UR62 ;  /* 0x0000003e000e7c02 */ /* 0x000fe20008000f00 */
[----:B-123--:R-:W-:Y:S10]  /*af30*/  ENDCOLLECTIVE ;  /* 0x000000000000791b */ /* 0x00eff40003800000 */
.L_x_120:
[----:B------:R-:W-:Y:S05]  /*af40*/  BSYNC B1 ;  /* 0x0000000000017941 */ /* 0x000fea0003800000 */
.L_x_119:
[----:B------:R-:W-:Y:S05]  /*af50*/  BRA `(.L_x_121) ;  /* 0xfffffff400647947 */ /* 0x000fea000383ffff */
.L_x_93:
[----:B--2---:R2:W3:Y:S02]  /*af60*/  SYNCS.PHASECHK.TRANS64.TRYWAIT P0, [R6+URZ], R5 ;  /* 0x00000005060075a7 */ /* 0x0044e4000800017f */
[----:B---3--:R-:W-:Y:S05]  /*af70*/  @!P0 NANOSLEEP.SYNCS 0x989680 ;  /* 0x009896800000895d */ /* 0x008fea0003900000 */
[----:B------:R-:W3:Y:S02]  /*af80*/  @!P0 SYNCS.PHASECHK.TRANS64 P0, [R6+URZ], R5 ;  /* 0x00000005060085a7 */ /* 0x000ee4000800007f */
[----:B---3--:R-:W-:Y:S05]  /*af90*/  @!P0 BRA `(.L_x_93) ;  /* 0xfffffffc00f08947 */ /* 0x008fea000383ffff */
[----:B------:R-:W-:Y:S05]  /*afa0*/  BRA `(.L_x_122) ;  /* 0xfffffff400987947 */ /* 0x000fea000383ffff */
.L_x_94:
[----:B---3--:R3:W4:Y:S02]  /*afb0*/  SYNCS.PHASECHK.TRANS64.TRYWAIT P0, [R3+URZ], R2 ;  /* 0x00000002030075a7 */ /* 0x008724000800017f */
[----:B----4-:R-:W-:Y:S05]  /*afc0*/  @!P0 NANOSLEEP.SYNCS 0x989680 ;  /* 0x009896800000895d */ /* 0x010fea0003900000 */
[----:B------:R-:W4:Y:S02]  /*afd0*/  @!P0 SYNCS.PHASECHK.TRANS64 P0, [R3+URZ], R2 ;  /* 0x00000002030085a7 */ /* 0x000f24000800007f */
[----:B----4-:R-:W-:Y:S05]  /*afe0*/  @!P0 BRA `(.L_x_94) ;  /* 0xfffffffc00f08947 */ /* 0x010fea000383ffff */
[----:B------:R-:W-:Y:S05]  /*aff0*/  BRA `(.L_x_123) ;  /* 0xfffffff4008c7947 */ /* 0x000fea000383ffff */
.L_x_96:
[----:B---3--:R3:W4:Y:S02]  /*b000*/  SYNCS.PHASECHK.TRANS64.TRYWAIT P0, [R16+URZ], R5 ;  /* 0x00000005100075a7 */ /* 0x008724000800017f */
[----:B----4-:R-:W-:Y:S05]  /*b010*/  @!P0 NANOSLEEP.SYNCS 0x989680 ;  /* 0x009896800000895d */ /* 0x010fea0003900000 */
[----:B------:R-:W4:Y:S02]  /*b020*/  @!P0 SYNCS.PHASECHK.TRANS64 P0, [R16+URZ], R5 ;  /* 0x00000005100085a7 */ /* 0x000f24000800007f */
[----:B----4-:R-:W-:Y:S05]  /*b030*/  @!P0 BRA `(.L_x_96) ;  /* 0xfffffffc00f08947 */ /* 0x010fea000383ffff */
[----:B------:R-:W-:Y:S05]  /*b040*/  BRA `(.L_x_124) ;  /* 0xfffffff400907947 */ /* 0x000fea000383ffff */
.L_x_125:
[----:B------:R-:W-:-:S00]  /*b050*/  BRA `(.L_x_125) ;  /* 0xfffffffc00fc7947 */ /* 0x000fc0000383ffff */
[----:B------:R-:W-:-:S00]  /*b060*/  NOP ;  /* 0x0000000000007918 */ /* 0x000fc00000000000 */
        /* <DEDUP_REMOVED lines=9> */
.L_x_4549:


//--------------------- .text._ZN7cutlass13device_kernelIN5flash11enable_sm90INS1_16FlashAttnFwdSm90INS1_25CollectiveMainloopFwdSm90ILi2EN4cute5tupleIJNS5_1CILi1EEES8_S8_EEENS6_IJNS7_ILi64EEESA_SA_EEELi512ENS_6half_tEfNS_4arch4Sm90ELb0ELb0ELb0ELb0ELb0ELb0ELb1ELb0ELb0ELb0ELb0ELb0EEENS1_21CollectiveEpilogueFwdINS6_IJSA_NS7_ILi512EEESA_EEES9_SC_SE_Li256ELb0ELb0ELb0ELb0EEENS1_29StaticPersistentTileSchedulerILb0EEEEEEEEEvNT_6ParamsE --------------------------
	.section	.text._ZN7cutlass13device_kernelIN5flash11enable_sm90INS1_16FlashAttnFwdSm90INS1_25CollectiveMainloopFwdSm90ILi2EN4cute5tupleIJNS5_1CILi1EEES8_S8_EEENS6_IJNS7_ILi64EEESA_SA_EEELi512ENS_6half_tEfNS_4arch4Sm90ELb0ELb0ELb0ELb0ELb0ELb0ELb1ELb0ELb0ELb0ELb0ELb0EEENS1_21CollectiveEpilogueFwdINS6_IJSA_NS7_ILi512EEESA_EEES9_SC_SE_Li256ELb0ELb0ELb0ELb0EEENS1_29StaticPersistentTileSchedulerILb0EEEEEEEEEvNT_6ParamsE,"ax",@progbits
	.align	128
.text._ZN7cutlass13device_kernelIN5flash11enable_sm90INS1_16FlashAttnFwdSm90INS1_25CollectiveMainloopFwdSm90ILi2EN4cute5tupleIJNS5_1CILi1EEES8_S8_EEENS6_IJNS7_ILi64EEESA_SA_EEELi512ENS_6half_tEfNS_4arch4Sm90ELb0ELb0ELb0ELb0ELb0ELb0ELb1ELb0ELb0ELb0ELb0ELb0EEENS1_21CollectiveEpilogueFwdINS6_IJSA_NS7_ILi512EEESA_EEES9_SC_SE_Li256ELb0ELb0ELb0ELb0EEENS1_29StaticPersistentTileSchedulerILb0EEEEEEEEEvNT_6ParamsE:
        .type           _ZN7cutlass13device_kernelIN5flash11enable_sm90INS1_16FlashAttnFwdSm90INS1_25CollectiveMainloopFwdSm90ILi2EN4cute5tupleIJNS5_1CILi1EEES8_S8_EEENS6_IJNS7_ILi64EEESA_SA_EEELi512ENS_6half_tEfNS_4arch4Sm90ELb0ELb0ELb0ELb0ELb0ELb0ELb1ELb0ELb0ELb0ELb0ELb0EEENS1_21CollectiveEpilogueFwdINS6_IJSA_NS7_ILi512EEESA_EEES9_SC_SE_Li256ELb0ELb0ELb0ELb0EEENS1_29StaticPersistentTileSchedulerILb0EEEEEEEEEvNT_6ParamsE,@function
        .size           _ZN7cutlass13device_kernelIN5flash11enable_sm90INS1_16FlashAttnFwdSm90INS1_25CollectiveMainloopFwdSm90ILi2EN4cute5tupleIJNS5_1CILi1EEES8_S8_EEENS6_IJNS7_ILi64EEESA_SA_EEELi512ENS_6half_tEfNS_4arch4Sm90ELb0ELb0ELb0ELb0ELb0ELb0ELb1ELb0ELb0ELb0ELb0ELb0EEENS1_21CollectiveEpilogueFwdINS6_IJSA_NS7_ILi512EEESA_EEES9_SC_SE_Li256ELb0ELb0ELb0ELb0EEENS1_29StaticPersistentTileSchedulerILb0EEEEEEEEEvNT_6ParamsE,(.L_x_4550 - _ZN7cutlass13device_kernelIN5flash11enable_sm90INS1_16FlashAttnFwdSm90INS1_25CollectiveMainloopFwdSm90ILi2EN4cute5tupleIJNS5_1CILi1EEES8_S8_EEENS6_IJNS7_ILi64EEESA_SA_EEELi512ENS_6half_tEfNS_4arch4Sm90ELb0ELb0ELb0ELb0ELb0ELb0ELb1ELb0ELb0ELb0ELb0ELb0EEENS1_21CollectiveEpilogueFwdINS6_IJSA_NS7_ILi512EEESA_EEES9_SC_SE_Li256ELb0ELb0ELb0ELb0EEENS1_29StaticPersistentTileSchedulerILb0EEEEEEEEEvNT_6ParamsE)
        .other          _ZN7cutlass13device_kernelIN5flash11enable_sm90INS1_16FlashAttnFwdSm90INS1_25CollectiveMainloopFwdSm90ILi2EN4cute5tupleIJNS5_1CILi1EEES8_S8_EEENS6_IJNS7_ILi64EEESA_SA_EEELi512ENS_6half_tEfNS_4arch4Sm90ELb0ELb0ELb0ELb0ELb0ELb0ELb1ELb0ELb0ELb0ELb0ELb0EEENS1_21CollectiveEpilogueFwdINS6_IJSA_NS7_ILi512EEESA_EEES9_SC_SE_Li256ELb0ELb0ELb0ELb0EEENS1_29StaticPersistentTileSchedulerILb0EEEEEEEEEvNT_6ParamsE,@"STO_CUDA_ENTRY STV_DEFAULT"
_ZN7cutlass13device_kernelIN5flash11enable_sm90INS1_16FlashAttnFwdSm90INS1_25CollectiveMainloopFwdSm90ILi2EN4cute5tupleIJNS5_1CILi1EEES8_S8_EEENS6_IJNS7_ILi64EEESA_SA_EEELi512ENS_6half_tEfNS_4arch4Sm90ELb0ELb0ELb0ELb0ELb0ELb0ELb1ELb0ELb0ELb0ELb0ELb0EEENS1_21CollectiveEpilogueFwdINS6_IJSA_NS7_ILi512EEESA_EEES9_SC_SE_Li256ELb0ELb0ELb0ELb0EEENS1_29StaticPersistentTileSchedulerILb0EEEEEEEEEvNT_6ParamsE:
[----:B------:R-:W1:Y:S02]  /*0000*/  LDC R1, c[0x0][0x28] ;  /* 0x00000a00ff017b82 */ /* 0x000e640000000800 */
[----:B-1----:R-:W-:Y:S01]  /*0010*/  VIADD R1, R1, 0xffffffe0 ;  /* 0xffffffe001017836 */ /* 0x002fe20000000000 */
[----:B------:R-:W1:Y:S01]  /*0020*/  S2R R3, SR_TID.X ;  /* 0x0000000000037919 */ /* 0x000e620000002100 */
[----:B------:R-:W-:Y:S01]  /*0030*/  ELECT P0, URZ, PT ;  /* 0x00000000003f782f */ /* 0x000fe20003800000 */
[----:B------:R-:W-:Y:S01]  /*0040*/  BSSY B0, `(.L_x_126) ;  /* 0x0000016000007945 */ /* 0x000fe20003800000 */
[----:B-1----:R-:W-:-:S05]  /*0050*/  SHF.R.U32.HI R0, RZ, 0x5, R3 ;  /* 0x00000005ff007819 */ /* 0x002fca0000011603 */
[----:B------:R-:W1:Y:S02]  /*0060*/  SHFL.IDX PT, R2, R0, RZ, 0x1f ;  /* 0x00001fff00027589 */ /* 0x000e6400000e0000 */
[----:B-1----:R-:W-:-:S13]  /*0070*/  ISETP.EQ.AND P0, PT, R2, RZ, P0 ;  /* 0x000000ff0200720c */ /* 0x002fda0000702270 */
[----:B------:R-:W-:Y:S05]  /*0080*/  @!P0 BRA `(.L_x_127) ;  /* 0x0000000000448947 */ /* 0x000fea0003800000 */
[----:B------:R-:W-:Y:S02]  /*0090*/  ULDC.64 UR4, c[0x0][0x198] ;  /* 0x0000660000047ab9 */ /* 0x000fe40000000a00 */
[----:B------:R-:W-:Y:S02]  /*00a0*/  UIADD3 UR6, UP0, UR4, 0x270, URZ ;  /* 0x0000027004067890 */ /* 0x000fe4000ff1e03f */
[----:B------:R-:W-:Y:S02]  /*00b0*/  UIADD3 UR8, UP1, UR4, 0x770, URZ ;  /* 0x0000077004087890 */ /* 0x000fe4000ff3e03f */
[----:B------:R-:W-:Y:S02]  /*00c0*/  UIADD3 UR10, UP2, UR4, 0x370, URZ ;  /* 0x00000370040a7890 */ /* 0x000fe4000ff5e03f */
[----:B------:R-:W-:Y:S02]  /*00d0*/  UIADD3 UR12, UP3, UR4, 0x470, URZ ;  /* 0x00000470040c7890 */ /* 0x000fe4000ff7e03f */
[----:B------:R-:W-:-:S02]  /*00e0*/  UIADD3 UR4, UP4, UR4, 0xaf0, URZ ;  /* 0x00000af004047890 */ /* 0x000fc4000ff9e03f */
[----:B------:R-:W-:Y:S02]  /*00f0*/  UIADD3.X UR7, URZ, UR5, URZ, UP0, !UPT ;  /* 0x000000053f077290 */ /* 0x000fe400087fe43f */
[----:B------:R-:W-:Y:S02]  /*0100*/  UIADD3.X UR9, URZ, UR5, URZ, UP1, !UPT ;  /* 0x000000053f097290 */ /* 0x000fe40008ffe43f */
[----:B------:R-:W-:Y:S02]  /*0110*/  UIADD3.X UR11, URZ, UR5, URZ, UP2, !UPT ;  /* 0x000000053f0b7290 */ /* 0x000fe400097fe43f */
[----:B------:R-:W-:Y:S02]  /*0120*/  UIADD3.X UR13, URZ, UR5, URZ, UP3, !UPT ;  /* 0x000000053f0d7290 */ /* 0x000fe40009ffe43f */
[----:B------:R-:W-:Y:S01]  /*0130*/  UIADD3.X UR5, URZ, UR5, URZ, UP4, !UPT ;  /* 0x000000053f057290 */ /* 0x000fe2000a7fe43f */
[----:B------:R1:W-:Y:S02]  /*0140*/  UTMACCTL.PF [UR6] ;  /* 0x00000000060079b9 */ /* 0x0003e40008040000 */
[----:B------:R1:W-:Y:S02]  /*0150*/  UTMACCTL.PF [UR8] ;  /* 0x00000000080079b9 */ /* 0x0003e40008040000 */
[----:B------:R1:W-:Y:S02]  /*0160*/  UTMACCTL.PF [UR10] ;  /* 0x000000000a0079b9 */ /* 0x0003e40008040000 */
[----:B------:R1:W-:Y:S02]  /*0170*/  UTMACCTL.PF [UR12] ;  /* 0x000000000c0079b9 */ /* 0x0003e40008040000 */
[----:B------:R1:W-:Y:S02]  /*0180*/  UTMACCTL.PF [UR4] ;  /* 0x00000000040079b9 */ /* 0x0003e40008040000 */
[----:B-1----:R-:W-:Y:S01]  /*0190*/  NOP ;  /* 0x0000000000007918 */ /* 0x002fe20000000000 */
.L_x_127:
[----:B------:R-:W-:Y:S05]  /*01a0*/  BSYNC B0 ;  /* 0x0000000000007941 */ /* 0x000fea0003800000 */
.L_x_126:
[----:B------:R-:W-:Y:S01]  /*01b0*/  VOTEU.ANY UP0, P0 ;  /* 0x00000000003f7886 */ /* 0x000fe20000000100 */
[----:B------:R-:W1:Y:S01]  /*01c0*/  SHFL.IDX PT, R2, R0, RZ, 0x1f ;  /* 0x00001fff00027589 */ /* 0x000e6200000e0000 */
[----:B------:R-:W-:Y:S01]  /*01d0*/  UMOV UR4, 0x1 ;  /* 0x0000000100047882 */ /* 0x000fe20000000000 */
[----:B------:R-:W-:Y:S01]  /*01e0*/  VOTEU.ANY UP1, P0 ;  /* 0x00000000003f7886 */ /* 0x000fe20000020100 */
[----:B------:R-:W-:Y:S01]  /*01f0*/  SHF.R.U32.HI R4, RZ, 0x7, R3 ;  /* 0x00000007ff047819 */ /* 0x000fe20000011603 */
[----:B------:R-:W2:Y:S01]  /*0200*/  @UP0 S2UR UR7, SR_CgaCtaId ;  /* 0x00000000000709c3 */ /* 0x000ea20000008800 */
[----:B------:R-:W-:Y:S01]  /*0210*/  @UP0 UMOV UR6, 0x400 ;  /* 0x0000040000060882 */ /* 0x000fe20000000000 */
[----:B------:R-:W-:-:S04]  /*0220*/  @UP0 UIADD3 UR4, -UR4, 0x100000, URZ ;  /* 0x0010000004040890 */ /* 0x000fc8000fffe13f */
[----:B------:R-:W-:Y:S02]  /*0230*/  @UP0 USHF.L.U32 UR5, UR4, 0xb, URZ ;  /* 0x0000000b04050899 */ /* 0x000fe4000800063f */
[----:B------:R-:W-:Y:S01]  /*0240*/  @UP0 USHF.L.U32 UR4, UR4, 0x1, URZ ;  /* 0x0000000104040899 */ /* 0x000fe2000800063f */
[----:B------:R-:W-:Y:S01]  /*0250*/  VOTEU.ANY UP2, P0 ;  /* 0x00000000003f7886 */ /* 0x000fe20000040100 */
[----:B-1----:R-:W-:Y:S02]  /*0260*/  ISETP.NE.AND P1, PT, R2, RZ, PT ;  /* 0x000000ff0200720c */ /* 0x002fe40003f25270 */
[----:B------:R1:W3:Y:S01]  /*0270*/  SHFL.IDX PT, R2, R4, RZ, 0x1f ;  /* 0x00001fff04027589 */ /* 0x0002e200000e0000 */
[----:B--2---:R-:W-:Y:S01]  /*0280*/  @UP0 ULEA UR6, UR7, UR6, 0x18 ;  /* 0x0000000607060291 */ /* 0x004fe2000f8ec03f */
[----:B------:R-:W-:Y:S02]  /*0290*/  VOTEU.ANY UP0, P0 ;  /* 0x00000000003f7886 */ /* 0x000fe40000000100 */
[----:B------:R-:W2:Y:S09]  /*02a0*/  FENCE.VIEW.ASYNC.S ;  /* 0x00000000000073c6 */ /* 0x000eb20000000000 */
[----:B--2---:R1:W2:Y:S01]  /*02b0*/  @UP0 SYNCS.EXCH.64 URZ, [UR6+0x38800], UR4 ;  /* 0x03880004063f05b2 */ /* 0x0042a20008000100 */
[----:B------:R1:W4:Y:S01]  /*02c0*/  @UP1 SYNCS.EXCH.64 URZ, [UR6+0x38810], UR4 ;  /* 0x03881004063f15b2 */ /* 0x0003220008000100 */
[----:B------:R1:W1:Y:S01]  /*02d0*/  @UP2 SYNCS.EXCH.64 URZ, [UR6+0x38820], UR4 ;  /* 0x03882004063f25b2 */ /* 0x0002620008000100 */
        /* <DEDUP_REMOVED lines=13> */
[----:B------:R1:W1:Y:S01]  /*03b0*/  SYNCS.EXCH.64 URZ, [UR6+0x38848], UR4 ;  /* 0x03884804063f75b2 */ /* 0x0002620008000100 */
[----:B------:R-:W-:Y:S01]  /*03c0*/  NOP ;  /* 0x0000000000007918 */ /* 0x000fe20000000000 */
.L_x_128:
[----:B-1----:R-:W1:Y:S01]  /*03d0*/  SHFL.IDX PT, R4, R0, RZ, 0x1f ;  /* 0x00001fff00047589 */ /* 0x002e6200000e0000 */
[----:B------:R-:W-:Y:S01]  /*03e0*/  NOP ;  /* 0x0000000000007918 */ /* 0x000fe20000000000 */
[----:B-1----:R-:W-:-:S13]  /*03f0*/  ISETP.NE.AND P0, PT, R4, RZ, PT ;  /* 0x000000ff0400720c */ /* 0x002fda0003f05270 */
[----:B------:R-:W-:Y:S05]  /*0400*/  @P0 BRA `(.L_x_129) ;  /* 0x0000000000480947 */ /* 0x000fea0003800000 */
[----:B------:R-:W1:Y:S01]  /*0410*/  S2UR UR5, SR_CgaCtaId ;  /* 0x00000000000579c3 */ /* 0x000e620000008800 */
        /* <DEDUP_REMOVED lines=15> */
[----:B------:R1:W1:Y:S01]  /*0510*/  SYNCS.EXCH.64 URZ, [UR8+0x38868], UR4 ;  /* 0x03886804083f75b2 */ /* 0x0002620008000100 */
[----:B------:R-:W-:Y:S01]  /*0520*/  NOP ;  /* 0x0000000000007918 */ /* 0x000fe20000000000 */
.L_x_129:
[----:B------:R-:W5:Y:S01]  /*0530*/  SHFL.IDX PT, R4, R0, RZ, 0x1f ;  /* 0x00001fff00047589 */ /* 0x000f6200000e0000 */
[----:B------:R-:W-:Y:S01]  /*0540*/  NOP ;  /* 0x0000000000007918 */ /* 0x000fe20000000000 */
[----:B-----5:R-:W-:-:S13]  /*0550*/  ISETP.NE.AND P0, PT, R4, RZ, PT ;  /* 0x000000ff0400720c */ /* 0x020fda0003f05270 */
        /* <DEDUP_REMOVED lines=15> */
.L_x_130:
[----:B------:R-:W5:Y:S01]  /*0650*/  SHFL.IDX PT, R4, R0, RZ, 0x1f ;  /* 0x00001fff00047589 */ /* 0x000f6200000e0000 */
[----:B------:R-:W-:Y:S01]  /*0660*/  NOP ;  /* 0x0000000000007918 */ /* 0x000fe20000000000 */
[----:B-----5:R-:W-:-:S13]  /*0670*/  ISETP.NE.AND P0, PT, R4, RZ, PT ;  /* 0x000000ff0400720c */ /* 0x020fda0003f05270 */
        /* <DEDUP_REMOVED lines=19> */
.L_x_131:
[----:B------:R-:W5:Y:S01]  /*07b0*/  SHFL.IDX PT, R4, R0, RZ, 0x1f ;  /* 0x00001fff00047589 */ /* 0x000f6200000e0000 */
[----:B---3--:R-:W-:Y:S01]  /*07c0*/  R2UR UR43, R2 ;  /* 0x00000000022b72ca */ /* 0x008fe200000e0000 */
        /* <DEDUP_REMOVED lines=20> */
[----:B---3--:R-:W-:Y:S01]  /*0910*/  NOP ;  /* 0x0000000000007918 */ /* 0x008fe20000000000 */
.L_x_132:
[----:B------:R-:W-:Y:S01]  /*0920*/  ISETP.NE.AND P0, PT, RZ, UR43, PT ;  /* 0x0000002bff007c0c */ /* 0x000fe2000bf05270 */
[----:B------:R-:W-:Y:S01]  /*0930*/  NOP ;  /* 0x0000000000007918 */ /* 0x000fe20000000000 */
[----:B------:R-:W-:Y:S01]  /*0940*/  ULDC.64 UR54, c[0x0][0x208] ;  /* 0x0000820000367ab9 */ /* 0x000fe20000000a00 */
[----:B-12-4-:R-:W-:Y:S10]  /*0950*/  BAR.SYNC.DEFER_BLOCKING 0x0 ;  /* 0x0000000000007b1d */ /* 0x016ff40000010000 */
[----:B------:R-:W-:Y:S05]  /*0960*/  @!P0 BRA `(.L_x_133) ;  /* 0x0000009400308947 */ /* 0x000fea0003800000 */
.L_x_134:
        /* <DEDUP_REMOVED lines=16> */
[----:B------:R-:W-:Y:S01]  /*0a70*/  IMAD.MOV.U32 R184, RZ, RZ, 0x40 ;  /* 0x00000040ffb87424 */ /* 0x000fe200078e00ff */
[----:B------:R-:W-:Y:S01]  /*0a80*/  MOV R16, RZ ;  /* 0x000000ff00107202 */ /* 0x000fe20000000f00 */
[----:B------:R-:W-:Y:S01]  /*0a90*/  ULDC.64 UR46, c[0x0][0x198] ;  /* 0x00006600002e7ab9 */ /* 0x000fe20000000a00 */
[----:B------:R-:W-:Y:S01]  /*0aa0*/  SHF.R.S32.HI R3, RZ, 0x1f, R0 ;  /* 0x0000001fff037819 */ /* 0x000fe20000011400 */
[----:B------:R-:W-:-:S03]  /*0ab0*/  UMOV UR38, URZ ;  /* 0x0000003f00267c82 */ /* 0x000fc60008000000 */
[CC--:B------:R-:W-:Y:S02]  /*0ac0*/  LEA.HI R2, R3.reuse, R0.reuse, RZ, 0x4 ;  /* 0x0000000003027211 */ /* 0x0c0fe400078f20ff */
[CC--:B------:R-:W-:Y:S02]  /*0ad0*/  LEA.HI R4, R3.reuse, R0.reuse, RZ, 0x5 ;  /* 0x0000000003047211 */ /* 0x0c0fe400078f28ff */
[----:B------:R-:W-:Y:S02]  /*0ae0*/  LOP3.LUT R7, R2, 0xfffffff0, RZ, 0xc0, !PT ;  /* 0xfffffff002077812 */ /* 0x000fe400078ec0ff */
[----:B------:R-:W-:Y:S02]  /*0af0*/  LEA.HI R5, R3, R0, RZ, 0x7 ;  /* 0x0000000003057211 */ /* 0x000fe400078f38ff */
[--C-:B------:R-:W-:Y:S01]  /*0b00*/  SHF.R.S32.HI R187, RZ, 0x5, R4.reuse ;  /* 0x00000005ffbb7819 */ /* 0x100fe20000011404 */
[----:B------:R-:W-:Y:S01]  /*0b10*/  IMAD.IADD R7, R0, 0x1, -R7 ;  /* 0x0000000100077824 */ /* 0x000fe200078e0a07 */
[----:B------:R-:W-:-:S02]  /*0b20*/  SHF.R.S32.HI R4, RZ, 0x1f, R4 ;  /* 0x0000001fff047819 */ /* 0x000fc40000011404 */
[----:B------:R-:W-:Y:S02]  /*0b30*/  LOP3.LUT R3, R5, 0xffffff80, RZ, 0xc0, !PT ;  /* 0xffffff8005037812 */ /* 0x000fe400078ec0ff */
[----:B------:R-:W-:Y:S01]  /*0b40*/  LEA.HI R4, R4, R187, RZ, 0x2 ;  /* 0x000000bb04047211 */ /* 0x000fe200078f10ff */
[----:B-1----:R-:W-:Y:S01]  /*0b50*/  ULEA UR42, UR4, UR42, 0x18 ;  /* 0x0000002a042a7291 */ /* 0x002fe2000f8ec03f */
[----:B------:R-:W-:Y:S02]  /*0b60*/  IADD3 R3, R0, -R3, RZ ;  /* 0x8000000300037210 */ /* 0x000fe40007ffe0ff */
[----:B------:R-:W-:Y:S02]  /*0b70*/  SHF.R.S32.HI R0, RZ, 0x1f, R7 ;  /* 0x0000001fff007819 */ /* 0x000fe40000011407 */
[----:B------:R-:W-:Y:S02]  /*0b80*/  SHF.R.S32.HI R186, RZ, 0x7, R5 ;  /* 0x00000007ffba7819 */ /* 0x000fe40000011405 */
[----:B------:R-:W-:-:S02]  /*0b90*/  LOP3.LUT R4, R4, 0x3ffffc, RZ, 0xc0, !PT ;  /* 0x003ffffc04047812 */ /* 0x000fc400078ec0ff */
[----:B------:R-:W-:Y:S01]  /*0ba0*/  SHF.R.S32.HI R9, RZ, 0x4, R2 ;  /* 0x00000004ff097819 */ /* 0x000fe20000011402 */
[----:B------:R-:W-:Y:S01]  /*0bb0*/  IMAD R11, R186, 0x100, R7 ;  /* 0x00000100ba0b7824 */ /* 0x000fe200078e0207 */
[----:B------:R-:W-:Y:S01]  /*0bc0*/  LEA.HI R6, R0, R7, RZ, 0x3 ;  /* 0x0000000700067211 */ /* 0x000fe200078f18ff */
[----:B------:R-:W-:Y:S01]  /*0bd0*/  IMAD.IADD R8, R187, 0x1, -R4 ;  /* 0x00000001bb087824 */ /* 0x000fe200078e0a04 */
[----:B------:R-:W-:Y:S02]  /*0be0*/  LEA.HI R2, R2, R9, RZ, 0x1 ;  /* 0x0000000902027211 */ /* 0x000fe400078f08ff */
[----:B------:R-:W-:Y:S02]  /*0bf0*/  LOP3.LUT R4, R6, 0xfffffff8, RZ, 0xc0, !PT ;  /* 0xfffffff806047812 */ /* 0x000fe400078ec0ff */
[----:B------:R-:W-:Y:S02]  /*0c00*/  LOP3.LUT R2, R2, 0x1ffffffe, RZ, 0xc0, !PT ;  /* 0x1ffffffe02027812 */ /* 0x000fe400078ec0ff */
[----:B------:R-:W-:Y:S01]  /*0c10*/  LEA R188, R8, R11, 0x4 ;  /* 0x0000000b08bc7211 */ /* 0x000fe200078e20ff */
[----:B------:R-:W-:Y:S01]  /*0c20*/  IMAD.IADD R8, R7, 0x1, -R4 ;  /* 0x0000000107087824 */ /* 0x000fe200078e0a04 */
[----:B------:R-:W-:Y:S01]  /*0c30*/  SHF.L.U32 R6, R6, 0x6, RZ ;  /* 0x0000000606067819 */ /* 0x000fe200000006ff */
[----:B------:R-:W-:Y:S01]  /*0c40*/  IMAD.IADD R9, R9, 0x1, -R2 ;  /* 0x0000000109097824 */ /* 0x000fe200078e0a02 */
[----:B------:R-:W-:Y:S01]  /*0c50*/  SHF.R.S32.HI R0, RZ, 0x1f, R3 ;  /* 0x0000001fff007819 */ /* 0x000fe20000011403 */
[----:B------:R-:W-:Y:S01]  /*0c60*/  IMAD.SHL.U32 R10, R8, 0x40, RZ ;  /* 0x00000040080a7824 */ /* 0x000fe200078e00ff */
[----:B------:R-:W-:Y:S01]  /*0c70*/  LOP3.LUT R6, R6, 0x7ffffe00, RZ, 0xc0, !PT ;  /* 0x7ffffe0006067812 */ /* 0x000fe200078ec0ff */
[----:B------:R-:W-:Y:S01]  /*0c80*/  IMAD.SHL.U32 R9, R9, 0x8, RZ ;  /* 0x0000000809097824 */ /* 0x000fe200078e00ff */
[----:B------:R-:W-:-:S02]  /*0c90*/  LEA.HI R2, R0, R3, RZ, 0x2 ;  /* 0x0000000300027211 */ /* 0x000fc400078f10ff */
[----:B------:R-:W-:Y:S01]  /*0ca0*/  LOP3.LUT R10, R10, 0x1c0, RZ, 0xc0, !PT ;  /* 0x000001c00a0a7812 */ /* 0x000fe200078ec0ff */
[--C-:B------:R-:W-:Y:S01]  /*0cb0*/  IMAD.U32 R188, R188, 0x40, R9.reuse ;  /* 0x00000040bcbc7824 */ /* 0x100fe200078e0009 */
[----:B------:R-:W-:Y:S02]  /*0cc0*/  LEA R6, R187, R6, 0xa ;  /* 0x00000006bb067211 */ /* 0x000fe400078e50ff */
[----:B------:R-:W-:Y:S02]  /*0cd0*/  LOP3.LUT R9, R10, 0x8, R9, 0xf8, !PT ;  /* 0x000000080a097812 */ /* 0x000fe400078ef809 */
[----:B------:R-:W-:Y:S02]  /*0ce0*/  SHF.R.U32.HI R10, RZ, 0x3, R10 ;  /* 0x00000003ff0a7819 */ /* 0x000fe4000001160a */
[----:B------:R-:W-:Y:S02]  /*0cf0*/  LEA.HI R4, R0, R3, RZ, 0x5 ;  /* 0x0000000300047211 */ /* 0x000fe400078f28ff */
[----:B------:R-:W-:-:S02]  /*0d00*/  LOP3.LUT R9, R9, R10, RZ, 0x3c, !PT ;  /* 0x0000000a09097212 */ /* 0x000fc400078e3cff */
[--C-:B------:R-:W-:Y:S02]  /*0d10*/  SHF.R.S32.HI R0, RZ, 0x2, R2.reuse ;  /* 0x00000002ff007819 */ /* 0x100fe40000011402 */
[----:B------:R-:W-:Y:S01]  /*0d20*/  SHF.R.S32.HI R7, RZ, 0x1f, R2 ;  /* 0x0000001fff077819 */ /* 0x000fe20000011402 */
[----:B------:R-:W-:Y:S01]  /*0d30*/  IMAD.IADD R6, R6, 0x1, R9 ;  /* 0x0000000106067824 */ /* 0x000fe200078e0209 */
[----:B------:R-:W-:Y:S02]  /*0d40*/  R2P PR, R8, 0x6 ;  /* 0x0000000608007804 */ /* 0x000fe40000000000 */
[----:B------:R-:W-:Y:S02]  /*0d50*/  LEA.HI R7, R7, R0, RZ, 0x3 ;  /* 0x0000000007077211 */ /* 0x000fe400078f18ff */
[----:B------:R-:W-:Y:S02]  /*0d60*/  LEA.HI R5, R5, R186, RZ, 0x1 ;  /* 0x000000ba05057211 */ /* 0x000fe400078f08ff */
[----:B------:R-:W-:-:S02]  /*0d70*/  LEA R23, R6, UR42, 0x1 ;  /* 0x0000002a06177c11 */ /* 0x000fc4000f8e08ff */
[----:B------:R-:W-:Y:S02]  /*0d80*/  LOP3.LUT R2, R2, 0x7ffffffc, RZ, 0xc0, !PT ;  /* 0x7ffffffc02027812 */ /* 0x000fe400078ec0ff */
[----:B------:R-:W-:Y:S01]  /*0d90*/  LOP3.LUT R7, R7, 0xfffffff8, RZ, 0xc0, !PT ;  /* 0xfffffff807077812 */ /* 0x000fe200078ec0ff */
[----:B------:R-:W-:Y:S01]  /*0da0*/  VIADD R185, R23, 0x36400 ;  /* 0x0003640017b97836 */ /* 0x000fe20000000000 */
[----:B------:R-:W-:Y:S01]  /*0db0*/  LOP3.LUT R5, R5, 0xfffffe, RZ, 0xc0, !PT ;  /* 0x00fffffe05057812 */ /* 0x000fe200078ec0ff */
[----:B------:R-:W-:Y:S01]  /*0dc0*/  VIADD R22, R23, 0x36420 ;  /* 0x0003642017167836 */ /* 0x000fe20000000000 */
[----:B------:R-:W-:Y:S01]  /*0dd0*/  SHF.R.S32.HI R4, RZ, 0x5, R4 ;  /* 0x00000005ff047819 */ /* 0x000fe20000011404 */
[----:B------:R-:W-:Y:S01]  /*0de0*/  IMAD.IADD R18, R3, 0x1, -R2 ;  /* 0x0000000103127824 */ /* 0x000fe200078e0a02 */
[----:B------:R-:W-:Y:S01]  /*0df0*/  SEL R184, R184, 0xffffffc0, !P2 ;  /* 0xffffffc0b8b87807 */ /* 0x000fe20005000000 */
[----:B------:R-:W-:Y:S01]  /*0e00*/  IMAD.IADD R7, R0, 0x1, -R7 ;  /* 0x0000000100077824 */ /* 0x000fe200078e0a07 */
[----:B------:R-:W-:Y:S01]  /*0e10*/  MOV R2, RZ ;  /* 0x000000ff00027202 */ /* 0x000fe20000000f00 */
[----:B------:R-:W-:-:S02]  /*0e20*/  IMAD.IADD R5, R186, 0x1, -R5 ;  /* 0x00000001ba057824 */ /* 0x000fc400078e0a05 */
[C---:B------:R-:W-:Y:S01]  /*0e30*/  @P1 VIADD R22, R185.reuse, 0xffffffe0 ;  /* 0xffffffe0b9161836 */ /* 0x040fe20000000000 */
[----:B------:R-:W-:Y:S01]  /*0e40*/  IADD3 R185, R185, R184, RZ ;  /* 0x000000b8b9b97210 */ /* 0x000fe20007ffe0ff */
[----:B------:R-:W-:Y:S02]  /*0e50*/  IMAD R17, R4, 0x10, R7 ;  /* 0x0000001004117824 */ /* 0x000fe400078e0207 */
[----:B------:R-:W-:Y:S02]  /*0e60*/  IMAD.SHL.U32 R19, R5, 0x100, RZ ;  /* 0x0000010005137824 */ /* 0x000fe400078e00ff */
[----:B------:R-:W-:Y:S02]  /*0e70*/  IMAD.SHL.U32 R18, R18, 0x2, RZ ;  /* 0x0000000212127824 */ /* 0x000fe400078e00ff */
[----:B------:R-:W-:-:S07]  /*0e80*/  IMAD.IADD R184, R184, 0x1, R22 ;  /* 0x00000001b8b87824 */ /* 0x000fce00078e0216 */
.L_x_163:
[----:B------:R-:W-:Y:S01]  /*0e90*/  ULDC UR4, c[0x0][0xea8] ;  /* 0x0003aa0000047ab9 */ /* 0x000fe20000000800 */
[----:B------:R-:W-:Y:S01]  /*0ea0*/  ULDC.64 UR6, c[0x0][0x3f8] ;  /* 0x0000fe0000067ab9 */ /* 0x000fe20000000a00 */
[----:B------:R-:W-:Y:S02]  /*0eb0*/  UISETP.NE.AND UP1, UPT, UR4, 0x1, UPT ;  /* 0x000000010400788c */ /* 0x000fe4000bf25270 */
[----:B------:R-:W-:Y:S01]  /*0ec0*/  UISETP.NE.U32.AND UP0, UPT, UR6, URZ, UPT ;  /* 0x0000003f0600728c */ /* 0x000fe2000bf05070 */
[----:B------:R-:W-:Y:S01]  /*0ed0*/  ULDC UR4, c[0x0][0xeb4] ;  /* 0x0003ad0000047ab9 */ /* 0x000fe20000000800 */
[----:B------:R-:W-:Y:S01]  /*0ee0*/  UMOV UR40, UR41 ;  /* 0x0000002900287c82 */ /* 0x000fe20008000000 */
[----:B------:R-:W-:Y:S02]  /*0ef0*/  UISETP.NE.AND UP2, UPT, UR4, 0x1, UPT ;  /* 0x000000010400788c */ /* 0x000fe4000bf45270 */
[----:B------:R-:W-:Y:S01]  /*0f00*/  UISETP.NE.AND.EX UP0, UPT, UR7, URZ, UPT, UP0 ;  /* 0x0000003f0700728c */ /* 0x000fe2000bf05300 */
[----:B------:R-:W-:-:S03]  /*0f10*/  ULDC UR44, c[0x0][0x404] ;  /* 0x00010100002c7ab9 */ /* 0x000fc60000000800 */
[----:B------:R-:W-:Y:S01]  /*0f20*/  @UP1 ULDC UR4, c[0x0][0xeac] ;  /* 0x0003ab0000041ab9 */ /* 0x000fe20000000800 */
[----:B------:R-:W-:Y:S01]  /*0f30*/  @UP1 ULDC UR6, c[0x0][0xeb0] ;  /* 0x0003ac0000061ab9 */ /* 0x000fe20000000800 */
[----:B------:R-:W-:Y:S02]  /*0f40*/  UIMAD.WIDE.U32 UR4, UR41, UR4, URZ ;  /* 0x00000004290472a5 */ /* 0x000fe4000f8e003f */
[----:B------:R-:W-:Y:S02]  /*0f50*/  USEL UR44, UR44, 0x1, UP0 ;  /* 0x000000012c2c7887 */ /* 0x000fe40008000000 */
[----:B------:R-:W-:Y:S02]  /*0f60*/  @UP1 USHF.R.U32.HI UR40, URZ, UR6, UR5 ;  /* 0x000000063f281299 */ /* 0x000fe40008011605 */
[----:B------:R-:W-:Y:S01]  /*0f70*/  UISETP.NE.AND UP1, UPT, UR43, 0x1, UPT ;  /* 0x000000012b00788c */ /* 0x000fe2000bf25270 */
[----:B------:R-:W-:Y:S01]  /*0f80*/  @UP2 ULDC.64 UR6, c[0x0][0xeb8] ;  /* 0x0003ae0000062ab9 */ /* 0x000fe20000000a00 */
[----:B------:R-:W-:Y:S01]  /*0f90*/  UMOV UR39, UR41 ;  /* 0x0000002900277c82 */ /* 0x000fe20008000000 */
[----:B------:R-:W-:-:S03]  /*0fa0*/  UIMAD.WIDE.U32 UR4, UR40, UR6, URZ ;  /* 0x00000006280472a5 */ /* 0x000fc6000f8e003f */
[----:B------:R-:W-:Y:S01]  /*0fb0*/  PLOP3.LUT P0, PT, PT, PT, UP1, 0x80, 0x0 ;  /* 0x000000000000781c */ /* 0x000fe20003f0f018 */
[----:B------:R-:W-:Y:S01]  /*0fc0*/  ULDC UR6, c[0x0][0x2e0] ;  /* 0x0000b80000067ab9 */ /* 0x000fe20000000800 */
[----:B------:R-:W-:Y:S01]  /*0fd0*/  UMOV UR36, UR40 ;  /* 0x0000002800247c82 */ /* 0x000fe20008000000 */
[----:B------:R-:W-:Y:S02]  /*0fe0*/  UIMAD UR44, UR44, UR6, URZ ;  /* 0x000000062c2c72a4 */ /* 0x000fe4000f8e023f */
[----:B------:R-:W-:-:S08]  /*0ff0*/  @UP2 USHF.R.U32.HI UR36, URZ, UR7, UR5 ;  /* 0x000000073f242299 */ /* 0x000fd00008011605 */
[----:B-1----:R-:W-:Y:S05]  /*1000*/  @!P0 BRA `(.L_x_135) ;  /* 0x0000001400e08947 */ /* 0x002fea0003800000 */
[----:B------:R-:W1:Y:S01]  /*1010*/  SHFL.IDX PT, R0, R186, RZ, 0x1f ;  /* 0x00001fffba007589 */ /* 0x000e6200000e0000 */
[----:B------:R-:W-:Y:S01]  /*1020*/  UIADD3 UR4, UR42, 0x36400, URZ ;  /* 0x000364002a047890 */ /* 0x000fe2000fffe03f */
[----:B------:R-:W-:Y:S01]  /*1030*/  UMOV UR17, 0x40000040 ;  /* 0x4000004000117882 */ /* 0x000fe20000000000 */
[----:B------:R-:W-:Y:S02]  /*1040*/  BAR.SYNC.DEFER_BLOCKING 0xe, 0x100 ;  /* 0x0384000000007b1d */ /* 0x000fe40000010000 */
[----:B------:R-:W-:Y:S02]  /*1050*/  USHF.R.U32.HI UR4, URZ, 0x4, UR4 ;  /* 0x000000043f047899 */ /* 0x000fe40008011604 */
[----:B------:R-:W-:Y:S02]  /*1060*/  UISETP.GE.AND UP0, UPT, UR44, 0x41, UPT ;  /* 0x000000412c00788c */ /* 0x000fe4000bf06270 */
[----:B------:R-:W-:Y:S01]  /*1070*/  ULOP3.LUT UR4, UR4, 0x3fff, URZ, 0xc0, !UPT ;  /* 0x00003fff04047892 */ /* 0x000fe2000f8ec03f */
[----:B------:R-:W-:Y:S01]  /*1080*/  UMOV UR19, 0x40000040 ;  /* 0x4000004000137882 */ /* 0x000fe20000000000 */
[----:B------:R-:W-:-:S02]  /*1090*/  UMOV UR5, 0x40000040 ;  /* 0x4000004000057882 */ /* 0x000fc40000000000 */
[----:B------:R-:W-:Y:S01]  /*10a0*/  ULOP3.LUT UR16, UR4, 0x10000, URZ, 0xfc, !UPT ;  /* 0x0001000004107892 */ /* 0x000fe2000f8efc3f */
[----:B------:R-:W2:Y:S01]  /*10b0*/  S2R R4, SR_TID.X ;  /* 0x0000000000047919 */ /* 0x000ea20000002100 */
[----:B------:R-:W-:Y:S01]  /*10c0*/  UMOV UR7, 0x40000040 ;  /* 0x4000004000077882 */ /* 0x000fe20000000000 */
[----:B------:R-:W-:Y:S01]  /*10d0*/  UMOV UR9, 0x40000040 ;  /* 0x4000004000097882 */ /* 0x000fe20000000000 */
[----:B------:R-:W-:Y:S01]  /*10e0*/  UIADD3 UR4, UR16, 0x2, URZ ;  /* 0x0000000210047890 */ /* 0x000fe2000fffe03f */
[----:B------:R-:W-:Y:S01]  /*10f0*/  PLOP3.LUT P0, PT, PT, PT, UP0, 0x80, 0x0 ;  /* 0x000000000000781c */ /* 0x000fe20003f0f008 */
[----:B------:R-:W-:Y:S01]  /*1100*/  UIADD3 UR8, UR16, 0x4, URZ ;  /* 0x0000000410087890 */ /* 0x000fe2000fffe03f */
[----:B------:R-:W-:Y:S01]  /*1110*/  UMOV UR11, 0x40000040 ;  /* 0x40000040000b7882 */ /* 0x000fe20000000000 */
[----:B------:R-:W-:Y:S01]  /*1120*/  UIADD3 UR12, UR16, 0x6, URZ ;  /* 0x00000006100c7890 */ /* 0x000fe2000fffe03f */
[----:B-1----:R-:W-:Y:S01]  /*1130*/  LEA.HI R3, R0, R0, RZ, 0x1 ;  /* 0x0000000000037211 */ /* 0x002fe200078f08ff */
[----:B------:R-:W-:Y:S01]  /*1140*/  UMOV UR13, 0x40000040 ;  /* 0x40000040000d7882 */ /* 0x000fe20000000000 */
[----:B------:R-:W-:-:S02]  /*1150*/  UMOV UR15, 0x40000040 ;  /* 0x40000040000f7882 */ /* 0x000fc40000000000 */
[----:B------:R-:W-:Y:S01]  /*1160*/  LOP3.LUT R3, R3, 0x1fffe, RZ, 0xc0, !PT ;  /* 0x0001fffe03037812 */ /* 0x000fe200078ec0ff */
[----:B------:R-:W-:-:S04]  /*1170*/  WARPGROUP.ARRIVE ;  /* 0x00000000000079c5 */ /* 0x000fc80000000000 */
[----:B------:R-:W-:-:S05]  /*1180*/  IMAD.IADD R3, R0, 0x1, -R3 ;  /* 0x0000000100037824 */ /* 0x000fca00078e0a03 */
[----:B------:R-:W-:-:S05]  /*1190*/  LEA R3, R3, UR42, 0xf ;  /* 0x0000002a03037c11 */ /* 0x000fca000f8e78ff */
[----:B------:R-:W-:Y:S01]  /*11a0*/  VIADD R3, R3, 0x400 ;  /* 0x0000040003037836 */ /* 0x000fe20000000000 */
[----:B--2---:R-:W-:-:S04]  /*11b0*/  LOP3.LUT R4, R4, 0x7f, RZ, 0xc0, !PT ;  /* 0x0000007f04047812 */ /* 0x004fc800078ec0ff */
[----:B------:R-:W-:Y:S02]  /*11c0*/  SHF.R.U32.HI R3, RZ, 0x4, R3 ;  /* 0x00000004ff037819 */ /* 0x000fe40000011603 */
[----:B------:R-:W-:Y:S02]  /*11d0*/  ISETP.NE.AND P1, PT, R4, RZ, PT ;  /* 0x000000ff0400720c */ /* 0x000fe40003f25270 */
[----:B------:R-:W-:-:S04]  /*11e0*/  LOP3.LUT R3, R3, 0x3fff, RZ, 0xc0, !PT ;  /* 0x00003fff03037812 */ /* 0x000fc800078ec0ff */
[----:B------:R-:W-:-:S04]  /*11f0*/  LOP3.LUT R7, R3, 0x2000000, RZ, 0xfc, !PT ;  /* 0x0200000003077812 */ /* 0x000fc800078efcff */
[----:B------:R-:W-:-:S04]  /*1200*/  LEA R0, R2, R7, 0xc ;  /* 0x0000000702007211 */ /* 0x000fc800078e60ff */
[C---:B------:R-:W-:Y:S01]  /*1210*/  R2UR UR18, R0.reuse ;  /* 0x00000000001272ca */ /* 0x040fe200000e0000 */
[----:B------:R-:W-:-:S05]  /*1220*/  VIADD R3, R0, 0x80 ;  /* 0x0000008000037836 */ /* 0x000fca0000000000 */
[----:B------:R-:W-:Y:S01]  /*1230*/  R2UR UR6, R3 ;  /* 0x00000000030672ca */ /* 0x000fe200000e0000 */
[C---:B------:R-:W-:Y:S02]  /*1240*/  VIADD R3, R0.reuse, 0x100 ;  /* 0x0000010000037836 */ /* 0x040fe40000000000 */
[----:B------:R-:W-:-:S03]  /*1250*/  VIADD R0, R0, 0x180 ;  /* 0x0000018000007836 */ /* 0x000fc60000000000 */
[----:B------:R-:W-:Y:S01]  /*1260*/  R2UR UR10, R3 ;  /* 0x00000000030a72ca */ /* 0x000fe200000e0000 */
[----:B------:R-:W-:Y:S01]  /*1270*/  HGMMA.64x256x16.F32 R24, gdesc[UR16].tnspB, RZ, !UPT, gsb0 ;  /* 0x43e00000101879f0 */ /* 0x000fe2000c0008ff */
[----:B------:R-:W-:Y:S02]  /*1280*/  R2UR UR14, R0 ;  /* 0x00000000000e72ca */ /* 0x000fe400000e0000 */
[----:B------:R-:W-:-:S04]  /*1290*/  @!P1 LEA R0, R2, UR42, 0x3 ;  /* 0x0000002a02009c11 */ /* 0x000fc8000f8e18ff */
[----:B------:R-:W-:-:S04]  /*12a0*/  @!P1 IADD3 R0, R0, 0x38860, RZ ;  /* 0x0003886000009810 */ /* 0x000fc80007ffe0ff */
[----:B------:R-:W-:Y:S01]  /*12b0*/  @!P1 PRMT R0, RZ, 0x654, R0 ;  /* 0x00000654ff009816 */ /* 0x000fe20000000000 */
[----:B------:R-:W-:Y:S02]  /*12c0*/  WARPGROUP.DEPBAR.LE gsb0, 0x0 ;  /* 0x00008000000079c5 */ /* 0x000fe40000010000 */
[----:B------:R-:W-:-:S14]  /*12d0*/  WARPGROUP.ARRIVE ;  /* 0x00000000000079c5 */ /* 0x000fdc0000000000 */
        /* <DEDUP_REMOVED lines=12> */
[----:B------:R-:W-:Y:S05]  /*13a0*/  @!P0 BRA `(.L_x_136) ;  /* 0x0000000800c48947 */ /* 0x000fea0003800000 */
[----:B------:R-:W-:-:S04]  /*13b0*/  UIADD3 UR44, UR44, 0x3f, URZ ;  /* 0x0000003f2c2c7890 */ /* 0x000fc8000fffe03f */
[----:B------:R-:W-:-:S04]  /*13c0*/  USHF.R.S32.HI UR6, URZ, 0x1f, UR44 ;  /* 0x0000001f3f067899 */ /* 0x000fc8000801142c */
[----:B------:R-:W-:-:S04]  /*13d0*/  ULEA.HI UR6, UR6, UR44, URZ, 0x6 ;  /* 0x0000002c06067291 */ /* 0x000fc8000f8f303f */
[----:B------:R-:W-:-:S06]  /*13e0*/  ULEA.HI.SX32 UR6, UR6, 0xfffffffe, 0x1a ;  /* 0xfffffffe06067891 */ /* 0x000fcc000f8fd23f */
[----:B-1----:R-:W-:-:S07]  /*13f0*/  IMAD.U32 R0, RZ, RZ, UR6 ;  /* 0x00000006ff007e24 */ /* 0x002fce000f8e00ff */
.L_x_137:
[----:B------:R-:W-:Y:S01]  /*1400*/  BAR.SYNC.DEFER_BLOCKING 0xe, 0x100 ;  /* 0x0384000000007b1d */ /* 0x000fe20000010000 */
[----:B------:R-:W-:Y:S01]  /*1410*/  IMAD R3, R2, 0x40, R17 ;  /* 0x0000004002037824 */ /* 0x000fe200078e0211 */
[----:B------:R-:W-:Y:S01]  /*1420*/  ISETP.GT.AND P2, PT, R0, RZ, PT ;  /* 0x000000ff0000720c */ /* 0x000fe20003f44270 */
[----:B------:R-:W-:Y:S02]  /*1430*/  VIADD R2, R2, 0x1 ;  /* 0x0000000102027836 */ /* 0x000fe40000000000 */
[----:B------:R-:W-:Y:S01]  /*1440*/  VIADD R0, R0, 0xffffffff ;  /* 0xffffffff00007836 */ /* 0x000fe20000000000 */
[----:B------:R-:W-:Y:S01]  /*1450*/  LEA R3, R3, UR42, 0x2 ;  /* 0x0000002a03037c11 */ /* 0x000fe2000f8e10ff */
[----:B------:R-:W-:Y:S01]  /*1460*/  UMOV UR19, 0x40000040 ;  /* 0x4000004000137882 */ /* 0x000fe20000000000 */
[C---:B------:R-:W-:Y:S01]  /*1470*/  ISETP.NE.AND P0, PT, R2.reuse, 0x2, PT ;  /* 0x000000020200780c */ /* 0x040fe20003f05270 */
[----:B------:R-:W-:Y:S01]  /*1480*/  UMOV UR7, 0x40000040 ;  /* 0x4000004000077882 */ /* 0x000fe20000000000 */
[----:B------:R-:W-:Y:S01]  /*1490*/  UMOV UR11, 0x40000040 ;  /* 0x40000040000b7882 */ /* 0x000fe20000000000 */
[----:B------:R-:W-:Y:S01]  /*14a0*/  UMOV UR15, 0x40000040 ;  /* 0x40000040000f7882 */ /* 0x000fe20000000000 */
[----:B------:R-:W-:Y:S01]  /*14b0*/  SEL R2, R2, RZ, P0 ;  /* 0x000000ff02027207 */ /* 0x000fe20000000000 */
[----:B------:R-:W1:Y:S04]  /*14c0*/  LDS R4, [R3+0x38400] ;  /* 0x0384000003047984 */ /* 0x000e680000000800 */
[----:B------:R2:W3:Y:S02]  /*14d0*/  LDS R5, [R3+0x38420] ;  /* 0x0384200003057984 */ /* 0x0004e40000000800 */
[----:B--2---:R-:W-:-:S04]  /*14e0*/  LEA R3, R2, R7, 0xc ;  /* 0x0000000702037211 */ /* 0x004fc800078e60ff */
[----:B------:R-:W-:Y:S01]  /*14f0*/  R2UR UR18, R3 ;  /* 0x00000000031272ca */ /* 0x000fe200000e0000 */
        /* <DEDUP_REMOVED lines=128> */
[----:B------:R-:W-:-:S05]  /*1d00*/  VIADD R4, R3, 0x80 ;  /* 0x0000008003047836 */ /* 0x000fca0000000000 */
[----:B------:R-:W-:Y:S01]  /*1d10*/  WARPGROUP.ARRIVE ;  /* 0x00000000000079c5 */ /* 0x000fe20000000000 */
[----:B------:R-:W-:Y:S01]  /*1d20*/  R2UR UR6, R4 ;  /* 0x00000000040672ca */ /* 0x000fe200000e0000 */
[C---:B------:R-:W-:Y:S02]  /*1d30*/  VIADD R4, R3.reuse, 0x100 ;  /* 0x0000010003047836 */ /* 0x040fe40000000000 */
[----:B------:R-:W-:Y:S02]  /*1d40*/  VIADD R3, R3, 0x180 ;  /* 0x0000018003037836 */ /* 0x000fe40000000000 */
[----:B------:R-:W-:Y:S01]  /*1d50*/  HGMMA.64x256x16.F32 R24, gdesc[UR16].tnspB, R24, gsb0 ;  /* 0x43e00000101879f0 */ /* 0x000fe20008000818 */
[----:B------:R-:W-:Y:S02]  /*1d60*/  R2UR UR10, R4 ;  /* 0x00000000040a72ca */ /* 0x000fe400000e0000 */
[----:B------:R-:W-:Y:S02]  /*1d70*/  R2UR UR14, R3 ;  /* 0x00000000030e72ca */ /* 0x000fe400000e0000 */
[----:B------:R-:W-:-:S04]  /*1d80*/  @!P1 LEA R3, R2, UR42, 0x3 ;  /* 0x0000002a02039c11 */ /* 0x000fc8000f8e18ff */
[----:B------:R-:W-:-:S04]  /*1d90*/  @!P1 IADD3 R3, R3, 0x38860, RZ ;  /* 0x0003886003039810 */ /* 0x000fc80007ffe0ff */
[----:B------:R-:W-:Y:S01]  /*1da0*/  @!P1 PRMT R3, RZ, 0x654, R3 ;  /* 0x00000654ff039816 */ /* 0x000fe20000000003 */
[----:B------:R-:W-:Y:S02]  /*1db0*/  WARPGROUP.DEPBAR.LE gsb0, 0x0 ;  /* 0x00008000000079c5 */ /* 0x000fe40000010000 */
[----:B------:R-:W-:-:S12]  /*1dc0*/  WARPGROUP.ARRIVE ;  /* 0x00000000000079c5 */ /* 0x000fd80000000000 */
        /* <DEDUP_REMOVED lines=11> */
[----:B------:R1:W-:Y:S02]  /*1e80*/  @!P1 SYNCS.ARRIVE.TRANS64.RED.A1T0 RZ, [R3+URZ], RZ ;  /* 0x000000ff03ff99a7 */ /* 0x0003e4000810043f */
[----:B-1----:R-:W-:-:S04]  /*1e90*/  SEL R3, RZ, 0x1, P0 ;  /* 0x00000001ff037807 */ /* 0x002fc80000000000 */
[----:B------:R-:W-:Y:S01]  /*1ea0*/  LOP3.LUT R16, R16, R3, RZ, 0x3c, !PT ;  /* 0x0000000310107212 */ /* 0x000fe200078e3cff */
[----:B------:R-:W-:Y:S06]  /*1eb0*/  @P2 BRA `(.L_x_137) ;  /* 0xfffffff400502947 */ /* 0x000fec000383ffff */
.L_x_136:
[----:B------:R-:W-:Y:S01]  /*1ec0*/  BAR.SYNC.DEFER_BLOCKING 0xe, 0x100 ;  /* 0x0384000000007b1d */ /* 0x000fe20000010000 */
[C---:B-1----:R-:W-:Y:S01]  /*1ed0*/  IMAD R0, R2.reuse, 0x40, R17 ;  /* 0x0000004002007824 */ /* 0x042fe200078e0211 */
[----:B------:R-:W-:Y:S01]  /*1ee0*/  CS2R R156, SRZ ;  /* 0x00000000009c7805 */ /* 0x000fe2000001ff00 */
[----:B------:R-:W-:-:S03]  /*1ef0*/  VIADD R2, R2, 0x1 ;  /* 0x0000000102027836 */ /* 0x000fc60000000000 */
[----:B------:R-:W-:Y:S02]  /*1f00*/  LEA R4, R0, UR42, 0x2 ;  /* 0x0000002a00047c11 */ /* 0x000fe4000f8e10ff */
[----:B------:R-:W-:-:S04]  /*1f10*/  ISETP.NE.AND P0, PT, R2, 0x2, PT ;  /* 0x000000020200780c */ /* 0x000fc80003f05270 */
[----:B------:R-:W-:Y:S02]  /*1f20*/  SEL R5, RZ, 0x1, P0 ;  /* 0x00000001ff057807 */ /* 0x000fe40000000000 */
[----:B------:R-:W-:Y:S02]  /*1f30*/  SEL R2, R2, RZ, P0 ;  /* 0x000000ff02027207 */ /* 0x000fe40000000000 */
[----:B------:R-:W-:Y:S01]  /*1f40*/  LOP3.LUT R16, R16, R5, RZ, 0x3c, !PT ;  /* 0x0000000510107212 */ /* 0x000fe200078e3cff */
        /* <DEDUP_REMOVED lines=132> */
.L_x_135:
[----:B------:R-:W1:Y:S01]  /*2790*/  SHFL.IDX PT, R0, R186, RZ, 0x1f ;  /* 0x00001fffba007589 */ /* 0x000e6200000e0000 */
[----:B------:R-:W-:Y:S02]  /*27a0*/  UIADD3 UR6, UR42, 0x36400, URZ ;  /* 0x000364002a067890 */ /* 0x000fe4000fffe03f */
[----:B------:R-:W-:Y:S02]  /*27b0*/  UIADD3 UR4, UR44, 0x3f, URZ ;  /* 0x0000003f2c047890 */ /* 0x000fe4000fffe03f */
[----:B------:R-:W-:Y:S02]  /*27c0*/  ULOP3.LUT UP0, URZ, UR6, 0x3ff, URZ, 0xc0, !UPT ;  /* 0x000003ff063f7892 */ /* 0x000fe4000f80c03f */
[----:B------:R-:W-:-:S04]  /*27d0*/  USHF.R.S32.HI UR5, URZ, 0x1f, UR4 ;  /* 0x0000001f3f057899 */ /* 0x000fc80008011404 */
[----:B------:R-:W-:Y:S01]  /*27e0*/  PLOP3.LUT P0, PT, PT, PT, UP0, 0x80, 0x0 ;  /* 0x000000000000781c */ /* 0x000fe20003f0f008 */
[----:B------:R-:W-:-:S04]  /*27f0*/  ULEA.HI UR5, UR5, UR4, URZ, 0x6 ;  /* 0x0000000405057291 */ /* 0x000fc8000f8f303f */
[----:B------:R-:W-:Y:S01]  /*2800*/  USHF.R.S32.HI UR37, URZ, 0x6, UR5 ;  /* 0x000000063f257899 */ /* 0x000fe20008011405 */
[----:B-1----:R-:W-:-:S04]  /*2810*/  LEA.HI R3, R0, R0, RZ, 0x1 ;  /* 0x0000000000037211 */ /* 0x002fc800078f08ff */
[----:B------:R-:W-:-:S04]  /*2820*/  LOP3.LUT R3, R3, 0x1fffe, RZ, 0xc0, !PT ;  /* 0x0001fffe03037812 */ /* 0x000fc800078ec0ff */
[----:B------:R-:W-:-:S04]  /*2830*/  IADD3 R3, R0, -R3, RZ ;  /* 0x8000000300037210 */ /* 0x000fc80007ffe0ff */
[----:B------:R-:W-:-:S05]  /*2840*/  LEA R3, R3, UR42, 0xf ;  /* 0x0000002a03037c11 */ /* 0x000fca000f8e78ff */
[----:B------:R-:W-:-:S05]  /*2850*/  VIADD R3, R3, 0x400 ;  /* 0x0000040003037836 */ /* 0x000fca0000000000 */
[----:B------:R-:W-:-:S04]  /*2860*/  SHF.R.U32.HI R3, RZ, 0x4, R3 ;  /* 0x00000004ff037819 */ /* 0x000fc80000011603 */
[----:B------:R-:W-:Y:S01]  /*2870*/  LOP3.LUT R56, R3, 0x3fff, RZ, 0xc0, !PT ;  /* 0x00003fff03387812 */ /* 0x000fe200078ec0ff */
[----:B------:R-:W-:Y:S06]  /*2880*/  @!P0 BRA `(.L_x_139) ;  /* 0x0000000000408947 */ /* 0x000fec0003800000 */
[----:B------:R-:W-:Y:S01]  /*2890*/  MOV R0, 0x0 ;  /* 0x0000000000007802 */ /* 0x000fe20000000f00 */
[----:B------:R-:W-:Y:S01]  /*28a0*/  ULDC.64 UR4, c[0x4][0x88] ;  /* 0x0100220000047ab9 */ /* 0x000fe20000000a00 */
[----:B------:R-:W-:Y:S01]  /*28b0*/  ULDC.64 UR6, c[0x4][0x28] ;  /* 0x01000a0000067ab9 */ /* 0x000fe20000000a00 */
[----:B------:R-:W-:Y:S01]  /*28c0*/  IMAD.U32 R4, RZ, RZ, UR4 ;  /* 0x00000004ff047e24 */ /* 0x000fe2000f8e00ff */
[----:B------:R1:W2:Y:S01]  /*28d0*/  LDC.64 R14, c[0x4][R0] ;  /* 0x01000000000e7b82 */ /* 0x0002a20000000a00 */
[----:B------:R-:W-:Y:S01]  /*28e0*/  IMAD.U32 R5, RZ, RZ, UR5 ;  /* 0x00000005ff057e24 */ /* 0x000fe2000f8e00ff */
[----:B------:R-:W-:Y:S01]  /*28f0*/  ULDC.64 UR4, c[0x4][0x90] ;  /* 0x0100240000047ab9 */ /* 0x000fe20000000a00 */
[----:B------:R-:W-:Y:S01]  /*2900*/  IMAD.U32 R10, RZ, RZ, UR6 ;  /* 0x00000006ff0a7e24 */ /* 0x000fe2000f8e00ff */
[----:B------:R-:W-:Y:S01]  /*2910*/  MOV R6, UR4 ;  /* 0x0000000400067c02 */ /* 0x000fe20008000f00 */
[----:B------:R-:W-:Y:S01]  /*2920*/  IMAD.U32 R7, RZ, RZ, UR5 ;  /* 0x00000005ff077e24 */ /* 0x000fe2000f8e00ff */
[----:B------:R-:W-:Y:S01]  /*2930*/  MOV R8, 0x70 ;  /* 0x0000007000087802 */ /* 0x000fe20000000f00 */
[----:B------:R-:W-:-:S02]  /*2940*/  IMAD.U32 R11, RZ, RZ, UR7 ;  /* 0x00000007ff0b7e24 */ /* 0x000fc4000f8e00ff */
[----:B------:R-:W-:Y:S02]  /*2950*/  IMAD.MOV.U32 R12, RZ, RZ, 0x1 ;  /* 0x00000001ff0c7424 */ /* 0x000fe400078e00ff */
[----:B-1----:R-:W-:-:S07]  /*2960*/  IMAD.MOV.U32 R13, RZ, RZ, RZ ;  /* 0x000000ffff0d7224 */ /* 0x002fce00078e00ff */
[----:B------:R-:W-:-:S07]  /*2970*/  LEPC R20, `(.L_x_139) ;  /* 0x000000001014794e */ /* 0x000fce0000000000 */
[----:B--2---:R-:W-:Y:S05]  /*2980*/  CALL.ABS.NOINC R14 ;  /* 0x000000000e007343 */ /* 0x004fea0003c00000 */
.L_x_139:
[----:B------:R-:W-:Y:S01]  /*2990*/  ULEA.HI UR4, UR38, UR38, URZ, 0x1 ;  /* 0x0000002626047291 */ /* 0x000fe2000f8f083f */
[----:B------:R-:W-:-:S03]  /*29a0*/  ISETP.NE.AND P0, PT, RZ, UR43, PT ;  /* 0x0000002bff007c0c */ /* 0x000fc6000bf05270 */
[----:B------:R-:W-:-:S04]  /*29b0*/  ULOP3.LUT UR4, UR4, 0xfffffffe, URZ, 0xc0, !UPT ;  /* 0xfffffffe04047892 */ /* 0x000fc8000f8ec03f */
[----:B------:R-:W-:-:S06]  /*29c0*/  UIADD3 UR4, UR38, -UR4, URZ ;  /* 0x8000000426047290 */ /* 0x000fcc000fffe03f */
[----:B------:R-:W-:-:S05]  /*29d0*/  IMAD.U32 R0, RZ, RZ, UR4 ;  /* 0x00000004ff007e24 */ /* 0x000fca000f8e00ff */
[----:B------:R-:W-:-:S04]  /*29e0*/  SHF.L.U32 R0, R0, 0x1f, RZ ;  /* 0x0000001f00007819 */ /* 0x000fc800000006ff */
[----:B------:R-:W1:Y:S02]  /*29f0*/  SYNCS.PHASECHK.TRANS64.TRYWAIT P1, [UR42+0x38800], R0 ;  /* 0x03880000ff0075a7 */ /* 0x000e64000802016a */
[----:B-1----:R-:W-:Y:S05]  /*2a00*/  @!P1 BRA `(.L_x_140) ;  /* 0x000000a800549947 */ /* 0x002fea0003800000 */
.L_x_219:
[----:B------:R-:W-:Y:S05]  /*2a10*/  @P0 BRA `(.L_x_141) ;  /* 0x0000000000040947 */ /* 0x000fea0003800000 */
[----:B------:R-:W-:Y:S01]  /*2a20*/  BPT.TRAP 0x1 ;  /* 0x000000040000795c */ /* 0x000fe20000300000 */
.L_x_141:
[----:B------:R-:W-:Y:S02]  /*2a30*/  LEA R8, R2, UR42, 0x3 ;  /* 0x0000002a02087c11 */ /* 0x000fe4000f8e18ff */
[----:B------:R-:W-:-:S04]  /*2a40*/  SHF.L.U32 R9, R16, 0x1f, RZ ;  /* 0x0000001f10097819 */ /* 0x000fc800000006ff */
[----:B------:R2:W3:Y:S01]  /*2a50*/  SYNCS.PHASECHK.TRANS64.TRYWAIT P1, [R8+URZ+0x38830], R9 ;  /* 0x03883009080075a7 */ /* 0x0004e2000802017f */
[----:B------:R-:W-:Y:S05]  /*2a60*/  @P0 BRA `(.L_x_142) ;  /* 0x0000000000040947 */ /* 0x000fea0003800000 */
[----:B------:R-:W-:Y:S01]  /*2a70*/  BPT.TRAP 0x1 ;  /* 0x000000040000795c */ /* 0x000fe20000300000 */
.L_x_142:
[----:B---3--:R-:W-:Y:S05]  /*2a80*/  @P1 BRA `(.L_x_143) ;  /* 0x0000000000081947 */ /* 0x008fea0003800000 */
[----:B------:R-:W3:Y:S02]  /*2a90*/  SYNCS.PHASECHK.TRANS64.TRYWAIT P1, [R8+URZ+0x38830], R9 ;  /* 0x03883009080075a7 */ /* 0x000ee4000802017f */
[----:B---3--:R-:W-:Y:S05]  /*2aa0*/  @!P1 BRA `(.L_x_144) ;  /* 0x000000a800449947 */ /* 0x008fea0003800000 */
.L_x_143:
[----:B------:R-:W-:-:S04]  /*2ab0*/  UIADD3 UR4, UR42, 0x22400, URZ ;  /* 0x000224002a047890 */ /* 0x000fc8000fffe03f */
[----:B------:R-:W-:-:S04]  /*2ac0*/  USHF.R.U32.HI UR4, URZ, 0x4, UR4 ;  /* 0x000000043f047899 */ /* 0x000fc80008011604 */
[----:B------:R-:W-:-:S06]  /*2ad0*/  ULOP3.LUT UR4, UR4, 0x3fff, URZ, 0xc0, !UPT ;  /* 0x00003fff04047892 */ /* 0x000fcc000f8ec03f */
[----:B------:R-:W-:Y:S01]  /*2ae0*/  MOV R4, UR4 ;  /* 0x0000000400047c02 */ /* 0x000fe20008000f00 */
[----:B------:R-:W-:Y:S05]  /*2af0*/  WARPSYNC.ALL ;  /* 0x0000000000007948 */ /* 0x000fea0003800000 */
[----:B------:R-:W-:Y:S01]  /*2b00*/  LOP3.LUT R4, R4, 0x10000, RZ, 0xfc, !PT ;  /* 0x0001000004047812 */ /* 0x000fe200078efcff */
[----:B------:R-:W-:-:S04]  /*2b10*/  UIADD3 UR4, UR42, 0x20400, URZ ;  /* 0x000204002a047890 */ /* 0x000fc8000fffe03f */
[----:B-1----:R-:W-:Y:S01]  /*2b20*/  IMAD R3, R2, 0x200, R4 ;  /* 0x0000020002037824 */ /* 0x002fe200078e0204 */
[----:B------:R-:W-:Y:S01]  /*2b30*/  WARPGROUP.ARRIVE ;  /* 0x00000000000079c5 */ /* 0x000fe20000000000 */
[----:B------:R-:W-:Y:S01]  /*2b40*/  UMOV UR7, 0x40000040 ;  /* 0x4000004000077882 */ /* 0x000fe20000000000 */
[----:B------:R-:W-:Y:S02]  /*2b50*/  USHF.R.U32.HI UR4, URZ, 0x4, UR4 ;  /* 0x000000043f047899 */ /* 0x000fe40008011604 */
[----:B------:R-:W-:Y:S01]  /*2b60*/  R2UR UR6, R3 ;  /* 0x00000000030672ca */ /* 0x000fe200000e0000 */
[----:B------:R-:W-:Y:S01]  /*2b70*/  UMOV UR5, 0x40000040 ;  /* 0x4000004000057882 */ /* 0x000fe20000000000 */
[----:B------:R-:W-:Y:S01]  /*2b80*/  ULOP3.LUT UR4, UR4, 0x3fff, URZ, 0xc0, !UPT ;  /* 0x00003fff04047892 */ /* 0x000fe2000f8ec03f */
[----:B------:R-:W-:Y:S01]  /*2b90*/  UMOV UR11, 0x40000040 ;  /* 0x40000040000b7882 */ /* 0x000fe20000000000 */
[----:B------:R-:W-:Y:S02]  /*2ba0*/  UMOV UR9, 0x40000040 ;  /* 0x4000004000097882 */ /* 0x000fe40000000000 */
[----:B------:R-:W-:Y:S01]  /*2bb0*/  ULOP3.LUT UR4, UR4, 0x10000, URZ, 0xfc, !UPT ;  /* 0x0001000004047892 */ /* 0x000fe2000f8efc3f */
[----:B------:R-:W-:Y:S01]  /*2bc0*/  UMOV UR15, 0x40000040 ;  /* 0x40000040000f7882 */ /* 0x000fe20000000000 */
[----:B------:R-:W-:-:S02]  /*2bd0*/  UMOV UR13, 0x40000040 ;  /* 0x40000040000d7882 */ /* 0x000fc40000000000 */
[----:B------:R-:W-:Y:S02]  /*2be0*/  UIADD3 UR8, UR4, 0x2, URZ ;  /* 0x0000000204087890 */ /* 0x000fe4000fffe03f */
[----:B------:R-:W-:Y:S02]  /*2bf0*/  UIADD3 UR12, UR4, 0x4, URZ ;  /* 0x00000004040c7890 */ /* 0x000fe4000fffe03f */
[----:B------:R-:W-:Y:S02]  /*2c00*/  UIADD3 UR10, UR6, 0x2, URZ ;  /* 0x00000002060a7890 */ /* 0x000fe4000fffe03f */
[----:B------:R-:W-:Y:S01]  /*2c10*/  HGMMA.64x64x16.F32 R24, gdesc[UR4], RZ, !UPT, gsb0 ;  /* 0x00e00000041879f0 */ /* 0x000fe2000c0008ff */
[----:B------:R-:W-:Y:S02]  /*2c20*/  UIADD3 UR14, UR6, 0x4, URZ ;  /* 0x00000004060e7890 */ /* 0x000fe4000fffe03f */
[----:B------:R-:W-:Y:S02]  /*2c30*/  UIADD3 UR18, UR6, 0x6, URZ ;  /* 0x0000000606127890 */ /* 0x000fe4000fffe03f */
[----:B------:R-:W-:Y:S01]  /*2c40*/  UIADD3 UR16, UR4, 0x6, URZ ;  /* 0x0000000604107890 */ /* 0x000fe2000fffe03f */
[----:B------:R-:W-:Y:S01]  /*2c50*/  UMOV UR19, 0x40000040 ;  /* 0x4000004000137882 */ /* 0x000fe20000000000 */
[----:B------:R-:W-:Y:S01]  /*2c60*/  UMOV UR17, 0x40000040 ;  /* 0x4000004000117882 */ /* 0x000fe20000000000 */
[----:B------:R-:W-:-:S02]  /*2c70*/  WARPGROUP.DEPBAR.LE gsb0, 0x0 ;  /* 0x00008000000079c5 */ /* 0x000fc40000010000 */
        /* <DEDUP_REMOVED lines=9> */
[----:B------:R-:W1:Y:S02]  /*2d10*/  SYNCS.PHASECHK.TRANS64.TRYWAIT P1, [UR42+0x38810], R0 ;  /* 0x03881000ff0075a7 */ /* 0x000e64000802016a */
[----:B-1----:R-:W-:Y:S05]  /*2d20*/  @!P1 BRA `(.L_x_145) ;  /* 0x000000a400b89947 */ /* 0x002fea0003800000 */
.L_x_220:
[----:B------:R-:W-:Y:S05]  /*2d30*/  @P0 BRA `(.L_x_146) ;  /* 0x0000000000040947 */ /* 0x000fea0003800000 */
[----:B------:R-:W-:Y:S01]  /*2d40*/  BPT.TRAP 0x1 ;  /* 0x000000040000795c */ /* 0x000fe20000300000 */
.L_x_146:
[----:B------:R4:W1:Y:S01]  /*2d50*/  SYNCS.PHASECHK.TRANS64.TRYWAIT P1, [R8+URZ+0x38850], R9 ;  /* 0x03885009080075a7 */ /* 0x000862000802017f */
[----:B------:R-:W-:Y:S05]  /*2d60*/  @P0 BRA `(.L_x_147) ;  /* 0x0000000000040947 */ /* 0x000fea0003800000 */
[----:B------:R-:W-:Y:S01]  /*2d70*/  BPT.TRAP 0x1 ;  /* 0x000000040000795c */ /* 0x000fe20000300000 */
.L_x_147:
[----:B------:R-:W-:-:S04]  /*2d80*/  IMAD.U32 R5, RZ, RZ, UR42 ;  /* 0x0000002aff057e24 */ /* 0x000fc8000f8e00ff */
[C---:B-1----:R-:W-:Y:S01]  /*2d90*/  VIADD R0, R5.reuse, 0x400 ;  /* 0x0000040005007836 */ /* 0x042fe20000000000 */
[----:B------:R-:W-:-:S04]  /*2da0*/  IADD3 R3, R5, 0x26400, RZ ;  /* 0x0002640005037810 */ /* 0x000fc80007ffe0ff */
[----:B------:R-:W-:Y:S02]  /*2db0*/  SHF.R.U32.HI R0, RZ, 0x4, R0 ;  /* 0x00000004ff007819 */ /* 0x000fe40000011600 */
[----:B------:R-:W-:Y:S02]  /*2dc0*/  SHF.R.U32.HI R3, RZ, 0x4, R3 ;  /* 0x00000004ff037819 */ /* 0x000fe40000011603 */
[----:B------:R-:W-:Y:S02]  /*2dd0*/  LOP3.LUT R0, R0, 0x3fff, RZ, 0xc0, !PT ;  /* 0x00003fff00007812 */ /* 0x000fe400078ec0ff */
[----:B------:R-:W-:Y:S02]  /*2de0*/  LOP3.LUT R3, R3, 0x3fff, RZ, 0xc0, !PT ;  /* 0x00003fff03037812 */ /* 0x000fe400078ec0ff */
[----:B------:R-:W-:Y:S02]  /*2df0*/  LOP3.LUT R6, R0, 0x10000, RZ, 0xfc, !PT ;  /* 0x0001000000067812 */ /* 0x000fe400078efcff */
[----:B------:R-:W-:-:S03]  /*2e00*/  LOP3.LUT R7, R3, 0x10000, RZ, 0xfc, !PT ;  /* 0x0001000003077812 */ /* 0x000fc600078efcff */
[----:B------:R-:W-:Y:S01]  /*2e10*/  IMAD R0, R2, 0x1000, R6 ;  /* 0x0000100002007824 */ /* 0x000fe200078e0206 */
[----:B------:R-:W-:Y:S06]  /*2e20*/  @P1 BRA `(.L_x_148) ;  /* 0x0000000000081947 */ /* 0x000fec0003800000 */
[----:B------:R-:W1:Y:S02]  /*2e30*/  SYNCS.PHASECHK.TRANS64.TRYWAIT P1, [R8+URZ+0x38850], R9 ;  /* 0x03885009080075a7 */ /* 0x000e64000802017f */
[----:B-1----:R-:W-:Y:S05]  /*2e40*/  @!P1 BRA `(.L_x_149) ;  /* 0x000000a400889947 */ /* 0x002fea0003800000 */
.L_x_148:
[C---:B------:R-:W-:Y:S01]  /*2e50*/  R2UR UR4, R7.reuse ;  /* 0x00000000070472ca */ /* 0x040fe200000e0000 */
[----:B------:R-:W-:Y:S01]  /*2e60*/  WARPGROUP.ARRIVE ;  /* 0x00000000000079c5 */ /* 0x000fe20000000000 */
[C---:B------:R-:W-:Y:S01]  /*2e70*/  R2UR UR6, R0.reuse ;  /* 0x00000000000672ca */ /* 0x040fe200000e0000 */
[----:B------:R-:W-:Y:S01]  /*2e80*/  UMOV UR5, 0x40000040 ;  /* 0x4000004000057882 */ /* 0x000fe20000000000 */
[----:B------:R-:W-:Y:S01]  /*2e90*/  UMOV UR7, 0x40000040 ;  /* 0x4000004000077882 */ /* 0x000fe20000000000 */
[----:B--234-:R-:W-:Y:S02]  /*2ea0*/  VIADD R9, R7, 0x2 ;  /* 0x0000000207097836 */ /* 0x01cfe40000000000 */
[----:B------:R-:W1:Y:S01]  /*2eb0*/  S2R R10, SR_TID.X ;  /* 0x00000000000a7919 */ /* 0x000e620000002100 */
[C---:B------:R-:W-:Y:S01]  /*2ec0*/  VIADD R3, R0.reuse, 0x2 ;  /* 0x0000000200037836 */ /* 0x040fe20000000000 */
[----:B------:R-:W-:Y:S01]  /*2ed0*/  ULDC UR10, c[0x0][0xa80] ;  /* 0x0002a000000a7ab9 */ /* 0x000fe20000000800 */
[----:B------:R-:W-:Y:S01]  /*2ee0*/  VIADD R12, R0, 0x800 ;  /* 0x00000800000c7836 */ /* 0x000fe20000000000 */
[----:B------:R-:W2:Y:S01]  /*2ef0*/  S2R R57, SR_TID.X ;  /* 0x0000000000397919 */ /* 0x000ea20000002100 */
[----:B------:R-:W-:-:S03]  /*2f00*/  UISETP.GE.AND UP0, UPT, UR44, 0x41, UPT ;  /* 0x000000412c00788c */ /* 0x000fc6000bf06270 */
[----:B------:R-:W-:Y:S01]  /*2f10*/  HGMMA.64x64x16.F32 R24, gdesc[UR4], R24, gsb0 ;  /* 0x00e00000041879f0 */ /* 0x000fe20008000818 */
[----:B------:R-:W-:Y:S01]  /*2f20*/  R2UR UR4, R9 ;  /* 0x00000000090472ca */ /* 0x000fe200000e0000 */
[----:B------:R-:W-:Y:S01]  /*2f30*/  UMOV UR5, 0x40000040 ;  /* 0x4000004000057882 */ /* 0x000fe20000000000 */
[----:B------:R-:W-:Y:S01]  /*2f40*/  R2UR UR6, R3 ;  /* 0x00000000030672ca */ /* 0x000fe200000e0000 */
[----:B------:R-:W-:Y:S01]  /*2f50*/  UMOV UR7, 0x40000040 ;  /* 0x4000004000077882 */ /* 0x000fe20000000000 */
[----:B------:R-:W-:Y:S01]  /*2f60*/  VIADD R3, R0, 0x4 ;  /* 0x0000000400037836 */ /* 0x000fe20000000000 */
[----:B------:R-:W-:Y:S02]  /*2f70*/  IADD3 R9, R7, 0x4, RZ ;  /* 0x0000000407097810 */ /* 0x000fe40007ffe0ff */
[----:B-1----:R-:W-:Y:S02]  /*2f80*/  SHF.R.U32.HI R10, RZ, 0x7, R10 ;  /* 0x00000007ff0a7819 */ /* 0x002fe4000001160a */
[----:B--2---:R-:W-:Y:S01]  /*2f90*/  LOP3.LUT R57, R57, 0x7f, RZ, 0xc0, !PT ;  /* 0x0000007f39397812 */ /* 0x004fe200078ec0ff */
[----:B------:R-:W-:-:S02]  /*2fa0*/  WARPGROUP.DEPBAR.LE gsb0, 0x0 ;  /* 0x00008000000079c5 */ /* 0x000fc40000010000 */
[----:B------:R-:W-:-:S06]  /*2fb0*/  WARPGROUP.ARRIVE ;  /* 0x00000000000079c5 */ /* 0x000fcc0000000000 */
[----:B------:R-:W-:Y:S01]  /*2fc0*/  HGMMA.64x64x16.F32 R24, gdesc[UR4], R24, gsb0 ;  /* 0x00e00000041879f0 */ /* 0x000fe20008000818 */
[----:B------:R-:W-:Y:S01]  /*2fd0*/  R2UR UR4, R9 ;  /* 0x00000000090472ca */ /* 0x000fe200000e0000 */
[----:B------:R-:W-:Y:S01]  /*2fe0*/  UMOV UR5, 0x40000040 ;  /* 0x4000004000057882 */ /* 0x000fe20000000000 */
[----:B------:R-:W-:Y:S01]  /*2ff0*/  R2UR UR6, R3 ;  /* 0x00000000030672ca */ /* 0x000fe200000e0000 */
[----:B------:R-:W-:Y:S01]  /*3000*/  UMOV UR7, 0x40000040 ;  /* 0x4000004000077882 */ /* 0x000fe20000000000 */
[----:B------:R-:W-:Y:S02]  /*3010*/  VIADD R9, R7, 0x6 ;  /* 0x0000000607097836 */ /* 0x000fe40000000000 */
[----:B------:R-:W-:Y:S01]  /*3020*/  VIADD R3, R0, 0x6 ;  /* 0x0000000600037836 */ /* 0x000fe20000000000 */
[----:B------:R-:W-:Y:S02]  /*3030*/  WARPGROUP.DEPBAR.LE gsb0, 0x0 ;  /* 0x00008000000079c5 */ /* 0x000fe40000010000 */
[----:B------:R-:W-:-:S06]  /*3040*/  WARPGROUP.ARRIVE ;  /* 0x00000000000079c5 */ /* 0x000fcc0000000000 */
[----:B------:R-:W-:Y:S01]  /*3050*/  HGMMA.64x64x16.F32 R24, gdesc[UR4], R24, gsb0 ;  /* 0x00e00000041879f0 */ /* 0x000fe20008000818 */
[----:B------:R-:W-:Y:S01]  /*3060*/  R2UR UR4, R9 ;  /* 0x00000000090472ca */ /* 0x000fe200000e0000 */
[----:B------:R-:W-:Y:S01]  /*3070*/  UMOV UR5, 0x40000040 ;  /* 0x4000004000057882 */ /* 0x000fe20000000000 */
[----:B------:R-:W-:Y:S01]  /*3080*/  R2UR UR6, R3 ;  /* 0x00000000030672ca */ /* 0x000fe200000e0000 */
[----:B------:R-:W-:Y:S01]  /*3090*/  UMOV UR7, 0x40000040 ;  /* 0x4000004000077882 */ /* 0x000fe20000000000 */
[----:B------:R-:W-:Y:S01]  /*30a0*/  VIADD R3, R0, 0x200 ;  /* 0x0000020000037836 */ /* 0x000fe20000000000 */
[----:B------:R-:W-:Y:S01]  /*30b0*/  IADD3 R9, R7, 0x200, RZ ;  /* 0x0000020007097810 */ /* 0x000fe20007ffe0ff */
[----:B------:R-:W-:Y:S02]  /*30c0*/  WARPGROUP.DEPBAR.LE gsb0, 0x0 ;  /* 0x00008000000079c5 */ /* 0x000fe40000010000 */
[----:B------:R-:W-:-:S07]  /*30d0*/  WARPGROUP.ARRIVE ;  /* 0x00000000000079c5 */ /* 0x000fce0000000000 */
        /* <DEDUP_REMOVED lines=104> */
[----:B------:R1:W2:Y:S02]  /*3760*/  SHFL.IDX PT, R3, R10, RZ, 0x1f ;  /* 0x00001fff0a037589 */ /* 0x0002a400000e0000 */
[----:B-1----:R-:W-:Y:S02]  /*3770*/  IADD3 R10, R7, 0x800, RZ ;  /* 0x00000800070a7810 */ /* 0x002fe40007ffe0ff */
[----:B--2---:R-:W-:-:S04]  /*3780*/  ISETP.GT.AND P1, PT, R3, 0x7f, PT ;  /* 0x0000007f0300780c */ /* 0x004fc80003f24270 */
[----:B------:R-:W-:-:S05]  /*3790*/  SEL R3, RZ, 0x2, !P1 ;  /* 0x00000002ff037807 */ /* 0x000fca0004800000 */
[C---:B------:R-:W-:Y:S02]  /*37a0*/  IMAD.IADD R9, R3.reuse, 0x1, R10 ;  /* 0x0000000103097824 */ /* 0x040fe400078e020a */
[----:B------:R-:W-:Y:S01]  /*37b0*/  IMAD.IADD R11, R3, 0x1, R12 ;  /* 0x00000001030b7824 */ /* 0x000fe200078e020c */
[----:B------:R-:W-:Y:S02]  /*37c0*/  WARPGROUP.DEPBAR.LE gsb0, 0x0 ;  /* 0x00008000000079c5 */ /* 0x000fe40000010000 */
[----:B------:R-:W-:-:S06]  /*37d0*/  WARPGROUP.ARRIVE ;  /* 0x00000000000079c5 */ /* 0x000fcc0000000000 */
[----:B------:R-:W-:Y:S01]  /*37e0*/  HGMMA.64x64x16.F32 R24, gdesc[UR4], R24, gsb0 ;  /* 0x00e00000041879f0 */ /* 0x000fe20008000818 */
[----:B------:R-:W-:Y:S01]  /*37f0*/  R2UR UR4, R9 ;  /* 0x00000000090472ca */ /* 0x000fe200000e0000 */
[----:B------:R-:W-:Y:S01]  /*3800*/  UMOV UR5, 0x40000040 ;  /* 0x4000004000057882 */ /* 0x000fe20000000000 */
[----:B------:R-:W-:Y:S01]  /*3810*/  R2UR UR6, R11 ;  /* 0x000000000b0672ca */ /* 0x000fe200000e0000 */
[----:B------:R-:W-:Y:S01]  /*3820*/  UMOV UR7, 0x40000040 ;  /* 0x4000004000077882 */ /* 0x000fe20000000000 */
[----:B------:R-:W-:-:S04]  /*3830*/  MOV R11, 0x4 ;  /* 0x00000004000b7802 */ /* 0x000fc80000000f00 */
[C---:B------:R-:W-:Y:S02]  /*3840*/  SEL R9, R11.reuse, 0x2, P1 ;  /* 0x000000020b097807 */ /* 0x040fe40000800000 */
[----:B------:R-:W-:-:S03]  /*3850*/  SEL R11, R11, 0x6, !P1 ;  /* 0x000000060b0b7807 */ /* 0x000fc60004800000 */
[--C-:B------:R-:W-:Y:S02]  /*3860*/  IMAD.IADD R13, R10, 0x1, R9.reuse ;  /* 0x000000010a0d7824 */ /* 0x100fe400078e0209 */
[C---:B------:R-:W-:Y:S01]  /*3870*/  IMAD.IADD R14, R12.reuse, 0x1, R9 ;  /* 0x000000010c0e7824 */ /* 0x040fe200078e0209 */
[----:B------:R-:W-:Y:S01]  /*3880*/  IADD3 R12, R12, R11, RZ ;  /* 0x0000000b0c0c7210 */ /* 0x000fe20007ffe0ff */
        /* <DEDUP_REMOVED lines=8> */
[----:B------:R-:W-:Y:S02]  /*3910*/  WARPGROUP.DEPBAR.LE gsb0, 0x0 ;  /* 0x00008000000079c5 */ /* 0x000fe40000010000 */
[----:B------:R-:W-:-:S09]  /*3920*/  WARPGROUP.ARRIVE ;  /* 0x00000000000079c5 */ /* 0x000fd20000000000 */
[----:B------:R-:W-:Y:S01]  /*3930*/  HGMMA.64x64x16.F32 R24, gdesc[UR4], R24, gsb0 ;  /* 0x00e00000041879f0 */ /* 0x000fe20008000818 */
[----:B------:R-:W-:Y:S01]  /*3940*/  R2UR UR4, R10 ;  /* 0x000000000a0472ca */ /* 0x000fe200000e0000 */
[----:B------:R-:W-:Y:S01]  /*3950*/  UMOV UR5, 0x40000040 ;  /* 0x4000004000057882 */ /* 0x000fe20000000000 */
[----:B------:R-:W-:Y:S01]  /*3960*/  R2UR UR6, R12 ;  /* 0x000000000c0672ca */ /* 0x000fe200000e0000 */
[----:B------:R-:W-:Y:S01]  /*3970*/  UMOV UR7, 0x40000040 ;  /* 0x4000004000077882 */ /* 0x000fe20000000000 */
[----:B------:R-:W-:Y:S02]  /*3980*/  IMAD.MOV.U32 R10, RZ, RZ, 0x28 ;  /* 0x00000028ff0a7424 */ /* 0x000fe400078e00ff */
[----:B------:R-:W-:-:S03]  /*3990*/  IMAD.MOV.U32 R12, RZ, RZ, 0xa00 ;  /* 0x00000a00ff0c7424 */ /* 0x000fc600078e00ff */
[----:B------:R-:W-:Y:S02]  /*39a0*/  SEL R10, R10, 0x26, P1 ;  /* 0x000000260a0a7807 */ /* 0x000fe40000800000 */
[----:B------:R-:W-:Y:S02]  /*39b0*/  SEL R12, R12, 0x980, P1 ;  /* 0x000009800c0c7807 */ /* 0x000fe40000800000 */
[----:B------:R-:W-:Y:S02]  /*39c0*/  LOP3.LUT R10, R10, 0x6, RZ, 0xc0, !PT ;  /* 0x000000060a0a7812 */ /* 0x000fe400078ec0ff */
[----:B------:R-:W-:-:S04]  /*39d0*/  LOP3.LUT R13, R12, 0xa00, RZ, 0xc0, !PT ;  /* 0x00000a000c0d7812 */ /* 0x000fc800078ec0ff */
[CC--:B------:R-:W-:Y:S02]  /*39e0*/  IADD3 R12, R10.reuse, R13.reuse, R7 ;  /* 0x0000000d0a0c7210 */ /* 0x0c0fe40007ffe007 */
[----:B------:R-:W-:Y:S01]  /*39f0*/  IADD3 R10, R10, R13, R0 ;  /* 0x0000000d0a0a7210 */ /* 0x000fe20007ffe000 */
[----:B------:R-:W-:Y:S02]  /*3a00*/  WARPGROUP.DEPBAR.LE gsb0, 0x0 ;  /* 0x00008000000079c5 */ /* 0x000fe40000010000 */
[----:B------:R-:W-:-:S06]  /*3a10*/  WARPGROUP.ARRIVE ;  /* 0x00000000000079c5 */ /* 0x000fcc0000000000 */
[----:B------:R-:W-:Y:S01]  /*3a20*/  HGMMA.64x64x16.F32 R24, gdesc[UR4], R24, gsb0 ;  /* 0x00e00000041879f0 */ /* 0x000fe20008000818 */
[----:B------:R-:W-:Y:S01]  /*3a30*/  R2UR UR4, R12 ;  /* 0x000000000c0472ca */ /* 0x000fe200000e0000 */
[----:B------:R-:W-:Y:S01]  /*3a40*/  UMOV UR5, 0x40000040 ;  /* 0x4000004000057882 */ /* 0x000fe20000000000 */
[----:B------:R-:W-:Y:S01]  /*3a50*/  R2UR UR6, R10 ;  /* 0x000000000a0672ca */ /* 0x000fe200000e0000 */
[----:B------:R-:W-:Y:S01]  /*3a60*/  UMOV UR7, 0x40000040 ;  /* 0x4000004000077882 */ /* 0x000fe20000000000 */
[----:B------:R-:W-:Y:S01]  /*3a70*/  IADD3 R12, R0, 0xa00, RZ ;  /* 0x00000a00000c7810 */ /* 0x000fe20007ffe0ff */
[----:B------:R-:W-:-:S04]  /*3a80*/  VIADD R10, R7, 0xa00 ;  /* 0x00000a00070a7836 */ /* 0x000fc80000000000 */
        /* <DEDUP_REMOVED lines=9> */
[C-C-:B------:R-:W-:Y:S01]  /*3b20*/  IMAD.IADD R13, R9.reuse, 0x1, R10.reuse ;  /* 0x00000001090d7824 */ /* 0x140fe200078e020a */
[----:B------:R-:W-:Y:S01]  /*3b30*/  IADD3 R14, R9, R12, RZ ;  /* 0x0000000c090e7210 */ /* 0x000fe20007ffe0ff */
[C---:B------:R-:W-:Y:S02]  /*3b40*/  IMAD.IADD R10, R11.reuse, 0x1, R10 ;  /* 0x000000010b0a7824 */ /* 0x040fe400078e020a */
[----:B------:R-:W-:Y:S01]  /*3b50*/  IMAD.IADD R12, R11, 0x1, R12 ;  /* 0x000000010b0c7824 */ /* 0x000fe200078e020c */
[----:B------:R-:W-:-:S02]  /*3b60*/  WARPGROUP.DEPBAR.LE gsb0, 0x0 ;  /* 0x00008000000079c5 */ /* 0x000fc40000010000 */
        /* <DEDUP_REMOVED lines=13> */
[----:B------:R-:W-:Y:S01]  /*3c40*/  IMAD.MOV.U32 R10, RZ, RZ, 0x30 ;  /* 0x00000030ff0a7424 */ /* 0x000fe200078e00ff */
[----:B------:R-:W-:-:S04]  /*3c50*/  MOV R12, 0xc00 ;  /* 0x00000c00000c7802 */ /* 0x000fc80000000f00 */
        /* <DEDUP_REMOVED lines=13> */
[----:B------:R-:W-:Y:S02]  /*3d30*/  VIADD R10, R7, 0xc00 ;  /* 0x00000c00070a7836 */ /* 0x000fe40000000000 */
[----:B------:R-:W-:Y:S02]  /*3d40*/  VIADD R12, R0, 0xc00 ;  /* 0x00000c00000c7836 */ /* 0x000fe40000000000 */
[----:B------:R-:W-:-:S03]  /*3d50*/  IMAD.IADD R13, R3, 0x1, R10 ;  /* 0x00000001030d7824 */ /* 0x000fc600078e020a */
[----:B------:R-:W-:Y:S01]  /*3d60*/  IADD3 R14, R3, R12, RZ ;  /* 0x0000000c030e7210 */ /* 0x000fe20007ffe0ff */
[----:B------:R-:W-:Y:S02]  /*3d70*/  WARPGROUP.DEPBAR.LE gsb0, 0x0 ;  /* 0x00008000000079c5 */ /* 0x000fe40000010000 */
[----:B------:R-:W-:-:S06]  /*3d80*/  WARPGROUP.ARRIVE ;  /* 0x00000000000079c5 */ /* 0x000fcc0000000000 */
[----:B------:R-:W-:Y:S01]  /*3d90*/  HGMMA.64x64x16.F32 R24, gdesc[UR4], R24, gsb0 ;  /* 0x00e00000041879f0 */ /* 0x000fe20008000818 */
[----:B------:R-:W-:Y:S01]  /*3da0*/  R2UR UR4, R13 ;  /* 0x000000000d0472ca */ /* 0x000fe200000e0000 */
[----:B------:R-:W-:Y:S01]  /*3db0*/  UMOV UR5, 0x40000040 ;  /* 0x4000004000057882 */ /* 0x000fe20000000000 */
[----:B------:R-:W-:Y:S01]  /*3dc0*/  R2UR UR6, R14 ;  /* 0x000000000e0672ca */ /* 0x000fe200000e0000 */
[----:B------:R-:W-:Y:S01]  /*3dd0*/  UMOV UR7, 0x40000040 ;  /* 0x4000004000077882 */ /* 0x000fe20000000000 */
[C---:B------:R-:W-:Y:S02]  /*3de0*/  IMAD.IADD R13, R9.reuse, 0x1, R10 ;  /* 0x00000001090d7824 */ /* 0x040fe400078e020a */
[----:B------:R-:W-:Y:S01]  /*3df0*/  IMAD.IADD R14, R9, 0x1, R12 ;  /* 0x00000001090e7824 */ /* 0x000fe200078e020c */
[C---:B------:R-:W-:Y:S01]  /*3e00*/  IADD3 R12, R11.reuse, R12, RZ ;  /* 0x0000000c0b0c7210 */ /* 0x040fe20007ffe0ff */
        /* <DEDUP_REMOVED lines=31> */
[----:B------:R-:W-:-:S03]  /*4000*/  IADD3 R12, R0, 0xe00, RZ ;  /* 0x00000e00000c7810 */ /* 0x000fc60007ffe0ff */
        /* <DEDUP_REMOVED lines=24> */
[----:B------:R-:W-:Y:S01]  /*4190*/  LOP3.LUT R3, R3, 0x6, RZ, 0xc0, !PT ;  /* 0x0000000603037812 */ /* 0x000fe200078ec0ff */
[----:B------:R-:W-:Y:S02]  /*41a0*/  WARPGROUP.DEPBAR.LE gsb0, 0x0 ;  /* 0x00008000000079c5 */ /* 0x000fe40000010000 */
[----:B------:R-:W-:-:S06]  /*41b0*/  WARPGROUP.ARRIVE ;  /* 0x00000000000079c5 */ /* 0x000fcc0000000000 */
[----:B------:R-:W-:Y:S01]  /*41c0*/  HGMMA.64x64x16.F32 R24, gdesc[UR4], R24, gsb0 ;  /* 0x00e00000041879f0 */ /* 0x000fe20008000818 */
[----:B------:R-:W-:Y:S01]  /*41d0*/  R2UR UR4, R10 ;  /* 0x000000000a0472ca */ /* 0x000fe200000e0000 */
[----:B------:R-:W-:Y:S01]  /*41e0*/  UMOV UR5, 0x40000040 ;  /* 0x4000004000057882 */ /* 0x000fe20000000000 */
[----:B------:R-:W-:Y:S01]  /*41f0*/  R2UR UR6, R11 ;  /* 0x000000000b0672ca */ /* 0x000fe200000e0000 */
[----:B------:R-:W-:Y:S01]  /*4200*/  UMOV UR7, 0x40000040 ;  /* 0x4000004000077882 */ /* 0x000fe20000000000 */
        /* <DEDUP_REMOVED lines=13> */
[----:B------:R-:W-:Y:S01]  /*42e0*/  UIMAD UR4, UR37, -0x40, UR44 ;  /* 0xffffffc0250478a4 */ /* 0x000fe2000f8e022c */
[----:B------:R-:W-:-:S05]  /*42f0*/  UMOV UR7, 0x40000040 ;  /* 0x4000004000077882 */ /* 0x000fca0000000000 */
[----:B------:R-:W-:-:S05]  /*4300*/  IMAD.U32 R3, RZ, RZ, UR4 ;  /* 0x00000004ff037e24 */ /* 0x000fca000f8e00ff */
[----:B------:R-:W-:-:S04]  /*4310*/  IADD3 R0, -R18, 0x40, R3 ;  /* 0x0000004012007810 */ /* 0x000fc80007ffe103 */
[C---:B------:R-:W-:Y:S02]  /*4320*/  ISETP.GT.AND P5, PT, R0.reuse, RZ, PT ;  /* 0x000000ff0000720c */ /* 0x040fe40003fa4270 */
[C---:B------:R-:W-:Y:S02]  /*4330*/  ISETP.GT.AND P4, PT, R0.reuse, 0x1, PT ;  /* 0x000000010000780c */ /* 0x040fe40003f84270 */
[C---:B------:R-:W-:Y:S02]  /*4340*/  ISETP.GT.AND P3, PT, R0.reuse, 0x8, PT ;  /* 0x000000080000780c */ /* 0x040fe40003f64270 */
[C---:B------:R-:W-:Y:S02]  /*4350*/  ISETP.GT.AND P2, PT, R0.reuse, 0x9, PT ;  /* 0x000000090000780c */ /* 0x040fe40003f44270 */
[C---:B------:R-:W-:Y:S02]  /*4360*/  ISETP.GT.AND P1, PT, R0.reuse, 0x10, PT ;  /* 0x000000100000780c */ /* 0x040fe40003f24270 */
[----:B------:R-:W-:Y:S01]  /*4370*/  ISETP.GT.AND P6, PT, R0, 0x11, PT ;  /* 0x000000110000780c */ /* 0x000fe20003fc4270 */
[----:B------:R-:W-:-:S02]  /*4380*/  WARPGROUP.DEPBAR.LE gsb0, 0x0 ;  /* 0x00008000000079c5 */ /* 0x000fc40000010000 */
[----:B------:R-:W-:Y:S02]  /*4390*/  FSEL R24, R24, -INF , P5 ;  /* 0xff80000018187808 */ /* 0x000fe40002800000 */
[----:B------:R-:W-:Y:S02]  /*43a0*/  FSEL R25, R25, -INF , P4 ;  /* 0xff80000019197808 */ /* 0x000fe40002000000 */
[----:B------:R-:W-:Y:S02]  /*43b0*/  FSEL R28, R28, -INF , P3 ;  /* 0xff8000001c1c7808 */ /* 0x000fe40001800000 */
[----:B------:R-:W-:Y:S02]  /*43c0*/  FMNMX.FTZ R3, R24, R25, !PT ;  /* 0x0000001918037209 */ /* 0x000fe40007810000 */
        /* <DEDUP_REMOVED lines=45> */
[----:B------:R-:W-:Y:S02]  /*46a0*/  FMNMX.FTZ R0, R52, R3, !PT ;  /* 0x0000000334007209 */ /* 0x000fe40007810000 */
[----:B------:R-:W-:Y:S02]  /*46b0*/  FMNMX.FTZ R3, R26, R27, !PT ;  /* 0x0000001b1a037209 */ /* 0x000fe40007810000 */
[----:B------:R-:W-:Y:S02]  /*46c0*/  FMNMX.FTZ R9, R53, R0, !PT ;  /* 0x0000000035097209 */ /* 0x000fe40007810000 */
[----:B------:R-:W-:Y:S02]  /*46d0*/  FSEL R46, R46, -INF , P1 ;  /* 0xff8000002e2e7808 */ /* 0x000fe40000800000 */
[----:B------:R-:W-:Y:S01]  /*46e0*/  FSEL R47, R47, -INF , P6 ;  /* 0xff8000002f2f7808 */ /* 0x000fe20003000000 */
[----:B------:R-:W1:Y:S01]  /*46f0*/  SHFL.BFLY PT, R0, R9, 0x2, 0x1f ;  /* 0x0c401f0009007f89 */ /* 0x000e6200000e0000 */
[----:B------:R-:W-:-:S02]  /*4700*/  FSEL R50, R50, -INF , P5 ;  /* 0xff80000032327808 */ /* 0x000fc40002800000 */
[----:B------:R-:W-:Y:S02]  /*4710*/  FSEL R51, R51, -INF , P4 ;  /* 0xff80000033337808 */ /* 0x000fe40002000000 */
[----:B------:R-:W-:Y:S02]  /*4720*/  FSEL R54, R54, -INF , P3 ;  /* 0xff80000036367808 */ /* 0x000fe40001800000 */
[----:B------:R-:W-:Y:S02]  /*4730*/  FSEL R55, R55, -INF , P2 ;  /* 0xff80000037377808 */ /* 0x000fe40001000000 */
[----:B------:R-:W-:Y:S02]  /*4740*/  PLOP3.LUT P2, PT, PT, PT, UP0, 0x80, 0x0 ;  /* 0x000000000000781c */ /* 0x000fe40003f4f008 */
        /* <DEDUP_REMOVED lines=21> */
[----:B------:R1:W-:Y:S01]  /*48a0*/  MUFU.EX2 R10, R24 ;  /* 0x00000018000a7308 */ /* 0x0003e20000000800 */
[----:B------:R-:W-:Y:S01]  /*48b0*/  FMNMX.FTZ R12, R54, R3, !PT ;  /* 0x00000003360c7209 */ /* 0x000fe20007810000 */
[--C-:B------:R-:W-:Y:S01]  /*48c0*/  FFMA.FTZ R14, R32, UR10, -R9.reuse ;  /* 0x0000000a200e7c23 */ /* 0x100fe20008010809 */
[--C-:B------:R-:W-:Y:S01]  /*48d0*/  FFMA.FTZ R15, R33, UR10, -R9.reuse ;  /* 0x0000000a210f7c23 */ /* 0x100fe20008010809 */
[--C-:B------:R-:W-:Y:S01]  /*48e0*/  FFMA.FTZ R20, R36, UR10, -R9.reuse ;  /* 0x0000000a24147c23 */ /* 0x100fe20008010809 */
[----:B------:R-:W-:Y:S01]  /*48f0*/  FMNMX.FTZ R3, R55, R12, !PT ;  /* 0x0000000c37037209 */ /* 0x000fe20007810000 */
[--C-:B------:R-:W-:Y:S01]  /*4900*/  FFMA.FTZ R21, R37, UR10, -R9.reuse ;  /* 0x0000000a25157c23 */ /* 0x100fe20008010809 */
[--C-:B------:R-:W-:Y:S01]  /*4910*/  FFMA.FTZ R28, R28, UR10, -R9.reuse ;  /* 0x0000000a1c1c7c23 */ /* 0x100fe20008010809 */
[--C-:B------:R-:W-:Y:S01]  /*4920*/  FFMA.FTZ R168, R40, UR10, -R9.reuse ;  /* 0x0000000a28a87c23 */ /* 0x100fe20008010809 */
[--C-:B------:R-:W-:Y:S01]  /*4930*/  FFMA.FTZ R169, R41, UR10, -R9.reuse ;  /* 0x0000000a29a97c23 */ /* 0x100fe20008010809 */
[----:B-1----:R-:W1:Y:S01]  /*4940*/  SHFL.BFLY PT, R24, R3, 0x2, 0x1f ;  /* 0x0c401f0003187f89 */ /* 0x002e6200000e0000 */
[--C-:B------:R-:W-:Y:S01]  /*4950*/  FFMA.FTZ R170, R44, UR10, -R9.reuse ;  /* 0x0000000a2caa7c23 */ /* 0x100fe20008010809 */
[--C-:B------:R-:W-:Y:S01]  /*4960*/  FFMA.FTZ R171, R45, UR10, -R9.reuse ;  /* 0x0000000a2dab7c23 */ /* 0x100fe20008010809 */
[--C-:B------:R-:W-:Y:S01]  /*4970*/  FFMA.FTZ R172, R48, UR10, -R9.reuse ;  /* 0x0000000a30ac7c23 */ /* 0x100fe20008010809 */
[--C-:B------:R-:W-:Y:S01]  /*4980*/  FFMA.FTZ R173, R49, UR10, -R9.reuse ;  /* 0x0000000a31ad7c23 */ /* 0x100fe20008010809 */
[--C-:B------:R-:W-:Y:S01]  /*4990*/  FFMA.FTZ R174, R52, UR10, -R9.reuse ;  /* 0x0000000a34ae7c23 */ /* 0x100fe20008010809 */
[----:B------:R-:W-:Y:S01]  /*49a0*/  FFMA.FTZ R175, R53, UR10, -R9 ;  /* 0x0000000a35af7c23 */ /* 0x000fe20008010809 */
[----:B------:R-:W2:Y:S01]  /*49b0*/  MUFU.EX2 R11, R11 ;  /* 0x0000000b000b7308 */ /* 0x000ea20000000800 */
[----:B------:R-:W-:-:S05]  /*49c0*/  LOP3.LUT R9, R56, 0x2000000, RZ, 0xfc, !PT ;  /* 0x0200000038097812 */ /* 0x000fca00078efcff */
[----:B------:R-:W-:Y:S02]  /*49d0*/  IMAD R197, R2, 0x1000, R9 ;  /* 0x0000100002c57824 */ /* 0x000fe400078e0209 */
[----:B------:R-:W-:Y:S03]  /*49e0*/  MUFU.EX2 R12, R28 ;  /* 0x0000001c000c7308 */ /* 0x000fe60000000800 */
[C---:B------:R-:W-:Y:S02]  /*49f0*/  R2UR UR4, R197.reuse ;  /* 0x00000000c50472ca */ /* 0x040fe400000e0000 */
[----:B------:R-:W-:-:S03]  /*4a00*/  IADD3 R198, R197, 0x80, RZ ;  /* 0x00000080c5c67810 */ /* 0x000fc60007ffe0ff */
[----:B------:R-:W3:Y:S01]  /*4a10*/  MUFU.EX2 R13, R13 ;  /* 0x0000000d000d7308 */ /* 0x000ee20000000800 */
[----:B-1----:R-:W-:Y:S02]  /*4a20*/  FMNMX.FTZ R24, R3, R24, !PT ;  /* 0x0000001803187209 */ /* 0x002fe40007810000 */
[----:B--2---:R-:W-:Y:S01]  /*4a30*/  F2FP.F16.F32.PACK_AB R152, R11, R10 ;  /* 0x0000000a0b98723e */ /* 0x004fe200000000ff */
[----:B------:R-:W-:Y:S02]  /*4a40*/  FADD.FTZ R11, R10, R11 ;  /* 0x0000000b0a0b7221 */ /* 0x000fe40000010000 */
[----:B------:R-:W1:Y:S02]  /*4a50*/  SHFL.BFLY PT, R3, R24, 0x1, 0x1f ;  /* 0x0c201f0018037f89 */ /* 0x000e6400000e0000 */
[----:B------:R-:W-:Y:S01]  /*4a60*/  MUFU.EX2 R14, R14 ;  /* 0x0000000e000e7308 */ /* 0x000fe20000000800 */
[----:B------:R-:W-:Y:S01]  /*4a70*/  UMOV UR6, UR4 ;  /* 0x0000000400067c82 */ /* 0x000fe20008000000 */
[----:B------:R-:W-:Y:S01]  /*4a80*/  R2UR UR4, R198 ;  /* 0x00000000c60472ca */ /* 0x000fe200000e0000 */
[----:B------:R-:W-:-:S02]  /*4a90*/  VIADD R198, R197, 0x100 ;  /* 0x00000100c5c67836 */ /* 0x000fc40000000000 */
[----:B------:R-:W-:-:S03]  /*4aa0*/  VIADD R197, R197, 0x180 ;  /* 0x00000180c5c57836 */ /* 0x000fc60000000000 */
[----:B------:R-:W2:Y:S01]  /*4ab0*/  MUFU.EX2 R15, R15 ;  /* 0x0000000f000f7308 */ /* 0x000ea20000000800 */
[----:B---3--:R-:W-:Y:S01]  /*4ac0*/  F2FP.F16.F32.PACK_AB R154, R13, R12 ;  /* 0x0000000c0d9a723e */ /* 0x008fe200000000ff */
[----:B------:R-:W-:-:S04]  /*4ad0*/  FADD.FTZ R12, R12, R11 ;  /* 0x0000000b0c0c7221 */ /* 0x000fc80000010000 */
[----:B------:R-:W-:Y:S02]  /*4ae0*/  FADD.FTZ R13, R13, R12 ;  /* 0x0000000c0d0d7221 */ /* 0x000fe40000010000 */
[----:B------:R-:W-:Y:S01]  /*4af0*/  MUFU.EX2 R20, R20 ;  /* 0x0000001400147308 */ /* 0x000fe20000000800 */
[----:B-1----:R-:W-:-:S07]  /*4b00*/  FMNMX.FTZ R3, R24, R3, !PT ;  /* 0x0000000318037209 */ /* 0x002fce0007810000 */
[----:B------:R-:W1:Y:S01]  /*4b10*/  MUFU.EX2 R21, R21 ;  /* 0x0000001500157308 */ /* 0x000e620000000800 */
[----:B--2---:R-:W-:Y:S01]  /*4b20*/  F2FP.F16.F32.PACK_AB R156, R15, R14 ;  /* 0x0000000e0f9c723e */ /* 0x004fe200000000ff */
[----:B------:R-:W-:Y:S01]  /*4b30*/  FADD.FTZ R14, R14, R13 ;  /* 0x0000000d0e0e7221 */ /* 0x000fe20000010000 */
[C---:B------:R-:W-:Y:S01]  /*4b40*/  FMUL.FTZ R24, R3.reuse, UR10 ;  /* 0x0000000a03187c20 */ /* 0x040fe20008410000 */
[----:B------:R-:W-:Y:S02]  /*4b50*/  FSETP.NEU.FTZ.AND P1, PT, R3, -INF , PT ;  /* 0xff8000000300780b */ /* 0x000fe40003f3d000 */
[----:B------:R-:W-:Y:S02]  /*4b60*/  FADD.FTZ R15, R15, R14 ;  /* 0x0000000e0f0f7221 */ /* 0x000fe40000010000 */
[----:B------:R-:W-:Y:S01]  /*4b70*/  FSEL R25, R24, RZ, P1 ;  /* 0x000000ff18197208 */ /* 0x000fe20000800000 */
[----:B------:R-:W-:Y:S01]  /*4b80*/  MUFU.EX2 R168, R168 ;  /* 0x000000a800a87308 */ /* 0x000fe20000000800 */
[----:B------:R-:W-:-:S03]  /*4b90*/  ISETP.NE.AND P1, PT, R57, RZ, PT ;  /* 0x000000ff3900720c */ /* 0x000fc60003f25270 */
[--C-:B------:R-:W-:Y:S01]  /*4ba0*/  FFMA.FTZ R26, R26, UR10, -R25.reuse ;  /* 0x0000000a1a1a7c23 */ /* 0x100fe20008010819 */
        /* <DEDUP_REMOVED lines=8> */
[----:B------:R-:W-:Y:S01]  /*4c30*/  FFMA.FTZ R43, R43, UR10, -R25 ;  /* 0x0000000a2b2b7c23 */ /* 0x000fe20008010819 */
[----:B------:R-:W-:-:S02]  /*4c40*/  @!P1 VIADD R24, R8, 0x38840 ;  /* 0x0003884008189836 */ /* 0x000fc40000000000 */
[--C-:B------:R-:W-:Y:S01]  /*4c50*/  FFMA.FTZ R46, R46, UR10, -R25.reuse ;  /* 0x0000000a2e2e7c23 */ /* 0x100fe20008010819 */
[--C-:B------:R-:W-:Y:S01]  /*4c60*/  FFMA.FTZ R47, R47, UR10, -R25.reuse ;  /* 0x0000000a2f2f7c23 */ /* 0x100fe20008010819 */
[--C-:B------:R-:W-:Y:S01]  /*4c70*/  FFMA.FTZ R50, R50, UR10, -R25.reuse ;  /* 0x0000000a32327c23 */ /* 0x100fe20008010819 */
[--C-:B------:R-:W-:Y:S01]  /*4c80*/  FFMA.FTZ R51, R51, UR10, -R25.reuse ;  /* 0x0000000a33337c23 */ /* 0x100fe20008010819 */
[----:B------:R-:W-:Y:S01]  /*4c90*/  @!P1 PRMT R24, RZ, 0x654, R24 ;  /* 0x00000654ff189816 */ /* 0x000fe20000000018 */
[--C-:B------:R-:W-:Y:S01]  /*4ca0*/  FFMA.FTZ R54, R54, UR10, -R25.reuse ;  /* 0x0000000a36367c23 */ /* 0x100fe20008010819 */
[----:B------:R-:W-:Y:S01]  /*4cb0*/  FFMA.FTZ R25, R55, UR10, -R25 ;  /* 0x0000000a37197c23 */ /* 0x000fe20008010819 */
[----:B------:R-:W-:Y:S01]  /*4cc0*/  MUFU.EX2 R176, R26 ;  /* 0x0000001a00b07308 */ /* 0x000fe20000000800 */
[----:B------:R2:W-:Y:S01]  /*4cd0*/  @!P1 SYNCS.ARRIVE.TRANS64.RED.A1T0 RZ, [R24+URZ], RZ ;  /* 0x000000ff18ff99a7 */ /* 0x0005e2000810043f */
[----:B-1----:R-:W-:Y:S01]  /*4ce0*/  F2FP.F16.F32.PACK_AB R158, R21, R20 ;  /* 0x00000014159e723e */ /* 0x002fe200000000ff */
[----:B------:R-:W-:Y:S01]  /*4cf0*/  FADD.FTZ R20, R20, R15 ;  /* 0x0000000f14147221 */ /* 0x000fe20000010000 */
[----:B------:R-:W-:-:S03]  /*4d00*/  @!P1 VIADD R8, R8, 0x38860 ;  /* 0x0003886008089836 */ /* 0x000fc60000000000 */
[----:B------:R-:W-:Y:S01]  /*4d10*/  FADD.FTZ R21, R21, R20 ;  /* 0x0000001415157221 */ /* 0x000fe20000010000 */
[----:B------:R-:W1:Y:S01]  /*4d20*/  MUFU.EX2 R177, R27 ;  /* 0x0000001b00b17308 */ /* 0x000e620000000800 */
[----:B------:R-:W-:-:S07]  /*4d30*/  @!P1 PRMT R8, RZ, 0x654, R8 ;  /* 0x00000654ff089816 */ /* 0x000fce0000000008 */
[----:B------:R-:W-:Y:S08]  /*4d40*/  MUFU.EX2 R178, R30 ;  /* 0x0000001e00b27308 */ /* 0x000ff00000000800 */
[----:B------:R-:W3:Y:S01]  /*4d50*/  MUFU.EX2 R179, R31 ;  /* 0x0000001f00b37308 */ /* 0x000ee20000000800 */
[----:B-1----:R-:W-:Y:S01]  /*4d60*/  F2FP.F16.F32.PACK_AB R153, R177, R176 ;  /* 0x000000b0b199723e */ /* 0x002fe200000000ff */
[----:B------:R-:W-:-:S06]  /*4d70*/  FADD.FTZ R177, R176, R177 ;  /* 0x000000b1b0b17221 */ /* 0x000fcc0000010000 */
[----:B------:R-:W-:Y:S08]  /*4d80*/  MUFU.EX2 R180, R34 ;  /* 0x0000002200b47308 */ /* 0x000ff00000000800 */
[----:B------:R-:W1:Y:S01]  /*4d90*/  MUFU.EX2 R181, R35 ;  /* 0x0000002300b57308 */ /* 0x000e620000000800 */
[----:B---3--:R-:W-:Y:S01]  /*4da0*/  F2FP.F16.F32.PACK_AB R155, R179, R178 ;  /* 0x000000b2b39b723e */ /* 0x008fe200000000ff */
[----:B------:R-:W-:Y:S01]  /*4db0*/  BAR.SYNC.DEFER_BLOCKING 0xf, 0x100 ;  /* 0x03c4000000007b1d */ /* 0x000fe20000010000 */
[----:B------:R-:W-:-:S04]  /*4dc0*/  FADD.FTZ R178, R178, R177 ;  /* 0x000000b1b2b27221 */ /* 0x000fc80000010000 */
[----:B------:R-:W-:Y:S01]  /*4dd0*/  FADD.FTZ R179, R179, R178 ;  /* 0x000000b2b3b37221 */ /* 0x000fe20000010000 */
[----:B------:R-:W-:Y:S08]  /*4de0*/  MUFU.EX2 R182, R38 ;  /* 0x0000002600b67308 */ /* 0x000ff00000000800 */
[----:B------:R-:W3:Y:S01]  /*4df0*/  MUFU.EX2 R183, R39 ;  /* 0x0000002700b77308 */ /* 0x000ee20000000800 */
[----:B-1----:R-:W-:Y:S01]  /*4e00*/  F2FP.F16.F32.PACK_AB R157, R181, R180 ;  /* 0x000000b4b59d723e */ /* 0x002fe200000000ff */
[----:B------:R-:W-:-:S04]  /*4e10*/  FADD.FTZ R180, R180, R179 ;  /* 0x000000b3b4b47221 */ /* 0x000fc80000010000 */
[----:B------:R-:W-:Y:S02]  /*4e20*/  FADD.FTZ R181, R181, R180 ;  /* 0x000000b4b5b57221 */ /* 0x000fe40000010000 */
[----:B------:R-:W1:Y:S01]  /*4e30*/  MUFU.EX2 R169, R169 ;  /* 0x000000a900a97308 */ /* 0x000e620000000800 */
[----:B------:R4:W-:Y:S07]  /*4e40*/  STSM.16.M88.4 [R23+0x36400], R152 ;  /* 0x0364009817007844 */ /* 0x0009ee0000000200 */
[----:B------:R-:W-:Y:S01]  /*4e50*/  MUFU.EX2 R170, R170 ;  /* 0x000000aa00aa7308 */ /* 0x000fe20000000800 */
[----:B---3--:R-:W-:Y:S01]  /*4e60*/  F2FP.F16.F32.PACK_AB R159, R183, R182 ;  /* 0x000000b6b79f723e */ /* 0x008fe200000000ff */
[----:B------:R-:W-:-:S04]  /*4e70*/  FADD.FTZ R182, R182, R181 ;  /* 0x000000b5b6b67221 */ /* 0x000fc80000010000 */
[----:B------:R4:W-:Y:S01]  /*4e80*/  STSM.16.M88.4 [R22], R156 ;  /* 0x0000009c16007844 */ /* 0x0009e20000000200 */
[----:B------:R-:W-:Y:S01]  /*4e90*/  FADD.FTZ R182, R183, R182 ;  /* 0x000000b6b7b67221 */ /* 0x000fe20000010000 */
[----:B------:R-:W3:Y:S01]  /*4ea0*/  MUFU.EX2 R171, R171 ;  /* 0x000000ab00ab7308 */ /* 0x000ee20000000800 */
[----:B-1----:R-:W-:Y:S01]  /*4eb0*/  F2FP.F16.F32.PACK_AB R160, R169, R168 ;  /* 0x000000a8a9a0723e */ /* 0x002fe200000000ff */
[----:B------:R-:W-:-:S04]  /*4ec0*/  FADD.FTZ R168, R168, R21 ;  /* 0x00000015a8a87221 */ /* 0x000fc80000010000 */
[----:B------:R-:W-:Y:S02]  /*4ed0*/  FADD.FTZ R169, R169, R168 ;  /* 0x000000a8a9a97221 */ /* 0x000fe40000010000 */
[----:B------:R-:W-:Y:S08]  /*4ee0*/  MUFU.EX2 R189, R42 ;  /* 0x0000002a00bd7308 */ /* 0x000ff00000000800 */
[----:B------:R-:W1:Y:S01]  /*4ef0*/  MUFU.EX2 R190, R43 ;  /* 0x0000002b00be7308 */ /* 0x000e620000000800 */
[----:B---3--:R-:W-:Y:S01]  /*4f00*/  F2FP.F16.F32.PACK_AB R162, R171, R170 ;  /* 0x000000aaaba2723e */ /* 0x008fe200000000ff */
[----:B------:R-:W-:-:S04]  /*4f10*/  FADD.FTZ R170, R170, R169 ;  /* 0x000000a9aaaa7221 */ /* 0x000fc80000010000 */
[----:B------:R-:W-:Y:S02]  /*4f20*/  FADD.FTZ R171, R171, R170 ;  /* 0x000000aaabab7221 */ /* 0x000fe40000010000 */
[----:B------:R-:W-:Y:S08]  /*4f30*/  MUFU.EX2 R191, R46 ;  /* 0x0000002e00bf7308 */ /* 0x000ff00000000800 */
        /* <DEDUP_REMOVED lines=8> */
[----:B------:R4:W-:Y:S01]  /*4fc0*/  STSM.16.M88.4 [R185], R160 ;  /* 0x000000a0b9007844 */ /* 0x0009e20000000200 */
[----:B------:R-:W-:Y:S01]  /*4fd0*/  FADD.FTZ R192, R192, R191 ;  /* 0x000000bfc0c07221 */ /* 0x000fe20000010000 */
[----:B------:R-:W-:Y:S08]  /*4fe0*/  MUFU.EX2 R174, R174 ;  /* 0x000000ae00ae7308 */ /* 0x000ff00000000800 */
[----:B------:R-:W3:Y:S01]  /*4ff0*/  MUFU.EX2 R175, R175 ;  /* 0x000000af00af7308 */ /* 0x000ee20000000800 */
[----:B-1----:R-:W-:Y:S01]  /*5000*/  F2FP.F16.F32.PACK_AB R164, R173, R172 ;  /* 0x000000acada4723e */ /* 0x002fe200000000ff */
[----:B------:R-:W-:-:S04]  /*5010*/  FADD.FTZ R172, R172, R171 ;  /* 0x000000abacac7221 */ /* 0x000fc80000010000 */
[----:B------:R-:W-:Y:S02]  /*5020*/  FADD.FTZ R173, R173, R172 ;  /* 0x000000acadad7221 */ /* 0x000fe40000010000 */
[----:B------:R-:W-:Y:S08]  /*5030*/  MUFU.EX2 R193, R50 ;  /* 0x0000003200c17308 */ /* 0x000ff00000000800 */
[----:B------:R-:W1:Y:S01]  /*5040*/  MUFU.EX2 R194, R51 ;  /* 0x0000003300c27308 */ /* 0x000e620000000800 */
[----:B---3--:R-:W-:-:S07]  /*5050*/  F2FP.F16.F32.PACK_AB R166, R175, R174 ;  /* 0x000000aeafa6723e */ /* 0x008fce00000000ff */
[----:B------:R-:W-:Y:S08]  /*5060*/  MUFU.EX2 R195, R54 ;  /* 0x0000003600c37308 */ /* 0x000ff00000000800 */
[----:B------:R-:W3:Y:S01]  /*5070*/  MUFU.EX2 R196, R25 ;  /* 0x0000001900c47308 */ /* 0x000ee20000000800 */
[----:B-1----:R-:W-:Y:S01]  /*5080*/  F2FP.F16.F32.PACK_AB R165, R194, R193 ;  /* 0x000000c1c2a5723e */ /* 0x002fe200000000ff */
[----:B------:R-:W-:-:S04]  /*5090*/  FADD.FTZ R193, R193, R192 ;  /* 0x000000c0c1c17221 */ /* 0x000fc80000010000 */
[----:B------:R-:W-:Y:S01]  /*50a0*/  FADD.FTZ R194, R194, R193 ;  /* 0x000000c1c2c27221 */ /* 0x000fe20000010000 */
[----:B---3--:R-:W-:-:S03]  /*50b0*/  F2FP.F16.F32.PACK_AB R167, R196, R195 ;  /* 0x000000c3c4a7723e */ /* 0x008fc600000000ff */
[----:B------:R-:W-:Y:S02]  /*50c0*/  FADD.FTZ R195, R195, R194 ;  /* 0x000000c2c3c37221 */ /* 0x000fe40000010000 */
[----:B------:R4:W-:Y:S01]  /*50d0*/  STSM.16.M88.4 [R184], R164 ;  /* 0x000000a4b8007844 */ /* 0x0009e20000000200 */
[----:B--2---:R-:W-:Y:S01]  /*50e0*/  WARPGROUP.ARRIVE ;  /* 0x00000000000079c5 */ /* 0x004fe20000000000 */
[----:B------:R-:W-:-:S05]  /*50f0*/  FADD.FTZ R10, R196, R195 ;  /* 0x000000c3c40a7221 */ /* 0x000fca0000010000 */
[----:B------:R-:W-:Y:S01]  /*5100*/  HGMMA.64x256x16.F32 R24, R152, gdesc[UR4].tnspB, RZ, !UPT, gsb0 ;  /* 0x43e0000498187df0 */ /* 0x000fe2000c0008ff */
[----:B------:R-:W-:Y:S01]  /*5110*/  UMOV UR6, UR4 ;  /* 0x0000000400067c82 */ /* 0x000fe20008000000 */
[----:B------:R-:W-:Y:S01]  /*5120*/  UMOV UR7, 0x40000040 ;  /* 0x4000004000077882 */ /* 0x000fe20000000000 */
[----:B------:R-:W-:Y:S01]  /*5130*/  R2UR UR4, R198 ;  /* 0x00000000c60472ca */ /* 0x000fe200000e0000 */
[----:B------:R-:W-:Y:S02]  /*5140*/  WARPGROUP.DEPBAR.LE gsb0, 0x0 ;  /* 0x00008000000079c5 */ /* 0x000fe40000010000 */
[----:B------:R-:W-:-:S15]  /*5150*/  WARPGROUP.ARRIVE ;  /* 0x00000000000079c5 */ /* 0x000fde0000000000 */
[----:B------:R-:W-:-:S07]  /*5160*/  NOP ;  /* 0x0000000000007918 */ /* 0x000fce0000000000 */
[----:B------:R-:W-:Y:S01]  /*5170*/  HGMMA.64x256x16.F32 R24, R156, gdesc[UR4].tnspB, R24, gsb0 ;  /* 0x43e000049c187df0 */ /* 0x000fe20008000818 */
        /* <DEDUP_REMOVED lines=19> */
[----:B-1----:R-:W1:Y:S02]  /*52b0*/  FENCE.VIEW.ASYNC.S ;  /* 0x00000000000073c6 */ /* 0x002e640000000000 */
[----:B-1----:R-:W-:Y:S01]  /*52c0*/  NOP ;  /* 0x0000000000007918 */ /* 0x002fe20000000000 */
[----:B------:R-:W-:Y:S06]  /*52d0*/  BAR.ARV 0xe, 0x100 ;  /* 0x0384000000007b1d */ /* 0x000fec0000002000 */
[----:B------:R1:W-:Y:S02]  /*52e0*/  @!P1 SYNCS.ARRIVE.TRANS64.RED.A1T0 RZ, [R8+URZ], RZ ;  /* 0x000000ff08ff99a7 */ /* 0x0003e4000810043f */
[----:B-1----:R-:W-:-:S04]  /*52f0*/  FADD.FTZ R8, R174, R173 ;  /* 0x000000adae087221 */ /* 0x002fc80000010000 */
[----:B------:R-:W-:Y:S01]  /*5300*/  FADD.FTZ R8, R175, R8 ;  /* 0x00000008af087221 */ /* 0x000fe20000010000 */
[----:B----4-:R-:W-:Y:S06]  /*5310*/  @!P2 BRA `(.L_x_150) ;  /* 0x0000002c008ca947 */ /* 0x010fec0003800000 */
[----:B------:R-:W-:Y:S01]  /*5320*/  MOV R13, R3 ;  /* 0x00000003000d7202 */ /* 0x000fe20000000f00 */
[----:B------:R-:W-:Y:S01]  /*5330*/  IMAD.MOV.U32 R15, RZ, RZ, R0 ;  /* 0x000000ffff0f7224 */ /* 0x000fe200078e0000 */
[----:B------:R-:W-:Y:S01]  /*5340*/  UIADD3 UR37, UR37, -0x2, URZ ;  /* 0xfffffffe25257890 */ /* 0x000fe2000fffe03f */
[----:B------:R-:W-:Y:S01]  /*5350*/  IMAD.MOV.U32 R12, RZ, RZ, R2 ;  /* 0x000000ffff0c7224 */ /* 0x000fe200078e0002 */
[----:B------:R-:W-:-:S10]  /*5360*/  ULDC UR10, c[0x0][0xa80] ;  /* 0x0002a000000a7ab9 */ /* 0x000fd40000000800 */
.L_x_159:
[----:B------:R-:W-:Y:S01]  /*5370*/  VIADD R2, R12, 0x1 ;  /* 0x000000010c027836 */ /* 0x000fe20000000000 */
[----:B------:R-:W-:Y:S01]  /*5380*/  MOV R0, UR37 ;  /* 0x0000002500007c02 */ /* 0x000fe20008000f00 */
[----:B------:R-:W-:-:S03]  /*5390*/  UIADD3 UR37, UR37, -0x1, URZ ;  /* 0xffffffff25257890 */ /* 0x000fc6000fffe03f */
[----:B------:R-:W-:Y:S02]  /*53a0*/  ISETP.NE.AND P3, PT, R2, 0x2, PT ;  /* 0x000000020200780c */ /* 0x000fe40003f65270 */
[----:B------:R-:W-:Y:S02]  /*53b0*/  ISETP.GT.AND P2, PT, R0, RZ, PT ;  /* 0x000000ff0000720c */ /* 0x000fe40003f44270 */
[----:B------:R-:W-:Y:S02]  /*53c0*/  SEL R3, RZ, 0x1, P3 ;  /* 0x00000001ff037807 */ /* 0x000fe40001800000 */
[----:B------:R-:W-:Y:S02]  /*53d0*/  SEL R2, R2, RZ, P3 ;  /* 0x000000ff02027207 */ /* 0x000fe40001800000 */
[----:B------:R-:W-:Y:S01]  /*53e0*/  LOP3.LUT R16, R16, R3, RZ, 0x3c, !PT ;  /* 0x0000000310107212 */ /* 0x000fe200078e3cff */
[----:B--2---:R-:W-:Y:S06]  /*53f0*/  @P0 BRA `(.L_x_151) ;  /* 0x0000000000040947 */ /* 0x004fec0003800000 */
[----:B------:R-:W-:Y:S01]  /*5400*/  BPT.TRAP 0x1 ;  /* 0x000000040000795c */ /* 0x000fe20000300000 */
.L_x_151:
[----:B------:R-:W-:Y:S02]  /*5410*/  LEA R11, R2, UR42, 0x3 ;  /* 0x0000002a020b7c11 */ /* 0x000fe4000f8e18ff */
[----:B------:R-:W-:-:S04]  /*5420*/  SHF.L.U32 R0, R16, 0x1f, RZ ;  /* 0x0000001f10007819 */ /* 0x000fc800000006ff */
[----:B------:R1:W2:Y:S01]  /*5430*/  SYNCS.PHASECHK.TRANS64.TRYWAIT P3, [R11+URZ+0x38830], R0 ;  /* 0x038830000b0075a7 */ /* 0x0002a2000806017f */
[----:B------:R-:W-:Y:S05]  /*5440*/  @P0 BRA `(.L_x_152) ;  /* 0x0000000000040947 */ /* 0x000fea0003800000 */
[----:B------:R-:W-:Y:S01]  /*5450*/  BPT.TRAP 0x1 ;  /* 0x000000040000795c */ /* 0x000fe20000300000 */
.L_x_152:
[----:B------:R-:W-:Y:S01]  /*5460*/  IMAD R3, R2, 0x200, R4 ;  /* 0x0000020002037824 */ /* 0x000fe200078e0204 */
[----:B--2---:R-:W-:Y:S06]  /*5470*/  @P3 BRA `(.L_x_153) ;  /* 0x0000000000083947 */ /* 0x004fec0003800000 */
[----:B------:R-:W2:Y:S02]  /*5480*/  SYNCS.PHASECHK.TRANS64.TRYWAIT P3, [R11+URZ+0x38830], R0 ;  /* 0x038830000b0075a7 */ /* 0x000ea4000806017f */
[----:B--2---:R-:W-:Y:S05]  /*5490*/  @!P3 BRA `(.L_x_154) ;  /* 0x000000800008b947 */ /* 0x004fea0003800000 */
.L_x_153:
[----:B------:R-:W-:Y:S01]  /*54a0*/  UIADD3 UR4, UR42, 0x20400, URZ ;  /* 0x000204002a047890 */ /* 0x000fe2000fffe03f */
[----:B------:R-:W-:Y:S01]  /*54b0*/  R2UR UR11, R3 ;  /* 0x00000000030b72ca */ /* 0x000fe200000e0000 */
[----:B------:R-:W-:Y:S01]  /*54c0*/  WARPGROUP.ARRIVE ;  /* 0x00000000000079c5 */ /* 0x000fe20000000000 */
[----:B------:R-:W-:Y:S01]  /*54d0*/  UMOV UR7, 0x40000040 ;  /* 0x4000004000077882 */ /* 0x000fe20000000000 */
[----:B------:R-:W-:Y:S01]  /*54e0*/  USHF.R.U32.HI UR4, URZ, 0x4, UR4 ;  /* 0x000000043f047899 */ /* 0x000fe20008011604 */
[----:B------:R-:W-:Y:S01]  /*54f0*/  UMOV UR5, 0x40000040 ;  /* 0x4000004000057882 */ /* 0x000fe20000000000 */
[----:B------:R-:W-:Y:S02]  /*5500*/  UMOV UR15, 0x40000040 ;  /* 0x40000040000f7882 */ /* 0x000fe40000000000 */
[----:B------:R-:W-:Y:S01]  /*5510*/  ULOP3.LUT UR4, UR4, 0x3fff, URZ, 0xc0, !UPT ;  /* 0x00003fff04047892 */ /* 0x000fe2000f8ec03f */
[----:B------:R-:W-:-:S03]  /*5520*/  UMOV UR19, 0x40000040 ;  /* 0x4000004000137882 */ /* 0x000fc60000000000 */
[----:B------:R-:W-:Y:S02]  /*5530*/  ULOP3.LUT UR4, UR4, 0x10000, URZ, 0xfc, !UPT ;  /* 0x0001000004047892 */ /* 0x000fe4000f8efc3f */
[----:B------:R-:W-:Y:S01]  /*5540*/  UMOV UR6, UR11 ;  /* 0x0000000b00067c82 */ /* 0x000fe20008000000 */
[----:B------:R-:W-:Y:S02]  /*5550*/  UIADD3 UR14, UR11, 0x4, URZ ;  /* 0x000000040b0e7890 */ /* 0x000fe4000fffe03f */
[----:B------:R-:W-:-:S04]  /*5560*/  UIADD3 UR18, UR11, 0x6, URZ ;  /* 0x000000060b127890 */ /* 0x000fc8000fffe03f */
[----:B------:R-:W-:Y:S01]  /*5570*/  HGMMA.64x64x16.F32 R152, gdesc[UR4], RZ, !UPT, gsb0 ;  /* 0x00e00000049879f0 */ /* 0x000fe2000c0008ff */
[----:B------:R-:W-:Y:S01]  /*5580*/  UIADD3 UR6, UR11, 0x2, URZ ;  /* 0x000000020b067890 */ /* 0x000fe2000fffe03f */
[----:B------:R-:W-:Y:S01]  /*5590*/  UMOV UR4, UR8 ;  /* 0x0000000800047c82 */ /* 0x000fe20008000000 */
[----:B------:R-:W-:Y:S01]  /*55a0*/  UMOV UR5, UR9 ;  /* 0x0000000900057c82 */ /* 0x000fe20008000000 */
[----:B------:R-:W-:Y:S01]  /*55b0*/  UMOV UR7, 0x40000040 ;  /* 0x4000004000077882 */ /* 0x000fe20000000000 */
        /* <DEDUP_REMOVED lines=10> */
[----:B------:R-:W-:Y:S05]  /*5660*/  @P0 BRA `(.L_x_155) ;  /* 0x0000000000040947 */ /* 0x000fea0003800000 */
[----:B------:R-:W-:Y:S01]  /*5670*/  BPT.TRAP 0x1 ;  /* 0x000000040000795c */ /* 0x000fe20000300000 */
.L_x_155:
[----:B------:R3:W4:Y:S01]  /*5680*/  SYNCS.PHASECHK.TRANS64.TRYWAIT P3, [R11+URZ+0x38850], R0 ;  /* 0x038850000b0075a7 */ /* 0x000722000806017f */
[----:B------:R-:W-:Y:S05]  /*5690*/  @P0 BRA `(.L_x_156) ;  /* 0x0000000000040947 */ /* 0x000fea0003800000 */
[----:B------:R-:W-:Y:S01]  /*56a0*/  BPT.TRAP 0x1 ;  /* 0x000000040000795c */ /* 0x000fe20000300000 */
.L_x_156:
[----:B----4-:R-:W-:Y:S05]  /*56b0*/  @P3 BRA `(.L_x_157) ;  /* 0x0000000000083947 */ /* 0x010fea0003800000 */
[----:B------:R-:W4:Y:S02]  /*56c0*/  SYNCS.PHASECHK.TRANS64.TRYWAIT P3, [R11+URZ+0x38850], R0 ;  /* 0x038850000b0075a7 */ /* 0x000f24000806017f */
[----:B----4-:R-:W-:Y:S05]  /*56d0*/  @!P3 BRA `(.L_x_158) ;  /* 0x0000007c008cb947 */ /* 0x010fea0003800000 */
.L_x_157:
[----:B-1234-:R-:W-:Y:S01]  /*56e0*/  VIADD R0, R5, 0x26400 ;  /* 0x0002640005007836 */ /* 0x01efe20000000000 */
[C---:B------:R-:W-:Y:S01]  /*56f0*/  IADD3 R3, R7.reuse, 0x200, RZ ;  /* 0x0000020007037810 */ /* 0x040fe20007ffe0ff */
[----:B------:R-:W-:Y:S01]  /*5700*/  VIADD R20, R7, 0x6 ;  /* 0x0000000607147836 */ /* 0x000fe20000000000 */
[----:B------:R-:W-:Y:S01]  /*5710*/  WARPGROUP.ARRIVE ;  /* 0x00000000000079c5 */ /* 0x000fe20000000000 */
[----:B------:R-:W-:Y:S01]  /*5720*/  UMOV UR7, 0x40000040 ;  /* 0x4000004000077882 */ /* 0x000fe20000000000 */
[----:B------:R-:W-:Y:S01]  /*5730*/  SHF.R.U32.HI R0, RZ, 0x4, R0 ;  /* 0x00000004ff007819 */ /* 0x000fe20000011600 */
[----:B------:R-:W-:-:S03]  /*5740*/  UMOV UR5, 0x40000040 ;  /* 0x4000004000057882 */ /* 0x000fc60000000000 */
[----:B------:R-:W1:Y:S01]  /*5750*/  S2R R189, SR_TID.X ;  /* 0x0000000000bd7919 */ /* 0x000e620000002100 */
[----:B------:R-:W-:Y:S02]  /*5760*/  LEA R202, R2, R9, 0xc ;  /* 0x0000000902ca7211 */ /* 0x000fe400078e60ff */
[----:B------:R-:W-:Y:S01]  /*5770*/  LOP3.LUT R14, R0, 0x3fff, RZ, 0xc0, !PT ;  /* 0x00003fff000e7812 */ /* 0x000fe200078ec0ff */
[----:B------:R-:W-:-:S03]  /*5780*/  IMAD R0, R2, 0x1000, R6 ;  /* 0x0000100002007824 */ /* 0x000fc600078e0206 */
[----:B------:R-:W-:Y:S01]  /*5790*/  LOP3.LUT R7, R14, 0x10000, RZ, 0xfc, !PT ;  /* 0x000100000e077812 */ /* 0x000fe200078efcff */
[C---:B------:R-:W-:Y:S01]  /*57a0*/  VIADD R14, R0.reuse, 0x2 ;  /* 0x00000002000e7836 */ /* 0x040fe20000000000 */
[----:B------:R-:W-:Y:S02]  /*57b0*/  R2UR UR6, R0 ;  /* 0x00000000000672ca */ /* 0x000fe400000e0000 */
[C---:B------:R-:W-:Y:S01]  /*57c0*/  R2UR UR4, R7.reuse ;  /* 0x00000000070472ca */ /* 0x040fe200000e0000 */
[C---:B------:R-:W-:Y:S02]  /*57d0*/  VIADD R21, R7.reuse, 0x2 ;  /* 0x0000000207157836 */ /* 0x040fe40000000000 */
[----:B------:R-:W-:-:S10]  /*57e0*/  VIADD R191, R7, 0x800 ;  /* 0x0000080007bf7836 */ /* 0x000fd40000000000 */
[----:B------:R-:W-:Y:S01]  /*57f0*/  HGMMA.64x64x16.F32 R152, gdesc[UR4], R152, gsb0 ;  /* 0x00e00000049879f0 */ /* 0x000fe20008000898 */
[----:B------:R-:W-:Y:S01]  /*5800*/  R2UR UR6, R14 ;  /* 0x000000000e0672ca */ /* 0x000fe200000e0000 */
[----:B------:R-:W-:Y:S01]  /*5810*/  UMOV UR7, 0x40000040 ;  /* 0x4000004000077882 */ /* 0x000fe20000000000 */
[----:B------:R-:W-:Y:S01]  /*5820*/  R2UR UR4, R21 ;  /* 0x00000000150472ca */ /* 0x000fe200000e0000 */
[----:B------:R-:W-:Y:S01]  /*5830*/  UMOV UR5, 0x40000040 ;  /* 0x4000004000057882 */ /* 0x000fe20000000000 */
[----:B------:R-:W-:Y:S01]  /*5840*/  VIADD R21, R7, 0x4 ;  /* 0x0000000407157836 */ /* 0x000fe20000000000 */
[----:B------:R-:W-:Y:S02]  /*5850*/  IADD3 R14, R0, 0x4, RZ ;  /* 0x00000004000e7810 */ /* 0x000fe40007ffe0ff */
[----:B-1----:R-:W-:Y:S01]  /*5860*/  SHF.R.U32.HI R189, RZ, 0x7, R189 ;  /* 0x00000007ffbd7819 */ /* 0x002fe200000116bd */
[----:B------:R-:W-:Y:S02]  /*5870*/  WARPGROUP.DEPBAR.LE gsb0, 0x0 ;  /* 0x00008000000079c5 */ /* 0x000fe40000010000 */
[----:B------:R-:W-:-:S06]  /*5880*/  WARPGROUP.ARRIVE ;  /* 0x00000000000079c5 */ /* 0x000fcc0000000000 */
[----:B------:R-:W-:Y:S01]  /*5890*/  HGMMA.64x64x16.F32 R152, gdesc[UR4], R152, gsb0 ;  /* 0x00e00000049879f0 */ /* 0x000fe20008000898 */
[----:B------:R-:W-:Y:S01]  /*58a0*/  R2UR UR6, R14 ;  /* 0x000000000e0672ca */ /* 0x000fe200000e0000 */
[----:B------:R-:W-:Y:S01]  /*58b0*/  UMOV UR7, 0x40000040 ;  /* 0x4000004000077882 */ /* 0x000fe20000000000 */
[----:B------:R-:W-:Y:S01]  /*58c0*/  R2UR UR4, R21 ;  /* 0x00000000150472ca */ /* 0x000fe200000e0000 */
[----:B------:R-:W-:Y:S01]  /*58d0*/  UMOV UR5, 0x40000040 ;  /* 0x4000004000057882 */ /* 0x000fe20000000000 */
[C---:B------:R-:W-:Y:S02]  /*58e0*/  VIADD R14, R0.reuse, 0x6 ;  /* 0x00000006000e7836 */ /* 0x040fe40000000000 */
        /* <DEDUP_REMOVED lines=9> */
[----:B------:R-:W-:Y:S02]  /*5980*/  WARPGROUP.DEPBAR.LE gsb0, 0x0 ;  /* 0x00008000000079c5 */ /* 0x000fe40000010000 */
[----:B------:R-:W-:-:S08]  /*5990*/  WARPGROUP.ARRIVE ;  /* 0x00000000000079c5 */ /* 0x000fd00000000000 */
        /* <DEDUP_REMOVED lines=104> */
[----:B------:R-:W1:Y:S02]  /*6020*/  SHFL.IDX PT, R3, R189, RZ, 0x1f ;  /* 0x00001fffbd037589 */ /* 0x000e6400000e0000 */
[----:B-1----:R-:W-:-:S04]  /*6030*/  ISETP.GT.AND P3, PT, R3, 0x7f, PT ;  /* 0x0000007f0300780c */ /* 0x002fc80003f64270 */
[----:B------:R-:W-:-:S04]  /*6040*/  SEL R3, RZ, 0x2, !P3 ;  /* 0x00000002ff037807 */ /* 0x000fc80005800000 */
        /* <DEDUP_REMOVED lines=9> */
[----:B------:R-:W-:-:S05]  /*60e0*/  IMAD.MOV.U32 R20, RZ, RZ, 0x4 ;  /* 0x00000004ff147424 */ /* 0x000fca00078e00ff */
[C---:B------:R-:W-:Y:S02]  /*60f0*/  SEL R14, R20.reuse, 0x2, P3 ;  /* 0x00000002140e7807 */ /* 0x040fe40001800000 */
[----:B------:R-:W-:Y:S02]  /*6100*/  SEL R20, R20, 0x6, !P3 ;  /* 0x0000000614147807 */ /* 0x000fe40005800000 */
        /* <DEDUP_REMOVED lines=9> */
[--C-:B------:R-:W-:Y:S02]  /*61a0*/  IMAD.IADD R189, R21, 0x1, R20.reuse ;  /* 0x0000000115bd7824 */ /* 0x100fe400078e0214 */
[----:B------:R-:W-:Y:S02]  /*61b0*/  IMAD.IADD R21, R191, 0x1, R20 ;  /* 0x00000001bf157824 */ /* 0x000fe400078e0214 */
[----:B------:R-:W-:Y:S01]  /*61c0*/  VIADD R191, R7, 0xa00 ;  /* 0x00000a0007bf7836 */ /* 0x000fe20000000000 */
        /* <DEDUP_REMOVED lines=23> */
[----:B------:R-:W-:-:S03]  /*6340*/  IADD3 R189, R191, R3, RZ ;  /* 0x00000003bfbd7210 */ /* 0x000fc60007ffe0ff */
        /* <DEDUP_REMOVED lines=8> */
[----:B------:R-:W-:Y:S02]  /*63d0*/  IMAD.IADD R190, R14, 0x1, R21 ;  /* 0x000000010ebe7824 */ /* 0x000fe400078e0215 */
        /* <DEDUP_REMOVED lines=8> */
[----:B------:R-:W-:Y:S01]  /*6460*/  IMAD.IADD R189, R20, 0x1, R21 ;  /* 0x0000000114bd7824 */ /* 0x000fe200078e0215 */
[----:B------:R-:W-:Y:S02]  /*6470*/  IADD3 R21, R191, R20, RZ ;  /* 0x00000014bf157210 */ /* 0x000fe40007ffe0ff */
[----:B------:R-:W-:Y:S01]  /*6480*/  IADD3 R191, R7, 0xc00, RZ ;  /* 0x00000c0007bf7810 */ /* 0x000fe20007ffe0ff */
[----:B------:R-:W-:Y:S02]  /*6490*/  WARPGROUP.DEPBAR.LE gsb0, 0x0 ;  /* 0x00008000000079c5 */ /* 0x000fe40000010000 */
[----:B------:R-:W-:-:S06]  /*64a0*/  WARPGROUP.ARRIVE ;  /* 0x00000000000079c5 */ /* 0x000fcc0000000000 */
        /* <DEDUP_REMOVED lines=21> */
[----:B------:R-:W-:Y:S02]  /*6600*/  IMAD.IADD R189, R191, 0x1, R3 ;  /* 0x00000001bfbd7824 */ /* 0x000fe400078e0203 */
        /* <DEDUP_REMOVED lines=8> */
[----:B------:R-:W-:Y:S01]  /*6690*/  IMAD.IADD R190, R14, 0x1, R21 ;  /* 0x000000010ebe7824 */ /* 0x000fe200078e0215 */
[----:B------:R-:W-:Y:S01]  /*66a0*/  IADD3 R189, R191, R14, RZ ;  /* 0x0000000ebfbd7210 */ /* 0x000fe20007ffe0ff */
[----:B------:R-:W-:Y:S02]  /*66b0*/  WARPGROUP.DEPBAR.LE gsb0, 0x0 ;  /* 0x00008000000079c5 */ /* 0x000fe40000010000 */
[----:B------:R-:W-:-:S07]  /*66c0*/  WARPGROUP.ARRIVE ;  /* 0x00000000000079c5 */ /* 0x000fce0000000000 */
        /* <DEDUP_REMOVED lines=41> */
[C---:B------:R-:W-:Y:S02]  /*6960*/  IMAD.IADD R14, R189.reuse, 0x1, R14 ;  /* 0x00000001bd0e7824 */ /* 0x040fe400078e020e */
[----:B------:R-:W-:Y:S01]  /*6970*/  IMAD.IADD R21, R20, 0x1, R21 ;  /* 0x0000000114157824 */ /* 0x000fe200078e0215 */
[----:B------:R-:W-:Y:S01]  /*6980*/  IADD3 R20, R189, R20, RZ ;  /* 0x00000014bd147210 */ /* 0x000fe20007ffe0ff */
[----:B------:R-:W-:-:S02]  /*6990*/  WARPGROUP.DEPBAR.LE gsb0, 0x0 ;  /* 0x00008000000079c5 */ /* 0x000fc40000010000 */
        /* <DEDUP_REMOVED lines=20> */
[----:B------:R-:W-:Y:S01]  /*6ae0*/  IADD3 R20, R3, R14, R7 ;  /* 0x0000000e03147210 */ /* 0x000fe20007ffe007 */
[----:B------:R-:W-:Y:S02]  /*6af0*/  WARPGROUP.DEPBAR.LE gsb0, 0x0 ;  /* 0x00008000000079c5 */ /* 0x000fe40000010000 */
[----:B------:R-:W-:-:S08]  /*6b00*/  WARPGROUP.ARRIVE ;  /* 0x00000000000079c5 */ /* 0x000fd00000000000 */
        /* <DEDUP_REMOVED lines=9> */
[----:B------:R-:W-:-:S12]  /*6ba0*/  UMOV UR7, 0x40000040 ;  /* 0x4000004000077882 */ /* 0x000fd80000000000 */
[----:B------:R-:W-:Y:S01]  /*6bb0*/  UMOV UR6, UR4 ;  /* 0x0000000400067c82 */ /* 0x000fe20008000000 */
[----:B------:R-:W-:Y:S02]  /*6bc0*/  WARPGROUP.DEPBAR.LE gsb0, 0x0 ;  /* 0x00008000000079c5 */ /* 0x000fe40000010000 */
        /* <DEDUP_REMOVED lines=15> */
[----:B------:R-:W-:Y:S02]  /*6cc0*/  FMNMX.FTZ R20, R181, R0, !PT ;  /* 0x00000000b5147209 */ /* 0x000fe40007810000 */
[----:B------:R-:W-:-:S03]  /*6cd0*/  FMNMX.FTZ R0, R154, R13, !PT ;  /* 0x0000000d9a007209 */ /* 0x000fc60007810000 */
        /* <DEDUP_REMOVED lines=12> */
[C---:B------:R-:W-:Y:S01]  /*6da0*/  FMUL.FTZ R194, R0.reuse, UR10 ;  /* 0x0000000a00c27c20 */ /* 0x040fe20008410000 */
[----:B------:R-:W-:Y:S01]  /*6db0*/  FMNMX.FTZ R3, R171, R14, !PT ;  /* 0x0000000eab037209 */ /* 0x000fe20007810000 */
[----:B------:R-:W-:Y:S02]  /*6dc0*/  FADD.FTZ R15, -R0, R15 ;  /* 0x0000000f000f7221 */ /* 0x000fe40000010100 */
[--C-:B------:R-:W-:Y:S01]  /*6dd0*/  FFMA.FTZ R189, R152, UR10, -R194.reuse ;  /* 0x0000000a98bd7c23 */ /* 0x100fe200080108c2 */
[----:B------:R-:W-:Y:S01]  /*6de0*/  FMNMX.FTZ R20, R174, R3, !PT ;  /* 0x00000003ae147209 */ /* 0x000fe20007810000 */
[--C-:B------:R-:W-:Y:S01]  /*6df0*/  FFMA.FTZ R21, R153, UR10, -R194.reuse ;  /* 0x0000000a99157c23 */ /* 0x100fe200080108c2 */
[----:B------:R-:W-:Y:S01]  /*6e00*/  FMUL.FTZ R15, R15, UR10 ;  /* 0x0000000a0f0f7c20 */ /* 0x000fe20008410000 */
        /* <DEDUP_REMOVED lines=11> */
[--C-:B------:R-:W-:Y:S01]  /*6ec0*/  FFMA.FTZ R169, R169, UR10, -R194.reuse ;  /* 0x0000000aa9a97c23 */ /* 0x100fe200080108c2 */
[--C-:B------:R-:W-:Y:S01]  /*6ed0*/  FFMA.FTZ R172, R172, UR10, -R194.reuse ;  /* 0x0000000aacac7c23 */ /* 0x100fe200080108c2 */
[----:B------:R-:W-:Y:S01]  /*6ee0*/  FMNMX.FTZ R152, R182, R3, !PT ;  /* 0x00000003b6987209 */ /* 0x000fe20007810000 */
[----:B------:R2:W-:Y:S01]  /*6ef0*/  MUFU.EX2 R20, R156 ;  /* 0x0000009c00147308 */ /* 0x0005e20000000800 */
[--C-:B------:R-:W-:Y:S01]  /*6f00*/  FFMA.FTZ R173, R173, UR10, -R194.reuse ;  /* 0x0000000aadad7c23 */ /* 0x100fe200080108c2 */
[--C-:B------:R-:W-:Y:S01]  /*6f10*/  FFMA.FTZ R176, R176, UR10, -R194.reuse ;  /* 0x0000000ab0b07c23 */ /* 0x100fe200080108c2 */
[----:B------:R-:W-:Y:S01]  /*6f20*/  FMNMX.FTZ R152, R183, R152, !PT ;  /* 0x00000098b7987209 */ /* 0x000fe20007810000 */
[--C-:B------:R-:W-:Y:S01]  /*6f30*/  FFMA.FTZ R177, R177, UR10, -R194.reuse ;  /* 0x0000000ab1b17c23 */ /* 0x100fe200080108c2 */
[----:B------:R-:W-:-:S03]  /*6f40*/  FFMA.FTZ R180, R180, UR10, -R194 ;  /* 0x0000000ab4b47c23 */ /* 0x000fc600080108c2 */
[----:B------:R-:W3:Y:S01]  /*6f50*/  SHFL.BFLY PT, R3, R152, 0x2, 0x1f ;  /* 0x0c401f0098037f89 */ /* 0x000ee200000e0000 */
        /* <DEDUP_REMOVED lines=22> */
[----:B------:R-:W-:Y:S01]  /*70c0*/  FMUL.FTZ R61, R61, R15 ;  /* 0x0000000f3d3d7220 */ /* 0x000fe20000410000 */
[----:B---3--:R-:W-:Y:S01]  /*70d0*/  FMNMX.FTZ R153, R152, R3, !PT ;  /* 0x0000000398997209 */ /* 0x008fe20007810000 */
[----:B------:R-:W-:Y:S01]  /*70e0*/  MUFU.EX2 R190, R190 ;  /* 0x000000be00be7308 */ /* 0x000fe20000000800 */
[-C--:B------:R-:W-:Y:S01]  /*70f0*/  FMUL.FTZ R64, R64, R15.reuse ;  /* 0x0000000f40407220 */ /* 0x080fe20000410000 */
[-C--:B------:R-:W-:Y:S01]  /*7100*/  FMUL.FTZ R65, R65, R15.reuse ;  /* 0x0000000f41417220 */ /* 0x080fe20000410000 */
[-C--:B------:R-:W-:Y:S01]  /*7110*/  FMUL.FTZ R68, R68, R15.reuse ;  /* 0x0000000f44447220 */ /* 0x080fe20000410000 */
[----:B------:R-:W1:Y:S01]  /*7120*/  SHFL.BFLY PT, R152, R153, 0x1, 0x1f ;  /* 0x0c201f0099987f89 */ /* 0x000e6200000e0000 */
        /* <DEDUP_REMOVED lines=19> */
[----:B------:R-:W4:Y:S01]  /*7260*/  MUFU.EX2 R193, R193 ;  /* 0x000000c100c17308 */ /* 0x000f220000000800 */
[-C--:B------:R-:W-:Y:S01]  /*7270*/  FMUL.FTZ R104, R104, R15.reuse ;  /* 0x0000000f68687220 */ /* 0x080fe20000410000 */
[-C--:B------:R-:W-:Y:S01]  /*7280*/  FMUL.FTZ R105, R105, R15.reuse ;  /* 0x0000000f69697220 */ /* 0x080fe20000410000 */
[-C--:B------:R-:W-:Y:S01]  /*7290*/  FMUL.FTZ R108, R108, R15.reuse ;  /* 0x0000000f6c6c7220 */ /* 0x080fe20000410000 */
[----:B-1----:R-:W-:Y:S01]  /*72a0*/  FMNMX.FTZ R3, R153, R152, !PT ;  /* 0x0000009899037209 */ /* 0x002fe20007810000 */
[----:B------:R-:W-:Y:S01]  /*72b0*/  FFMA.FTZ R153, R181, UR10, -R194 ;  /* 0x0000000ab5997c23 */ /* 0x000fe200080108c2 */
[-C--:B------:R-:W-:Y:S01]  /*72c0*/  FMUL.FTZ R109, R109, R15.reuse ;  /* 0x0000000f6d6d7220 */ /* 0x080fe20000410000 */
[-C--:B------:R-:W-:Y:S01]  /*72d0*/  FMUL.FTZ R112, R112, R15.reuse ;  /* 0x0000000f70707220 */ /* 0x080fe20000410000 */
[----:B------:R-:W-:Y:S01]  /*72e0*/  MUFU.EX2 R168, R168 ;  /* 0x000000a800a87308 */ /* 0x000fe20000000800 */
[C---:B------:R-:W-:Y:S01]  /*72f0*/  FADD.FTZ R152, -R3.reuse, R13 ;  /* 0x0000000d03987221 */ /* 0x040fe20000010100 */
[----:B--2---:R-:W-:Y:S01]  /*7300*/  FMUL.FTZ R156, R3, UR10 ;  /* 0x0000000a039c7c20 */ /* 0x004fe20008410000 */
[-C--:B------:R-:W-:Y:S01]  /*7310*/  FMUL.FTZ R113, R113, R15.reuse ;  /* 0x0000000f71717220 */ /* 0x080fe20000410000 */
[----:B------:R-:W-:Y:S01]  /*7320*/  FMUL.FTZ R116, R116, R15 ;  /* 0x0000000f74747220 */ /* 0x000fe20000410000 */
[----:B------:R-:W-:Y:S01]  /*7330*/  FMUL.FTZ R152, R152, UR10 ;  /* 0x0000000a98987c20 */ /* 0x000fe20008410000 */
[--C-:B------:R-:W-:Y:S01]  /*7340*/  FFMA.FTZ R194, R154, UR10, -R156.reuse ;  /* 0x0000000a9ac27c23 */ /* 0x100fe2000801089c */
[--C-:B------:R-:W-:Y:S01]  /*7350*/  FFMA.FTZ R195, R155, UR10, -R156.reuse ;  /* 0x0000000a9bc37c23 */ /* 0x100fe2000801089c */
[----:B------:R1:W-:Y:S01]  /*7360*/  MUFU.EX2 R13, R153 ;  /* 0x00000099000d7308 */ /* 0x0003e20000000800 */
[--C-:B------:R-:W-:Y:S01]  /*7370*/  FFMA.FTZ R196, R158, UR10, -R156.reuse ;  /* 0x0000000a9ec47c23 */ /* 0x100fe2000801089c */
[--C-:B------:R-:W-:Y:S01]  /*7380*/  FFMA.FTZ R197, R159, UR10, -R156.reuse ;  /* 0x0000000a9fc57c23 */ /* 0x100fe2000801089c */
[--C-:B------:R-:W-:Y:S01]  /*7390*/  FFMA.FTZ R198, R162, UR10, -R156.reuse ;  /* 0x0000000aa2c67c23 */ /* 0x100fe2000801089c */
[--C-:B------:R-:W-:Y:S01]  /*73a0*/  FFMA.FTZ R199, R163, UR10, -R156.reuse ;  /* 0x0000000aa3c77c23 */ /* 0x100fe2000801089c */
[--C-:B------:R-:W-:Y:S01]  /*73b0*/  FFMA.FTZ R200, R166, UR10, -R156.reuse ;  /* 0x0000000aa6c87c23 */ /* 0x100fe2000801089c */
[--C-:B------:R-:W-:Y:S01]  /*73c0*/  FFMA.FTZ R201, R167, UR10, -R156.reuse ;  /* 0x0000000aa7c97c23 */ /* 0x100fe2000801089c */
[----:B------:R-:W-:Y:S01]  /*73d0*/  FFMA.FTZ R170, R170, UR10, -R156 ;  /* 0x0000000aaaaa7c23 */ /* 0x000fe2000801089c */
[----:B------:R2:W5:Y:S01]  /*73e0*/  MUFU.EX2 R181, R152 ;  /* 0x0000009800b57308 */ /* 0x0005620000000800 */
[----:B-1----:R-:W-:-:S02]  /*73f0*/  IMAD.MOV R153, RZ, RZ, -R19 ;  /* 0x000000ffff997224 */ /* 0x002fc400078e0a13 */
[--C-:B------:R-:W-:Y:S01]  /*7400*/  FFMA.FTZ R171, R171, UR10, -R156.reuse ;  /* 0x0000000aabab7c23 */ /* 0x100fe2000801089c */
[--C-:B------:R-:W-:Y:S01]  /*7410*/  FFMA.FTZ R174, R174, UR10, -R156.reuse ;  /* 0x0000000aaeae7c23 */ /* 0x100fe2000801089c */
[--C-:B------:R-:W-:Y:S01]  /*7420*/  FFMA.FTZ R175, R175, UR10, -R156.reuse ;  /* 0x0000000aafaf7c23 */ /* 0x100fe2000801089c */
[--C-:B------:R-:W-:Y:S01]  /*7430*/  FFMA.FTZ R178, R178, UR10, -R156.reuse ;  /* 0x0000000ab2b27c23 */ /* 0x100fe2000801089c */
[----:B------:R-:W-:Y:S01]  /*7440*/  ISETP.NE.AND P3, PT, R18, R153, PT ;  /* 0x000000991200720c */ /* 0x000fe20003f65270 */
[--C-:B------:R-:W-:Y:S01]  /*7450*/  FFMA.FTZ R179, R179, UR10, -R156.reuse ;  /* 0x0000000ab3b37c23 */ /* 0x100fe2000801089c */
[--C-:B------:R-:W-:Y:S01]  /*7460*/  FFMA.FTZ R183, R183, UR10, -R156.reuse ;  /* 0x0000000ab7b77c23 */ /* 0x100fe2000801089c */
[----:B--2---:R-:W-:Y:S02]  /*7470*/  @!P1 VIADD R152, R11, 0x38840 ;  /* 0x000388400b989836 */ /* 0x004fe40000000000 */
[----:B------:R-:W-:Y:S01]  /*7480*/  FFMA.FTZ R182, R182, UR10, -R156 ;  /* 0x0000000ab6b67c23 */ /* 0x000fe2000801089c */
[----:B------:R-:W-:Y:S01]  /*7490*/  MUFU.EX2 R194, R194 ;  /* 0x000000c200c27308 */ /* 0x000fe20000000800 */
[----:B---3--:R-:W-:Y:S01]  /*74a0*/  F2FP.F16.F32.PACK_AB R156, R191, R190 ;  /* 0x000000bebf9c723e */ /* 0x008fe200000000ff */
[-C--:B------:R-:W-:Y:S01]  /*74b0*/  FMUL.FTZ R117, R117, R15.reuse ;  /* 0x0000000f75757220 */ /* 0x080fe20000410000 */
[----:B------:R-:W-:Y:S01]  /*74c0*/  @!P1 PRMT R152, RZ, 0x654, R152 ;  /* 0x00000654ff989816 */ /* 0x000fe20000000098 */
[----:B------:R-:W-:Y:S01]  /*74d0*/  FMUL.FTZ R120, R120, R15 ;  /* 0x0000000f78787220 */ /* 0x000fe20000410000 */
[----:B----4-:R-:W-:Y:S01]  /*74e0*/  F2FP.F16.F32.PACK_AB R158, R193, R192 ;  /* 0x000000c0c19e723e */ /* 0x010fe200000000ff */
[-C--:B-----5:R-:W-:Y:S01]  /*74f0*/  FMUL.FTZ R26, R26, R181.reuse ;  /* 0x000000b51a1a7220 */ /* 0x0a0fe20000410000 */
[----:B------:R1:W-:Y:S01]  /*7500*/  @!P1 SYNCS.ARRIVE.TRANS64.RED.A1T0 RZ, [R152+URZ], RZ ;  /* 0x000000ff98ff99a7 */ /* 0x0003e2000810043f */
[----:B------:R-:W-:Y:S01]  /*7510*/  @!P3 IMAD R12, R12, 0x40, R17 ;  /* 0x000000400c0cb824 */ /* 0x000fe200078e0211 */
[----:B------:R-:W2:Y:S01]  /*7520*/  MUFU.EX2 R195, R195 ;  /* 0x000000c300c37308 */ /* 0x000ea20000000800 */
[-C--:B------:R-:W-:Y:S01]  /*7530*/  FMUL.FTZ R27, R27, R181.reuse ;  /* 0x000000b51b1b7220 */ /* 0x080fe20000410000 */
[-C--:B------:R-:W-:Y:S01]  /*7540*/  FMUL.FTZ R30, R30, R181.reuse ;  /* 0x000000b51e1e7220 */ /* 0x080fe20000410000 */
[-C--:B------:R-:W-:Y:S01]  /*7550*/  FMUL.FTZ R31, R31, R181.reuse ;  /* 0x000000b51f1f7220 */ /* 0x080fe20000410000 */
[----:B------:R-:W-:Y:S01]  /*7560*/  @!P3 LEA R154, R12, UR42, 0x2 ;  /* 0x0000002a0c9abc11 */ /* 0x000fe2000f8e10ff */
[-C--:B------:R-:W-:Y:S01]  /*7570*/  FMUL.FTZ R34, R34, R181.reuse ;  /* 0x000000b522227220 */ /* 0x080fe20000410000 */
[----:B-1----:R-:W-:Y:S01]  /*7580*/  F2FP.F16.F32.PACK_AB R152, R21, R14 ;  /* 0x0000000e1598723e */ /* 0x002fe200000000ff */
[-C--:B------:R-:W-:Y:S01]  /*7590*/  FMUL.FTZ R35, R35, R181.reuse ;  /* 0x000000b523237220 */ /* 0x080fe20000410000 */
[----:B------:R-:W-:Y:S01]  /*75a0*/  MUFU.EX2 R196, R196 ;  /* 0x000000c400c47308 */ /* 0x000fe20000000800 */
[----:B------:R-:W-:Y:S01]  /*75b0*/  @!P3 STS [R154+0x38400], R15 ;  /* 0x0384000f9a00b388 */ /* 0x000fe20000000800 */
[-C--:B------:R-:W-:Y:S01]  /*75c0*/  FMUL.FTZ R38, R38, R181.reuse ;  /* 0x000000b526267220 */ /* 0x080fe20000410000 */
[-C--:B------:R-:W-:Y:S01]  /*75d0*/  FMUL.FTZ R39, R39, R181.reuse ;  /* 0x000000b527277220 */ /* 0x080fe20000410000 */
[-C--:B------:R-:W-:Y:S01]  /*75e0*/  FMUL.FTZ R42, R42, R181.reuse ;  /* 0x000000b52a2a7220 */ /* 0x080fe20000410000 */
[----:B------:R1:W-:Y:S01]  /*75f0*/  @!P3 STS [R154+0x38420], R181 ;  /* 0x038420b59a00b388 */ /* 0x0003e20000000800 */
[-C--:B------:R-:W-:Y:S01]  /*7600*/  FMUL.FTZ R43, R43, R181.reuse ;  /* 0x000000b52b2b7220 */ /* 0x080fe20000410000 */
[-C--:B------:R-:W-:Y:S01]  /*7610*/  FMUL.FTZ R46, R46, R181.reuse ;  /* 0x000000b52e2e7220 */ /* 0x080fe20000410000 */
[----:B------:R-:W3:Y:S01]  /*7620*/  MUFU.EX2 R197, R197 ;  /* 0x000000c500c57308 */ /* 0x000ee20000000800 */
[----:B--2---:R-:W-:Y:S01]  /*7630*/  F2FP.F16.F32.PACK_AB R153, R195, R194 ;  /* 0x000000c2c399723e */ /* 0x004fe200000000ff */
[-C--:B------:R-:W-:Y:S01]  /*7640*/  FMUL.FTZ R47, R47, R181.reuse ;  /* 0x000000b52f2f7220 */ /* 0x080fe20000410000 */
[-C--:B------:R-:W-:Y:S01]  /*7650*/  FMUL.FTZ R50, R50, R181.reuse ;  /* 0x000000b532327220 */ /* 0x080fe20000410000 */
[-C--:B------:R-:W-:Y:S01]  /*7660*/  FMUL.FTZ R51, R51, R181.reuse ;  /* 0x000000b533337220 */ /* 0x080fe20000410000 */
[-C--:B------:R-:W-:Y:S01]  /*7670*/  FMUL.FTZ R54, R54, R181.reuse ;  /* 0x000000b536367220 */ /* 0x080fe20000410000 */
[-C--:B------:R-:W-:Y:S01]  /*7680*/  FMUL.FTZ R55, R55, R181.reuse ;  /* 0x000000b537377220 */ /* 0x080fe20000410000 */
[----:B-1----:R-:W-:Y:S01]  /*7690*/  F2FP.F16.F32.PACK_AB R154, R189, R20 ;  /* 0x00000014bd9a723e */ /* 0x002fe200000000ff */
        /* <DEDUP_REMOVED lines=8> */
[----:B------:R-:W1:Y:S01]  /*7720*/  MUFU.EX2 R199, R199 ;  /* 0x000000c700c77308 */ /* 0x000e620000000800 */
[----:B---3--:R-:W-:Y:S01]  /*7730*/  F2FP.F16.F32.PACK_AB R155, R197, R196 ;  /* 0x000000c4c59b723e */ /* 0x008fe200000000ff */
[----:B------:R-:W-:Y:S01]  /*7740*/  BAR.SYNC.DEFER_BLOCKING 0xf, 0x100 ;  /* 0x03c4000000007b1d */ /* 0x000fe20000010000 */
        /* <DEDUP_REMOVED lines=13> */
[----:B------:R-:W2:Y:S01]  /*7820*/  MUFU.EX2 R201, R201 ;  /* 0x000000c900c97308 */ /* 0x000ea20000000800 */
[----:B-1----:R-:W-:Y:S01]  /*7830*/  F2FP.F16.F32.PACK_AB R157, R199, R198 ;  /* 0x000000c6c79d723e */ /* 0x002fe200000000ff */
[-C--:B------:R-:W-:Y:S01]  /*7840*/  FMUL.FTZ R95, R95, R181.reuse ;  /* 0x000000b55f5f7220 */ /* 0x080fe20000410000 */
[-C--:B------:R-:W-:Y:S01]  /*7850*/  FMUL.FTZ R98, R98, R181.reuse ;  /* 0x000000b562627220 */ /* 0x080fe20000410000 */
[-C--:B------:R-:W-:Y:S01]  /*7860*/  FMUL.FTZ R99, R99, R181.reuse ;  /* 0x000000b563637220 */ /* 0x080fe20000410000 */
[-C--:B------:R-:W-:Y:S01]  /*7870*/  FMUL.FTZ R102, R102, R181.reuse ;  /* 0x000000b566667220 */ /* 0x080fe20000410000 */
[-C--:B------:R-:W-:Y:S01]  /*7880*/  FMUL.FTZ R103, R103, R181.reuse ;  /* 0x000000b567677220 */ /* 0x080fe20000410000 */
[-C--:B------:R-:W-:Y:S01]  /*7890*/  FMUL.FTZ R106, R106, R181.reuse ;  /* 0x000000b56a6a7220 */ /* 0x080fe20000410000 */
[----:B------:R-:W1:Y:S01]  /*78a0*/  MUFU.EX2 R169, R169 ;  /* 0x000000a900a97308 */ /* 0x000e620000000800 */
[-C--:B------:R-:W-:Y:S01]  /*78b0*/  FMUL.FTZ R107, R107, R181.reuse ;  /* 0x000000b56b6b7220 */ /* 0x080fe20000410000 */
[-C--:B------:R-:W-:Y:S01]  /*78c0*/  FMUL.FTZ R110, R110, R181.reuse ;  /* 0x000000b56e6e7220 */ /* 0x080fe20000410000 */
[-C--:B------:R-:W-:Y:S01]  /*78d0*/  FMUL.FTZ R111, R111, R181.reuse ;  /* 0x000000b56f6f7220 */ /* 0x080fe20000410000 */
[-C--:B------:R-:W-:Y:S01]  /*78e0*/  FMUL.FTZ R114, R114, R181.reuse ;  /* 0x000000b572727220 */ /* 0x080fe20000410000 */
[-C--:B------:R-:W-:Y:S01]  /*78f0*/  FMUL.FTZ R115, R115, R181.reuse ;  /* 0x000000b573737220 */ /* 0x080fe20000410000 */
[-C--:B------:R-:W-:Y:S01]  /*7900*/  FMUL.FTZ R118, R118, R181.reuse ;  /* 0x000000b576767220 */ /* 0x080fe20000410000 */
[----:B------:R-:W-:Y:S01]  /*7910*/  FMUL.FTZ R119, R119, R181 ;  /* 0x000000b577777220 */ /* 0x000fe20000410000 */
[----:B------:R-:W-:Y:S01]  /*7920*/  MUFU.EX2 R172, R172 ;  /* 0x000000ac00ac7308 */ /* 0x000fe20000000800 */
[----:B--2---:R-:W-:Y:S01]  /*7930*/  F2FP.F16.F32.PACK_AB R159, R201, R200 ;  /* 0x000000c8c99f723e */ /* 0x004fe200000000ff */
[----:B------:R-:W-:Y:S01]  /*7940*/  FMUL.FTZ R121, R121, R15 ;  /* 0x0000000f79797220 */ /* 0x000fe20000410000 */
[-C--:B------:R-:W-:Y:S01]  /*7950*/  FMUL.FTZ R122, R122, R181.reuse ;  /* 0x000000b57a7a7220 */ /* 0x080fe20000410000 */
[----:B------:R-:W-:Y:S01]  /*7960*/  FMUL.FTZ R123, R123, R181 ;  /* 0x000000b57b7b7220 */ /* 0x000fe20000410000 */
[-C--:B------:R-:W-:Y:S01]  /*7970*/  FMUL.FTZ R124, R124, R15.reuse ;  /* 0x0000000f7c7c7220 */ /* 0x080fe20000410000 */
[----:B------:R-:W-:Y:S01]  /*7980*/  FMUL.FTZ R125, R125, R15 ;  /* 0x0000000f7d7d7220 */ /* 0x000fe20000410000 */
[-C--:B------:R-:W-:Y:S01]  /*7990*/  FMUL.FTZ R126, R126, R181.reuse ;  /* 0x000000b57e7e7220 */ /* 0x080fe20000410000 */
[----:B------:R-:W2:Y:S01]  /*79a0*/  MUFU.EX2 R173, R173 ;  /* 0x000000ad00ad7308 */ /* 0x000ea20000000800 */
[----:B-1----:R-:W-:Y:S01]  /*79b0*/  F2FP.F16.F32.PACK_AB R160, R169, R168 ;  /* 0x000000a8a9a0723e */ /* 0x002fe200000000ff */
[----:B------:R-:W-:Y:S01]  /*79c0*/  FMUL.FTZ R127, R127, R181 ;  /* 0x000000b57f7f7220 */ /* 0x000fe20000410000 */
[-C--:B------:R-:W-:Y:S01]  /*79d0*/  FMUL.FTZ R128, R128, R15.reuse ;  /* 0x0000000f80807220 */ /* 0x080fe20000410000 */
[----:B------:R-:W-:Y:S01]  /*79e0*/  FMUL.FTZ R129, R129, R15 ;  /* 0x0000000f81817220 */ /* 0x000fe20000410000 */
[-C--:B------:R-:W-:Y:S01]  /*79f0*/  FMUL.FTZ R130, R130, R181.reuse ;  /* 0x000000b582827220 */ /* 0x080fe20000410000 */
[----:B------:R-:W-:Y:S01]  /*7a00*/  FMUL.FTZ R131, R131, R181 ;  /* 0x000000b583837220 */ /* 0x000fe20000410000 */
[-C--:B------:R-:W-:Y:S01]  /*7a10*/  FMUL.FTZ R132, R132, R15.reuse ;  /* 0x0000000f84847220 */ /* 0x080fe20000410000 */
[----:B------:R-:W-:Y:S01]  /*7a20*/  MUFU.EX2 R170, R170 ;  /* 0x000000aa00aa7308 */ /* 0x000fe20000000800 */
[----:B------:R-:W-:Y:S01]  /*7a30*/  FMUL.FTZ R133, R133, R15 ;  /* 0x0000000f85857220 */ /* 0x000fe20000410000 */
[-C--:B------:R-:W-:Y:S01]  /*7a40*/  FMUL.FTZ R134, R134, R181.reuse ;  /* 0x000000b586867220 */ /* 0x080fe20000410000 */
[----:B------:R-:W-:Y:S01]  /*7a50*/  FMUL.FTZ R135, R135, R181 ;  /* 0x000000b587877220 */ /* 0x000fe20000410000 */
[-C--:B------:R-:W-:Y:S01]  /*7a60*/  FMUL.FTZ R136, R136, R15.reuse ;  /* 0x0000000f88887220 */ /* 0x080fe20000410000 */
[----:B------:R-:W-:Y:S01]  /*7a70*/  FMUL.FTZ R137, R137, R15 ;  /* 0x0000000f89897220 */ /* 0x000fe20000410000 */
[-C--:B------:R-:W-:Y:S01]  /*7a80*/  FMUL.FTZ R138, R138, R181.reuse ;  /* 0x000000b58a8a7220 */ /* 0x080fe20000410000 */
[----:B------:R-:W-:Y:S01]  /*7a90*/  FMUL.FTZ R139, R139, R181 ;  /* 0x000000b58b8b7220 */ /* 0x000fe20000410000 */
[----:B------:R-:W1:Y:S01]  /*7aa0*/  MUFU.EX2 R171, R171 ;  /* 0x000000ab00ab7308 */ /* 0x000e620000000800 */
[----:B--2---:R-:W-:Y:S01]  /*7ab0*/  F2FP.F16.F32.PACK_AB R162, R173, R172 ;  /* 0x000000acada2723e */ /* 0x004fe200000000ff */
[-C--:B------:R-:W-:Y:S01]  /*7ac0*/  FMUL.FTZ R140, R140, R15.reuse ;  /* 0x0000000f8c8c7220 */ /* 0x080fe20000410000 */
[----:B------:R-:W-:Y:S01]  /*7ad0*/  FMUL.FTZ R141, R141, R15 ;  /* 0x0000000f8d8d7220 */ /* 0x000fe20000410000 */
[-C--:B------:R-:W-:Y:S01]  /*7ae0*/  FMUL.FTZ R142, R142, R181.reuse ;  /* 0x000000b58e8e7220 */ /* 0x080fe20000410000 */
[----:B------:R-:W-:Y:S01]  /*7af0*/  FMUL.FTZ R143, R143, R181 ;  /* 0x000000b58f8f7220 */ /* 0x000fe20000410000 */
[-C--:B------:R-:W-:Y:S01]  /*7b00*/  FMUL.FTZ R144, R144, R15.reuse ;  /* 0x0000000f90907220 */ /* 0x080fe20000410000 */
[----:B------:R-:W-:Y:S01]  /*7b10*/  FMUL.FTZ R145, R145, R15 ;  /* 0x0000000f91917220 */ /* 0x000fe20000410000 */
[----:B------:R-:W-:Y:S01]  /*7b20*/  MUFU.EX2 R174, R174 ;  /* 0x000000ae00ae7308 */ /* 0x000fe20000000800 */
[-C--:B------:R-:W-:Y:S01]  /*7b30*/  FMUL.FTZ R146, R146, R181.reuse ;  /* 0x000000b592927220 */ /* 0x080fe20000410000 */
[----:B------:R-:W-:Y:S01]  /*7b40*/  FMUL.FTZ R147, R147, R181 ;  /* 0x000000b593937220 */ /* 0x000fe20000410000 */
[-C--:B------:R-:W-:Y:S01]  /*7b50*/  FMUL.FTZ R148, R148, R15.reuse ;  /* 0x0000000f94947220 */ /* 0x080fe20000410000 */
[----:B------:R-:W-:Y:S01]  /*7b60*/  FMUL.FTZ R149, R149, R15 ;  /* 0x0000000f95957220 */ /* 0x000fe20000410000 */
[-C--:B------:R-:W-:Y:S01]  /*7b70*/  FMUL.FTZ R150, R150, R181.reuse ;  /* 0x000000b596967220 */ /* 0x080fe20000410000 */
[----:B------:R-:W-:Y:S01]  /*7b80*/  FMUL.FTZ R151, R151, R181 ;  /* 0x000000b597977220 */ /* 0x000fe20000410000 */
[----:B------:R2:W-:Y:S01]  /*7b90*/  STSM.16.M88.4 [R23+0x36400], R152 ;  /* 0x0364009817007844 */ /* 0x0005e20000000200 */
[----:B------:R-:W3:Y:S01]  /*7ba0*/  MUFU.EX2 R175, R175 ;  /* 0x000000af00af7308 */ /* 0x000ee20000000800 */
[----:B-1----:R-:W-:Y:S01]  /*7bb0*/  F2FP.F16.F32.PACK_AB R161, R171, R170 ;  /* 0x000000aaaba1723e */ /* 0x002fe200000000ff */
[----:B------:R-:W-:Y:S01]  /*7bc0*/  FFMA.FTZ R8, R15, R8, R14 ;  /* 0x000000080f087223 */ /* 0x000fe2000001000e */
[----:B------:R2:W-:Y:S01]  /*7bd0*/  STSM.16.M88.4 [R22], R156 ;  /* 0x0000009c16007844 */ /* 0x0005e20000000200 */
[----:B------:R-:W-:Y:S01]  /*7be0*/  FFMA.FTZ R10, R181, R10, R194 ;  /* 0x0000000ab50a7223 */ /* 0x000fe200000100c2 */
[----:B------:R-:W-:-:S02]  /*7bf0*/  @!P1 VIADD R11, R11, 0x38860 ;  /* 0x000388600b0b9836 */ /* 0x000fc40000000000 */
[----:B------:R-:W-:Y:S01]  /*7c00*/  FADD.FTZ R21, R21, R8 ;  /* 0x0000000815157221 */ /* 0x000fe20000010000 */
[----:B------:R-:W-:Y:S01]  /*7c10*/  IMAD.MOV.U32 R15, RZ, RZ, R0 ;  /* 0x000000ffff0f7224 */ /* 0x000fe200078e0000 */
[----:B------:R-:W-:Y:S01]  /*7c20*/  MUFU.EX2 R176, R176 ;  /* 0x000000b000b07308 */ /* 0x000fe20000000800 */
[----:B------:R-:W-:Y:S01]  /*7c30*/  FADD.FTZ R195, R195, R10 ;  /* 0x0000000ac3c37221 */ /* 0x000fe20000010000 */
[----:B------:R-:W-:Y:S01]  /*7c40*/  FADD.FTZ R20, R20, R21 ;  /* 0x0000001514147221 */ /* 0x000fe20000010000 */
[----:B------:R-:W-:Y:S02]  /*7c50*/  @!P1 PRMT R11, RZ, 0x654, R11 ;  /* 0x00000654ff0b9816 */ /* 0x000fe4000000000b */
[----:B------:R-:W-:Y:S01]  /*7c60*/  FADD.FTZ R196, R196, R195 ;  /* 0x000000c3c4c47221 */ /* 0x000fe20000010000 */
[----:B------:R-:W-:Y:S02]  /*7c70*/  FADD.FTZ R189, R189, R20 ;  /* 0x00000014bdbd7221 */ /* 0x000fe40000010000 */
[----:B------:R-:W1:Y:S01]  /*7c80*/  MUFU.EX2 R177, R177 ;  /* 0x000000b100b17308 */ /* 0x000e620000000800 */
[----:B---3--:R-:W-:Y:S01]  /*7c90*/  F2FP.F16.F32.PACK_AB R163, R175, R174 ;  /* 0x000000aeafa3723e */ /* 0x008fe200000000ff */
[----:B------:R-:W-:Y:S01]  /*7ca0*/  FADD.FTZ R197, R197, R196 ;  /* 0x000000c4c5c57221 */ /* 0x000fe20000010000 */
[----:B------:R-:W-:-:S03]  /*7cb0*/  FADD.FTZ R190, R190, R189 ;  /* 0x000000bdbebe7221 */ /* 0x000fc60000010000 */
[----:B------:R2:W-:Y:S01]  /*7cc0*/  STSM.16.M88.4 [R185], R160 ;  /* 0x000000a0b9007844 */ /* 0x0005e20000000200 */
[----:B------:R-:W-:Y:S01]  /*7cd0*/  FADD.FTZ R198, R198, R197 ;  /* 0x000000c5c6c67221 */ /* 0x000fe20000010000 */
[----:B------:R-:W3:Y:S01]  /*7ce0*/  MUFU.EX2 R180, R180 ;  /* 0x000000b400b47308 */ /* 0x000ee20000000800 */
[----:B------:R-:W-:Y:S02]  /*7cf0*/  FADD.FTZ R191, R191, R190 ;  /* 0x000000bebfbf7221 */ /* 0x000fe40000010000 */
[----:B------:R-:W-:Y:S02]  /*7d00*/  FADD.FTZ R199, R199, R198 ;  /* 0x000000c6c7c77221 */ /* 0x000fe40000010000 */
[----:B------:R-:W-:Y:S02]  /*7d10*/  FADD.FTZ R192, R192, R191 ;  /* 0x000000bfc0c07221 */ /* 0x000fe40000010000 */
[----:B------:R-:W-:Y:S01]  /*7d20*/  FADD.FTZ R200, R200, R199 ;  /* 0x000000c7c8c87221 */ /* 0x000fe20000010000 */
[----:B------:R-:W-:Y:S01]  /*7d30*/  MUFU.EX2 R178, R178 ;  /* 0x000000b200b27308 */ /* 0x000fe20000000800 */
[----:B-1----:R-:W-:Y:S01]  /*7d40*/  F2FP.F16.F32.PACK_AB R164, R177, R176 ;  /* 0x000000b0b1a4723e */ /* 0x002fe200000000ff */
[----:B------:R-:W-:Y:S01]  /*7d50*/  FADD.FTZ R193, R193, R192 ;  /* 0x000000c0c1c17221 */ /* 0x000fe20000010000 */
[----:B------:R-:W-:-:S03]  /*7d60*/  FADD.FTZ R201, R201, R200 ;  /* 0x000000c8c9c97221 */ /* 0x000fc60000010000 */
[----:B------:R-:W-:Y:S01]  /*7d70*/  FADD.FTZ R168, R168, R193 ;  /* 0x000000c1a8a87221 */ /* 0x000fe20000010000 */
[----:B------:R-:W-:Y:S01]  /*7d80*/  FADD.FTZ R170, R170, R201 ;  /* 0x000000c9aaaa7221 */ /* 0x000fe20000010000 */
[----:B------:R-:W1:Y:S01]  /*7d90*/  MUFU.EX2 R179, R179 ;  /* 0x000000b300b37308 */ /* 0x000e620000000800 */
[----:B---3--:R-:W-:Y:S01]  /*7da0*/  F2FP.F16.F32.PACK_AB R166, R13, R180 ;  /* 0x000000b40da6723e */ /* 0x008fe200000000ff */
[----:B------:R-:W-:Y:S01]  /*7db0*/  FADD.FTZ R169, R169, R168 ;  /* 0x000000a8a9a97221 */ /* 0x000fe20000010000 */
[----:B------:R-:W-:-:S03]  /*7dc0*/  FADD.FTZ R171, R171, R170 ;  /* 0x000000aaabab7221 */ /* 0x000fc60000010000 */
[----:B------:R-:W-:Y:S01]  /*7dd0*/  FADD.FTZ R172, R172, R169 ;  /* 0x000000a9acac7221 */ /* 0x000fe20000010000 */
[----:B------:R-:W-:Y:S01]  /*7de0*/  FADD.FTZ R174, R174, R171 ;  /* 0x000000abaeae7221 */ /* 0x000fe20000010000 */
[----:B------:R3:W4:Y:S02]  /*7df0*/  MUFU.EX2 R12, R182 ;  /* 0x000000b6000c7308 */ /* 0x0007240000000800 */
[----:B------:R-:W-:Y:S01]  /*7e00*/  FADD.FTZ R173, R173, R172 ;  /* 0x000000acadad7221 */ /* 0x000fe20000010000 */
[----:B------:R-:W-:-:S03]  /*7e10*/  FADD.FTZ R175, R175, R174 ;  /* 0x000000aeafaf7221 */ /* 0x000fc60000010000 */
[----:B------:R-:W-:Y:S02]  /*7e20*/  FADD.FTZ R176, R176, R173 ;  /* 0x000000adb0b07221 */ /* 0x000fe40000010000 */
[----:B------:R-:W5:Y:S01]  /*7e30*/  MUFU.EX2 R183, R183 ;  /* 0x000000b700b77308 */ /* 0x000f620000000800 */
[----:B-1----:R-:W-:Y:S01]  /*7e40*/  F2FP.F16.F32.PACK_AB R165, R179, R178 ;  /* 0x000000b2b3a5723e */ /* 0x002fe200000000ff */
[----:B---3--:R-:W-:Y:S02]  /*7e50*/  VIADD R182, R202, 0x80 ;  /* 0x00000080cab67836 */ /* 0x008fe40000000000 */
[----:B------:R-:W-:Y:S01]  /*7e60*/  FADD.FTZ R178, R178, R175 ;  /* 0x000000afb2b27221 */ /* 0x000fe20000010000 */
[----:B------:R-:W-:Y:S02]  /*7e70*/  FADD.FTZ R177, R177, R176 ;  /* 0x000000b0b1b17221 */ /* 0x000fe40000010000 */
[----:B------:R-:W-:Y:S01]  /*7e80*/  R2UR UR4, R182 ;  /* 0x00000000b60472ca */ /* 0x000fe200000e0000 */
[----:B------:R-:W-:Y:S01]  /*7e90*/  FADD.FTZ R179, R179, R178 ;  /* 0x000000b2b3b37221 */ /* 0x000fe20000010000 */
[C---:B------:R-:W-:Y:S01]  /*7ea0*/  IADD3 R182, R202.reuse, 0x100, RZ ;  /* 0x00000100cab67810 */ /* 0x040fe20007ffe0ff */
[----:B------:R-:W-:-:S02]  /*7eb0*/  VIADD R202, R202, 0x180 ;  /* 0x00000180caca7836 */ /* 0x000fc40000000000 */
[----:B------:R-:W-:Y:S01]  /*7ec0*/  FADD.FTZ R8, R180, R177 ;  /* 0x000000b1b4087221 */ /* 0x000fe20000010000 */
[----:B----4-:R-:W-:-:S03]  /*7ed0*/  FADD.FTZ R10, R12, R179 ;  /* 0x000000b30c0a7221 */ /* 0x010fc60000010000 */
[----:B------:R-:W-:Y:S01]  /*7ee0*/  FADD.FTZ R8, R13, R8 ;  /* 0x000000080d087221 */ /* 0x000fe20000010000 */
[----:B------:R-:W-:Y:S01]  /*7ef0*/  MOV R13, R3 ;  /* 0x00000003000d7202 */ /* 0x000fe20000000f00 */
[C---:B-----5:R-:W-:Y:S01]  /*7f00*/  FADD.FTZ R10, R183.reuse, R10 ;  /* 0x0000000ab70a7221 */ /* 0x060fe20000010000 */
[----:B------:R-:W-:Y:S01]  /*7f10*/  F2FP.F16.F32.PACK_AB R167, R183, R12 ;  /* 0x0000000cb7a7723e */ /* 0x000fe200000000ff */
[----:B------:R-:W-:-:S04]  /*7f20*/  IMAD.MOV.U32 R12, RZ, RZ, R2 ;  /* 0x000000ffff0c7224 */ /* 0x000fc800078e0002 */
[----:B------:R2:W-:Y:S01]  /*7f30*/  STSM.16.M88.4 [R184], R164 ;  /* 0x000000a4b8007844 */ /* 0x0005e20000000200 */
[----:B------:R-:W-:-:S06]  /*7f40*/  WARPGROUP.ARRIVE ;  /* 0x00000000000079c5 */ /* 0x000fcc0000000000 */
        /* <DEDUP_REMOVED lines=30> */
[----:B------:R2:W-:Y:S01]  /*8130*/  @!P1 SYNCS.ARRIVE.TRANS64.RED.A1T0 RZ, [R11+URZ], RZ ;  /* 0x000000ff0bff99a7 */ /* 0x0005e2000810043f */
[----:B------:R-:W-:Y:S05]  /*8140*/  @P2 BRA `(.L_x_159) ;  /* 0xffffffd000882947 */ /* 0x000fea000383ffff */
.L_x_150:
[----:B------:R-:W1:Y:S01]  /*8150*/  SHFL.BFLY PT, R5, R8, 0x2, 0x1f ;  /* 0x0c401f0008057f89 */ /* 0x000e6200000e0000 */
[----:B------:R-:W-:Y:S01]  /*8160*/  IMAD.MOV R9, RZ, RZ, -R19 ;  /* 0x000000ffff097224 */ /* 0x000fe200078e0a13 */
[----:B------:R-:W-:Y:S01]  /*8170*/  MOV R13, UR10 ;  /* 0x0000000a000d7c02 */ /* 0x000fe20008000f00 */
[----:B--2---:R-:W-:Y:S01]  /*8180*/  IMAD.MOV.U32 R157, RZ, RZ, -0x800000 ;  /* 0xff800000ff9d7424 */ /* 0x004fe200078e00ff */
[----:B------:R-:W2:Y:S01]  /*8190*/  SHFL.BFLY PT, R7, R10, 0x2, 0x1f ;  /* 0x0c401f000a077f89 */ /* 0x000ea200000e0000 */
[----:B------:R-:W-:Y:S01]  /*81a0*/  IMAD.MOV.U32 R156, RZ, RZ, -0x800000 ;  /* 0xff800000ff9c7424 */ /* 0x000fe200078e00ff */
[----:B------:R-:W-:Y:S08]  /*81b0*/  BAR.ARV 0x8, 0xa0 ;  /* 0x0202800000007b1d */ /* 0x000ff00000002000 */
[----:B------:R-:W-:Y:S01]  /*81c0*/  BAR.SYNC.DEFER_BLOCKING 0xf, 0x100 ;  /* 0x03c4000000007b1d */ /* 0x000fe20000010000 */
[----:B------:R-:W-:Y:S01]  /*81d0*/  ISETP.NE.AND P3, PT, R18, R9, PT ;  /* 0x000000091200720c */ /* 0x000fe20003f65270 */
[----:B------:R-:W-:Y:S01]  /*81e0*/  UIADD3 UR38, UR38, 0x1, URZ ;  /* 0x0000000126267890 */ /* 0x000fe2000fffe03f */
[----:B-1----:R-:W-:Y:S01]  /*81f0*/  FADD.FTZ R5, R5, R8 ;  /* 0x0000000805057221 */ /* 0x002fe20000010000 */
[----:B------:R-:W-:Y:S01]  /*8200*/  MOV R8, RZ ;  /* 0x000000ff00087202 */ /* 0x000fe20000000f00 */
[----:B--2---:R-:W-:-:S03]  /*8210*/  FADD.FTZ R7, R7, R10 ;  /* 0x0000000a07077221 */ /* 0x004fc60000010000 */
[----:B------:R-:W1:Y:S04]  /*8220*/  SHFL.BFLY PT, R4, R5, 0x1, 0x1f ;  /* 0x0c201f0005047f89 */ /* 0x000e6800000e0000 */
[----:B------:R-:W2:Y:S01]  /*8230*/  SHFL.BFLY PT, R6, R7, 0x1, 0x1f ;  /* 0x0c201f0007067f89 */ /* 0x000ea200000e0000 */
[----:B-1----:R-:W-:Y:S01]  /*8240*/  FADD.FTZ R11, R5, R4 ;  /* 0x00000004050b7221 */ /* 0x002fe20000010000 */
[C---:B------:R-:W-:Y:S02]  /*8250*/  VIADD R4, R2.reuse, 0x1 ;  /* 0x0000000102047836 */ /* 0x040fe40000000000 */
[----:B------:R-:W-:Y:S02]  /*8260*/  @!P3 IMAD R2, R2, 0x40, R17 ;  /* 0x000000400202b824 */ /* 0x000fe400078e0211 */
[----:B--2---:R-:W-:Y:S01]  /*8270*/  FADD.FTZ R6, R7, R6 ;  /* 0x0000000607067221 */ /* 0x004fe20000010000 */
[----:B------:R-:W-:Y:S01]  /*8280*/  FSETP.NE.FTZ.AND P1, PT, R11, RZ, PT ;  /* 0x000000ff0b00720b */ /* 0x000fe20003f35000 */
[----:B------:R-:W-:Y:S01]  /*8290*/  IMAD.U32 R7, RZ, RZ, UR10 ;  /* 0x0000000aff077e24 */ /* 0x000fe2000f8e00ff */
[----:B------:R-:W-:-:S02]  /*82a0*/  ISETP.NE.AND P0, PT, R4, 0x2, PT ;  /* 0x000000020400780c */ /* 0x000fc40003f05270 */
[----:B------:R-:W-:Y:S02]  /*82b0*/  FSETP.NE.FTZ.AND P2, PT, R6, RZ, PT ;  /* 0x000000ff0600720b */ /* 0x000fe40003f55000 */
[----:B------:R-:W-:Y:S02]  /*82c0*/  SEL R5, RZ, 0x1, P0 ;  /* 0x00000001ff057807 */ /* 0x000fe40000000000 */
[----:B------:R-:W-:Y:S02]  /*82d0*/  @!P3 LEA R9, R2, UR42, 0x2 ;  /* 0x0000002a0209bc11 */ /* 0x000fe4000f8e10ff */
[----:B------:R-:W-:Y:S01]  /*82e0*/  LOP3.LUT R16, R16, R5, RZ, 0x3c, !PT ;  /* 0x0000000510107212 */ /* 0x000fe200078e3cff */
[----:B------:R-:W-:Y:S02]  /*82f0*/  IMAD.MOV.U32 R5, RZ, RZ, RZ ;  /* 0x000000ffff057224 */ /* 0x000fe400078e00ff */
[----:B------:R-:W1:Y:S01]  /*8300*/  @P1 MUFU.RCP R8, R11 ;  /* 0x0000000b00081308 */ /* 0x000e620000001000 */
[----:B------:R-:W-:-:S03]  /*8310*/  @P1 FMUL.FTZ R7, R7, 0.69314718246459960938 ;  /* 0x3f31721807071820 */ /* 0x000fc60000410000 */
[----:B------:R-:W-:-:S04]  /*8320*/  @P2 FMUL.FTZ R13, R13, 0.69314718246459960938 ;  /* 0x3f3172180d0d2820 */ /* 0x000fc80000410000 */
[----:B------:R-:W2:Y:S08]  /*8330*/  @P2 MUFU.RCP R5, R6 ;  /* 0x0000000600052308 */ /* 0x000eb00000001000 */
[----:B------:R-:W3:Y:S01]  /*8340*/  @P1 MUFU.LG2 R2, R11 ;  /* 0x0000000b00021308 */ /* 0x000ee20000000c00 */
[----:B-1----:R1:W-:Y:S01]  /*8350*/  @!P3 STS [R9+0x38400], R8 ;  /* 0x038400080900b388 */ /* 0x0023e20000000800 */
[-C--:B------:R-:W-:Y:S01]  /*8360*/  FMUL.FTZ R24, R24, R8.reuse ;  /* 0x0000000818187220 */ /* 0x080fe20000410000 */
[-C--:B------:R-:W-:Y:S01]  /*8370*/  FMUL.FTZ R25, R25, R8.reuse ;  /* 0x0000000819197220 */ /* 0x080fe20000410000 */
[-C--:B------:R-:W-:Y:S01]  /*8380*/  FMUL.FTZ R28, R28, R8.reuse ;  /* 0x000000081c1c7220 */ /* 0x080fe20000410000 */
[-C--:B------:R-:W-:Y:S01]  /*8390*/  FMUL.FTZ R29, R29, R8.reuse ;  /* 0x000000081d1d7220 */ /* 0x080fe20000410000 */
[-C--:B------:R-:W-:Y:S01]  /*83a0*/  FMUL.FTZ R32, R32, R8.reuse ;  /* 0x0000000820207220 */ /* 0x080fe20000410000 */
[-C--:B------:R-:W-:Y:S01]  /*83b0*/  FMUL.FTZ R33, R33, R8.reuse ;  /* 0x0000000821217220 */ /* 0x080fe20000410000 */
[----:B------:R-:W4:Y:S01]  /*83c0*/  @P2 MUFU.LG2 R6, R6 ;  /* 0x0000000600062308 */ /* 0x000f220000000c00 */
[----:B--2---:R1:W-:Y:S01]  /*83d0*/  @!P3 STS [R9+0x38420], R5 ;  /* 0x038420050900b388 */ /* 0x0043e20000000800 */
[-C--:B------:R-:W-:Y:S01]  /*83e0*/  FMUL.FTZ R36, R36, R8.reuse ;  /* 0x0000000824247220 */ /* 0x080fe20000410000 */
[-C--:B------:R-:W-:Y:S01]  /*83f0*/  FMUL.FTZ R37, R37, R8.reuse ;  /* 0x0000000825257220 */ /* 0x080fe20000410000 */
[-C--:B------:R-:W-:Y:S01]  /*8400*/  FMUL.FTZ R40, R40, R8.reuse ;  /* 0x0000000828287220 */ /* 0x080fe20000410000 */
[-C--:B------:R-:W-:Y:S01]  /*8410*/  FMUL.FTZ R41, R41, R8.reuse ;  /* 0x0000000829297220 */ /* 0x080fe20000410000 */
[-C--:B------:R-:W-:Y:S01]  /*8420*/  FMUL.FTZ R44, R44, R8.reuse ;  /* 0x000000082c2c7220 */ /* 0x080fe20000410000 */
[-C--:B------:R-:W-:Y:S01]  /*8430*/  FMUL.FTZ R45, R45, R8.reuse ;  /* 0x000000082d2d7220 */ /* 0x080fe20000410000 */
[-C--:B------:R-:W-:Y:S01]  /*8440*/  FMUL.FTZ R48, R48, R8.reuse ;  /* 0x0000000830307220 */ /* 0x080fe20000410000 */
[----:B---3--:R-:W-:Y:S01]  /*8450*/  @P1 FMUL.FTZ R2, R2, 0.69314718246459960938 ;  /* 0x3f31721802021820 */ /* 0x008fe20000410000 */
[-C--:B------:R-:W-:Y:S01]  /*8460*/  FMUL.FTZ R49, R49, R8.reuse ;  /* 0x0000000831317220 */ /* 0x080fe20000410000 */
[-C--:B------:R-:W-:Y:S01]  /*8470*/  FMUL.FTZ R52, R52, R8.reuse ;  /* 0x0000000834347220 */ /* 0x080fe20000410000 */
[----:B------:R-:W-:Y:S01]  /*8480*/  FMUL.FTZ R53, R53, R8 ;  /* 0x0000000835357220 */ /* 0x000fe20000410000 */
[----:B------:R-:W-:Y:S01]  /*8490*/  @P1 FFMA.FTZ R157, R7, R0, R2 ;  /* 0x00000000079d1223 */ /* 0x000fe20000010002 */
[-C--:B------:R-:W-:Y:S01]  /*84a0*/  FMUL.FTZ R56, R56, R8.reuse ;  /* 0x0000000838387220 */ /* 0x080fe20000410000 */
[-C--:B------:R-:W-:Y:S01]  /*84b0*/  FMUL.FTZ R57, R57, R8.reuse ;  /* 0x0000000839397220 */ /* 0x080fe20000410000 */
[-C--:B------:R-:W-:Y:S01]  /*84c0*/  FMUL.FTZ R60, R60, R8.reuse ;  /* 0x000000083c3c7220 */ /* 0x080fe20000410000 */
[----:B----4-:R-:W-:Y:S01]  /*84d0*/  @P2 FMUL.FTZ R6, R6, 0.69314718246459960938 ;  /* 0x3f31721806062820 */ /* 0x010fe20000410000 */
        /* <DEDUP_REMOVED lines=110> */
[----:B------:R-:W-:Y:S01]  /*8bc0*/  SEL R2, R4, RZ, P0 ;  /* 0x000000ff04027207 */ /* 0x000fe20000000000 */
[----:B-1----:R-:W-:Y:S06]  /*8bd0*/  BAR.ARV 0xe, 0x100 ;  /* 0x0384000000007b1d */ /* 0x002fec0000002000 */
.L_x_138:
        /* <DEDUP_REMOVED lines=27> */
[--C-:B------:R-:W-:Y:S01]  /*8d90*/  IMAD.X R5, RZ, RZ, R115.reuse, P2 ;  /* 0x000000ffff057224 */ /* 0x100fe200010e0673 */
[C---:B------:R-:W-:Y:S01]  /*8da0*/  LOP3.LUT R3, R114.reuse, 0x380, RZ, 0xc0, !PT ;  /* 0x0000038072037812 */ /* 0x040fe200078ec0ff */
[----:B------:R-:W-:Y:S01]  /*8db0*/  IMAD.X R7, RZ, RZ, R115, P3 ;  /* 0x000000ffff077224 */ /* 0x000fe200018e0673 */
[----:B------:R-:W-:-:S02]  /*8dc0*/  IADD3 R177, P5, R114, 0x2000, RZ ;  /* 0x0000200072b17810 */ /* 0x000fc40007fbe0ff */
[C---:B------:R-:W-:Y:S02]  /*8dd0*/  IADD3 R179, P6, R114.reuse, 0x2020, RZ ;  /* 0x0000202072b37810 */ /* 0x040fe40007fde0ff */
[C---:B------:R-:W-:Y:S01]  /*8de0*/  IADD3 R181, P2, R114.reuse, 0x2060, RZ ;  /* 0x0000206072b57810 */ /* 0x040fe20007f5e0ff */
[--C-:B------:R-:W-:Y:S01]  /*8df0*/  IMAD.X R11, RZ, RZ, R115.reuse, P5 ;  /* 0x000000ffff0b7224 */ /* 0x100fe200028e0673 */
[C---:B------:R-:W-:Y:S01]  /*8e00*/  IADD3 R183, P3, R114.reuse, 0x4000, RZ ;  /* 0x0000400072b77810 */ /* 0x040fe20007f7e0ff */
[--C-:B------:R-:W-:Y:S01]  /*8e10*/  IMAD.X R13, RZ, RZ, R115.reuse, P6 ;  /* 0x000000ffff0d7224 */ /* 0x100fe200030e0673 */
[----:B------:R-:W-:Y:S01]  /*8e20*/  IADD3.X R9, RZ, R115, RZ, P4, !PT ;  /* 0x00000073ff097210 */ /* 0x000fe200027fe4ff */
[--C-:B------:R-:W-:Y:S01]  /*8e30*/  IMAD.X R21, RZ, RZ, R115.reuse, P2 ;  /* 0x000000ffff157224 */ /* 0x100fe200010e0673 */
[C---:B------:R-:W-:Y:S01]  /*8e40*/  IADD3 R14, P1, R114.reuse, 0x2040, RZ ;  /* 0x00002040720e7810 */ /* 0x040fe20007f3e0ff */
[----:B------:R-:W-:Y:S01]  /*8e50*/  IMAD.X R83, RZ, RZ, R115, P3 ;  /* 0x000000ffff537224 */ /* 0x000fe200018e0673 */
[----:B------:R-:W-:-:S02]  /*8e60*/  IADD3 R189, P4, R114, 0x4020, RZ ;  /* 0x0000402072bd7810 */ /* 0x000fc40007f9e0ff */
[----:B------:R-:W-:Y:S02]  /*8e70*/  SHF.R.U64 R3, R3, 0x3, RZ ;  /* 0x0000000303037819 */ /* 0x000fe400000012ff */
[-C--:B------:R-:W-:Y:S02]  /*8e80*/  IADD3.X R15, RZ, R115.reuse, RZ, P1, !PT ;  /* 0x00000073ff0f7210 */ /* 0x080fe40000ffe4ff */
[----:B------:R-:W-:Y:S02]  /*8e90*/  IADD3.X R87, RZ, R115, RZ, P4, !PT ;  /* 0x00000073ff577210 */ /* 0x000fe400027fe4ff */
[C---:B------:R-:W-:Y:S02]  /*8ea0*/  IADD3 R90, P5, R114.reuse, 0x4040, RZ ;  /* 0x00004040725a7810 */ /* 0x040fe40007fbe0ff */
[C---:B------:R-:W-:Y:S02]  /*8eb0*/  IADD3 R191, P6, R114.reuse, 0x4060, RZ ;  /* 0x0000406072bf7810 */ /* 0x040fe40007fde0ff */
[C---:B------:R-:W-:Y:S01]  /*8ec0*/  IADD3 R193, P1, R114.reuse, 0x6000, RZ ;  /* 0x0000600072c17810 */ /* 0x040fe20007f3e0ff */
[--C-:B------:R-:W-:Y:S01]  /*8ed0*/  IMAD.X R91, RZ, RZ, R115.reuse, P5 ;  /* 0x000000ffff5b7224 */ /* 0x100fe200028e0673 */
[C---:B------:R-:W-:Y:S01]  /*8ee0*/  IADD3 R195, P2, R114.reuse, 0x6020, RZ ;  /* 0x0000602072c37810 */ /* 0x040fe20007f5e0ff */
[----:B------:R-:W-:Y:S01]  /*8ef0*/  IMAD.X R95, RZ, RZ, R115, P6 ;  /* 0x000000ffff5f7224 */ /* 0x000fe200030e0673 */
[----:B------:R-:W-:-:S02]  /*8f00*/  IADD3 R106, P3, R114, 0x6040, RZ ;  /* 0x00006040726a7810 */ /* 0x000fc40007f7e0ff */
[----:B------:R-:W-:Y:S01]  /*8f10*/  IADD3 R197, P4, R114, 0x6060, RZ ;  /* 0x0000606072c57810 */ /* 0x000fe20007f9e0ff */
[--C-:B------:R-:W-:Y:S01]  /*8f20*/  IMAD.X R103, RZ, RZ, R115.reuse, P2 ;  /* 0x000000ffff677224 */ /* 0x100fe200010e0673 */
[----:B------:R-:W-:Y:S01]  /*8f30*/  LOP3.LUT R114, R3, R114, RZ, 0x3c, !PT ;  /* 0x0000007203727212 */ /* 0x000fe200078e3cff */
[----:B------:R-:W-:Y:S01]  /*8f40*/  IMAD.X R107, RZ, RZ, R115, P3 ;  /* 0x000000ffff6b7224 */ /* 0x000fe200018e0673 */
[----:B------:R-:W-:Y:S02]  /*8f50*/  LOP3.LUT R3, R6, 0x380, RZ, 0xc0, !PT ;  /* 0x0000038006037812 */ /* 0x000fe400078ec0ff */
[----:B------:R-:W-:Y:S02]  /*8f60*/  LOP3.LUT R0, R173, 0x380, RZ, 0xc0, !PT ;  /* 0x00000380ad007812 */ /* 0x000fe400078ec0ff */
[----:B------:R-:W-:Y:S02]  /*8f70*/  SHF.R.U64 R3, R3, 0x3, RZ ;  /* 0x0000000303037819 */ /* 0x000fe400000012ff */
[----:B------:R-:W-:-:S02]  /*8f80*/  SHF.R.U64 R0, R0, 0x3, RZ ;  /* 0x0000000300007819 */ /* 0x000fc400000012ff */
[----:B------:R-:W-:Y:S02]  /*8f90*/  LOP3.LUT R6, R3, R6, RZ, 0x3c, !PT ;  /* 0x0000000603067212 */ /* 0x000fe400078e3cff */
[----:B------:R-:W-:Y:S02]  /*8fa0*/  LOP3.LUT R3, R14, 0x380, RZ, 0xc0, !PT ;  /* 0x000003800e037812 */ /* 0x000fe400078ec0ff */
[----:B------:R-:W-:Y:S02]  /*8fb0*/  LOP3.LUT R4, R0, R173, RZ, 0x3c, !PT ;  /* 0x000000ad00047212 */ /* 0x000fe400078e3cff */
[----:B------:R-:W-:Y:S02]  /*8fc0*/  LOP3.LUT R0, R179, 0x380, RZ, 0xc0, !PT ;  /* 0x00000380b3007812 */ /* 0x000fe400078ec0ff */
[----:B------:R-:W-:Y:S02]  /*8fd0*/  SHF.R.U64 R3, R3, 0x3, RZ ;  /* 0x0000000303037819 */ /* 0x000fe400000012ff */
[----:B------:R-:W-:-:S02]  /*8fe0*/  SHF.R.U64 R0, R0, 0x3, RZ ;  /* 0x0000000300007819 */ /* 0x000fc400000012ff */
[----:B------:R-:W-:Y:S02]  /*8ff0*/  LOP3.LUT R14, R3, R14, RZ, 0x3c, !PT ;  /* 0x0000000e030e7212 */ /* 0x000fe400078e3cff */
[----:B------:R-:W-:Y:S02]  /*9000*/  LOP3.LUT R3, R90, 0x380, RZ, 0xc0, !PT ;  /* 0x000003805a037812 */ /* 0x000fe400078ec0ff */
[----:B------:R-:W-:Y:S02]  /*9010*/  LOP3.LUT R12, R0, R179, RZ, 0x3c, !PT ;  /* 0x000000b3000c7212 */ /* 0x000fe400078e3cff */
[----:B------:R-:W-:Y:S02]  /*9020*/  LOP3.LUT R8, R175, 0x380, RZ, 0xc0, !PT ;  /* 0x00000380af087812 */ /* 0x000fe400078ec0ff */
[----:B------:R-:W-:Y:S02]  /*9030*/  LOP3.LUT R0, R189, 0x380, RZ, 0xc0, !PT ;  /* 0x00000380bd007812 */ /* 0x000fe400078ec0ff */
[----:B------:R-:W-:-:S02]  /*9040*/  LOP3.LUT R10, R177, 0x380, RZ, 0xc0, !PT ;  /* 0x00000380b10a7812 */ /* 0x000fc400078ec0ff */
[----:B------:R-:W-:Y:S02]  /*9050*/  SHF.R.U64 R3, R3, 0x3, RZ ;  /* 0x0000000303037819 */ /* 0x000fe400000012ff */
[----:B------:R-:W-:Y:S02]  /*9060*/  LOP3.LUT R27, R197, 0x380, RZ, 0xc0, !PT ;  /* 0x00000380c51b7812 */ /* 0x000fe400078ec0ff */
[----:B------:R-:W-:Y:S02]  /*9070*/  LOP3.LUT R82, R183, 0x380, RZ, 0xc0, !PT ;  /* 0x00000380b7527812 */ /* 0x000fe400078ec0ff */
[----:B------:R-:W-:Y:S02]  /*9080*/  SHF.R.U64 R8, R8, 0x3, RZ ;  /* 0x0000000308087819 */ /* 0x000fe400000012ff */
[----:B------:R-:W-:Y:S02]  /*9090*/  LOP3.LUT R20, R181, 0x380, RZ, 0xc0, !PT ;  /* 0x00000380b5147812 */ /* 0x000fe400078ec0ff */
[----:B------:R-:W-:-:S02]  /*90a0*/  SHF.R.U64 R0, R0, 0x3, RZ ;  /* 0x0000000300007819 */ /* 0x000fc400000012ff */
[----:B------:R-:W-:Y:S02]  /*90b0*/  SHF.R.U64 R10, R10, 0x3, RZ ;  /* 0x000000030a0a7819 */ /* 0x000fe400000012ff */
[----:B------:R-:W-:Y:S02]  /*90c0*/  LOP3.LUT R98, R193, 0x380, RZ, 0xc0, !PT ;  /* 0x00000380c1627812 */ /* 0x000fe400078ec0ff */
[----:B------:R-:W-:Y:S02]  /*90d0*/  LOP3.LUT R90, R3, R90, RZ, 0x3c, !PT ;  /* 0x0000005a035a7212 */ /* 0x000fe400078e3cff */
[----:B------:R-:W-:Y:S02]  /*90e0*/  SHF.R.U64 R28, R27, 0x3, RZ ;  /* 0x000000031b1c7819 */ /* 0x000fe400000012ff */
[----:B------:R-:W-:Y:S02]  /*90f0*/  LOP3.LUT R3, R106, 0x380, RZ, 0xc0, !PT ;  /* 0x000003806a037812 */ /* 0x000fe400078ec0ff */
[----:B------:R-:W-:-:S02]  /*9100*/  SHF.R.U64 R82, R82, 0x3, RZ ;  /* 0x0000000352527819 */ /* 0x000fc400000012ff */
[----:B------:R-:W-:Y:S02]  /*9110*/  LOP3.LUT R8, R8, R175, RZ, 0x3c, !PT ;  /* 0x000000af08087212 */ /* 0x000fe400078e3cff */
[----:B------:R-:W-:Y:S02]  /*9120*/  SHF.R.U64 R20, R20, 0x3, RZ ;  /* 0x0000000314147819 */ /* 0x000fe400000012ff */
[----:B------:R-:W-:Y:S02]  /*9130*/  LOP3.LUT R94, R191, 0x380, RZ, 0xc0, !PT ;  /* 0x00000380bf5e7812 */ /* 0x000fe400078ec0ff */
[----:B------:R-:W-:Y:S02]  /*9140*/  LOP3.LUT R86, R0, R189, RZ, 0x3c, !PT ;  /* 0x000000bd00567212 */ /* 0x000fe400078e3cff */
[----:B------:R-:W-:Y:S02]  /*9150*/  LOP3.LUT R10, R10, R177, RZ, 0x3c, !PT ;  /* 0x000000b10a0a7212 */ /* 0x000fe400078e3cff */
[----:B------:R-:W-:-:S02]  /*9160*/  SHF.R.U64 R98, R98, 0x3, RZ ;  /* 0x0000000362627819 */ /* 0x000fc400000012ff */
[----:B------:R-:W-:Y:S02]  /*9170*/  MOV R114, R114 ;  /* 0x0000007200727202 */ /* 0x000fe40000000f00 */
[----:B------:R-:W-:Y:S02]  /*9180*/  LOP3.LUT R0, R195, 0x380, RZ, 0xc0, !PT ;  /* 0x00000380c3007812 */ /* 0x000fe400078ec0ff */
[----:B------:R-:W-:Y:S02]  /*9190*/  F2FP.F16.F32.PACK_AB R27, R31, R30 ;  /* 0x0000001e1f1b723e */ /* 0x000fe400000000ff */
[----:B------:R-:W-:Y:S02]  /*91a0*/  LOP3.LUT R110, R28, R197, RZ, 0x3c, !PT ;  /* 0x000000c51c6e7212 */ /* 0x000fe400078e3cff */
[----:B------:R-:W-:Y:S01]  /*91b0*/  SHF.R.U64 R3, R3, 0x3, RZ ;  /* 0x0000000303037819 */ /* 0x000fe200000012ff */
[----:B------:R1:W-:Y:S01]  /*91c0*/  STSM.16.M88.4 [R114], R24 ;  /* 0x0000001872007844 */ /* 0x0003e20000000200 */
[----:B------:R-:W-:-:S02]  /*91d0*/  MOV R28, R4 ;  /* 0x00000004001c7202 */ /* 0x000fc40000000f00 */
[----:B------:R-:W-:Y:S02]  /*91e0*/  LOP3.LUT R82, R82, R183, RZ, 0x3c, !PT ;  /* 0x000000b752527212 */ /* 0x000fe400078e3cff */
[----:B------:R-:W-:Y:S01]  /*91f0*/  MOV R6, R6 ;  /* 0x0000000600067202 */ /* 0x000fe20000000f00 */
[----:B------:R2:W-:Y:S01]  /*9200*/  STSM.16.M88.4 [R28], R32 ;  /* 0x000000201c007844 */ /* 0x0005e20000000200 */
[----:B------:R-:W-:Y:S02]  /*9210*/  LOP3.LUT R20, R20, R181, RZ, 0x3c, !PT ;  /* 0x000000b514147212 */ /* 0x000fe400078e3cff */
[----:B------:R-:W-:Y:S01]  /*9220*/  SHF.R.U64 R94, R94, 0x3, RZ ;  /* 0x000000035e5e7819 */ /* 0x000fe200000012ff */
[----:B------:R2:W-:Y:S01]  /*9230*/  STSM.16.M88.4 [R6], R40 ;  /* 0x0000002806007844 */ /* 0x0005e20000000200 */
[----:B------:R-:W-:Y:S02]  /*9240*/  MOV R8, R8 ;  /* 0x0000000800087202 */ /* 0x000fe40000000f00 */
[----:B------:R-:W-:-:S02]  /*9250*/  F2FP.F16.F32.PACK_AB R51, R55, R54 ;  /* 0x000000363733723e */ /* 0x000fc400000000ff */
[----:B------:R-:W-:Y:S02]  /*9260*/  F2FP.F16.F32.PACK_AB R57, R59, R58 ;  /* 0x0000003a3b39723e */ /* 0x000fe400000000ff */
[----:B------:R-:W-:Y:S01]  /*9270*/  F2FP.F16.F32.PACK_AB R64, R65, R64 ;  /* 0x000000404140723e */ /* 0x000fe200000000ff */
[----:B------:R2:W-:Y:S01]  /*9280*/  STSM.16.M88.4 [R8], R48 ;  /* 0x0000003008007844 */ /* 0x0005e20000000200 */
[----:B------:R-:W-:Y:S02]  /*9290*/  IADD3.X R99, RZ, R115, RZ, P1, !PT ;  /* 0x00000073ff637210 */ /* 0x000fe40000ffe4ff */
[----:B------:R-:W-:Y:S02]  /*92a0*/  LOP3.LUT R98, R98, R193, RZ, 0x3c, !PT ;  /* 0x000000c162627212 */ /* 0x000fe400078e3cff */
[----:B------:R-:W-:Y:S02]  /*92b0*/  SHF.R.U64 R0, R0, 0x3, RZ ;  /* 0x0000000300007819 */ /* 0x000fe400000012ff */
[----:B------:R-:W-:-:S02]  /*92c0*/  MOV R10, R10 ;  /* 0x0000000a000a7202 */ /* 0x000fc40000000f00 */
[----:B------:R-:W-:Y:S02]  /*92d0*/  F2FP.F16.F32.PACK_AB R58, R61, R60 ;  /* 0x0000003c3d3a723e */ /* 0x000fe400000000ff */
[----:B------:R-:W-:Y:S02]  /*92e0*/  F2FP.F16.F32.PACK_AB R59, R63, R62 ;  /* 0x0000003e3f3b723e */ /* 0x000fe400000000ff */
[----:B------:R-:W-:Y:S02]  /*92f0*/  F2FP.F16.F32.PACK_AB R65, R67, R66 ;  /* 0x000000424341723e */ /* 0x000fe400000000ff */
[----:B------:R-:W-:Y:S01]  /*9300*/  F2FP.F16.F32.PACK_AB R72, R73, R72 ;  /* 0x000000484948723e */ /* 0x000fe200000000ff */
[----:B------:R2:W-:Y:S01]  /*9310*/  STSM.16.M88.4 [R10], R56 ;  /* 0x000000380a007844 */ /* 0x0005e20000000200 */
        /* <DEDUP_REMOVED lines=11> */
[----:B------:R-:W-:Y:S01]  /*93d0*/  LOP3.LUT R94, R94, R191, RZ, 0x3c, !PT ;  /* 0x000000bf5e5e7212 */ /* 0x000fe200078e3cff */
[----:B------:R2:W-:Y:S01]  /*93e0*/  STSM.16.M88.4 [R14], R72 ;  /* 0x000000480e007844 */ /* 0x0005e20000000200 */
[----:B------:R-:W-:Y:S02]  /*93f0*/  MOV R20, R20 ;  /* 0x0000001400147202 */ /* 0x000fe40000000f00 */
[----:B------:R-:W-:Y:S02]  /*9400*/  MOV R4, R90 ;  /* 0x0000005a00047202 */ /* 0x000fe40000000f00 */
[----:B------:R-:W-:-:S02]  /*9410*/  F2FP.F16.F32.PACK_AB R81, R153, R152 ;  /* 0x000000989951723e */ /* 0x000fc400000000ff */
[----:B------:R-:W-:Y:S02]  /*9420*/  F2FP.F16.F32.PACK_AB R82, R85, R84 ;  /* 0x000000545552723e */ /* 0x000fe400000000ff */
[----:B------:R-:W-:Y:S02]  /*9430*/  F2FP.F16.F32.PACK_AB R83, R155, R154 ;  /* 0x0000009a9b53723e */ /* 0x000fe400000000ff */
[----:B------:R-:W-:Y:S02]  /*9440*/  F2FP.F16.F32.PACK_AB R88, R89, R88 ;  /* 0x000000585958723e */ /* 0x000fe400000000ff */
[----:B------:R-:W-:Y:S01]  /*9450*/  LOP3.LUT R102, R0, R195, RZ, 0x3c, !PT ;  /* 0x000000c300667212 */ /* 0x000fe200078e3cff */
[----:B------:R2:W-:Y:S01]  /*9460*/  STSM.16.M88.4 [R20], R80 ;  /* 0x0000005014007844 */ /* 0x0005e20000000200 */
[----:B------:R-:W-:Y:S02]  /*9470*/  MOV R3, R98 ;  /* 0x0000006200037202 */ /* 0x000fe40000000f00 */
[----:B------:R-:W-:-:S02]  /*9480*/  F2FP.F16.F32.PACK_AB R89, R159, R158 ;  /* 0x0000009e9f59723e */ /* 0x000fc400000000ff */
        /* <DEDUP_REMOVED lines=9> */
[----:B------:R-:W-:Y:S02]  /*9520*/  F2FP.F16.F32.PACK_AB R104, R105, R104 ;  /* 0x000000686968723e */ /* 0x000fe400000000ff */
[----:B------:R-:W-:Y:S01]  /*9530*/  IADD3.X R111, RZ, R115, RZ, P4, !PT ;  /* 0x00000073ff6f7210 */ /* 0x000fe200027fe4ff */
[----:B------:R2:W-:Y:S01]  /*9540*/  STSM.16.M88.4 [R86], R96 ;  /* 0x0000006056007844 */ /* 0x0005e20000000200 */
[----:B------:R-:W-:Y:S02]  /*9550*/  F2FP.F16.F32.PACK_AB R105, R167, R166 ;  /* 0x000000a6a769723e */ /* 0x000fe400000000ff */
        /* <DEDUP_REMOVED lines=39> */
[----:B------:R-:W1:Y:S01]  /*97d0*/  LDC R7, c[0x0][0xea8] ;  /* 0x0003aa00ff077b82 */ /* 0x000e620000000800 */
[----:B------:R-:W-:Y:S01]  /*97e0*/  UIADD3 UR6, -UR36, URZ, URZ ;  /* 0x0000003f24067290 */ /* 0x000fe2000fffe13f */
[----:B--2---:R-:W-:Y:S01]  /*97f0*/  IMAD R0, RZ, RZ, -UR40 ;  /* 0x80000028ff007e24 */ /* 0x004fe2000f8e02ff */
[----:B------:R-:W-:Y:S01]  /*9800*/  ULDC UR4, c[0x0][0xeb4] ;  /* 0x0003ad0000047ab9 */ /* 0x000fe20000000800 */
[----:B------:R-:W-:Y:S01]  /*9810*/  ULDC.64 UR8, c[0x0][0xc70] ;  /* 0x00031c0000087ab9 */ /* 0x000fe20000000a00 */
[----:B------:R-:W-:Y:S01]  /*9820*/  UIMAD UR6, UR4, UR6, UR40 ;  /* 0x00000006040672a4 */ /* 0x000fe2000f8e0228 */
[----:B------:R-:W-:Y:S02]  /*9830*/  IMAD.MOV R3, RZ, RZ, -R19 ;  /* 0x000000ffff037224 */ /* 0x000fe400078e0a13 */
[----:B------:R-:W2:Y:S01]  /*9840*/  LDC.64 R8, c[0x0][0xc78] ;  /* 0x00031e00ff087b82 */ /* 0x000ea20000000a00 */
[----:B------:R-:W-:Y:S02]  /*9850*/  USHF.R.S32.HI UR4, URZ, 0x1f, UR6 ;  /* 0x0000001f3f047899 */ /* 0x000fe40008011406 */
[----:B------:R-:W-:-:S02]  /*9860*/  ISETP.NE.AND P0, PT, R18, R3, PT ;  /* 0x000000031200720c */ /* 0x000fc40003f05270 */
[----:B------:R-:W-:Y:S02]  /*9870*/  UIMAD UR7, UR4, UR8, URZ ;  /* 0x00000008040772a4 */ /* 0x000fe4000f8e023f */
[----:B------:R-:W-:Y:S02]  /*9880*/  UIMAD.WIDE.U32 UR4, UR6, UR8, URZ ;  /* 0x00000008060472a5 */ /* 0x000fe4000f8e003f */
[----:B------:R-:W-:Y:S02]  /*9890*/  UIMAD UR6, UR6, UR9, UR7 ;  /* 0x00000009060672a4 */ /* 0x000fe4000f8e0207 */
[----:B------:R-:W-:Y:S02]  /*98a0*/  USHF.R.S32.HI UR7, URZ, 0x1f, UR36 ;  /* 0x0000001f3f077899 */ /* 0x000fe40008011424 */
[----:B------:R-:W-:Y:S01]  /*98b0*/  UIADD3 UR6, UR5, UR6, URZ ;  /* 0x0000000605067290 */ /* 0x000fe2000fffe03f */
[----:B------:R-:W-:Y:S01]  /*98c0*/  MOV R4, UR4 ;  /* 0x0000000400047c02 */ /* 0x000fe20008000f00 */
[----:B------:R-:W-:Y:S01]  /*98d0*/  IMAD.U32 R5, RZ, RZ, UR5 ;  /* 0x00000005ff057e24 */ /* 0x000fe2000f8e00ff */
[----:B------:R-:W-:Y:S01]  /*98e0*/  ULDC UR4, c[0x0][0xb88] ;  /* 0x0002e20000047ab9 */ /* 0x000fe20000000800 */
[----:B-1----:R-:W-:-:S02]  /*98f0*/  IMAD R0, R7, R0, UR39 ;  /* 0x0000002707007e24 */ /* 0x002fc4000f8e0200 */
[----:B------:R-:W-:-:S03]  /*9900*/  IMAD.U32 R5, RZ, RZ, UR6 ;  /* 0x00000006ff057e24 */ /* 0x000fc6000f8e00ff */
[----:B------:R-:W-:Y:S01]  /*9910*/  LEA R7, R0, R17, 0x6 ;  /* 0x0000001100077211 */ /* 0x000fe200078e30ff */
[C---:B--2---:R-:W-:Y:S02]  /*9920*/  IMAD R6, R8.reuse, UR7, RZ ;  /* 0x0000000708067c24 */ /* 0x044fe4000f8e02ff */
[----:B------:R-:W-:Y:S01]  /*9930*/  IMAD.WIDE.U32 R4, R8, UR36, R4 ;  /* 0x0000002408047c25 */ /* 0x000fe2000f8e0004 */
[----:B------:R-:W-:Y:S02]  /*9940*/  SHF.R.S32.HI R3, RZ, 0x1f, R7 ;  /* 0x0000001fff037819 */ /* 0x000fe40000011407 */
[C---:B------:R-:W-:Y:S01]  /*9950*/  ISETP.GE.OR P1, PT, R7.reuse, UR4, P0 ;  /* 0x0000000407007c0c */ /* 0x040fe20008726670 */
[C---:B------:R-:W-:Y:S01]  /*9960*/  VIADD R8, R7.reuse, 0x8 ;  /* 0x0000000807087836 */ /* 0x040fe20000000000 */
[----:B------:R-:W-:Y:S01]  /*9970*/  IADD3 R0, P2, R7, R4, RZ ;  /* 0x0000000407007210 */ /* 0x000fe20007f5e0ff */
[----:B------:R-:W-:-:S03]  /*9980*/  IMAD R6, R9, UR36, R6 ;  /* 0x0000002409067c24 */ /* 0x000fc6000f8e0206 */
[----:B------:R-:W-:Y:S01]  /*9990*/  ISETP.GE.OR P0, PT, R8, UR4, P0 ;  /* 0x0000000408007c0c */ /* 0x000fe20008706670 */
[----:B------:R-:W-:Y:S01]  /*99a0*/  ULDC.64 UR4, c[0x0][0xc40] ;  /* 0x0003100000047ab9 */ /* 0x000fe20000000a00 */
[----:B------:R-:W-:Y:S02]  /*99b0*/  IADD3.X R3, R3, R5, R6, P2, !PT ;  /* 0x0000000503037210 */ /* 0x000fe400017fe406 */
[----:B------:R-:W-:-:S04]  /*99c0*/  LEA R4, P2, R0, UR4, 0x2 ;  /* 0x0000000400047c11 */ /* 0x000fc8000f8410ff */
[----:B------:R-:W-:-:S05]  /*99d0*/  LEA.HI.X R5, R0, UR5, R3, 0x2, P2 ;  /* 0x0000000500057c11 */ /* 0x000fca00090f1403 */
[----:B------:R1:W-:Y:S04]  /*99e0*/  @!P1 STG.E desc[UR54][R4.64], R157 ;  /* 0x0000009d04009986 */ /* 0x0003e8000c101936 */
[----:B------:R1:W-:Y:S02]  /*99f0*/  @!P0 STG.E desc[UR54][R4.64+0x20], R156 ;  /* 0x0000209c04008986 */ /* 0x0003e4000c101936 */
.L_x_160:
        /* <DEDUP_REMOVED lines=62> */
.L_x_162:
[----:B------:R-:W-:Y:S05]  /*9de0*/  BSYNC B0 ;  /* 0x0000000000007941 */ /* 0x000fea0003800000 */
.L_x_161:
[----:B------:R-:W2:Y:S02]  /*9df0*/  LDC R0, c[0x0][0xea4] ;  /* 0x0003a900ff007b82 */ /* 0x000ea40000000800 */
[----:B--2---:R-:W-:-:S13]  /*9e00*/  ISETP.LE.AND P0, PT, R0, UR41, PT ;  /* 0x0000002900007c0c */ /* 0x004fda000bf03270 */
[----:B------:R-:W-:Y:S05]  /*9e10*/  @!P0 BRA `(.L_x_163) ;  /* 0xffffff70001c8947 */ /* 0x000fea000383ffff */
[----:B------:R-:W-:Y:S05]  /*9e20*/  EXIT ;  /* 0x000000000000794d */ /* 0x000fea0003800000 */
.L_x_133:
[----:B------:R-:W-:-:S08]  /*9e30*/  NOP ;  /* 0x0000000000007918 */ /* 0x000fd00000000000 */
[----:B------:R-:W1:-:S00]  /*9e40*/  USETMAXREG.DEALLOC.CTAPOOL 0x18 ;  /* 0x00000018000079c8 */ /* 0x000e4000080e0500 */
[----:B-1----:R-:W-:-:S06]  /*9e50*/  LOP3.LUT R0, R0, 0x3, RZ, 0xc0, !PT ;  /* 0x0000000300007812 */ /* 0x002fcc00078ec0ff */
[----:B------:R-:W1:Y:S02]  /*9e60*/  SHFL.IDX PT, R0, R0, RZ, 0x1f ;  /* 0x00001fff00007589 */ /* 0x000e6400000e0000 */
[----:B-1----:R-:W-:-:S13]  /*9e70*/  ISETP.NE.AND P0, PT, R0, RZ, PT ;  /* 0x000000ff0000720c */ /* 0x002fda0003f05270 */
[----:B------:R-:W-:Y:S05]  /*9e80*/  @P0 EXIT ;  /* 0x000000000000094d */ /* 0x000fea0003800000 */
[----:B------:R-:W1:Y:S01]  /*9e90*/  S2UR UR4, SR_CTAID.X ;  /* 0x00000000000479c3 */ /* 0x000e620000002500 */
[----:B------:R-:W-:Y:S01]  /*9ea0*/  IMAD.MOV.U32 R16, RZ, RZ, RZ ;  /* 0x000000ffff107224 */ /* 0x000fe200078e00ff */
[----:B------:R-:W-:Y:S01]  /*9eb0*/  MOV R2, 0x1 ;  /* 0x0000000100027802 */ /* 0x000fe20000000f00 */
[----:B------:R-:W-:-:S05]  /*9ec0*/  IMAD.MOV.U32 R17, RZ, RZ, 0x1 ;  /* 0x00000001ff117424 */ /* 0x000fca00078e00ff */
[----:B------:R-:W1:Y:S02]  /*9ed0*/  LDC R0, c[0x0][0xea4] ;  /* 0x0003a900ff007b82 */ /* 0x000e640000000800 */
[----:B-1----:R-:W-:-:S13]  /*9ee0*/  ISETP.LE.AND P0, PT, R0, UR4, PT ;  /* 0x0000000400007c0c */ /* 0x002fda000bf03270 */
[----:B------:R-:W-:Y:S05]  /*9ef0*/  @P0 BRA `(.L_x_164) ;  /* 0x0000003000600947 */ /* 0x000fea0003800000 */
[----:B------:R-:W-:Y:S01]  /*9f00*/  IMAD.U32 R0, RZ, RZ, UR4 ;  /* 0x00000004ff007e24 */ /* 0x000fe2000f8e00ff */
[----:B------:R-:W-:Y:S01]  /*9f10*/  ULDC UR4, c[0x0][0xc] ;  /* 0x0000030000047ab9 */ /* 0x000fe20000000800 */
[----:B------:R-:W-:Y:S01]  /*9f20*/  MOV R16, RZ ;  /* 0x000000ff00107202 */ /* 0x000fe20000000f00 */
[----:B------:R-:W-:Y:S01]  /*9f30*/  IMAD.MOV.U32 R17, RZ, RZ, 0x1 ;  /* 0x00000001ff117424 */ /* 0x000fe200078e00ff */
[----:B------:R-:W-:Y:S01]  /*9f40*/  ULDC.64 UR46, c[0x0][0x198] ;  /* 0x00006600002e7ab9 */ /* 0x000fe20000000a00 */
[----:B------:R1:W-:Y:S04]  /*9f50*/  STL [R1+0xc], R0 ;  /* 0x00000c0001007387 */ /* 0x0003e80000100800 */
[----:B------:R2:W-:Y:S01]  /*9f60*/  STL [R1+0x18], RZ ;  /* 0x000018ff01007387 */ /* 0x0005e20000100800 */
[----:B-1----:R-:W-:-:S05]  /*9f70*/  IMAD.U32 R0, RZ, RZ, UR4 ;  /* 0x00000004ff007e24 */ /* 0x002fca000f8e00ff */
[----:B------:R2:W-:Y:S02]  /*9f80*/  STL [R1+0x1c], R0 ;  /* 0x00001c0001007387 */ /* 0x0005e40000100800 */
.L_x_208:
[----:B------:R-:W3:Y:S01]  /*9f90*/  LDL R4, [R1+0xc] ;  /* 0x00000c0001047983 */ /* 0x000ee20000100800 */
[----:B-12---:R-:W1:Y:S01]  /*9fa0*/  LDC R0, c[0x0][0xea8] ;  /* 0x0003aa00ff007b82 */ /* 0x006e620000000800 */
[----:B------:R-:W-:Y:S05]  /*9fb0*/  YIELD ;  /* 0x0000000000007946 */ /* 0x000fea0003800000 */
[----:B------:R-:W-:Y:S02]  /*9fc0*/  ULDC.64 UR4, c[0x0][0x3f8] ;  /* 0x0000fe0000047ab9 */ /* 0x000fe40000000a00 */
[----:B------:R-:W2:Y:S01]  /*9fd0*/  LDC R19, c[0x0][0xeb4] ;  /* 0x0003ad00ff137b82 */ /* 0x000ea20000000800 */
[----:B------:R-:W-:-:S03]  /*9fe0*/  UISETP.NE.U32.AND UP0, UPT, UR4, URZ, UPT ;  /* 0x0000003f0400728c */ /* 0x000fc6000bf05070 */
[----:B------:R-:W-:Y:S01]  /*9ff0*/  ULDC UR4, c[0x0][0x404] ;  /* 0x0001010000047ab9 */ /* 0x000fe20000000800 */
[----:B------:R-:W-:-:S04]  /*a000*/  UISETP.NE.AND.EX UP0, UPT, UR5, URZ, UPT, UP0 ;  /* 0x0000003f0500728c */ /* 0x000fc8000bf05300 */
[----:B------:R-:W-:Y:S01]  /*a010*/  USEL UR4, UR4, 0x1, UP0 ;  /* 0x0000000104047887 */ /* 0x000fe20008000000 */
[----:B-1----:R-:W-:Y:S02]  /*a020*/  ISETP.NE.AND P0, PT, R0, 0x1, PT ;  /* 0x000000010000780c */ /* 0x002fe40003f05270 */
[----:B--2---:R-:W-:-:S11]  /*a030*/  ISETP.NE.AND P1, PT, R19, 0x1, PT ;  /* 0x000000011300780c */ /* 0x004fd60003f25270 */
[----:B------:R-:W3:Y:S08]  /*a040*/  @P0 LDC R0, c[0x0][0xeac] ;  /* 0x0003ab00ff000b82 */ /* 0x000ef00000000800 */
[----:B------:R-:W1:Y:S08]  /*a050*/  @P0 LDC R5, c[0x0][0xeb0] ;  /* 0x0003ac00ff050b82 */ /* 0x000e700000000800 */
[----:B------:R-:W2:Y:S01]  /*a060*/  @P1 LDC.64 R2, c[0x0][0xeb8] ;  /* 0x0003ae00ff021b82 */ /* 0x000ea20000000a00 */
[----:B---3--:R-:W-:-:S05]  /*a070*/  @P0 IMAD.HI.U32 R0, R4, R0, RZ ;  /* 0x0000000004000227 */ /* 0x008fca00078e00ff */
[----:B-1----:R-:W-:Y:S02]  /*a080*/  @P0 SHF.R.U32.HI R4, RZ, R5, R0 ;  /* 0x00000005ff040219 */ /* 0x002fe40000011600 */
[----:B------:R-:W1:Y:S01]  /*a090*/  S2R R5, SR_CgaCtaId ;  /* 0x0000000000057919 */ /* 0x000e620000008800 */
[----:B------:R-:W3:Y:S01]  /*a0a0*/  LDC R0, c[0x0][0x2e0] ;  /* 0x0000b800ff007b82 */ /* 0x000ee20000000800 */
[----:B------:R-:W-:Y:S01]  /*a0b0*/  MOV R18, R4 ;  /* 0x0000000400127202 */ /* 0x000fe20000000f00 */
[----:B--2---:R-:W-:Y:S01]  /*a0c0*/  @P1 IMAD.HI.U32 R2, R4, R2, RZ ;  /* 0x0000000204021227 */ /* 0x004fe200078e00ff */
[----:B------:R2:W-:Y:S04]  /*a0d0*/  STL [R1+0x4], R4 ;  /* 0x0000040401007387 */ /* 0x0005e80000100800 */
[----:B------:R-:W-:-:S02]  /*a0e0*/  @P1 SHF.R.U32.HI R18, RZ, R3, R2 ;  /* 0x00000003ff121219 */ /* 0x000fc40000011602 */
[----:B------:R-:W-:Y:S01]  /*a0f0*/  MOV R2, 0x400 ;  /* 0x0000040000027802 */ /* 0x000fe20000000f00 */
[----:B---3--:R-:W-:-:S03]  /*a100*/  IMAD R6, R0, UR4, RZ ;  /* 0x0000000400067c24 */ /* 0x008fc6000f8e02ff */
[----:B-1----:R-:W-:-:S05]  /*a110*/  LEA R7, R5, R2, 0x18 ;  /* 0x0000000205077211 */ /* 0x002fca00078ec0ff */
[----:B------:R-:W-:Y:S01]  /*a120*/  VIADD R0, R7, 0x22400 ;  /* 0x0002240007007836 */ /* 0x000fe20000000000 */
[----:B------:R2:W-:Y:S04]  /*a130*/  STL [R1], R7 ;  /* 0x0000000701007387 */ /* 0x0005e80000100800 */
[----:B------:R-:W-:Y:S01]  /*a140*/  LOP3.LUT P0, RZ, R0, 0x3ff, RZ, 0xc0, !PT ;  /* 0x000003ff00ff7812 */ /* 0x000fe2000780c0ff */
[----:B------:R-:W-:Y:S01]  /*a150*/  VIADD R0, R6, 0x3f ;  /* 0x0000003f06007836 */ /* 0x000fe20000000000 */
[----:B------:R2:W-:Y:S04]  /*a160*/  STL [R1+0x14], R6 ;  /* 0x0000140601007387 */ /* 0x0005e80000100800 */
        /* <DEDUP_REMOVED lines=11> */
[----:B--2---:R-:W-:Y:S01]  /*a220*/  IMAD.U32 R4, RZ, RZ, UR6 ;  /* 0x00000006ff047e24 */ /* 0x004fe2000f8e00ff */
[----:B------:R-:W-:Y:S01]  /*a230*/  MOV R6, UR8 ;  /* 0x0000000800067c02 */ /* 0x000fe20008000f00 */
[----:B------:R-:W1:Y:S01]  /*a240*/  LDC.64 R2, c[0x4][R2] ;  /* 0x0100000002027b82 */ /* 0x000e620000000a00 */
[----:B------:R-:W-:Y:S01]  /*a250*/  IMAD.U32 R5, RZ, RZ, UR7 ;  /* 0x00000007ff057e24 */ /* 0x000fe2000f8e00ff */
[----:B------:R-:W-:Y:S01]  /*a260*/  MOV R11, UR5 ;  /* 0x00000005000b7c02 */ /* 0x000fe20008000f00 */
[----:B------:R-:W-:Y:S01]  /*a270*/  IMAD.U32 R7, RZ, RZ, UR9 ;  /* 0x00000009ff077e24 */ /* 0x000fe2000f8e00ff */
[----:B------:R-:W-:Y:S01]  /*a280*/  MOV R13, RZ ;  /* 0x000000ff000d7202 */ /* 0x000fe20000000f00 */
[----:B------:R-:W-:-:S02]  /*a290*/  IMAD.U32 R10, RZ, RZ, UR4 ;  /* 0x00000004ff0a7e24 */ /* 0x000fc4000f8e00ff */
[----:B------:R-:W-:Y:S02]  /*a2a0*/  IMAD.MOV.U32 R8, RZ, RZ, 0x70 ;  /* 0x00000070ff087424 */ /* 0x000fe400078e00ff */
[----:B------:R-:W-:-:S07]  /*a2b0*/  IMAD.MOV.U32 R12, RZ, RZ, 0x1 ;  /* 0x00000001ff0c7424 */ /* 0x000fce00078e00ff */
[----:B------:R-:W-:-:S07]  /*a2c0*/  LEPC R20, `(.L_x_165) ;  /* 0x000000001014794e */ /* 0x000fce0000000000 */
[----:B-1----:R-:W-:Y:S05]  /*a2d0*/  CALL.ABS.NOINC R2 ;  /* 0x0000000002007343 */ /* 0x002fea0003c00000 */
.L_x_165:
[----:B------:R-:W2:Y:S02]  /*a2e0*/  LDL R2, [R1] ;  /* 0x0000000001027983 */ /* 0x000ea40000100800 */
[----:B--2---:R-:W-:-:S05]  /*a2f0*/  VIADD R0, R2, 0x400 ;  /* 0x0000040002007836 */ /* 0x004fca0000000000 */
[----:B------:R-:W-:-:S13]  /*a300*/  LOP3.LUT P0, RZ, R0, 0x3ff, RZ, 0xc0, !PT ;  /* 0x000003ff00ff7812 */ /* 0x000fda000780c0ff */
[----:B------:R-:W-:Y:S05]  /*a310*/  @!P0 BRA `(.L_x_166) ;  /* 0x0000000000808947 */ /* 0x000fea0003800000 */
[----:B------:R-:W-:Y:S01]  /*a320*/  MOV R0, 0x0 ;  /* 0x0000000000007802 */ /* 0x000fe20000000f00 */
[----:B------:R-:W-:Y:S01]  /*a330*/  ULDC.64 UR6, c[0x4][0x88] ;  /* 0x0100220000067ab9 */ /* 0x000fe20000000a00 */
[----:B------:R-:W-:Y:S01]  /*a340*/  ULDC.64 UR8, c[0x4][0x90] ;  /* 0x0100240000087ab9 */ /* 0x000fe20000000a00 */
[----:B------:R-:W-:Y:S01]  /*a350*/  ULDC.64 UR4, c[0x4][0x10] ;  /* 0x0100040000047ab9 */ /* 0x000fe20000000a00 */
[----:B------:R1:W2:Y:S01]  /*a360*/  LDC.64 R2, c[0x4][R0] ;  /* 0x0100000000027b82 */ /* 0x0002a20000000a00 */
[----:B------:R-:W-:Y:S01]  /*a370*/  IMAD.U32 R4, RZ, RZ, UR6 ;  /* 0x00000006ff047e24 */ /* 0x000fe2000f8e00ff */
[----:B------:R-:W-:Y:S01]  /*a380*/  MOV R5, UR7 ;  /* 0x0000000700057c02 */ /* 0x000fe20008000f00 */
        /* <DEDUP_REMOVED lines=9> */
.L_x_167:
[----:B------:R-:W-:Y:S01]  /*a420*/  MOV R2, 0x0 ;  /* 0x0000000000027802 */ /* 0x000fe20000000f00 */
[----:B------:R-:W-:Y:S01]  /*a430*/  ULDC.64 UR6, c[0x4][0x88] ;  /* 0x0100220000067ab9 */ /* 0x000fe20000000a00 */
[----:B------:R-:W-:Y:S01]  /*a440*/  ULDC.64 UR8, c[0x4][0x90] ;  /* 0x0100240000087ab9 */ /* 0x000fe20000000a00 */
[----:B------:R-:W-:Y:S01]  /*a450*/  ULDC.64 UR4, c[0x4][0x18] ;  /* 0x0100060000047ab9 */ /* 0x000fe20000000a00 */
[----:B------:R-:W-:Y:S01]  /*a460*/  IMAD.U32 R4, RZ, RZ, UR6 ;  /* 0x00000006ff047e24 */ /* 0x000fe2000f8e00ff */
[----:B------:R-:W-:Y:S01]  /*a470*/  MOV R5, UR7 ;  /* 0x0000000700057c02 */ /* 0x000fe20008000f00 */
[----:B------:R-:W1:Y:S01]  /*a480*/  LDC.64 R2, c[0x4][R2] ;  /* 0x0100000002027b82 */ /* 0x000e620000000a00 */
[----:B------:R-:W-:Y:S01]  /*a490*/  IMAD.U32 R6, RZ, RZ, UR8 ;  /* 0x00000008ff067e24 */ /* 0x000fe2000f8e00ff */
[----:B------:R-:W-:Y:S01]  /*a4a0*/  MOV R10, UR4 ;  /* 0x00000004000a7c02 */ /* 0x000fe20008000f00 */
[----:B------:R-:W-:Y:S01]  /*a4b0*/  IMAD.U32 R7, RZ, RZ, UR9 ;  /* 0x00000009ff077e24 */ /* 0x000fe2000f8e00ff */
[----:B------:R-:W-:Y:S01]  /*a4c0*/  MOV R12, 0x1 ;  /* 0x00000001000c7802 */ /* 0x000fe20000000f00 */
[----:B------:R-:W-:-:S02]  /*a4d0*/  IMAD.U32 R11, RZ, RZ, UR5 ;  /* 0x00000005ff0b7e24 */ /* 0x000fc4000f8e00ff */
[----:B------:R-:W-:Y:S02]  /*a4e0*/  IMAD.MOV.U32 R8, RZ, RZ, 0x70 ;  /* 0x00000070ff087424 */ /* 0x000fe400078e00ff */
[----:B------:R-:W-:-:S07]  /*a4f0*/  IMAD.MOV.U32 R13, RZ, RZ, RZ ;  /* 0x000000ffff0d7224 */ /* 0x000fce00078e00ff */
[----:B------:R-:W-:-:S07]  /*a500*/  LEPC R20, `(.L_x_166) ;  /* 0x000000001014794e */ /* 0x000fce0000000000 */
[----:B-1----:R-:W-:Y:S05]  /*a510*/  CALL.ABS.NOINC R2 ;  /* 0x0000000002007343 */ /* 0x002fea0003c00000 */
.L_x_166:
        /* <DEDUP_REMOVED lines=9> */
[----:B-1----:R-:W-:Y:S01]  /*a5b0*/  ISETP.NE.AND P1, PT, R0, 0x1, PT ;  /* 0x000000010000780c */ /* 0x002fe20003f25270 */
[----:B------:R-:W-:-:S12]  /*a5c0*/  IMAD.MOV.U32 R0, RZ, RZ, R19 ;  /* 0x000000ffff007224 */ /* 0x000fd800078e0013 */
        /* <DEDUP_REMOVED lines=16> */
[----:B---3--:R-:W-:-:S04]  /*a6d0*/  IMAD R8, R8, UR4, R4 ;  /* 0x0000000408087c24 */ /* 0x008fc8000f8e0204 */
[----:B-1----:R-:W-:-:S07]  /*a6e0*/  IMAD.SHL.U32 R8, R8, 0x40, RZ ;  /* 0x0000004008087824 */ /* 0x002fce00078e00ff */
.L_x_168:
        /* <DEDUP_REMOVED lines=17> */
.L_x_223:
[----:B------:R-:W2:Y:S01]  /*a800*/  LDL R5, [R1+0x8] ;  /* 0x0000080001057983 */ /* 0x000ea20000100800 */
[----:B------:R-:W-:Y:S01]  /*a810*/  UMOV UR4, 0xffffffff ;  /* 0xffffffff00047882 */ /* 0x000fe20000000000 */
[----:B------:R-:W-:Y:S02]  /*a820*/  SHF.R.S32.HI R7, RZ, 0x1f, R6 ;  /* 0x0000001fff077819 */ /* 0x000fe40000011406 */
[----:B--2---:R-:W-:Y:S01]  /*a830*/  IADD3 R9, R5, -0x1, RZ ;  /* 0xffffffff05097810 */ /* 0x004fe20007ffe0ff */
[----:B------:R-:W-:Y:S06]  /*a840*/  BRA.DIV UR4, `(.L_x_170) ;  /* 0x0000002e04787947 */ /* 0x000fec000b800000 */
[----:B------:R-:W-:-:S13]  /*a850*/  ELECT P6, URZ, PT ;  /* 0x00000000003f782f */ /* 0x000fda00038c0000 */
.L_x_226:
        /* <DEDUP_REMOVED lines=8> */
[----:B--2---:R-:W-:-:S04]  /*a8e0*/  @P1 IMAD.HI.U32 R10, R9, R4, RZ ;  /* 0x00000004090a1227 */ /* 0x004fc800078e00ff */
[----:B------:R-:W-:Y:S01]  /*a8f0*/  IMAD.MOV.U32 R4, RZ, RZ, R9 ;  /* 0x000000ffff047224 */ /* 0x000fe200078e0009 */
        /* <DEDUP_REMOVED lines=12> */
.L_x_172:
[----:B--2---:R-:W2:Y:S01]  /*a9c0*/  S2R R10, SR_CgaCtaId ;  /* 0x00000000000a7919 */ /* 0x004ea20000008800 */
[----:B------:R-:W-:-:S04]  /*a9d0*/  MOV R5, 0x400 ;  /* 0x0000040000057802 */ /* 0x000fc80000000f00 */
[----:B--2---:R-:W-:-:S05]  /*a9e0*/  LEA R5, R10, R5, 0x18 ;  /* 0x000000050a057211 */ /* 0x004fca00078ec0ff */
[----:B------:R-:W-:Y:S01]  /*a9f0*/  IMAD R10, R16, 0x8, R5 ;  /* 0x00000008100a7824 */ /* 0x000fe200078e0205 */
[----:B------:R-:W-:-:S04]  /*aa00*/  SHF.L.U32 R5, R17, 0x1f, RZ ;  /* 0x0000001f11057819 */ /* 0x000fc800000006ff */
[----:B------:R-:W2:Y:S02]  /*aa10*/  SYNCS.PHASECHK.TRANS64.TRYWAIT P1, [R10+URZ+0x38840], R5 ;  /* 0x038840050a0075a7 */ /* 0x000ea4000802017f */
[----:B--2---:R-:W-:Y:S05]  /*aa20*/  @!P1 BRA `(.L_x_173) ;  /* 0x0000002c00209947 */ /* 0x004fea0003800000 */
.L_x_227:
        /* <DEDUP_REMOVED lines=11> */
.L_x_174:
[----:B------:R-:W3:Y:S01]  /*aae0*/  LDL R11, [R1+0x10] ;  /* 0x00001000010b7983 */ /* 0x000ee20000100800 */
[----:B--2---:R-:W-:Y:S01]  /*aaf0*/  MOV R5, 0x400 ;  /* 0x0000040000057802 */ /* 0x004fe20000000f00 */
[----:B------:R-:W2:Y:S01]  /*ab00*/  S2R R12, SR_CgaCtaId ;  /* 0x00000000000c7919 */ /* 0x000ea20000008800 */
[----:B------:R-:W-:Y:S01]  /*ab10*/  R2UR UR9, R10 ;  /* 0x000000000a0972ca */ /* 0x000fe200000e0000 */
[----:B------:R-:W-:Y:S01]  /*ab20*/  UIADD3 UR4, UP0, UR46, 0x370, URZ ;  /* 0x000003702e047890 */ /* 0x000fe2000ff1e03f */
[----:B------:R-:W-:Y:S02]  /*ab30*/  R2UR UR12, R0 ;  /* 0x00000000000c72ca */ /* 0x000fe400000e0000 */
[----:B-----5:R-:W-:Y:S01]  /*ab40*/  R2UR UR13, R4 ;  /* 0x00000000040d72ca */ /* 0x020fe200000e0000 */
[----:B------:R-:W-:Y:S01]  /*ab50*/  UIADD3.X UR5, URZ, UR47, URZ, UP0, !UPT ;  /* 0x0000002f3f057290 */ /* 0x000fe200087fe43f */
[----:B--2---:R-:W-:-:S05]  /*ab60*/  LEA R5, R12, R5, 0x18 ;  /* 0x000000050c057211 */ /* 0x004fca00078ec0ff */
[----:B------:R-:W-:-:S05]  /*ab70*/  IMAD R5, R16, 0x2000, R5 ;  /* 0x0000200010057824 */ /* 0x000fca00078e0205 */
[----:B------:R-:W-:Y:S01]  /*ab80*/  R2UR UR8, R5 ;  /* 0x00000000050872ca */ /* 0x000fe200000e0000 */
[----:B------:R-:W-:Y:S01]  /*ab90*/  UIADD3 UR9, UR9, 0x38830, URZ ;  /* 0x0003883009097890 */ /* 0x000fe2000fffe03f */
[----:B------:R-:W-:Y:S01]  /*aba0*/  UMOV UR6, 0x0 ;  /* 0x0000000000067882 */ /* 0x000fe20000000000 */
[----:B------:R-:W-:Y:S01]  /*abb0*/  UMOV UR7, 0x14f00000 ;  /* 0x14f0000000077882 */ /* 0x000fe20000000000 */
[----:B------:R-:W-:-:S09]  /*abc0*/  UMOV UR10, URZ ;  /* 0x0000003f000a7c82 */ /* 0x000fd20008000000 */
[----:B------:R-:W-:Y:S01]  /*abd0*/  UIADD3 UR8, UR8, 0x22400, URZ ;  /* 0x0002240008087890 */ /* 0x000fe2000fffe03f */
[----:B---3--:R-:W-:-:S13]  /*abe0*/  R2UR UR11, R11 ;  /* 0x000000000b0b72ca */ /* 0x008fda00000e0000 */
[----:B------:R-:W-:-:S09]  /*abf0*/  USHF.L.U32 UR11, UR11, 0x6, URZ ;  /* 0x000000060b0b7899 */ /* 0x000fd2000800063f */
[----:B------:R2:W-:Y:S02]  /*ac00*/  UTMALDG.4D [UR8], [UR4], desc[UR6] ;  /* 0x00000608040075b4 */ /* 0x0005e40008019000 */
[----:B--2---:R-:W-:Y:S01]  /*ac10*/  NOP ;  /* 0x0000000000007918 */ /* 0x004fe20000000000 */
.L_x_171:
[----:B------:R-:W2:Y:S01]  /*ac20*/  S2R R12, SR_CgaCtaId ;  /* 0x00000000000c7919 */ /* 0x000ea20000008800 */
[----:B------:R-:W-:Y:S05]  /*ac30*/  WARPSYNC.ALL ;  /* 0x0000000000007948 */ /* 0x000fea0003800000 */
[----:B------:R-:W-:Y:S01]  /*ac40*/  BAR.SYNC.DEFER_BLOCKING 0x8, 0xa0 ;  /* 0x0202800000007b1d */ /* 0x000fe20000010000 */
[----:B------:R-:W-:Y:S02]  /*ac50*/  ELECT P1, URZ, PT ;  /* 0x00000000003f782f */ /* 0x000fe40003820000 */
[----:B------:R-:W-:-:S03]  /*ac60*/  MOV R11, 0x400 ;  /* 0x00000400000b7802 */ /* 0x000fc60000000f00 */
[----:B------:R-:W-:Y:S01]  /*ac70*/  BSSY B0, `(.L_x_175) ;  /* 0x000004c000007945 */ /* 0x000fe20003800000 */
[----:B--2---:R-:W-:-:S07]  /*ac80*/  LEA R11, R12, R11, 0x18 ;  /* 0x0000000b0c0b7211 */ /* 0x004fce00078ec0ff */
[----:B------:R-:W-:Y:S05]  /*ac90*/  @!P1 BRA `(.L_x_176) ;  /* 0x0000000400249947 */ /* 0x000fea0003800000 */
[----:B------:R-:W-:Y:S01]  /*aca0*/  R2UR UR16, R11 ;  /* 0x000000000b1072ca */ /* 0x000fe200000e0000 */
[----:B------:R-:W-:Y:S01]  /*acb0*/  UIADD3 UR14, UP0, UR46, 0x270, URZ ;  /* 0x000002702e0e7890 */ /* 0x000fe2000ff1e03f */
[----:B------:R-:W-:Y:S01]  /*acc0*/  R2UR UR11, R8 ;  /* 0x00000000080b72ca */ /* 0x000fe200000e0000 */
[----:B------:R-:W-:Y:S01]  /*acd0*/  IMAD.MOV.U32 R5, RZ, RZ, 0x2000 ;  /* 0x00002000ff057424 */ /* 0x000fe200078e00ff */
[----:B------:R-:W-:Y:S01]  /*ace0*/  R2UR UR12, R19 ;  /* 0x00000000130c72ca */ /* 0x000fe200000e0000 */
[----:B------:R-:W-:Y:S01]  /*acf0*/  UIADD3.X UR15, URZ, UR47, URZ, UP0, !UPT ;  /* 0x0000002f3f0f7290 */ /* 0x000fe200087fe43f */
[----:B------:R-:W-:Y:S01]  /*ad00*/  R2UR UR13, R18 ;  /* 0x00000000120d72ca */ /* 0x000fe200000e0000 */
[----:B------:R-:W-:Y:S01]  /*ad10*/  UIADD3 UR4, UP0, UR46, 0x770, URZ ;  /* 0x000007702e047890 */ /* 0x000fe2000ff1e03f */
[----:B------:R2:W-:Y:S01]  /*ad20*/  SYNCS.ARRIVE.TRANS64 RZ, [R11+URZ+0x38800], R5 ;  /* 0x038800050bff79a7 */ /* 0x0005e2000800003f */
[----:B------:R-:W-:Y:S01]  /*ad30*/  UMOV UR6, 0x0 ;  /* 0x0000000000067882 */ /* 0x000fe20000000000 */
[----:B------:R-:W-:Y:S01]  /*ad40*/  UMOV UR7, 0x12f00000 ;  /* 0x12f0000000077882 */ /* 0x000fe20000000000 */
[----:B------:R-:W-:Y:S01]  /*ad50*/  UMOV UR10, URZ ;  /* 0x0000003f000a7c82 */ /* 0x000fe20008000000 */
[----:B------:R-:W-:Y:S01]  /*ad60*/  UIADD3.X UR5, URZ, UR47, URZ, UP0, !UPT ;  /* 0x0000002f3f057290 */ /* 0x000fe200087fe43f */
[----:B------:R-:W-:Y:S01]  /*ad70*/  MOV R8, UR54 ;  /* 0x0000003600087c02 */ /* 0x000fe20008000f00 */
[----:B------:R-:W-:-:S02]  /*ad80*/  UIADD3 UR8, UR16, 0x20400, URZ ;  /* 0x0002040010087890 */ /* 0x000fc4000fffe03f */
[----:B------:R-:W-:Y:S01]  /*ad90*/  UIADD3 UR9, UR16, 0x38800, URZ ;  /* 0x0003880010097890 */ /* 0x000fe2000fffe03f */
[----:B------:R-:W-:Y:S01]  /*ada0*/  R2UR UR54, R8 ;  /* 0x00000000083672ca */ /* 0x000fe200000e0000 */
[----:B------:R-:W-:Y:S01]  /*adb0*/  UIADD3 UR48, UR16, 0x28400, URZ ;  /* 0x0002840010307890 */ /* 0x000fe2000fffe03f */
[----:B--2---:R-:W-:Y:S01]  /*adc0*/  MOV R5, 0x10000 ;  /* 0x0001000000057802 */ /* 0x004fe20000000f00 */
[----:B------:R-:W-:Y:S01]  /*add0*/  UMOV UR50, 0xc0 ;  /* 0x000000c000327882 */ /* 0x000fe20000000000 */
[----:B------:R-:W-:Y:S01]  /*ade0*/  UMOV UR51, UR11 ;  /* 0x0000000b00337c82 */ /* 0x000fe20008000000 */
[----:B------:R-:W-:Y:S01]  /*adf0*/  MOV R10, UR50 ;  /* 0x00000032000a7c02 */ /* 0x000fe20008000f00 */
[----:B------:R-:W-:Y:S01]  /*ae00*/  UMOV UR50, 0x40 ;  /* 0x0000004000327882 */ /* 0x000fe20000000000 */
[----:B------:R-:W-:Y:S01]  /*ae10*/  UMOV UR52, UR12 ;  /* 0x0000000c00347c82 */ /* 0x000fe20008000000 */
[----:B------:R2:W-:Y:S01]  /*ae20*/  UTMALDG.4D [UR8], [UR14], desc[UR6] ;  /* 0x000006080e0075b4 */ /* 0x0005e20008019000 */
[----:B------:R3:W-:Y:S01]  /*ae30*/  SYNCS.ARRIVE.TRANS64 RZ, [R11+URZ+0x38810], R5 ;  /* 0x038810050bff79a7 */ /* 0x0007e2000800003f */
[----:B------:R-:W-:Y:S01]  /*ae40*/  UMOV UR53, UR13 ;  /* 0x0000000d00357c82 */ /* 0x000fe20008000000 */
[----:B------:R-:W-:-:S02]  /*ae50*/  UIADD3 UR56, UR16, 0x2a400, URZ ;  /* 0x0002a40010387890 */ /* 0x000fc4000fffe03f */
[----:B------:R-:W-:Y:S02]  /*ae60*/  UIADD3 UR40, UR16, 0x2e400, URZ ;  /* 0x0002e40010287890 */ /* 0x000fe4000fffe03f */
[----:B------:R-:W-:Y:S02]  /*ae70*/  UIADD3 UR32, UR16, 0x30400, URZ ;  /* 0x0003040010207890 */ /* 0x000fe4000fffe03f */
[----:B------:R-:W-:Y:S01]  /*ae80*/  UIADD3 UR24, UR16, 0x32400, URZ ;  /* 0x0003240010187890 */ /* 0x000fe2000fffe03f */
[----:B------:R-:W-:Y:S01]  /*ae90*/  UMOV UR58, 0x80 ;  /* 0x00000080003a7882 */ /* 0x000fe20000000000 */
[----:B------:R-:W-:Y:S01]  /*aea0*/  UMOV UR59, UR11 ;  /* 0x0000000b003b7c82 */ /* 0x000fe20008000000 */
[----:B------:R-:W-:Y:S01]  /*aeb0*/  UMOV UR60, UR12 ;  /* 0x0000000c003c7c82 */ /* 0x000fe20008000000 */
[----:B------:R-:W-:Y:S01]  /*aec0*/  UMOV UR61, UR13 ;  /* 0x0000000d003d7c82 */ /* 0x000fe20008000000 */
        /* <DEDUP_REMOVED lines=11> */
[----:B--2---:R-:W-:Y:S01]  /*af80*/  UIADD3 UR8, UR16, 0x26400, URZ ;  /* 0x0002640010087890 */ /* 0x004fe2000fffe03f */
[----:B---3--:R-:W-:Y:S01]  /*af90*/  MOV R5, UR55 ;  /* 0x0000003700057c02 */ /* 0x008fe20008000f00 */
[----:B------:R-:W-:Y:S01]  /*afa0*/  UIADD3 UR9, UR16, 0x38810, URZ ;  /* 0x0003881010097890 */ /* 0x000fe2000fffe03f */
[----:B------:R-:W-:Y:S01]  /*afb0*/  UMOV UR29, UR13 ;  /* 0x0000000d001d7c82 */ /* 0x000fe20008000000 */
[----:B------:R-:W-:Y:S01]  /*afc0*/  UMOV UR18, 0x1c0 ;  /* 0x000001c000127882 */ /* 0x000fe20000000000 */
[----:B------:R-:W-:Y:S01]  /*afd0*/  UMOV UR19, UR11 ;  /* 0x0000000b00137c82 */ /* 0x000fe20008000000 */
[----:B------:R-:W-:Y:S01]  /*afe0*/  UMOV UR20, UR12 ;  /* 0x0000000c00147c82 */ /* 0x000fe20008000000 */
[----:B------:R-:W-:-:S02]  /*aff0*/  UMOV UR21, UR13 ;  /* 0x0000000d00157c82 */ /* 0x000fc40008000000 */
[----:B------:R-:W-:Y:S01]  /*b000*/  UMOV UR49, UR9 ;  /* 0x0000000900317c82 */ /* 0x000fe20008000000 */
[----:B------:R-:W-:Y:S01]  /*b010*/  UMOV UR57, UR9 ;  /* 0x0000000900397c82 */ /* 0x000fe20008000000 */
[----:B------:R-:W-:Y:S01]  /*b020*/  UTMALDG.4D [UR8], [UR4], desc[UR6] ;  /* 0x00000608040075b4 */ /* 0x000fe20008019000 */
[----:B------:R-:W-:Y:S01]  /*b030*/  UMOV UR41, UR9 ;  /* 0x0000000900297c82 */ /* 0x000fe20008000000 */
[----:B------:R-:W-:Y:S01]  /*b040*/  UMOV UR33, UR9 ;  /* 0x0000000900217c82 */ /* 0x000fe20008000000 */
[----:B------:R-:W-:Y:S01]  /*b050*/  UMOV UR25, UR9 ;  /* 0x0000000900197c82 */ /* 0x000fe20008000000 */
[----:B------:R-:W-:Y:S01]  /*b060*/  UMOV UR17, UR9 ;  /* 0x0000000900117c82 */ /* 0x000fe20008000000 */
[----:B------:R-:W-:Y:S01]  /*b070*/  R2UR UR55, R5 ;  /* 0x00000000053772ca */ /* 0x000fe200000e0000 */
[----:B------:R2:W-:Y:S01]  /*b080*/  UTMALDG.4D [UR48], [UR4], desc[UR6] ;  /* 0x00000630040075b4 */ /* 0x0005e20008019000 */
[----:B------:R3:W-:Y:S01]  /*b090*/  UTMALDG.4D [UR56], [UR4], desc[UR6] ;  /* 0x00000638040075b4 */ /* 0x0007e20008019000 */
[----:B--2---:R-:W-:Y:S01]  /*b0a0*/  R2UR UR50, R10 ;  /* 0x000000000a3272ca */ /* 0x004fe200000e0000 */
[----:B------:R-:W-:-:S02]  /*b0b0*/  UIADD3 UR48, UR16, 0x2c400, URZ ;  /* 0x0002c40010307890 */ /* 0x000fc4000fffe03f */
[----:B------:R-:W-:-:S10]  /*b0c0*/  UIADD3 UR16, UR16, 0x34400, URZ ;  /* 0x0003440010107890 */ /* 0x000fd4000fffe03f */
[----:B------:R3:W-:Y:S01]  /*b0d0*/  UTMALDG.4D [UR48], [UR4], desc[UR6] ;  /* 0x00000630040075b4 */ /* 0x0007e20008019000 */
[----:B------:R3:W-:Y:S01]  /*b0e0*/  UTMALDG.4D [UR40], [UR4], desc[UR6] ;  /* 0x00000628040075b4 */ /* 0x0007e20008019000 */
[----:B------:R3:W-:Y:S01]  /*b0f0*/  UTMALDG.4D [UR32], [UR4], desc[UR6] ;  /* 0x00000620040075b4 */ /* 0x0007e20008019000 */
[----:B------:R3:W-:Y:S01]  /*b100*/  UTMALDG.4D [UR24], [UR4], desc[UR6] ;  /* 0x00000618040075b4 */ /* 0x0007e20008019000 */
[----:B------:R3:W-:Y:S02]  /*b110*/  UTMALDG.4D [UR16], [UR4], desc[UR6] ;  /* 0x00000610040075b4 */ /* 0x0007e40008019000 */
[----:B---3--:R-:W-:Y:S01]  /*b120*/  NOP ;  /* 0x0000000000007918 */ /* 0x008fe20000000000 */
.L_x_176:
[----:B------:R-:W-:Y:S05]  /*b130*/  BSYNC B0 ;  /* 0x0000000000007941 */ /* 0x000fea0003800000 */
.L_x_175:
[----:B------:R-:W2:Y:S01]  /*b140*/  LDL R5, [R1+0x18] ;  /* 0x0000180001057983 */ /* 0x000ea20000100800 */
[----:B------:R-:W-:Y:S01]  /*b150*/  ULDC.64 UR38, c[0x0][0x408] ;  /* 0x0001020000267ab9 */ /* 0x000fe20000000a00 */
[----:B------:R-:W-:Y:S01]  /*b160*/  BSSY B0, `(.L_x_177) ;  /* 0x0000005000007945 */ /* 0x000fe20003800000 */
[----:B--2---:R-:W-:-:S04]  /*b170*/  LOP3.LUT R5, R5, 0x1, RZ, 0xc, !PT ;  /* 0x0000000105057812 */ /* 0x004fc800078e0cff */
[----:B------:R-:W-:-:S04]  /*b180*/  SHF.L.U32 R5, R5, 0x1f, RZ ;  /* 0x0000001f05057819 */ /* 0x000fc800000006ff */
[----:B------:R-:W2:Y:S02]  /*b190*/  SYNCS.PHASECHK.TRANS64.TRYWAIT P1, [R11+URZ+0x38820], R5 ;  /* 0x038820050b0075a7 */ /* 0x000ea4000802017f */
[----:B--2---:R-:W-:Y:S05]  /*b1a0*/  @!P1 BRA `(.L_x_178) ;  /* 0x0000002400549947 */ /* 0x004fea0003800000 */
.L_x_228:
[----:B------:R-:W-:Y:S05]  /*b1b0*/  BSYNC B0 ;  /* 0x0000000000007941 */ /* 0x000fea0003800000 */
.L_x_177:
[----:B------:R-:W-:Y:S04]  /*b1c0*/  BSSY B0, `(.L_x_179) ;  /* 0x000004b000007945 */ /* 0x000fe80003800000 */
[----:B------:R-:W-:Y:S05]  /*b1d0*/  @!P6 BRA `(.L_x_180) ;  /* 0x000000040024e947 */ /* 0x000fea0003800000 */
[----:B------:R-:W3:Y:S01]  /*b1e0*/  S2R R11, SR_CgaCtaId ;  /* 0x00000000000b7919 */ /* 0x000ee20000008800 */
[----:B--2---:R-:W-:Y:S01]  /*b1f0*/  MOV R8, 0x400 ;  /* 0x0000040000087802 */ /* 0x004fe20000000f00 */
[----:B------:R-:W2:Y:S03]  /*b200*/  S2R R10, SR_TID.X ;  /* 0x00000000000a7919 */ /* 0x000ea60000002100 */
[----:B---3--:R-:W-:Y:S02]  /*b210*/  LEA R8, R11, R8, 0x18 ;  /* 0x000000080b087211 */ /* 0x008fe400078ec0ff */
[----:B--2---:R-:W-:-:S03]  /*b220*/  LOP3.LUT R10, R10, 0x7f, RZ, 0xc0, !PT ;  /* 0x0000007f0a0a7812 */ /* 0x004fc600078ec0ff */
[----:B------:R-:W-:Y:S01]  /*b230*/  IMAD R5, R16, 0x8, R8 ;  /* 0x0000000810057824 */ /* 0x000fe200078e0208 */
[----:B------:R-:W-:Y:S02]  /*b240*/  SHF.L.U32 R8, R17, 0x1f, RZ ;  /* 0x0000001f11087819 */ /* 0x000fe400000006ff */
[----:B------:R-:W-:Y:S02]  /*b250*/  ISETP.NE.AND P2, PT, R10, RZ, PT ;  /* 0x000000ff0a00720c */ /* 0x000fe40003f45270 */
[----:B------:R-:W2:Y:S02]  /*b260*/  SYNCS.PHASECHK.TRANS64.TRYWAIT P1, [R5+URZ+0x38860], R8 ;  /* 0x03886008050075a7 */ /* 0x000ea4000802017f */
[----:B--2---:R-:W-:Y:S09]  /*b270*/  @!P1 BRA `(.L_x_181) ;  /* 0x0000002400409947 */ /* 0x004ff20003800000 */
.L_x_229:
        /* <DEDUP_REMOVED lines=8> */
.L_x_182:
[----:B--2---:R-:W2:Y:S01]  /*b300*/  LDL R8, [R1+0x10] ;  /* 0x0000100001087983 */ /* 0x004ea20000100800 */
[----:B------:R-:W-:Y:S01]  /*b310*/  MOV R10, 0x400 ;  /* 0x00000400000a7802 */ /* 0x000fe20000000f00 */
[----:B------:R-:W3:Y:S01]  /*b320*/  S2R R11, SR_CgaCtaId ;  /* 0x00000000000b7919 */ /* 0x000ee20000008800 */
[----:B------:R-:W-:Y:S01]  /*b330*/  R2UR UR9, R5 ;  /* 0x00000000050972ca */ /* 0x000fe200000e0000 */
[----:B------:R-:W-:Y:S01]  /*b340*/  UIADD3 UR4, UP0, UR46, 0x470, URZ ;  /* 0x000004702e047890 */ /* 0x000fe2000ff1e03f */
[----:B------:R-:W-:Y:S02]  /*b350*/  R2UR UR12, R0 ;  /* 0x00000000000c72ca */ /* 0x000fe400000e0000 */
[----:B------:R-:W-:Y:S01]  /*b360*/  R2UR UR13, R4 ;  /* 0x00000000040d72ca */ /* 0x000fe200000e0000 */
[----:B------:R-:W-:Y:S01]  /*b370*/  UIADD3.X UR5, URZ, UR47, URZ, UP0, !UPT ;  /* 0x0000002f3f057290 */ /* 0x000fe200087fe43f */
[----:B---3--:R-:W-:-:S04]  /*b380*/  LEA R10, R11, R10, 0x18 ;  /* 0x0000000a0b0a7211 */ /* 0x008fc800078ec0ff */
        /* <DEDUP_REMOVED lines=15> */
[----:B--2---:R-:W-:-:S13]  /*b480*/  R2UR UR11, R8 ;  /* 0x00000000080b72ca */ /* 0x004fda00000e0000 */
[----:B------:R-:W-:-:S09]  /*b490*/  USHF.L.U32 UR11, UR11, 0x6, URZ ;  /* 0x000000060b0b7899 */ /* 0x000fd2000800063f */
        /* <DEDUP_REMOVED lines=15> */
[----:B------:R-:W-:-:S02]  /*b590*/  UMOV UR10, UR21 ;  /* 0x00000015000a7c82 */ /* 0x000fc40008000000 */
[----:B------:R2:W-:Y:S01]  /*b5a0*/  UTMALDG.4D [UR8], [UR4], desc[UR6] ;  /* 0x00000608040075b4 */ /* 0x0005e20008019000 */
        /* <DEDUP_REMOVED lines=12> */
.L_x_180:
[----:B------:R-:W-:Y:S05]  /*b670*/  BSYNC B0 ;  /* 0x0000000000007941 */ /* 0x000fea0003800000 */
.L_x_179:
[----:B--2---:R-:W2:Y:S01]  /*b680*/  LDL.LU R5, [R1+0x14] ;  /* 0x0000140001057983 */ /* 0x004ea20000300800 */
[----:B------:R-:W-:-:S05]  /*b690*/  VIADD R16, R16, 0x1 ;  /* 0x0000000110107836 */ /* 0x000fca0000000000 */
        /* <DEDUP_REMOVED lines=10> */
[----:B------:R-:W-:-:S05]  /*b740*/  VIADDMNMX R10, R10, R5, 0xffffffff, !PT ;  /* 0xffffffff0a0a7446 */ /* 0x000fca0007800105 */
[----:B------:R-:W-:-:S05]  /*b750*/  IMAD.IADD R5, R11, 0x1, R10 ;  /* 0x000000010b057824 */ /* 0x000fca00078e020a */
        /* <DEDUP_REMOVED lines=12> */
[----:B------:R-:W-:Y:S01]  /*b820*/  @P1 SHF.R.U32.HI R4, RZ, R5, R11 ;  /* 0x00000005ff041219 */ /* 0x000fe2000001160b */
[----:B------:R-:W-:-:S04]  /*b830*/  IMAD R11, R7, UR4, RZ ;  /* 0x00000004070b7c24 */ /* 0x000fc8000f8e02ff */
[----:B------:R-:W-:Y:S02]  /*b840*/  IMAD.MOV R5, RZ, RZ, -R4 ;  /* 0x000000ffff057224 */ /* 0x000fe400078e0a04 */
[----:B------:R-:W-:Y:S02]  /*b850*/  IMAD R11, R6, UR5, R11 ;  /* 0x00000005060b7c24 */ /* 0x000fe4000f8e020b */
[----:B------:R-:W-:Y:S01]  /*b860*/  IMAD R8, R12, R5, R8 ;  /* 0x000000050c087224 */ /* 0x000fe200078e0208 */
[----:B------:R-:W-:-:S03]  /*b870*/  SHF.R.S32.HI R5, RZ, 0x1f, R4 ;  /* 0x0000001fff057819 */ /* 0x000fc60000011404 */
[----:B------:R-:W-:-:S04]  /*b880*/  IMAD.WIDE.U32 R4, R6, UR4, R4 ;  /* 0x0000000406047c25 */ /* 0x000fc8000f8e0004 */
[----:B------:R-:W-:Y:S01]  /*b890*/  IMAD.IADD R11, R11, 0x1, R5 ;  /* 0x000000010b0b7824 */ /* 0x000fe200078e0205 */
[----:B------:R-:W-:-:S04]  /*b8a0*/  LEA R2, P1, R4, R2, 0x2 ;  /* 0x0000000204027211 */ /* 0x000fc800078210ff */
[----:B------:R-:W-:-:S05]  /*b8b0*/  LEA.HI.X R3, R4, R3, R11, 0x2, P1 ;  /* 0x0000000304037211 */ /* 0x000fca00008f140b */
[----:B------:R2:W5:Y:S04]  /*b8c0*/  LDG.E R4, desc[UR54][R2.64] ;  /* 0x0000003602047981 */ /* 0x000568000c1e1900 */
.L_x_187:
        /* <DEDUP_REMOVED lines=10> */
.L_x_230:
[----:B------:R-:W-:Y:S05]  /*b970*/  @P1 BRA `(.L_x_189) ;  /* 0x00000000001c1947 */ /* 0x000fea0003800000 */
[----:B------:R-:W3:Y:S01]  /*b980*/  S2R R11, SR_TID.X ;  /* 0x00000000000b7919 */ /* 0x000ee20000002100 */
[----:B------:R-:W-:-:S04]  /*b990*/  IMAD.MOV.U32 R5, RZ, RZ, 0x2000 ;  /* 0x00002000ff057424 */ /* 0x000fc800078e00ff */
[----:B------:R4:W-:Y:S01]  /*b9a0*/  SYNCS.ARRIVE.TRANS64 RZ, [R2+URZ+0x38830], R5 ;  /* 0x0388300502ff79a7 */ /* 0x0009e2000800003f */
[----:B---3--:R-:W-:-:S04]  /*b9b0*/  LOP3.LUT R11, R11, 0x1f, RZ, 0xc0, !PT ;  /* 0x0000001f0b0b7812 */ /* 0x008fc800078ec0ff */
[----:B------:R-:W-:-:S13]  /*b9c0*/  ISETP.NE.AND P2, PT, R11, RZ, PT ;  /* 0x000000ff0b00720c */ /* 0x000fda0003f45270 */
[----:B----4-:R-:W-:Y:S05]  /*b9d0*/  @!P2 BRA `(.L_x_189) ;  /* 0x000000000004a947 */ /* 0x010fea0003800000 */
[----:B------:R-:W-:Y:S01]  /*b9e0*/  BPT.TRAP 0x1 ;  /* 0x000000040000795c */ /* 0x000fe20000300000 */
.L_x_189:
        /* <DEDUP_REMOVED lines=20> */
.L_x_231:
[----:B------:R-:W-:Y:S05]  /*bb30*/  @P1 BRA `(.L_x_191) ;  /* 0x00000000001c1947 */ /* 0x000fea0003800000 */
[----:B------:R-:W4:Y:S01]  /*bb40*/  S2R R5, SR_TID.X ;  /* 0x0000000000057919 */ /* 0x000f220000002100 */
[----:B--23--:R-:W-:-:S04]  /*bb50*/  IMAD.MOV.U32 R3, RZ, RZ, 0x10000 ;  /* 0x00010000ff037424 */ /* 0x00cfc800078e00ff */
[----:B------:R2:W-:Y:S01]  /*bb60*/  SYNCS.ARRIVE.TRANS64 RZ, [R2+URZ+0x38850], R3 ;  /* 0x0388500302ff79a7 */ /* 0x0005e2000800003f */
[----:B----4-:R-:W-:-:S04]  /*bb70*/  LOP3.LUT R5, R5, 0x1f, RZ, 0xc0, !PT ;  /* 0x0000001f05057812 */ /* 0x010fc800078ec0ff */
[----:B------:R-:W-:-:S13]  /*bb80*/  ISETP.NE.AND P1, PT, R5, RZ, PT ;  /* 0x000000ff0500720c */ /* 0x000fda0003f25270 */
[----:B--2---:R-:W-:Y:S05]  /*bb90*/  @!P1 BRA `(.L_x_191) ;  /* 0x0000000000049947 */ /* 0x004fea0003800000 */
[----:B------:R-:W-:Y:S01]  /*bba0*/  BPT.TRAP 0x1 ;  /* 0x000000040000795c */ /* 0x000fe20000300000 */
.L_x_191:
        /* <DEDUP_REMOVED lines=53> */
.L_x_186:
[----:B------:R-:W-:Y:S05]  /*bf00*/  BSYNC B0 ;  /* 0x0000000000007941 */ /* 0x000fea0003800000 */
.L_x_185:
[----:B------:R-:W2:Y:S01]  /*bf10*/  LDL.LU R3, [R1+0x8] ;  /* 0x0000080001037983 */ /* 0x000ea20000300800 */
[----:B------:R-:W-:-:S04]  /*bf20*/  IADD3 R16, R16, 0x1, RZ ;  /* 0x0000000110107810 */ /* 0x000fc80007ffe0ff */
[----:B------:R-:W-:-:S04]  /*bf30*/  ISETP.NE.AND P1, PT, R16, 0x2, PT ;  /* 0x000000021000780c */ /* 0x000fc80003f25270 */
[----:B------:R-:W-:Y:S02]  /*bf40*/  SEL R2, RZ, 0x1, P1 ;  /* 0x00000001ff027807 */ /* 0x000fe40000800000 */
[----:B------:R-:W-:Y:S02]  /*bf50*/  SEL R16, R16, RZ, P1 ;  /* 0x000000ff10107207 */ /* 0x000fe40000800000 */
[----:B------:R-:W-:Y:S01]  /*bf60*/  LOP3.LUT R17, R17, R2, RZ, 0x3c, !PT ;  /* 0x0000000211117212 */ /* 0x000fe200078e3cff */
[----:B--2---:R-:W-:-:S07]  /*bf70*/  VIADD R8, R3, 0xfffffffd ;  /* 0xfffffffd03087836 */ /* 0x004fce0000000000 */
.L_x_184:
[----:B------:R-:W-:Y:S01]  /*bf80*/  IMAD.MOV R10, RZ, RZ, -R10 ;  /* 0x000000ffff0a7224 */ /* 0x000fe200078e0a0a */
[----:B------:R-:W-:Y:S04]  /*bf90*/  BSSY B0, `(.L_x_183) ;  /* 0x0000102000007945 */ /* 0x000fe80003800000 */
[----:B------:R-:W-:-:S13]  /*bfa0*/  ISETP.NE.AND P1, PT, R9, R10, PT ;  /* 0x0000000a0900720c */ /* 0x000fda0003f25270 */
[----:B------:R-:W-:Y:S05]  /*bfb0*/  @!P1 BRA `(.L_x_192) ;  /* 0x0000000c00fc9947 */ /* 0x000fea0003800000 */
.L_x_207:
[----:B------:R-:W-:Y:S04]  /*bfc0*/  BSSY B1, `(.L_x_193) ;  /* 0x0000078000017945 */ /* 0x000fe80003800000 */
[----:B------:R-:W-:Y:S05]  /*bfd0*/  @!P6 BRA `(.L_x_194) ;  /* 0x0000000400d8e947 */ /* 0x000fea0003800000 */
[----:B-1----:R-:W-:Y:S01]  /*bfe0*/  MOV R9, R8 ;  /* 0x0000000800097202 */ /* 0x002fe20000000f00 */
[----:B------:R-:W-:Y:S06]  /*bff0*/  @!P0 BRA `(.L_x_195) ;  /* 0x0000000000448947 */ /* 0x000fec0003800000 */
[----:B------:R-:W1:Y:S01]  /*c000*/  LDC R9, c[0x0][0x41c] ;  /* 0x00010700ff097b82 */ /* 0x000e620000000800 */
[----:B------:R-:W-:-:S04]  /*c010*/  IMAD R11, R7, UR38, RZ ;  /* 0x00000026070b7c24 */ /* 0x000fc8000f8e02ff */
[----:B------:R-:W-:Y:S01]  /*c020*/  IMAD R10, R6, UR39, R11 ;  /* 0x00000027060a7c24 */ /* 0x000fe2000f8e020b */
[----:B-1----:R-:W-:-:S13]  /*c030*/  ISETP.NE.AND P1, PT, R9, 0x1, PT ;  /* 0x000000010900780c */ /* 0x002fda0003f25270 */
[----:B------:R-:W1:Y:S02]  /*c040*/  @P1 LDC.64 R2, c[0x0][0x420] ;  /* 0x00010800ff021b82 */ /* 0x000e640000000a00 */
[----:B-1----:R-:W-:-:S04]  /*c050*/  @P1 IMAD.HI.U32 R4, R8, R2, RZ ;  /* 0x0000000208041227 */ /* 0x002fc800078e00ff */
[----:B------:R-:W-:Y:S01]  /*c060*/  IMAD.MOV.U32 R2, RZ, RZ, R8 ;  /* 0x000000ffff027224 */ /* 0x000fe200078e0008 */
[----:B------:R-:W-:Y:S02]  /*c070*/  @P1 SHF.R.U32.HI R2, RZ, R3, R4 ;  /* 0x00000003ff021219 */ /* 0x000fe40000011604 */
[----:B------:R-:W1:Y:S03]  /*c080*/  LDC.64 R4, c[0x0][0x3f8] ;  /* 0x0000fe00ff047b82 */ /* 0x000e660000000a00 */
[----:B------:R-:W-:-:S04]  /*c090*/  IMAD.MOV R3, RZ, RZ, -R2 ;  /* 0x000000ffff037224 */ /* 0x000fc800078e0a02 */
[----:B------:R-:W-:Y:S01]  /*c0a0*/  IMAD R9, R9, R3, R8 ;  /* 0x0000000309097224 */ /* 0x000fe200078e0208 */
[----:B------:R-:W-:-:S03]  /*c0b0*/  SHF.R.S32.HI R3, RZ, 0x1f, R2 ;  /* 0x0000001fff037819 */ /* 0x000fc60000011402 */
[----:B------:R-:W-:-:S05]  /*c0c0*/  IMAD.WIDE.U32 R2, R6, UR38, R2 ;  /* 0x0000002606027c25 */ /* 0x000fca000f8e0002 */
[----:B------:R-:W-:Y:S02]  /*c0d0*/  IADD3 R10, R10, R3, RZ ;  /* 0x000000030a0a7210 */ /* 0x000fe40007ffe0ff */
[----:B-1----:R-:W-:-:S04]  /*c0e0*/  LEA R4, P1, R2, R4, 0x2 ;  /* 0x0000000402047211 */ /* 0x002fc800078210ff */
[----:B------:R-:W-:-:S05]  /*c0f0*/  LEA.HI.X R5, R2, R5, R10, 0x2, P1 ;  /* 0x0000000502057211 */ /* 0x000fca00008f140a */
[----:B------:R1:W5:Y:S04]  /*c100*/  LDG.E R4, desc[UR54][R4.64] ;  /* 0x0000003604047981 */ /* 0x000368000c1e1900 */
.L_x_195:
[----:B------:R-:W2:Y:S01]  /*c110*/  S2R R3, SR_CgaCtaId ;  /* 0x0000000000037919 */ /* 0x000ea20000008800 */
[----:B------:R-:W-:Y:S01]  /*c120*/  MOV R2, 0x400 ;  /* 0x0000040000027802 */ /* 0x000fe20000000f00 */
[----:B-1----:R-:W1:Y:S03]  /*c130*/  S2R R5, SR_TID.X ;  /* 0x0000000000057919 */ /* 0x002e660000002100 */
[----:B--2---:R-:W-:Y:S02]  /*c140*/  LEA R2, R3, R2, 0x18 ;  /* 0x0000000203027211 */ /* 0x004fe400078ec0ff */
[----:B------:R-:W-:Y:S02]  /*c150*/  SHF.L.U32 R3, R17, 0x1f, RZ ;  /* 0x0000001f11037819 */ /* 0x000fe400000006ff */
[----:B-1----:R-:W-:Y:S01]  /*c160*/  LOP3.LUT R5, R5, 0x7f, RZ, 0xc0, !PT ;  /* 0x0000007f05057812 */ /* 0x002fe200078ec0ff */
[----:B------:R-:W-:-:S03]  /*c170*/  IMAD R2, R16, 0x8, R2 ;  /* 0x0000000810027824 */ /* 0x000fc600078e0202 */
[----:B------:R-:W-:Y:S01]  /*c180*/  ISETP.NE.AND P1, PT, R5, RZ, PT ;  /* 0x000000ff0500720c */ /* 0x000fe20003f25270 */
[----:B------:R-:W1:Y:S02]  /*c190*/  SYNCS.PHASECHK.TRANS64.TRYWAIT P2, [R2+URZ+0x38840], R3 ;  /* 0x03884003020075a7 */ /* 0x000e64000804017f */
[----:B-1----:R-:W-:Y:S10]  /*c1a0*/  @!P2 BRA `(.L_x_196) ;  /* 0x0000001400b0a947 */ /* 0x002ff40003800000 */
.L_x_232:
        /* <DEDUP_REMOVED lines=8> */
.L_x_197:
        /* <DEDUP_REMOVED lines=13> */
[----:B------:R-:W-:Y:S01]  /*c300*/  R2UR UR8, R5 ;  /* 0x00000000050872ca */ /* 0x000fe200000e0000 */
[----:B------:R-:W-:-:S05]  /*c310*/  IMAD.SHL.U32 R5, R9, 0x40, RZ ;  /* 0x0000004009057824 */ /* 0x000fca00078e00ff */
[----:B------:R-:W-:-:S07]  /*c320*/  R2UR UR11, R5 ;  /* 0x00000000050b72ca */ /* 0x000fce00000e0000 */
[----:B------:R-:W-:-:S09]  /*c330*/  UIADD3 UR8, UR8, 0x22400, URZ ;  /* 0x0002240008087890 */ /* 0x000fd2000fffe03f */
[----:B------:R2:W-:Y:S01]  /*c340*/  UTMALDG.4D [UR8], [UR4], desc[UR6] ;  /* 0x00000608040075b4 */ /* 0x0005e20008019000 */
[----:B------:R-:W3:Y:S02]  /*c350*/  SYNCS.PHASECHK.TRANS64.TRYWAIT P2, [R2+URZ+0x38860], R3 ;  /* 0x03886003020075a7 */ /* 0x000ee4000804017f */
[----:B--23--:R-:W-:Y:S05]  /*c360*/  @!P2 BRA `(.L_x_198) ;  /* 0x000000140054a947 */ /* 0x00cfea0003800000 */
.L_x_233:
        /* <DEDUP_REMOVED lines=8> */
.L_x_199:
        /* <DEDUP_REMOVED lines=53> */
.L_x_194:
[----:B------:R-:W-:Y:S05]  /*c740*/  BSYNC B1 ;  /* 0x0000000000017941 */ /* 0x000fea0003800000 */
.L_x_193:
[----:B-1----:R-:W-:Y:S01]  /*c750*/  VIADD R9, R16, 0x1 ;  /* 0x0000000110097836 */ /* 0x002fe20000000000 */
[----:B------:R-:W-:Y:S04]  /*c760*/  BSSY B1, `(.L_x_200) ;  /* 0x000007c000017945 */ /* 0x000fe80003800000 */
        /* <DEDUP_REMOVED lines=8> */
[----:B------:R-:W-:-:S04]  /*c7f0*/  IMAD R11, R7, UR38, RZ ;  /* 0x00000026070b7c24 */ /* 0x000fc8000f8e02ff */
[----:B------:R-:W-:Y:S01]  /*c800*/  IMAD R11, R6, UR39, R11 ;  /* 0x00000027060b7c24 */ /* 0x000fe2000f8e020b */
[----:B-1----:R-:W-:-:S13]  /*c810*/  ISETP.NE.AND P1, PT, R5, 0x1, PT ;  /* 0x000000010500780c */ /* 0x002fda0003f25270 */
[----:B------:R-:W1:Y:S02]  /*c820*/  @P1 LDC.64 R2, c[0x0][0x420] ;  /* 0x00010800ff021b82 */ /* 0x000e640000000a00 */
[----:B-1----:R-:W-:Y:S01]  /*c830*/  @P1 IMAD.HI.U32 R4, R10, R2, RZ ;  /* 0x000000020a041227 */ /* 0x002fe200078e00ff */
[----:B------:R-:W-:-:S04]  /*c840*/  MOV R2, R10 ;  /* 0x0000000a00027202 */ /* 0x000fc80000000f00 */
[----:B------:R-:W-:-:S05]  /*c850*/  @P1 SHF.R.U32.HI R2, RZ, R3, R4 ;  /* 0x00000003ff021219 */ /* 0x000fca0000011604 */
[----:B------:R-:W-:-:S04]  /*c860*/  IMAD.MOV R3, RZ, RZ, -R2 ;  /* 0x000000ffff037224 */ /* 0x000fc800078e0a02 */
        /* <DEDUP_REMOVED lines=8> */
.L_x_202:
[----:B------:R-:W2:Y:S01]  /*c8f0*/  S2R R3, SR_CgaCtaId ;  /* 0x0000000000037919 */ /* 0x000ea20000008800 */
[----:B------:R-:W-:Y:S01]  /*c900*/  MOV R2, 0x400 ;  /* 0x0000040000027802 */ /* 0x000fe20000000f00 */
[----:B-1----:R-:W1:Y:S03]  /*c910*/  S2R R5, SR_TID.X ;  /* 0x0000000000057919 */ /* 0x002e660000002100 */
[----:B--2---:R-:W-:Y:S02]  /*c920*/  LEA R2, R3, R2, 0x18 ;  /* 0x0000000203027211 */ /* 0x004fe400078ec0ff */
[----:B------:R-:W-:Y:S02]  /*c930*/  SHF.L.U32 R3, R17, 0x1f, RZ ;  /* 0x0000001f11037819 */ /* 0x000fe400000006ff */
[----:B------:R-:W-:Y:S02]  /*c940*/  LEA R2, R9, R2, 0x3 ;  /* 0x0000000209027211 */ /* 0x000fe400078e18ff */
[----:B-1----:R-:W-:-:S02]  /*c950*/  LOP3.LUT R5, R5, 0x7f, RZ, 0xc0, !PT ;  /* 0x0000007f05057812 */ /* 0x002fc400078ec0ff */
[----:B------:R-:W1:Y:S02]  /*c960*/  SYNCS.PHASECHK.TRANS64.TRYWAIT P2, [R2+URZ+0x38840], R3 ;  /* 0x03884003020075a7 */ /* 0x000e64000804017f */
[----:B------:R-:W-:Y:S01]  /*c970*/  ISETP.NE.AND P1, PT, R5, RZ, PT ;  /* 0x000000ff0500720c */ /* 0x000fe20003f25270 */
[----:B-1----:R-:W-:-:S12]  /*c980*/  @!P2 BRA `(.L_x_203) ;  /* 0x0000000c00e0a947 */ /* 0x002fd80003800000 */
.L_x_234:
        /* <DEDUP_REMOVED lines=8> */
.L_x_204:
        /* <DEDUP_REMOVED lines=20> */
.L_x_235:
        /* <DEDUP_REMOVED lines=8> */
.L_x_206:
        /* <DEDUP_REMOVED lines=53> */
.L_x_201:
[----:B------:R-:W-:Y:S05]  /*cf20*/  BSYNC B1 ;  /* 0x0000000000017941 */ /* 0x000fea0003800000 */
.L_x_200:
[C---:B------:R-:W-:Y:S01]  /*cf30*/  ISETP.GT.AND P2, PT, R8.reuse, 0x1, PT ;  /* 0x000000010800780c */ /* 0x040fe20003f44270 */
[----:B------:R-:W-:Y:S01]  /*cf40*/  VIADD R8, R8, 0xfffffffe ;  /* 0xfffffffe08087836 */ /* 0x000fe20000000000 */
[----:B------:R-:W-:-:S04]  /*cf50*/  IADD3 R9, R9, 0x1, RZ ;  /* 0x0000000109097810 */ /* 0x000fc80007ffe0ff */
[----:B------:R-:W-:-:S04]  /*cf60*/  ISETP.NE.AND P1, PT, R9, 0x2, PT ;  /* 0x000000020900780c */ /* 0x000fc80003f25270 */
[----:B------:R-:W-:Y:S02]  /*cf70*/  SEL R2, RZ, 0x1, P1 ;  /* 0x00000001ff027807 */ /* 0x000fe40000800000 */
[----:B------:R-:W-:Y:S02]  /*cf80*/  SEL R16, R9, RZ, P1 ;  /* 0x000000ff09107207 */ /* 0x000fe40000800000 */
[----:B------:R-:W-:Y:S01]  /*cf90*/  LOP3.LUT R17, R17, R2, RZ, 0x3c, !PT ;  /* 0x0000000211117212 */ /* 0x000fe200078e3cff */
[----:B------:R-:W-:Y:S06]  /*cfa0*/  @P2 BRA `(.L_x_207) ;  /* 0xfffffff000042947 */ /* 0x000fec000383ffff */
.L_x_192:
[----:B------:R-:W-:Y:S05]  /*cfb0*/  BSYNC B0 ;  /* 0x0000000000007941 */ /* 0x000fea0003800000 */
.L_x_183:
[----:B------:R-:W2:Y:S04]  /*cfc0*/  LDL R3, [R1+0x1c] ;  /* 0x00001c0001037983 */ /* 0x000ea80000100800 */
[----:B------:R-:W3:Y:S04]  /*cfd0*/  LDL.LU R2, [R1+0xc] ;  /* 0x00000c0001027983 */ /* 0x000ee80000300800 */
[----:B------:R-:W4:Y:S01]  /*cfe0*/  LDL.LU R0, [R1+0x18] ;  /* 0x0000180001007983 */ /* 0x000f220000300800 */
[----:B--2---:R-:W-:Y:S02]  /*cff0*/  R2UR UR4, R3 ;  /* 0x00000000030472ca */ /* 0x004fe400000e0000 */
[----:B----4-:R-:W-:-:S11]  /*d000*/  IADD3 R0, R0, 0x1, RZ ;  /* 0x0000000100007810 */ /* 0x010fd60007ffe0ff */
[----:B---3--:R-:W-:Y:S01]  /*d010*/  VIADD R2, R2, UR4 ;  /* 0x0000000402027c36 */ /* 0x008fe20008000000 */
[----:B------:R-:W-:-:S04]  /*d020*/  ULDC UR4, c[0x0][0xea4] ;  /* 0x0003a90000047ab9 */ /* 0x000fc80000000800 */
[----:B------:R3:W-:Y:S01]  /*d030*/  STL [R1+0xc], R2 ;  /* 0x00000c0201007387 */ /* 0x0007e20000100800 */
[----:B------:R-:W-:-:S03]  /*d040*/  ISETP.GE.AND P0, PT, R2, UR4, PT ;  /* 0x0000000402007c0c */ /* 0x000fc6000bf06270 */
[----:B------:R3:W-:Y:S10]  /*d050*/  STL [R1+0x18], R0 ;  /* 0x0000180001007387 */ /* 0x0007f40000100800 */
[----:B---3--:R-:W-:Y:S05]  /*d060*/  @!P0 BRA `(.L_x_208) ;  /* 0xffffffcc00c88947 */ /* 0x008fea000383ffff */
[----:B------:R-:W-:-:S07]  /*d070*/  LOP3.LUT R2, R0, 0x1, RZ, 0xc, !PT ;  /* 0x0000000100027812 */ /* 0x000fce00078e0cff */
.L_x_164:
[----:B------:R-:W2:Y:S01]  /*d080*/  S2R R3, SR_CgaCtaId ;  /* 0x0000000000037919 */ /* 0x000ea20000008800 */
[----:B------:R-:W-:Y:S01]  /*d090*/  MOV R0, 0x400 ;  /* 0x0000040000007802 */ /* 0x000fe20000000f00 */
[----:B------:R-:W-:Y:S03]  /*d0a0*/  BSSY B0, `(.L_x_209) ;  /* 0x0000005000007945 */ /* 0x000fe60003800000 */
[----:B--2---:R-:W-:Y:S02]  /*d0b0*/  LEA R0, R3, R0, 0x18 ;  /* 0x0000000003007211 */ /* 0x004fe400078ec0ff */
[----:B------:R-:W-:-:S04]  /*d0c0*/  SHF.L.U32 R3, R2, 0x1f, RZ ;  /* 0x0000001f02037819 */ /* 0x000fc800000006ff */
[----:B------:R-:W2:Y:S02]  /*d0d0*/  SYNCS.PHASECHK.TRANS64.TRYWAIT P0, [R0+URZ+0x38820], R3 ;  /* 0x03882003000075a7 */ /* 0x000ea4000800017f */
[----:B--2---:R-:W-:Y:S05]  /*d0e0*/  @!P0 BRA `(.L_x_210) ;  /* 0x0000000800308947 */ /* 0x004fea0003800000 */
.L_x_236:
[----:B------:R-:W-:Y:S05]  /*d0f0*/  BSYNC B0 ;  /* 0x0000000000007941 */ /* 0x000fea0003800000 */
.L_x_209:
[----:B------:R-:W-:-:S03]  /*d100*/  UMOV UR4, 0xffffffff ;  /* 0xffffffff00047882 */ /* 0x000fc60000000000 */
[----:B------:R-:W-:Y:S05]  /*d110*/  BRA.DIV UR4, `(.L_x_211) ;  /* 0x0000000a04387947 */ /* 0x000fea000b800000 */
[----:B------:R-:W3:Y:S02]  /*d120*/  S2R R2, SR_TID.X ;  /* 0x0000000000027919 */ /* 0x000ee40000002100 */
[----:B---3--:R-:W-:-:S04]  /*d130*/  SHF.R.U32.HI R2, RZ, 0x5, R2 ;  /* 0x00000005ff027819 */ /* 0x008fc80000011602 */
[----:B------:R-:W-:-:S05]  /*d140*/  LOP3.LUT R2, R2, 0x3, RZ, 0xc0, !PT ;  /* 0x0000000302027812 */ /* 0x000fca00078ec0ff */
[----:B------:R3:W4:Y:S02]  /*d150*/  SHFL.IDX PT, R14, R2, RZ, 0x1f ;  /* 0x00001fff020e7589 */ /* 0x00072400000e0000 */
.L_x_239:
[----:B----4-:R-:W-:Y:S01]  /*d160*/  ISETP.NE.AND P0, PT, R14, RZ, PT ;  /* 0x000000ff0e00720c */ /* 0x010fe20003f05270 */
[----:B------:R-:W-:-:S12]  /*d170*/  BSSY B0, `(.L_x_212) ;  /* 0x000001d000007945 */ /* 0x000fd80003800000 */
[----:B------:R-:W-:Y:S05]  /*d180*/  @P0 BRA `(.L_x_213) ;  /* 0x00000000006c0947 */ /* 0x000fea0003800000 */
[----:B------:R-:W-:-:S03]  /*d190*/  UMOV UR4, 0xffffffff ;  /* 0xffffffff00047882 */ /* 0x000fc60000000000 */
[----:B------:R-:W-:Y:S05]  /*d1a0*/  BRA.DIV UR4, `(.L_x_214) ;  /* 0x0000000a04487947 */ /* 0x000fea000b800000 */
[----:B------:R-:W-:-:S13]  /*d1b0*/  ELECT P6, URZ, PT ;  /* 0x00000000003f782f */ /* 0x000fda00038c0000 */
.L_x_242:
[----:B------:R-:W-:Y:S05]  /*d1c0*/  @!P6 BRA `(.L_x_213) ;  /* 0x00000000005ce947 */ /* 0x000fea0003800000 */
[----:B--2---:R-:W-:Y:S01]  /*d1d0*/  VIADD R3, R0, 0x38840 ;  /* 0x0003884000037836 */ /* 0x004fe20000000000 */
[----:B------:R-:W-:Y:S02]  /*d1e0*/  SHF.L.U32 R5, R17, 0x1f, RZ ;  /* 0x0000001f11057819 */ /* 0x000fe400000006ff */
[C---:B---3--:R-:W-:Y:S01]  /*d1f0*/  IADD3 R2, R16.reuse, 0x1, RZ ;  /* 0x0000000110027810 */ /* 0x048fe20007ffe0ff */
[----:B------:R-:W-:-:S03]  /*d200*/  IMAD R6, R16, 0x8, R3 ;  /* 0x0000000810067824 */ /* 0x000fc600078e0203 */
[----:B------:R-:W-:Y:S01]  /*d210*/  ISETP.NE.AND P1, PT, R2, 0x2, PT ;  /* 0x000000020200780c */ /* 0x000fe20003f25270 */
[----:B------:R-:W2:Y:S03]  /*d220*/  SYNCS.PHASECHK.TRANS64.TRYWAIT P0, [R6+URZ], R5 ;  /* 0x00000005060075a7 */ /* 0x000ea6000800017f */
[----:B------:R-:W-:-:S04]  /*d230*/  SEL R4, RZ, 0x1, P1 ;  /* 0x00000001ff047807 */ /* 0x000fc80000800000 */
[----:B------:R-:W-:Y:S02]  /*d240*/  LOP3.LUT R17, R17, R4, RZ, 0x3c, !PT ;  /* 0x0000000411117212 */ /* 0x000fe400078e3cff */
[----:B------:R-:W-:Y:S02]  /*d250*/  SEL R4, R2, RZ, P1 ;  /* 0x000000ff02047207 */ /* 0x000fe40000800000 */
[----:B------:R-:W-:-:S03]  /*d260*/  SHF.L.U32 R2, R17, 0x1f, RZ ;  /* 0x0000001f11027819 */ /* 0x000fc600000006ff */
[----:B------:R-:W-:Y:S01]  /*d270*/  IMAD R7, R4, 0x8, R3 ;  /* 0x0000000804077824 */ /* 0x000fe200078e0203 */
[----:B--2---:R-:W-:Y:S06]  /*d280*/  @!P0 BRA `(.L_x_215) ;  /* 0x0000000800308947 */ /* 0x004fec0003800000 */
.L_x_243:
[----:B------:R-:W3:Y:S01]  /*d290*/  SYNCS.PHASECHK.TRANS64.TRYWAIT P0, [R7+URZ], R2 ;  /* 0x00000002070075a7 */ /* 0x000ee2000800017f */
[----:B------:R-:W-:-:S05]  /*d2a0*/  VIADD R3, R0, 0x38860 ;  /* 0x0003886000037836 */ /* 0x000fca0000000000 */
[----:B------:R-:W-:Y:S01]  /*d2b0*/  LEA R16, R16, R3, 0x3 ;  /* 0x0000000310107211 */ /* 0x000fe200078e18ff */
[----:B---3--:R-:W-:Y:S06]  /*d2c0*/  @!P0 BRA `(.L_x_216) ;  /* 0x0000000800348947 */ /* 0x008fec0003800000 */
.L_x_244:
[----:B------:R-:W4:Y:S02]  /*d2d0*/  SYNCS.PHASECHK.TRANS64.TRYWAIT P0, [R16+URZ], R5 ;  /* 0x00000005100075a7 */ /* 0x000f24000800017f */
[----:B----4-:R-:W-:Y:S05]  /*d2e0*/  @!P0 BRA `(.L_x_217) ;  /* 0x0000000800408947 */ /* 0x010fea0003800000 */
.L_x_245:
[----:B------:R-:W-:-:S07]  /*d2f0*/  IMAD R3, R4, 0x8, R3 ;  /* 0x0000000804037824 */ /* 0x000fce00078e0203 */
.L_x_218:
[----:B------:R1:W1:Y:S02]  /*d300*/  SYNCS.PHASECHK.TRANS64.TRYWAIT P0, [R3+URZ], R2 ;  /* 0x00000002030075a7 */ /* 0x000264000800017f */
[----:B-1----:R-:W-:Y:S05]  /*d310*/  @!P0 NANOSLEEP.SYNCS 0x989680 ;  /* 0x009896800000895d */ /* 0x002fea0003900000 */
[----:B------:R-:W1:Y:S02]  /*d320*/  @!P0 SYNCS.PHASECHK.TRANS64 P0, [R3+URZ], R2 ;  /* 0x00000002030085a7 */ /* 0x000e64000800007f */
[----:B-1----:R-:W-:Y:S05]  /*d330*/  @!P0 BRA `(.L_x_218) ;  /* 0xfffffffc00f08947 */ /* 0x002fea000383ffff */
.L_x_213:
[----:B------:R-:W-:Y:S05]  /*d340*/  BSYNC B0 ;  /* 0x0000000000007941 */ /* 0x000fea0003800000 */
.L_x_212:
[----:B------:R-:W-:Y:S05]  /*d350*/  EXIT ;  /* 0x000000000000794d */ /* 0x000fea0003800000 */
.L_x_140:
[----:B-1----:R-:W-:-:S04]  /*d360*/  IMAD.U32 R3, RZ, RZ, UR42 ;  /* 0x0000002aff037e24 */ /* 0x002fc8000f8e00ff */
[----:B------:R1:W2:Y:S03]  /*d370*/  SYNCS.PHASECHK.TRANS64.TRYWAIT P1, [R3+URZ+0x38800], R0 ;  /* 0x03880000030075a7 */ /* 0x0002a6000802017f */
[----:B--2---:R-:W-:Y:S05]  /*d380*/  @!P1 NANOSLEEP.SYNCS 0x989680 ;  /* 0x009896800000995d */ /* 0x004fea0003900000 */
[----:B------:R-:W2:Y:S02]  /*d390*/  @!P1 SYNCS.PHASECHK.TRANS64 P1, [R3+URZ+0x38800], R0 ;  /* 0x03880000030095a7 */ /* 0x000ea4000802007f */
[----:B--2---:R-:W-:Y:S05]  /*d3a0*/  @!P1 BRA `(.L_x_140) ;  /* 0xfffffffc00ec9947 */ /* 0x004fea000383ffff */
[----:B------:R-:W-:Y:S05]  /*d3b0*/  BRA `(.L_x_219) ;  /* 0xffffff5400947947 */ /* 0x000fea000383ffff */
.L_x_144:
[----:B---3--:R3:W4:Y:S02]  /*d3c0*/  SYNCS.PHASECHK.TRANS64.TRYWAIT P1, [R8+URZ+0x38830], R9 ;  /* 0x03883009080075a7 */ /* 0x008724000802017f */
[----:B----4-:R-:W-:Y:S05]  /*d3d0*/  @!P1 NANOSLEEP.SYNCS 0x989680 ;  /* 0x009896800000995d */ /* 0x010fea0003900000 */
[----:B------:R-:W4:Y:S02]  /*d3e0*/  @!P1 SYNCS.PHASECHK.TRANS64 P1, [R8+URZ+0x38830], R9 ;  /* 0x03883009080095a7 */ /* 0x000f24000802007f */
[----:B----4-:R-:W-:Y:S05]  /*d3f0*/  @!P1 BRA `(.L_x_144) ;  /* 0xfffffffc00f09947 */ /* 0x010fea000383ffff */
[----:B------:R-:W-:Y:S05]  /*d400*/  BRA `(.L_x_143) ;  /* 0xffffff5400a87947 */ /* 0x000fea000383ffff */
.L_x_145:
[----:B-1----:R-:W-:-:S04]  /*d410*/  MOV R3, UR42 ;  /* 0x0000002a00037c02 */ /* 0x002fc80008000f00 */
[----:B------:R1:W4:Y:S03]  /*d420*/  SYNCS.PHASECHK.TRANS64.TRYWAIT P1, [R3+URZ+0x38810], R0 ;  /* 0x03881000030075a7 */ /* 0x000326000802017f */
[----:B----4-:R-:W-:Y:S05]  /*d430*/  @!P1 NANOSLEEP.SYNCS 0x989680 ;  /* 0x009896800000995d */ /* 0x010fea0003900000 */
[----:B------:R-:W4:Y:S02]  /*d440*/  @!P1 SYNCS.PHASECHK.TRANS64 P1, [R3+URZ+0x38810], R0 ;  /* 0x03881000030095a7 */ /* 0x000f24000802007f */
[----:B----4-:R-:W-:Y:S05]  /*d450*/  @!P1 BRA `(.L_x_145) ;  /* 0xfffffffc00ec9947 */ /* 0x010fea000383ffff */
[----:B------:R-:W-:Y:S05]  /*d460*/  BRA `(.L_x_220) ;  /* 0xffffff5800307947 */ /* 0x000fea000383ffff */
.L_x_149:
[----:B------:R1:W1:Y:S02]  /*d470*/  SYNCS.PHASECHK.TRANS64.TRYWAIT P1, [R8+URZ+0x38850], R9 ;  /* 0x03885009080075a7 */ /* 0x000264000802017f */
[----:B-1----:R-:W-:Y:S05]  /*d480*/  @!P1 NANOSLEEP.SYNCS 0x989680 ;  /* 0x009896800000995d */ /* 0x002fea0003900000 */
[----:B------:R-:W1:Y:S02]  /*d490*/  @!P1 SYNCS.PHASECHK.TRANS64 P1, [R8+URZ+0x38850], R9 ;  /* 0x03885009080095a7 */ /* 0x000e64000802007f */
[----:B-1----:R-:W-:Y:S05]  /*d4a0*/  @!P1 BRA `(.L_x_149) ;  /* 0xfffffffc00f09947 */ /* 0x002fea000383ffff */
[----:B------:R-:W-:Y:S05]  /*d4b0*/  BRA `(.L_x_148) ;  /* 0xffffff5800647947 */ /* 0x000fea000383ffff */
.L_x_154:
[----:B--2---:R2:W3:Y:S02]  /*d4c0*/  SYNCS.PHASECHK.TRANS64.TRYWAIT P3, [R11+URZ+0x38830], R0 ;  /* 0x038830000b0075a7 */ /* 0x0044e4000806017f */
[----:B---3--:R-:W-:Y:S05]  /*d4d0*/  @!P3 NANOSLEEP.SYNCS 0x989680 ;  /* 0x009896800000b95d */ /* 0x008fea0003900000 */
[----:B------:R-:W3:Y:S02]  /*d4e0*/  @!P3 SYNCS.PHASECHK.TRANS64 P3, [R11+URZ+0x38830], R0 ;  /* 0x038830000b00b5a7 */ /* 0x000ee4000806007f */
[----:B---3--:R-:W-:Y:S05]  /*d4f0*/  @!P3 BRA `(.L_x_154) ;  /* 0xfffffffc00f0b947 */ /* 0x008fea000383ffff */
[----:B------:R-:W-:Y:S05]  /*d500*/  BRA `(.L_x_153) ;  /* 0xffffff7c00e47947 */ /* 0x000fea000383ffff */
.L_x_158:
[----:B----4-:R4:W1:Y:S02]  /*d510*/  SYNCS.PHASECHK.TRANS64.TRYWAIT P3, [R11+URZ+0x38850], R0 ;  /* 0x038850000b0075a7 */ /* 0x010864000806017f */
[----:B-1----:R-:W-:Y:S05]  /*d520*/  @!P3 NANOSLEEP.SYNCS 0x989680 ;  /* 0x009896800000b95d */ /* 0x002fea0003900000 */
[----:B------:R-:W1:Y:S02]  /*d530*/  @!P3 SYNCS.PHASECHK.TRANS64 P3, [R11+URZ+0x38850], R0 ;  /* 0x038850000b00b5a7 */ /* 0x000e64000806007f */
[----:B-1----:R-:W-:Y:S05]  /*d540*/  @!P3 BRA `(.L_x_158) ;  /* 0xfffffffc00f0b947 */ /* 0x002fea000383ffff */
[----:B------:R-:W-:Y:S05]  /*d550*/  BRA `(.L_x_157) ;  /* 0xffffff8000607947 */ /* 0x000fea000383ffff */
.L_x_169:
[----:B------:R-:W1:Y:S01]  /*d560*/  S2R R5, SR_TID.X ;  /* 0x0000000000057919 */ /* 0x000e620000002100 */
[----:B------:R-:W-:Y:S01]  /*d570*/  BSSY B0, `(.L_x_221) ;  /* 0x000000a000007945 */ /* 0x000fe20003800000 */
[----:B------:R-:W-:Y:S01]  /*d580*/  IMAD.MOV.U32 R12, RZ, RZ, RZ ;  /* 0x000000ffff0c7224 */ /* 0x000fe200078e00ff */
[----:B------:R-:W-:Y:S01]  /*d590*/  MOV R11, 0x1f ;  /* 0x0000001f000b7802 */ /* 0x000fe20000000f00 */
[----:B------:R-:W-:Y:S01]  /*d5a0*/  IMAD.MOV.U32 R15, RZ, RZ, -0x1 ;  /* 0xffffffffff0f7424 */ /* 0x000fe200078e00ff */
[----:B-1----:R-:W-:-:S04]  /*d5b0*/  SHF.R.U32.HI R5, RZ, 0x5, R5 ;  /* 0x00000005ff057819 */ /* 0x002fc80000011605 */
[----:B------:R-:W-:-:S05]  /*d5c0*/  LOP3.LUT R5, R5, 0x3, RZ, 0xc0, !PT ;  /* 0x0000000305057812 */ /* 0x000fca00078ec0ff */
[----:B------:R-:W-:-:S07]  /*d5d0*/  IMAD.MOV.U32 R13, RZ, RZ, R5 ;  /* 0x000000ffff0d7224 */ /* 0x000fce00078e0005 */
[----:B------:R-:W-:Y:S05]  /*d5e0*/  WARPSYNC.COLLECTIVE R15, `(.L_x_222) ;  /* 0x000000000f087348 */ /* 0x000fea0003c00000 */
[----:B------:R1:W2:Y:S02]  /*d5f0*/  SHFL.IDX P6, R14, R13, R12, R11 ;  /* 0x0000000c0d0e7389 */ /* 0x0002a400000c000b */
[----:B-12---:R-:W-:Y:S01]  /*d600*/  ENDCOLLECTIVE ;  /* 0x000000000000791b */ /* 0x006fe20003800000 */
.L_x_222:
[----:B------:R-:W-:Y:S05]  /*d610*/  BSYNC B0 ;  /* 0x0000000000007941 */ /* 0x000fea0003800000 */
.L_x_221:
[----:B------:R-:W-:Y:S05]  /*d620*/  BRA `(.L_x_223) ;  /* 0xffffffd000747947 */ /* 0x000fea000383ffff */
.L_x_170:
[----:B------:R-:W-:Y:S01]  /*d630*/  BSSY B0, `(.L_x_224) ;  /* 0x0000006000007945 */ /* 0x000fe20003800000 */
[----:B------:R-:W-:-:S07]  /*d640*/  IMAD.MOV.U32 R15, RZ, RZ, -0x1 ;  /* 0xffffffffff0f7424 */ /* 0x000fce00078e00ff */
[----:B------:R-:W-:Y:S05]  /*d650*/  WARPSYNC.COLLECTIVE R15, `(.L_x_225) ;  /* 0x000000000f0c7348 */ /* 0x000fea0003c00000 */
[----:B------:R-:W-:Y:S02]  /*d660*/  ELECT P6, UR62, PT ;  /* 0x00000000003e782f */ /* 0x000fe400038c0000 */
[----:B------:R-:W-:Y:S01]  /*d670*/  MOV R14, UR62 ;  /* 0x0000003e000e7c02 */ /* 0x000fe20008000f00 */
[----:B------:R-:W-:Y:S10]  /*d680*/  ENDCOLLECTIVE ;  /* 0x000000000000791b */ /* 0x000ff40003800000 */
.L_x_225:
[----:B------:R-:W-:Y:S05]  /*d690*/  BSYNC B0 ;  /* 0x0000000000007941 */ /* 0x000fea0003800000 */
.L_x_224:
[----:B------:R-:W-:Y:S05]  /*d6a0*/  BRA `(.L_x_226) ;  /* 0xffffffd0006c7947 */ /* 0x000fea000383ffff */
.L_x_173:
[----:B--2---:R2:W3:Y:S02]  /*d6b0*/  SYNCS.PHASECHK.TRANS64.TRYWAIT P1, [R10+URZ+0x38840], R5 ;  /* 0x038840050a0075a7 */ /* 0x0044e4000802017f */
[----:B---3--:R-:W-:Y:S05]  /*d6c0*/  @!P1 NANOSLEEP.SYNCS 0x989680 ;  /* 0x009896800000995d */ /* 0x008fea0003900000 */
[----:B------:R-:W3:Y:S02]  /*d6d0*/  @!P1 SYNCS.PHASECHK.TRANS64 P1, [R10+URZ+0x38840], R5 ;  /* 0x038840050a0095a7 */ /* 0x000ee4000802007f */
[----:B---3--:R-:W-:Y:S05]  /*d6e0*/  @!P1 BRA `(.L_x_173) ;  /* 0xfffffffc00f09947 */ /* 0x008fea000383ffff */
[----:B------:R-:W-:Y:S05]  /*d6f0*/  BRA `(.L_x_227) ;  /* 0xffffffd000cc7947 */ /* 0x000fea000383ffff */
.L_x_178:
        /* <DEDUP_REMOVED lines=8> */
.L_x_181:
[----:B--2---:R2:W3:Y:S02]  /*d780*/  SYNCS.PHASECHK.TRANS64.TRYWAIT P1, [R5+URZ+0x38860], R8 ;  /* 0x03886008050075a7 */ /* 0x0044e4000802017f */
[----:B---3--:R-:W-:Y:S05]  /*d790*/  @!P1 NANOSLEEP.SYNCS 0x989680 ;  /* 0x009896800000995d */ /* 0x008fea0003900000 */
[----:B------:R-:W3:Y:S02]  /*d7a0*/  @!P1 SYNCS.PHASECHK.TRANS64 P1, [R5+URZ+0x38860], R8 ;  /* 0x03886008050095a7 */ /* 0x000ee4000802007f */
[----:B---3--:R-:W-:Y:S05]  /*d7b0*/  @!P1 BRA `(.L_x_181) ;  /* 0xfffffffc00f09947 */ /* 0x008fea000383ffff */
[----:B------:R-:W-:Y:S05]  /*d7c0*/  BRA `(.L_x_229) ;  /* 0xffffffd800ac7947 */ /* 0x000fea000383ffff */
.L_x_188:
[----:B--2---:R2:W3:Y:S02]  /*d7d0*/  SYNCS.PHASECHK.TRANS64.TRYWAIT P2, [R2+URZ+0x38840], R3 ;  /* 0x03884003020075a7 */ /* 0x0044e4000804017f */
[----:B---3--:R-:W-:Y:S05]  /*d7e0*/  @!P2 NANOSLEEP.SYNCS 0x989680 ;  /* 0x009896800000a95d */ /* 0x008fea0003900000 */
[----:B------:R-:W3:Y:S02]  /*d7f0*/  @!P2 SYNCS.PHASECHK.TRANS64 P2, [R2+URZ+0x38840], R3 ;  /* 0x038840030200a5a7 */ /* 0x000ee4000804007f */
[----:B---3--:R-:W-:Y:S05]  /*d800*/  @!P2 BRA `(.L_x_188) ;  /* 0xfffffffc00f0a947 */ /* 0x008fea000383ffff */
[----:B------:R-:W-:Y:S05]  /*d810*/  BRA `(.L_x_230) ;  /* 0xffffffe000547947 */ /* 0x000fea000383ffff */
.L_x_190:
[----:B---3--:R3:W4:Y:S02]  /*d820*/  SYNCS.PHASECHK.TRANS64.TRYWAIT P2, [R2+URZ+0x38860], R3 ;  /* 0x03886003020075a7 */ /* 0x008724000804017f */
[----:B----4-:R-:W-:Y:S05]  /*d830*/  @!P2 NANOSLEEP.SYNCS 0x989680 ;  /* 0x009896800000a95d */ /* 0x010fea0003900000 */
[----:B------:R-:W4:Y:S02]  /*d840*/  @!P2 SYNCS.PHASECHK.TRANS64 P2, [R2+URZ+0x38860], R3 ;  /* 0x038860030200a5a7 */ /* 0x000f24000804007f */
[----:B----4-:R-:W-:Y:S05]  /*d850*/  @!P2 BRA `(.L_x_190) ;  /* 0xfffffffc00f0a947 */ /* 0x010fea000383ffff */
[----:B------:R-:W-:Y:S05]  /*d860*/  BRA `(.L_x_231) ;  /* 0xffffffe000b07947 */ /* 0x000fea000383ffff */
.L_x_196:
[----:B-1----:R1:W2:Y:S02]  /*d870*/  SYNCS.PHASECHK.TRANS64.TRYWAIT P2, [R2+URZ+0x38840], R3 ;  /* 0x03884003020075a7 */ /* 0x0022a4000804017f */
[----:B--2---:R-:W-:Y:S05]  /*d880*/  @!P2 NANOSLEEP.SYNCS 0x989680 ;  /* 0x009896800000a95d */ /* 0x004fea0003900000 */
[----:B------:R-:W2:Y:S02]  /*d890*/  @!P2 SYNCS.PHASECHK.TRANS64 P2, [R2+URZ+0x38840], R3 ;  /* 0x038840030200a5a7 */ /* 0x000ea4000804007f */
[----:B--2---:R-:W-:Y:S05]  /*d8a0*/  @!P2 BRA `(.L_x_196) ;  /* 0xfffffffc00f0a947 */ /* 0x004fea000383ffff */
[----:B------:R-:W-:Y:S05]  /*d8b0*/  BRA `(.L_x_232) ;  /* 0xffffffe8003c7947 */ /* 0x000fea000383ffff */
.L_x_198:
[----:B--2---:R2:W3:Y:S02]  /*d8c0*/  SYNCS.PHASECHK.TRANS64.TRYWAIT P2, [R2+URZ+0x38860], R3 ;  /* 0x03886003020075a7 */ /* 0x0044e4000804017f */
[----:B---3--:R-:W-:Y:S05]  /*d8d0*/  @!P2 NANOSLEEP.SYNCS 0x989680 ;  /* 0x009896800000a95d */ /* 0x008fea0003900000 */
[----:B------:R-:W3:Y:S02]  /*d8e0*/  @!P2 SYNCS.PHASECHK.TRANS64 P2, [R2+URZ+0x38860], R3 ;  /* 0x038860030200a5a7 */ /* 0x000ee4000804007f */
[----:B---3--:R-:W-:Y:S05]  /*d8f0*/  @!P2 BRA `(.L_x_198) ;  /* 0xfffffffc00f0a947 */ /* 0x008fea000383ffff */
[----:B------:R-:W-:Y:S05]  /*d900*/  BRA `(.L_x_233) ;  /* 0xffffffe800987947 */ /* 0x000fea000383ffff */
.L_x_203:
[----:B-1----:R1:W2:Y:S02]  /*d910*/  SYNCS.PHASECHK.TRANS64.TRYWAIT P2, [R2+URZ+0x38840], R3 ;  /* 0x03884003020075a7 */ /* 0x0022a4000804017f */
[----:B--2---:R-:W-:Y:S05]  /*d920*/  @!P2 NANOSLEEP.SYNCS 0x989680 ;  /* 0x009896800000a95d */ /* 0x004fea0003900000 */
[----:B------:R-:W2:Y:S02]  /*d930*/  @!P2 SYNCS.PHASECHK.TRANS64 P2, [R2+URZ+0x38840], R3 ;  /* 0x038840030200a5a7 */ /* 0x000ea4000804007f */
[----:B--2---:R-:W-:Y:S05]  /*d940*/  @!P2 BRA `(.L_x_203) ;  /* 0xfffffffc00f0a947 */ /* 0x004fea000383ffff */
[----:B------:R-:W-:Y:S05]  /*d950*/  BRA `(.L_x_234) ;  /* 0xfffffff0000c7947 */ /* 0x000fea000383ffff */
.L_x_205:
[----:B--2---:R2:W3:Y:S02]  /*d960*/  SYNCS.PHASECHK.TRANS64.TRYWAIT P2, [R2+URZ+0x38860], R3 ;  /* 0x03886003020075a7 */ /* 0x0044e4000804017f */
[----:B---3--:R-:W-:Y:S05]  /*d970*/  @!P2 NANOSLEEP.SYNCS 0x989680 ;  /* 0x009896800000a95d */ /* 0x008fea0003900000 */
[----:B------:R-:W3:Y:S02]  /*d980*/  @!P2 SYNCS.PHASECHK.TRANS64 P2, [R2+URZ+0x38860], R3 ;  /* 0x038860030200a5a7 */ /* 0x000ee4000804007f */
[----:B---3--:R-:W-:Y:S05]  /*d990*/  @!P2 BRA `(.L_x_205) ;  /* 0xfffffffc00f0a947 */ /* 0x008fea000383ffff */
[----:B------:R-:W-:Y:S05]  /*d9a0*/  BRA `(.L_x_235) ;  /* 0xfffffff000687947 */ /* 0x000fea000383ffff */
.L_x_210:
[----:B--2---:R2:W3:Y:S02]  /*d9b0*/  SYNCS.PHASECHK.TRANS64.TRYWAIT P0, [R0+URZ+0x38820], R3 ;  /* 0x03882003000075a7 */ /* 0x0044e4000800017f */
[----:B---3--:R-:W-:Y:S05]  /*d9c0*/  @!P0 NANOSLEEP.SYNCS 0x989680 ;  /* 0x009896800000895d */ /* 0x008fea0003900000 */
[----:B------:R-:W3:Y:S02]  /*d9d0*/  @!P0 SYNCS.PHASECHK.TRANS64 P0, [R0+URZ+0x38820], R3 ;  /* 0x03882003000085a7 */ /* 0x000ee4000800007f */
[----:B---3--:R-:W-:Y:S05]  /*d9e0*/  @!P0 BRA `(.L_x_210) ;  /* 0xfffffffc00f08947 */ /* 0x008fea000383ffff */
[----:B------:R-:W-:Y:S05]  /*d9f0*/  BRA `(.L_x_236) ;  /* 0xfffffff400bc7947 */ /* 0x000fea000383ffff */
.L_x_211:
[----:B------:R-:W3:Y:S01]  /*da00*/  S2R R2, SR_TID.X ;  /* 0x0000000000027919 */ /* 0x000ee20000002100 */
[----:B------:R-:W-:Y:S01]  /*da10*/  BSSY B0, `(.L_x_237) ;  /* 0x000000a000007945 */ /* 0x000fe20003800000 */
[----:B------:R-:W-:Y:S01]  /*da20*/  IMAD.MOV.U32 R12, RZ, RZ, RZ ;  /* 0x000000ffff0c7224 */ /* 0x000fe200078e00ff */
[----:B------:R-:W-:Y:S01]  /*da30*/  MOV R15, 0xffffffff ;  /* 0xffffffff000f7802 */ /* 0x000fe20000000f00 */
[----:B------:R-:W-:Y:S01]  /*da40*/  IMAD.MOV.U32 R11, RZ, RZ, 0x1f ;  /* 0x0000001fff0b7424 */ /* 0x000fe200078e00ff */
[----:B---3--:R-:W-:-:S04]  /*da50*/  SHF.R.U32.HI R2, RZ, 0x5, R2 ;  /* 0x00000005ff027819 */ /* 0x008fc80000011602 */
[----:B------:R-:W-:-:S04]  /*da60*/  LOP3.LUT R2, R2, 0x3, RZ, 0xc0, !PT ;  /* 0x0000000302027812 */ /* 0x000fc800078ec0ff */
[----:B------:R-:W-:-:S07]  /*da70*/  MOV R13, R2 ;  /* 0x00000002000d7202 */ /* 0x000fce0000000f00 */
[----:B-12---:R-:W-:Y:S05]  /*da80*/  WARPSYNC.COLLECTIVE R15, `(.L_x_238) ;  /* 0x000000000f087348 */ /* 0x006fea0003c00000 */
[----:B------:R3:W4:Y:S02]  /*da90*/  SHFL.IDX P6, R14, R13, R12, R11 ;  /* 0x0000000c0d0e7389 */ /* 0x00072400000c000b */
[----:B-1234-:R-:W-:Y:S01]  /*daa0*/  ENDCOLLECTIVE ;  /* 0x000000000000791b */ /* 0x01efe20003800000 */
.L_x_238:
[----:B------:R-:W-:Y:S05]  /*dab0*/  BSYNC B0 ;  /* 0x0000000000007941 */ /* 0x000fea0003800000 */
.L_x_237:
[----:B------:R-:W-:Y:S05]  /*dac0*/  BRA `(.L_x_239) ;  /* 0xfffffff400a47947 */ /* 0x000fea000383ffff */
.L_x_214:
[----:B------:R-:W-:Y:S01]  /*dad0*/  BSSY B1, `(.L_x_240) ;  /* 0x0000006000017945 */ /* 0x000fe20003800000 */
[----:B------:R-:W-:-:S07]  /*dae0*/  IMAD.MOV.U32 R15, RZ, RZ, -0x1 ;  /* 0xffffffffff0f7424 */ /* 0x000fce00078e00ff */
[----:B-123--:R-:W-:Y:S05]  /*daf0*/  WARPSYNC.COLLECTIVE R15, `(.L_x_241) ;  /* 0x000000000f0c7348 */ /* 0x00efea0003c00000 */
[----:B------:R-:W-:Y:S02]  /*db00*/  ELECT P6, UR62, PT ;  /* 0x00000000003e782f */ /* 0x000fe400038c0000 */
[----:B------:R-:W-:Y:S01]  /*db10*/  MOV R14, UR62 ;  /* 0x0000003e000e7c02 */ /* 0x000fe20008000f00 */
[----:B-123--:R-:W-:Y:S10]  /*db20*/  ENDCOLLECTIVE ;  /* 0x000000000000791b */ /* 0x00eff40003800000 */
.L_x_241:
[----:B------:R-:W-:Y:S05]  /*db30*/  BSYNC B1 ;  /* 0x0000000000017941 */ /* 0x000fea0003800000 */
.L_x_240:
[----:B------:R-:W-:Y:S05]  /*db40*/  BRA `(.L_x_242) ;  /* 0xfffffff4009c7947 */ /* 0x000fea000383ffff */
.L_x_215:
[----:B--2---:R2:W3:Y:S02]  /*db50*/  SYNCS.PHASECHK.TRANS64.TRYWAIT P0, [R6+URZ], R5 ;  /* 0x00000005060075a7 */ /* 0x0044e4000800017f */
[----:B---3--:R-:W-:Y:S05]  /*db60*/  @!P0 NANOSLEEP.SYNCS 0x989680 ;  /* 0x009896800000895d */ /* 0x008fea0003900000 */
[----:B------:R-:W3:Y:S02]  /*db70*/  @!P0 SYNCS.PHASECHK.TRANS64 P0, [R6+URZ], R5 ;  /* 0x00000005060085a7 */ /* 0x000ee4000800007f */
[----:B---3--:R-:W-:Y:S05]  /*db80*/  @!P0 BRA `(.L_x_215) ;  /* 0xfffffffc00f08947 */ /* 0x008fea000383ffff */
[----:B------:R-:W-:Y:S05]  /*db90*/  BRA `(.L_x_243) ;  /* 0xfffffff400bc7947 */ /* 0x000fea000383ffff */
.L_x_216:
[----:B---3--:R3:W4:Y:S02]  /*dba0*/  SYNCS.PHASECHK.TRANS64.TRYWAIT P0, [R7+URZ], R2 ;  /* 0x00000002070075a7 */ /* 0x008724000800017f */
[----:B----4-:R-:W-:Y:S05]  /*dbb0*/  @!P0 NANOSLEEP.SYNCS 0x989680 ;  /* 0x009896800000895d */ /* 0x010fea0003900000 */
[----:B------:R-:W4:Y:S02]  /*dbc0*/  @!P0 SYNCS.PHASECHK.TRANS64 P0, [R7+URZ], R2 ;  /* 0x00000002070085a7 */ /* 0x000f24000800007f */
[----:B----4-:R-:W-:Y:S05]  /*dbd0*/  @!P0 BRA `(.L_x_216) ;  /* 0xfffffffc00f08947 */ /* 0x010fea000383ffff */
[----:B------:R-:W-:Y:S05]  /*dbe0*/  BRA `(.L_x_244) ;  /* 0xfffffff400b87947 */ /* 0x000fea000383ffff */
.L_x_217:
[----:B----4-:R4:W1:Y:S02]  /*dbf0*/  SYNCS.PHASECHK.TRANS64.TRYWAIT P0, [R16+URZ], R5 ;  /* 0x00000005100075a7 */ /* 0x010864000800017f */
[----:B-1----:R-:W-:Y:S05]  /*dc00*/  @!P0 NANOSLEEP.SYNCS 0x989680 ;  /* 0x009896800000895d */ /* 0x002fea0003900000 */
[----:B------:R-:W1:Y:S02]  /*dc10*/  @!P0 SYNCS.PHASECHK.TRANS64 P0, [R16+URZ], R5 ;  /* 0x00000005100085a7 */ /* 0x000e64000800007f */
[----:B-1----:R-:W-:Y:S05]  /*dc20*/  @!P0 BRA `(.L_x_217) ;  /* 0xfffffffc00f08947 */ /* 0x002fea000383ffff */
[----:B------:R-:W-:Y:S05]  /*dc30*/  BRA `(.L_x_245) ;  /* 0xfffffff400ac7947 */ /* 0x000fea000383ffff */
.L_x_246:
        /* <DEDUP_REMOVED lines=12> */
.L_x_4550:


//--------------------- .text._ZN7cutlass13device_kernelIN5flash11enable_sm90INS1_16FlashAttnFwdSm90INS1_25CollectiveMainloopFwdSm90ILi2EN4cute5tupleIJNS5_1CILi1EEES8_S8_EEENS6_IJNS7_ILi64EEESA_SA_EEELi512ENS_6half_tEfNS_4arch4Sm90ELb0ELb0ELb0ELb1ELb0ELb0ELb0ELb0ELb0ELb0ELb0ELb0EEENS1_21CollectiveEpilogueFwdINS6_IJSA_NS7_ILi512EEESA_EEES9_SC_SE_Li256ELb1ELb0ELb0ELb0EEENS1_36VarlenDynamicPersistentTileSchedulerILi64ELi64ELi256ELi32ELb0ELb0ELb1ELb0ELb1ELb1EEEEEEEEEvNT_6ParamsE --------------------------
	.section	.text._ZN7cutlass13device_kernelIN5flash11enable_sm90INS1_16FlashAttnFwdSm90INS1_25CollectiveMainloopFwdSm90ILi2EN4cute5tupleIJNS5_1CILi1EEES8_S8_EEENS6_IJNS7_ILi64EEESA_SA_EEELi512ENS_6half_tEfNS_4arch4Sm90ELb0ELb0ELb0ELb1ELb0ELb0ELb0ELb0ELb0ELb0ELb0ELb0EEENS1_21CollectiveEpilogueFwdINS6_IJSA_NS7_ILi512EEESA_EEES9_SC_SE_Li256ELb1ELb0ELb0ELb0EEENS1_36VarlenDynamicPersistentTileSchedulerILi64ELi64ELi256ELi32ELb0ELb0ELb1ELb0ELb1ELb1EEEEEEEEEvNT_6ParamsE,"ax",@progbits
	.align	128
.text._ZN7cutlass13device_kernelIN5flash11enable_sm90INS1_16FlashAttnFwdSm90INS1_25CollectiveMainloopFwdSm90ILi2EN4cute5tupleIJNS5_1CILi1EEES8_S8_EEENS6_IJNS7_ILi64EEESA_SA_EEELi512ENS_6half_tEfNS_4arch4Sm90ELb0ELb0ELb0ELb1ELb0ELb0ELb0ELb0ELb0ELb0ELb0ELb0EEENS1_21CollectiveEpilogueFwdINS6_IJSA_NS7_ILi512EEESA_EEES9_SC_SE_Li256ELb1ELb0ELb0ELb0EEENS1_36VarlenDynamicPersistentTileSchedulerILi64ELi64ELi256ELi32ELb0ELb0ELb1ELb0ELb1ELb1EEEEEEEEEvNT_6ParamsE:
        .type           _ZN7cutlass13device_kernelIN5flash11enable_sm90INS1_16FlashAttnFwdSm90INS1_25CollectiveMainloopFwdSm90ILi2EN4cute5tupleIJNS5_1CILi1EEES8_S8_EEENS6_IJNS7_ILi64EEESA_SA_EEELi512ENS_6half_tEfNS_4arch4Sm90ELb0ELb0ELb0ELb1ELb0ELb0ELb0ELb0ELb0ELb0ELb0ELb0EEENS1_21CollectiveEpilogueFwdINS6_IJSA_NS7_ILi512EEESA_EEES9_SC_SE_Li256ELb1ELb0ELb0ELb0EEENS1_36VarlenDynamicPersistentTileSchedulerILi64ELi64ELi256ELi32ELb0ELb0ELb1ELb0ELb1ELb1EEEEEEEEEvNT_6ParamsE,@function
        .size           _ZN7cutlass13device_kernelIN5flash11enable_sm90INS1_16FlashAttnFwdSm90INS1_25CollectiveMainloopFwdSm90ILi2EN4cute5tupleIJNS5_1CILi1EEES8_S8_EEENS6_IJNS7_ILi64EEESA_SA_EEELi512ENS_6half_tEfNS_4arch4Sm90ELb0ELb0ELb0ELb1ELb0ELb0ELb0ELb0ELb0ELb0ELb0ELb0EEENS1_21CollectiveEpilogueFwdINS6_IJSA_NS7_ILi512EEESA_EEES9_SC_SE_Li256ELb1ELb0ELb0ELb0EEENS1_36VarlenDynamicPersistentTileSchedulerILi64ELi64ELi256ELi32ELb0ELb0ELb1ELb0ELb1ELb1EEEEEEEEEvNT_6ParamsE,(.L_x_4551 - _ZN7cutlass13device_kernelIN5flash11enable_sm90INS1_16FlashAttnFwdSm90INS1_25CollectiveMainloopFwdSm90ILi2EN4cute5tupleIJNS5_1CILi1EEES8_S8_EEENS6_IJNS7_ILi64EEESA_SA_EEELi512ENS_6half_tEfNS_4arch4Sm90ELb0ELb0ELb0ELb1ELb0ELb0ELb0ELb0ELb0ELb0ELb0ELb0EEENS1_21CollectiveEpilogueFwdINS6_IJSA_NS7_ILi512EEESA_EEES9_SC_SE_Li256ELb1ELb0ELb0ELb0EEENS1_36VarlenDynamicPersistentTileSchedulerILi64ELi64ELi256ELi32ELb0ELb0ELb1ELb0ELb1ELb1EEEEEEEEEvNT_6ParamsE)
        .other          _ZN7cutlass13device_kernelIN5flash11enable_sm90INS1_16FlashAttnFwdSm90INS1_25CollectiveMainloopFwdSm90ILi2EN4cute5tupleIJNS5_1CILi1EEES8_S8_EEENS6_IJNS7_ILi64EEESA_SA_EEELi512ENS_6half_tEfNS_4arch4Sm90ELb0ELb0ELb0ELb1ELb0ELb0ELb0ELb0ELb0ELb0ELb0ELb0EEENS1_21CollectiveEpilogueFwdINS6_IJSA_NS7_ILi512EEESA_EEES9_SC_SE_Li256ELb1ELb0ELb0ELb0EEENS1_36VarlenDynamicPersistentTileSchedulerILi64ELi64ELi256ELi32ELb0ELb0ELb1ELb0ELb1ELb1EEEEEEEEEvNT_6ParamsE,@"STO_CUDA_ENTRY STV_DEFAULT"
_ZN7cutlass13device_kernelIN5flash11enable_sm90INS1_16FlashAttnFwdSm90INS1_25CollectiveMainloopFwdSm90ILi2EN4cute5tupleIJNS5_1CILi1EEES8_S8_EEENS6_IJNS7_ILi64EEESA_SA_EEELi512ENS_6half_tEfNS_4arch4Sm90ELb0ELb0ELb0ELb1ELb0ELb0ELb0ELb0ELb0ELb0ELb0ELb0EEENS1_21CollectiveEpilogueFwdINS6_IJSA_NS7_ILi512EEESA_EEES9_SC_SE_Li256ELb1ELb0ELb0ELb0EEENS1_36VarlenDynamicPersistentTileSchedulerILi64ELi64ELi256ELi32ELb0ELb0ELb1ELb0ELb1ELb1EEEEEEEEEvNT_6ParamsE:
[----:B------:R-:W0:Y:S02]  /*0000*/  LDC R1, c[0x0][0x28] ;  /* 0x00000a00ff017b82 */ /* 0x000e240000000800 */
[----:B0-----:R-:W-:Y:S01]  /*0010*/  VIADD R1, R1, 0xffffffd0 ;  /* 0xffffffd001017836 */ /* 0x001fe20000000000 */
[----:B------:R-:W0:Y:S01]  /*0020*/  S2R R3, SR_TID.X ;  /* 0x0000000000037919 */ /* 0x000e220000002100 */
[----:B------:R-:W-:Y:S01]  /*0030*/  ELECT P0, URZ, PT ;  /* 0x00000000003f782f */ /* 0x000fe20003800000 */
[----:B------:R-:W-:Y:S01]  /*0040*/  BSSY B0, `(.L_x_247) ;  /* 0x0000011000007945 */ /* 0x000fe20003800000 */
[----:B0-----:R-:W-:-:S05]  /*0050*/  SHF.R.U32.HI R0, RZ, 0x5, R3 ;  /* 0x00000005ff007819 */ /* 0x001fca0000011603 */
[----:B------:R-:W0:Y:S02]  /*0060*/  SHFL.IDX PT, R2, R0, RZ, 0x1f ;  /* 0x00001fff00027589 */ /* 0x000e2400000e0000 */
[----:B0-----:R-:W-:Y:S02]  /*0070*/  ISETP.EQ.AND P0, PT, R2, RZ, P0 ;  /* 0x000000ff0200720c */ /* 0x001fe40000702270 */
[----:B------:R-:W-:-:S11]  /*0080*/  SHF.R.U32.HI R2, RZ, 0x7, R3 ;  /* 0x00000007ff027819 */ /* 0x000fd60000011603 */
[----:B------:R-:W-:Y:S05]  /*0090*/  @!P0 BRA `(.L_x_248) ;  /* 0x00000000002c8947 */ /* 0x000fea0003800000 */
[----:B------:R-:W-:Y:S02]  /*00a0*/  ULDC.64 UR4, c[0x0][0x198] ;  /* 0x0000660000047ab9 */ /* 0x000fe40000000a00 */
[----:B------:R-:W-:Y:S02]  /*00b0*/  UIADD3 UR6, UP0, UR4, 0x270, URZ ;  /* 0x0000027004067890 */ /* 0x000fe4000ff1e03f */
[----:B------:R-:W-:Y:S02]  /*00c0*/  UIADD3 UR8, UP1, UR4, 0x370, URZ ;  /* 0x0000037004087890 */ /* 0x000fe4000ff3e03f */
[----:B------:R-:W-:Y:S02]  /*00d0*/  UIADD3 UR4, UP2, UR4, 0x470, URZ ;  /* 0x0000047004047890 */ /* 0x000fe4000ff5e03f */
[----:B------:R-:W-:Y:S02]  /*00e0*/  UIADD3.X UR7, URZ, UR5, URZ, UP0, !UPT ;  /* 0x000000053f077290 */ /* 0x000fe400087fe43f */
[----:B------:R-:W-:-:S02]  /*00f0*/  UIADD3.X UR9, URZ, UR5, URZ, UP1, !UPT ;  /* 0x000000053f097290 */ /* 0x000fc40008ffe43f */
[----:B------:R-:W-:-:S05]  /*0100*/  UIADD3.X UR5, URZ, UR5, URZ, UP2, !UPT ;  /* 0x000000053f057290 */ /* 0x000fca00097fe43f */
[----:B------:R0:W-:Y:S02]  /*0110*/  UTMACCTL.PF [UR6] ;  /* 0x00000000060079b9 */ /* 0x0001e40008040000 */
[----:B------:R0:W-:Y:S02]  /*0120*/  UTMACCTL.PF [UR8] ;  /* 0x00000000080079b9 */ /* 0x0001e40008040000 */
[----:B------:R0:W-:Y:S02]  /*0130*/  UTMACCTL.PF [UR4] ;  /* 0x00000000040079b9 */ /* 0x0001e40008040000 */
[----:B0-----:R-:W-:Y:S01]  /*0140*/  NOP ;  /* 0x0000000000007918 */ /* 0x001fe20000000000 */
.L_x_248:
[----:B------:R-:W-:Y:S05]  /*0150*/  BSYNC B0 ;  /* 0x0000000000007941 */ /* 0x000fea0003800000 */
.L_x_247:
[----:B------:R-:W-:Y:S01]  /*0160*/  VOTEU.ANY UP0, P0 ;  /* 0x00000000003f7886 */ /* 0x000fe20000000100 */
[----:B------:R-:W0:Y:S01]  /*0170*/  SHFL.IDX PT, R2, R2, RZ, 0x1f ;  /* 0x00001fff02027589 */ /* 0x000e2200000e0000 */
[----:B------:R-:W-:Y:S01]  /*0180*/  UMOV UR4, 0x1 ;  /* 0x0000000100047882 */ /* 0x000fe20000000000 */
[----:B------:R-:W-:Y:S01]  /*0190*/  UMOV UR7, 0x100 ;  /* 0x0000010000077882 */ /* 0x000fe20000000000 */
[----:B------:R-:W-:Y:S01]  /*01a0*/  VOTEU.ANY UP1, P0 ;  /* 0x00000000003f7886 */ /* 0x000fe20000020100 */
[----:B------:R-:W1:Y:S01]  /*01b0*/  @UP0 S2UR UR8, SR_CgaCtaId ;  /* 0x00000000000809c3 */ /* 0x000e620000008800 */
[----:B------:R-:W2:Y:S01]  /*01c0*/  SHFL.IDX PT, R3, R0, RZ, 0x1f ;  /* 0x00001fff00037589 */ /* 0x000ea200000e0000 */
[----:B------:R-:W-:Y:S01]  /*01d0*/  @UP0 UMOV UR6, 0x400 ;  /* 0x0000040000060882 */ /* 0x000fe20000000000 */
[----:B------:R-:W-:-:S04]  /*01e0*/  @UP0 UIADD3 UR4, -UR4, 0x100000, URZ ;  /* 0x0010000004040890 */ /* 0x000fc8000fffe13f */
[----:B------:R-:W-:Y:S02]  /*01f0*/  @UP0 USHF.L.U32 UR5, UR4, 0xb, URZ ;  /* 0x0000000b04050899 */ /* 0x000fe4000800063f */
[----:B------:R-:W-:Y:S01]  /*0200*/  @UP0 USHF.L.U32 UR4, UR4, 0x1, URZ ;  /* 0x0000000104040899 */ /* 0x000fe2000800063f */
[----:B------:R-:W-:Y:S01]  /*0210*/  VOTEU.ANY UP2, P0 ;  /* 0x00000000003f7886 */ /* 0x000fe20000040100 */
[----:B0-----:R-:W-:Y:S01]  /*0220*/  R2UR UR47, R2 ;  /* 0x00000000022f72ca */ /* 0x001fe200000e0000 */
[----:B-1----:R-:W-:Y:S01]  /*0230*/  @UP0 ULEA UR8, UR8, UR6, 0x18 ;  /* 0x0000000608080291 */ /* 0x002fe2000f8ec03f */
[----:B--2---:R-:W-:Y:S01]  /*0240*/  ISETP.NE.AND P1, PT, R3, RZ, PT ;  /* 0x000000ff0300720c */ /* 0x004fe20003f25270 */
[----:B------:R-:W-:-:S04]  /*0250*/  @UP0 UIADD3 UR6, -UR7, 0x100000, URZ ;  /* 0x0010000007060890 */ /* 0x000fc8000fffe13f */
[----:B------:R-:W-:Y:S02]  /*0260*/  @UP0 USHF.L.U32 UR7, UR6, 0xb, URZ ;  /* 0x0000000b06070899 */ /* 0x000fe4000800063f */
[----:B------:R-:W-:-:S04]  /*0270*/  @UP0 USHF.L.U32 UR6, UR6, 0x1, URZ ;  /* 0x0000000106060899 */ /* 0x000fc8000800063f */
[----:B------:R-:W-:Y:S01]  /*0280*/  UISETP.NE.AND UP0, UPT, UR47, URZ, UPT ;  /* 0x0000003f2f00728c */ /* 0x000fe2000bf05270 */
[----:B------:R-:W0:Y:S02]  /*0290*/  FENCE.VIEW.ASYNC.S ;  /* 0x00000000000073c6 */ /* 0x000e240000000000 */
[----:B0-----:R0:W1:Y:S05]  /*02a0*/  @UP1 SYNCS.EXCH.64 URZ, [UR8+0x28c00], UR4 ;  /* 0x028c0004083f15b2 */ /* 0x00106a0008000100 */
[----:B------:R0:W2:Y:S01]  /*02b0*/  @UP2 SYNCS.EXCH.64 URZ, [UR8+0x28c20], UR6 ;  /* 0x028c2006083f25b2 */ /* 0x0000a20008000100 */
[----:B------:R-:W-:Y:S05]  /*02c0*/  @P1 BRA `(.L_x_249) ;  /* 0x0000000000381947 */ /* 0x000fea0003800000 */
[----:B0-----:R-:W0:Y:S01]  /*02d0*/  S2UR UR5, SR_CgaCtaId ;  /* 0x00000000000579c3 */ /* 0x001e220000008800 */
[----:B------:R-:W-:Y:S01]  /*02e0*/  UMOV UR4, 0x400 ;  /* 0x0000040000047882 */ /* 0x000fe20000000000 */
[----:B------:R-:W-:Y:S01]  /*02f0*/  UMOV UR7, 0x1 ;  /* 0x0000000100077882 */ /* 0x000fe20000000000 */
[----:B------:R-:W-:Y:S01]  /*0300*/  ELECT P0, URZ, PT ;  /* 0x00000000003f782f */ /* 0x000fe20003800000 */
[----:B0-----:R-:W-:Y:S02]  /*0310*/  ULEA UR6, UR5, UR4, 0x18 ;  /* 0x0000000405067291 */ /* 0x001fe4000f8ec03f */
[----:B------:R-:W-:-:S04]  /*0320*/  UIADD3 UR4, -UR7, 0x100000, URZ ;  /* 0x0010000007047890 */ /* 0x000fc8000fffe13f */
[----:B------:R-:W-:Y:S02]  /*0330*/  USHF.L.U32 UR5, UR4, 0xb, URZ ;  /* 0x0000000b04057899 */ /* 0x000fe4000800063f */
[----:B------:R-:W-:Y:S01]  /*0340*/  USHF.L.U32 UR4, UR4, 0x1, URZ ;  /* 0x0000000104047899 */ /* 0x000fe2000800063f */
[----:B------:R-:W0:Y:S11]  /*0350*/  FENCE.VIEW.ASYNC.S ;  /* 0x00000000000073c6 */ /* 0x000e360000000000 */
[----:B0-----:R3:W4:Y:S01]  /*0360*/  SYNCS.EXCH.64 URZ, [UR6+0x28c30], UR4 ;  /* 0x028c3004063f75b2 */ /* 0x0017220008000100 */
[----:B------:R3:W0:Y:S01]  /*0370*/  SYNCS.EXCH.64 URZ, [UR6+0x28c40], UR4 ;  /* 0x028c4004063f75b2 */ /* 0x0006220008000100 */
[----:B------:R3:W0:Y:S01]  /*0380*/  SYNCS.EXCH.64 URZ, [UR6+0x28c38], UR4 ;  /* 0x028c3804063f75b2 */ /* 0x0006220008000100 */
[----:B------:R3:W0:Y:S02]  /*0390*/  SYNCS.EXCH.64 URZ, [UR6+0x28c48], UR4 ;  /* 0x028c4804063f75b2 */ /* 0x0006240008000100 */
[----:B---3--:R-:W-:Y:S01]  /*03a0*/  NOP ;  /* 0x0000000000007918 */ /* 0x008fe20000000000 */
.L_x_249:
[----:B------:R-:W3:Y:S01]  /*03b0*/  SHFL.IDX PT, R2, R0, RZ, 0x1f ;  /* 0x00001fff00027589 */ /* 0x000ee200000e0000 */
[----:B------:R-:W-:Y:S01]  /*03c0*/  NOP ;  /* 0x0000000000007918 */ /* 0x000fe20000000000 */
[----:B---3--:R-:W-:-:S13]  /*03d0*/  ISETP.NE.AND P0, PT, R2, RZ, PT ;  /* 0x000000ff0200720c */ /* 0x008fda0003f05270 */
[----:B------:R-:W-:Y:S05]  /*03e0*/  @P0 BRA `(.L_x_250) ;  /* 0x0000000000480947 */ /* 0x000fea0003800000 */
[----:B0-----:R-:W0:Y:S01]  /*03f0*/  S2UR UR5, SR_CgaCtaId ;  /* 0x00000000000579c3 */ /* 0x001e220000008800 */
[----:B------:R-:W-:Y:S01]  /*0400*/  UMOV UR4, 0x400 ;  /* 0x0000040000047882 */ /* 0x000fe20000000000 */
[----:B------:R-:W-:Y:S01]  /*0410*/  UMOV UR6, 0x1 ;  /* 0x0000000100067882 */ /* 0x000fe20000000000 */
[----:B------:R-:W-:Y:S01]  /*0420*/  UMOV UR9, 0x2 ;  /* 0x0000000200097882 */ /* 0x000fe20000000000 */
[----:B------:R-:W-:-:S04]  /*0430*/  UIADD3 UR6, -UR6, 0x100000, URZ ;  /* 0x0010000006067890 */ /* 0x000fc8000fffe13f */
[----:B------:R-:W-:Y:S02]  /*0440*/  USHF.L.U32 UR7, UR6, 0xb, URZ ;  /* 0x0000000b06077899 */ /* 0x000fe4000800063f */
[----:B------:R-:W-:Y:S01]  /*0450*/  USHF.L.U32 UR6, UR6, 0x1, URZ ;  /* 0x0000000106067899 */ /* 0x000fe2000800063f */
[----:B------:R-:W-:Y:S01]  /*0460*/  ELECT P0, URZ, PT ;  /* 0x00000000003f782f */ /* 0x000fe20003800000 */
[----:B0-----:R-:W-:Y:S02]  /*0470*/  ULEA UR8, UR5, UR4, 0x18 ;  /* 0x0000000405087291 */ /* 0x001fe4000f8ec03f */
[----:B------:R-:W-:-:S04]  /*0480*/  UIADD3 UR4, -UR9, 0x100000, URZ ;  /* 0x0010000009047890 */ /* 0x000fc8000fffe13f */
[----:B------:R-:W-:Y:S02]  /*0490*/  USHF.L.U32 UR5, UR4, 0xb, URZ ;  /* 0x0000000b04057899 */ /* 0x000fe4000800063f */
[----:B------:R-:W-:Y:S01]  /*04a0*/  USHF.L.U32 UR4, UR4, 0x1, URZ ;  /* 0x0000000104047899 */ /* 0x000fe2000800063f */
[----:B------:R-:W0:Y:S03]  /*04b0*/  FENCE.VIEW.ASYNC.S ;  /* 0x00000000000073c6 */ /* 0x000e260000000000 */
[----:B0-----:R3:W0:Y:S08]  /*04c0*/  SYNCS.EXCH.64 URZ, [UR8+0x28c50], UR6 ;  /* 0x028c5006083f75b2 */ /* 0x0016300008000100 */
[----:B------:R3:W0:Y:S01]  /*04d0*/  SYNCS.EXCH.64 URZ, [UR8+0x28c60], UR4 ;  /* 0x028c6004083f75b2 */ /* 0x0006220008000100 */
[----:B------:R3:W0:Y:S01]  /*04e0*/  SYNCS.EXCH.64 URZ, [UR8+0x28c58], UR6 ;  /* 0x028c5806083f75b2 */ /* 0x0006220008000100 */
[----:B------:R3:W0:Y:S02]  /*04f0*/  SYNCS.EXCH.64 URZ, [UR8+0x28c68], UR4 ;  /* 0x028c6804083f75b2 */ /* 0x0006240008000100 */
[----:B---3--:R-:W-:Y:S01]  /*0500*/  NOP ;  /* 0x0000000000007918 */ /* 0x008fe20000000000 */
.L_x_250:
[----:B------:R-:W3:Y:S01]  /*0510*/  SHFL.IDX PT, R2, R0, RZ, 0x1f ;  /* 0x00001fff00027589 */ /* 0x000ee200000e0000 */
[----:B------:R-:W-:Y:S01]  /*0520*/  NOP ;  /* 0x0000000000007918 */ /* 0x000fe20000000000 */
[----:B---3--:R-:W-:-:S13]  /*0530*/  ISETP.NE.AND P0, PT, R2, RZ, PT ;  /* 0x000000ff0200720c */ /* 0x008fda0003f05270 */
        /* <DEDUP_REMOVED lines=10> */
[----:B0-----:R3:W0:Y:S01]  /*05e0*/  SYNCS.EXCH.64 URZ, [UR6+0x28c70], UR4 ;  /* 0x028c7004063f75b2 */ /* 0x0016220008000100 */
[----:B------:R3:W0:Y:S01]  /*05f0*/  SYNCS.EXCH.64 URZ, [UR6+0x28c80], UR4 ;  /* 0x028c8004063f75b2 */ /* 0x0006220008000100 */
[----:B------:R3:W0:Y:S01]  /*0600*/  SYNCS.EXCH.64 URZ, [UR6+0x28c78], UR4 ;  /* 0x028c7804063f75b2 */ /* 0x0006220008000100 */
[----:B------:R3:W0:Y:S02]  /*0610*/  SYNCS.EXCH.64 URZ, [UR6+0x28c88], UR4 ;  /* 0x028c8804063f75b2 */ /* 0x0006240008000100 */
[----:B---3--:R-:W-:Y:S01]  /*0620*/  NOP ;  /* 0x0000000000007918 */ /* 0x008fe20000000000 */
.L_x_251:
        /* <DEDUP_REMOVED lines=8> */
[----:B------:R-:W-:Y:S01]  /*06b0*/  ELECT P0, URZ, PT ;  /* 0x00000000003f782f */ /* 0x000fe20003800000 */
[----:B0-----:R-:W-:Y:S02]  /*06c0*/  ULEA UR8, UR5, UR4, 0x18 ;  /* 0x0000000405087291 */ /* 0x001fe4000f8ec03f */
[----:B------:R-:W-:-:S04]  /*06d0*/  UIADD3 UR4, -UR6, 0x100000, URZ ;  /* 0x0010000006047890 */ /* 0x000fc8000fffe13f */
[----:B------:R-:W-:Y:S02]  /*06e0*/  USHF.L.U32 UR5, UR4, 0xb, URZ ;  /* 0x0000000b04057899 */ /* 0x000fe4000800063f */
[----:B------:R-:W-:Y:S02]  /*06f0*/  USHF.L.U32 UR4, UR4, 0x1, URZ ;  /* 0x0000000104047899 */ /* 0x000fe4000800063f */
        /* <DEDUP_REMOVED lines=9> */
.L_x_252:
        /* <DEDUP_REMOVED lines=22> */
.L_x_253:
[----:B------:R-:W-:Y:S01]  /*08f0*/  PLOP3.LUT P0, PT, PT, PT, UP0, 0x80, 0x0 ;  /* 0x000000000000781c */ /* 0x000fe20003f0f008 */
[----:B------:R-:W-:Y:S01]  /*0900*/  UMOV UR36, 0x1 ;  /* 0x0000000100247882 */ /* 0x000fe20000000000 */
[----:B------:R-:W-:Y:S01]  /*0910*/  NOP ;  /* 0x0000000000007918 */ /* 0x000fe20000000000 */
[----:B------:R-:W-:Y:S01]  /*0920*/  USEL UR36, UR36, 0x2, !UP0 ;  /* 0x0000000224247887 */ /* 0x000fe2000c000000 */
[----:B------:R-:W-:Y:S01]  /*0930*/  ULDC.64 UR38, c[0x0][0x208] ;  /* 0x0000820000267ab9 */ /* 0x000fe20000000a00 */
[----:B012-4-:R-:W-:Y:S08]  /*0940*/  BAR.SYNC.DEFER_BLOCKING 0x0 ;  /* 0x0000000000007b1d */ /* 0x017ff00000010000 */
[----:B------:R-:W-:Y:S05]  /*0950*/  @!P0 BRA `(.L_x_254) ;  /* 0x00000088004c8947 */ /* 0x000fea0003800000 */
.L_x_255:
[----:B------:R-:W-:-:S08]  /*0960*/  NOP ;  /* 0x0000000000007918 */ /* 0x000fd00000000000 */
[----:B------:R-:W0:Y:S02]  /*0970*/  USETMAXREG.TRY_ALLOC.CTAPOOL UP0, 0xf0 ;  /* 0x000000f0000079c8 */ /* 0x000e240008000600 */
[----:B0-----:R-:W-:-:S13]  /*0980*/  PLOP3.LUT P0, PT, PT, PT, UP0, 0x80, 0x0 ;  /* 0x000000000000781c */ /* 0x001fda0003f0f008 */
[----:B------:R-:W-:Y:S05]  /*0990*/  @!P0 BRA `(.L_x_255) ;  /* 0xfffffffc00f08947 */ /* 0x000fea000383ffff */
[----:B------:R-:W0:Y:S01]  /*09a0*/  S2R R2, SR_TID.X ;  /* 0x0000000000027919 */ /* 0x000e220000002100 */
[----:B------:R-:W1:Y:S01]  /*09b0*/  S2UR UR4, SR_CgaCtaId ;  /* 0x00000000000479c3 */ /* 0x000e620000008800 */
[----:B------:R-:W-:Y:S02]  /*09c0*/  UMOV UR42, 0x400 ;  /* 0x00000400002a7882 */ /* 0x000fe40000000000 */
[----:B-1----:R-:W-:-:S03]  /*09d0*/  ULEA UR42, UR4, UR42, 0x18 ;  /* 0x0000002a042a7291 */ /* 0x002fc6000f8ec03f */
[----:B------:R-:W-:Y:S01]  /*09e0*/  ULDC UR4, c[0x0][0xc14] ;  /* 0x0003050000047ab9 */ /* 0x000fe20000000800 */
[----:B0-----:R-:W-:-:S04]  /*09f0*/  LOP3.LUT R0, R2, 0xffffff80, RZ, 0xc0, !PT ;  /* 0xffffff8002007812 */ /* 0x001fc800078ec0ff */
[----:B------:R-:W-:-:S13]  /*0a00*/  ISETP.NE.AND P0, PT, R0, 0x80, PT ;  /* 0x000000800000780c */ /* 0x000fda0003f05270 */
[----:B------:R-:W-:Y:S06]  /*0a10*/  @!P0 BAR.ARV 0x8, 0xa0 ;  /* 0x0202800000008b1d */ /* 0x000fec0000002000 */
[----:B------:R-:W-:-:S13]  /*0a20*/  ISETP.GE.U32.AND P0, PT, R2, 0x100, PT ;  /* 0x000001000200780c */ /* 0x000fda0003f06070 */
[----:B------:R-:W-:Y:S08]  /*0a30*/  @P0 BAR.ARV 0xf, 0x100 ;  /* 0x03c4000000000b1d */ /* 0x000ff00000002000 */
[----:B------:R-:W-:Y:S06]  /*0a40*/  BAR.SYNC.DEFER_BLOCKING 0x5, 0x120 ;  /* 0x0144800000007b1d */ /* 0x000fec0000010000 */
[----:B------:R-:W0:Y:S02]  /*0a50*/  LDS.128 R20, [UR42+0x28cd0] ;  /* 0x028cd02aff147984 */ /* 0x000e240008000c00 */
[----:B------:R-:W-:Y:S06]  /*0a60*/  BAR.ARV 0x4, 0x120 ;  /* 0x0104800000007b1d */ /* 0x000fec0000002000 */
[----:B0-----:R-:W-:-:S13]  /*0a70*/  ISETP.GE.AND P0, PT, R23, UR4, PT ;  /* 0x0000000417007c0c */ /* 0x001fda000bf06270 */
[----:B------:R-:W-:Y:S05]  /*0a80*/  @P0 EXIT ;  /* 0x000000000000094d */ /* 0x000fea0003800000 */
[----:B------:R-:W-:Y:S01]  /*0a90*/  VIADD R190, R2, 0xffffff80 ;  /* 0xffffff8002be7836 */ /* 0x000fe20000000000 */
[----:B------:R-:W-:Y:S01]  /*0aa0*/  R2UR UR5, R22 ;  /* 0x00000000160572ca */ /* 0x000fe200000e0000 */
[----:B------:R-:W-:Y:S01]  /*0ab0*/  IMAD.MOV.U32 R185, RZ, RZ, 0x40 ;  /* 0x00000040ffb97424 */ /* 0x000fe200078e00ff */
[----:B------:R-:W-:Y:S02]  /*0ac0*/  ULOP3.LUT UR43, UR36, 0x1, URZ, 0xfc, !UPT ;  /* 0x00000001242b7892 */ /* 0x000fe4000f8efc3f */
[----:B------:R-:W-:Y:S01]  /*0ad0*/  SHF.R.S32.HI R3, RZ, 0x1f, R190 ;  /* 0x0000001fff037819 */ /* 0x000fe200000114be */
[----:B------:R-:W-:Y:S01]  /*0ae0*/  UMOV UR37, URZ ;  /* 0x0000003f00257c82 */ /* 0x000fe20008000000 */
[----:B------:R-:W-:Y:S01]  /*0af0*/  UMOV UR40, URZ ;  /* 0x0000003f00287c82 */ /* 0x000fe20008000000 */
[----:B------:R-:W-:Y:S01]  /*0b00*/  UMOV UR41, URZ ;  /* 0x0000003f00297c82 */ /* 0x000fe20008000000 */
[CC--:B------:R-:W-:Y:S02]  /*0b10*/  LEA.HI R0, R3.reuse, R190.reuse, RZ, 0x4 ;  /* 0x000000be03007211 */ /* 0x0c0fe400078f20ff */
[----:B------:R-:W-:-:S02]  /*0b20*/  LEA.HI R4, R3, R190, RZ, 0x5 ;  /* 0x000000be03047211 */ /* 0x000fc400078f28ff */
[----:B------:R-:W-:Y:S02]  /*0b30*/  SHF.R.S32.HI R11, RZ, 0x4, R0 ;  /* 0x00000004ff0b7819 */ /* 0x000fe40000011400 */
[C---:B------:R-:W-:Y:S02]  /*0b40*/  LOP3.LUT R5, R0.reuse, 0xfffffff0, RZ, 0xc0, !PT ;  /* 0xfffffff000057812 */ /* 0x040fe400078ec0ff */
[--C-:B------:R-:W-:Y:S02]  /*0b50*/  SHF.R.S32.HI R13, RZ, 0x5, R4.reuse ;  /* 0x00000005ff0d7819 */ /* 0x100fe40000011404 */
[----:B------:R-:W-:Y:S01]  /*0b60*/  LEA.HI R2, R0, R11, RZ, 0x1 ;  /* 0x0000000b00027211 */ /* 0x000fe200078f08ff */
[----:B------:R-:W-:Y:S01]  /*0b70*/  IMAD.IADD R7, R190, 0x1, -R5 ;  /* 0x00000001be077824 */ /* 0x000fe200078e0a05 */
[----:B------:R-:W-:Y:S02]  /*0b80*/  SHF.R.S32.HI R4, RZ, 0x1f, R4 ;  /* 0x0000001fff047819 */ /* 0x000fe40000011404 */
[----:B------:R-:W-:-:S02]  /*0b90*/  LEA.HI R9, R3, R190, RZ, 0x7 ;  /* 0x000000be03097211 */ /* 0x000fc400078f38ff */
[----:B------:R-:W-:Y:S02]  /*0ba0*/  LOP3.LUT R2, R2, 0x1ffffffe, RZ, 0xc0, !PT ;  /* 0x1ffffffe02027812 */ /* 0x000fe400078ec0ff */
[----:B------:R-:W-:Y:S02]  /*0bb0*/  LEA.HI R4, R4, R13, RZ, 0x2 ;  /* 0x0000000d04047211 */ /* 0x000fe400078f10ff */
[----:B------:R-:W-:Y:S01]  /*0bc0*/  SHF.R.S32.HI R0, RZ, 0x1f, R7 ;  /* 0x0000001fff007819 */ /* 0x000fe20000011407 */
[----:B------:R-:W-:Y:S01]  /*0bd0*/  IMAD.IADD R11, R11, 0x1, -R2 ;  /* 0x000000010b0b7824 */ /* 0x000fe200078e0a02 */
[----:B------:R-:W-:Y:S02]  /*0be0*/  LOP3.LUT R5, R9, 0xffffff80, RZ, 0xc0, !PT ;  /* 0xffffff8009057812 */ /* 0x000fe400078ec0ff */
[----:B------:R-:W-:Y:S01]  /*0bf0*/  LOP3.LUT R4, R4, 0x3ffffc, RZ, 0xc0, !PT ;  /* 0x003ffffc04047812 */ /* 0x000fe200078ec0ff */
[----:B------:R-:W-:Y:S01]  /*0c00*/  IMAD.SHL.U32 R11, R11, 0x8, RZ ;  /* 0x000000080b0b7824 */ /* 0x000fe200078e00ff */
[----:B------:R-:W-:Y:S01]  /*0c10*/  SHF.R.S32.HI R188, RZ, 0x7, R9 ;  /* 0x00000007ffbc7819 */ /* 0x000fe20000011409 */
[----:B------:R-:W-:Y:S01]  /*0c20*/  IMAD.IADD R5, R190, 0x1, -R5 ;  /* 0x00000001be057824 */ /* 0x000fe200078e0a05 */
[-C--:B------:R-:W-:Y:S01]  /*0c30*/  LEA.HI R2, R0, R7.reuse, RZ, 0x3 ;  /* 0x0000000700027211 */ /* 0x080fe200078f18ff */
[----:B------:R-:W-:Y:S01]  /*0c40*/  IMAD.IADD R6, R13, 0x1, -R4 ;  /* 0x000000010d067824 */ /* 0x000fe200078e0a04 */
[----:B------:R-:W-:-:S02]  /*0c50*/  LEA R15, R188, R7, 0x8 ;  /* 0x00000007bc0f7211 */ /* 0x000fc400078e40ff */
[C---:B------:R-:W-:Y:S01]  /*0c60*/  LOP3.LUT R4, R2.reuse, 0xfffffff8, RZ, 0xc0, !PT ;  /* 0xfffffff802047812 */ /* 0x040fe200078ec0ff */
[----:B------:R-:W-:Y:S01]  /*0c70*/  IMAD.SHL.U32 R8, R2, 0x40, RZ ;  /* 0x0000004002087824 */ /* 0x000fe200078e00ff */
[----:B------:R-:W-:Y:S01]  /*0c80*/  SHF.R.S32.HI R0, RZ, 0x1f, R5 ;  /* 0x0000001fff007819 */ /* 0x000fe20000011405 */
[----:B------:R-:W-:Y:S01]  /*0c90*/  IMAD R12, R6, 0x10, R15 ;  /* 0x00000010060c7824 */ /* 0x000fe200078e020f */
[----:B------:R-:W-:Y:S01]  /*0ca0*/  LEA.HI R3, R3, R190, RZ, 0x3 ;  /* 0x000000be03037211 */ /* 0x000fe200078f18ff */
[----:B------:R-:W-:Y:S01]  /*0cb0*/  IMAD.IADD R6, R7, 0x1, -R4 ;  /* 0x0000000107067824 */ /* 0x000fe200078e0a04 */
[----:B------:R-:W-:Y:S01]  /*0cc0*/  LEA.HI R2, R0, R5, RZ, 0x2 ;  /* 0x0000000500027211 */ /* 0x000fe200078f10ff */
[----:B------:R-:W-:Y:S01]  /*0cd0*/  IMAD.U32 R189, R12, 0x40, R11 ;  /* 0x000000400cbd7824 */ /* 0x000fe200078e000b */
[----:B------:R-:W-:Y:S01]  /*0ce0*/  LOP3.LUT R10, R8, 0x7ffffe00, RZ, 0xc0, !PT ;  /* 0x7ffffe00080a7812 */ /* 0x000fe200078ec0ff */
[----:B------:R-:W-:Y:S01]  /*0cf0*/  IMAD.SHL.U32 R8, R6, 0x40, RZ ;  /* 0x0000004006087824 */ /* 0x000fe200078e00ff */
[----:B------:R-:W-:-:S02]  /*0d00*/  SHF.R.S32.HI R4, RZ, 0x2, R2 ;  /* 0x00000002ff047819 */ /* 0x000fc40000011402 */
[----:B------:R-:W-:Y:S02]  /*0d10*/  SHF.R.S32.HI R7, RZ, 0x1f, R2 ;  /* 0x0000001fff077819 */ /* 0x000fe40000011402 */
[----:B------:R-:W-:Y:S02]  /*0d20*/  LOP3.LUT R8, R8, 0x1c0, RZ, 0xc0, !PT ;  /* 0x000001c008087812 */ /* 0x000fe400078ec0ff */
[----:B------:R-:W-:Y:S02]  /*0d30*/  LEA.HI R7, R7, R4, RZ, 0x3 ;  /* 0x0000000407077211 */ /* 0x000fe400078f18ff */
[----:B------:R-:W-:Y:S02]  /*0d40*/  LOP3.LUT R11, R8, 0x8, R11, 0xf8, !PT ;  /* 0x00000008080b7812 */ /* 0x000fe400078ef80b */
[----:B------:R-:W-:Y:S02]  /*0d50*/  SHF.R.U32.HI R8, RZ, 0x3, R8 ;  /* 0x00000003ff087819 */ /* 0x000fe40000011608 */
[----:B------:R-:W-:-:S02]  /*0d60*/  LEA.HI R0, R0, R5, RZ, 0x5 ;  /* 0x0000000500007211 */ /* 0x000fc400078f28ff */
[----:B------:R-:W-:Y:S02]  /*0d70*/  LOP3.LUT R7, R7, 0xfffffff8, RZ, 0xc0, !PT ;  /* 0xfffffff807077812 */ /* 0x000fe400078ec0ff */
[----:B------:R-:W-:Y:S02]  /*0d80*/  LEA R10, R13, R10, 0xa ;  /* 0x0000000a0d0a7211 */ /* 0x000fe400078e50ff */
[----:B------:R-:W-:Y:S01]  /*0d90*/  LOP3.LUT R11, R11, R8, RZ, 0x3c, !PT ;  /* 0x000000080b0b7212 */ /* 0x000fe200078e3cff */
[----:B------:R-:W-:Y:S01]  /*0da0*/  IMAD.IADD R7, R4, 0x1, -R7 ;  /* 0x0000000104077824 */ /* 0x000fe200078e0a07 */
[----:B------:R-:W-:Y:S02]  /*0db0*/  SHF.R.S32.HI R0, RZ, 0x5, R0 ;  /* 0x00000005ff007819 */ /* 0x000fe40000011400 */
[----:B------:R-:W-:Y:S02]  /*0dc0*/  R2P PR, R6, 0x6 ;  /* 0x0000000606007804 */ /* 0x000fe40000000000 */
[----:B------:R-:W-:Y:S01]  /*0dd0*/  IADD3 R10, R10, R11, RZ ;  /* 0x0000000b0a0a7210 */ /* 0x000fe20007ffe0ff */
[----:B------:R-:W-:Y:S01]  /*0de0*/  IMAD R16, R0, 0x10, R7 ;  /* 0x0000001000107824 */ /* 0x000fe200078e0207 */
[----:B------:R-:W-:Y:S01]  /*0df0*/  LEA.HI R9, R9, R188, RZ, 0x1 ;  /* 0x000000bc09097211 */ /* 0x000fe200078f08ff */
[----:B------:R-:W-:Y:S01]  /*0e00*/  IMAD.MOV.U32 R7, RZ, RZ, R23 ;  /* 0x000000ffff077224 */ /* 0x000fe200078e0017 */
[----:B------:R-:W-:-:S02]  /*0e10*/  LEA R23, R10, UR42, 0x1 ;  /* 0x0000002a0a177c11 */ /* 0x000fc4000f8e08ff */
[----:B------:R-:W-:Y:S02]  /*0e20*/  LOP3.LUT R2, R2, 0x7ffffffc, RZ, 0xc0, !PT ;  /* 0x7ffffffc02027812 */ /* 0x000fe400078ec0ff */
[----:B------:R-:W-:Y:S01]  /*0e30*/  LOP3.LUT R11, R3, 0x1ffffff8, RZ, 0xc0, !PT ;  /* 0x1ffffff8030b7812 */ /* 0x000fe200078ec0ff */
[----:B------:R-:W-:Y:S01]  /*0e40*/  VIADD R186, R23, 0x26800 ;  /* 0x0002680017ba7836 */ /* 0x000fe20000000000 */
[----:B------:R-:W-:Y:S01]  /*0e50*/  LOP3.LUT R9, R9, 0xfffffe, RZ, 0xc0, !PT ;  /* 0x00fffffe09097812 */ /* 0x000fe200078ec0ff */
[----:B------:R-:W-:Y:S01]  /*0e60*/  IMAD.IADD R17, R5, 0x1, -R2 ;  /* 0x0000000105117824 */ /* 0x000fe200078e0a02 */
[----:B------:R-:W-:Y:S01]  /*0e70*/  IADD3 R184, R23, 0x26820, RZ ;  /* 0x0002682017b87810 */ /* 0x000fe20007ffe0ff */
[----:B------:R-:W-:Y:S01]  /*0e80*/  IMAD.IADD R2, R190, 0x1, -R11 ;  /* 0x00000001be027824 */ /* 0x000fe200078e0a0b */
[----:B------:R-:W-:Y:S01]  /*0e90*/  SEL R185, R185, 0xffffffc0, !P2 ;  /* 0xffffffc0b9b97807 */ /* 0x000fe20005000000 */
[----:B------:R-:W-:Y:S01]  /*0ea0*/  IMAD.IADD R9, R188, 0x1, -R9 ;  /* 0x00000001bc097824 */ /* 0x000fe200078e0a09 */
[----:B------:R-:W-:Y:S01]  /*0eb0*/  SHF.R.S32.HI R18, RZ, 0x3, R3 ;  /* 0x00000003ff127819 */ /* 0x000fe20000011403 */
[C---:B------:R-:W-:Y:S01]  /*0ec0*/  @P1 VIADD R184, R186.reuse, 0xffffffe0 ;  /* 0xffffffe0bab81836 */ /* 0x040fe20000000000 */
[----:B------:R-:W-:Y:S01]  /*0ed0*/  IADD3 R186, R186, R185, RZ ;  /* 0x000000b9baba7210 */ /* 0x000fe20007ffe0ff */
[----:B------:R-:W-:-:S02]  /*0ee0*/  IMAD.MOV.U32 R5, RZ, RZ, R21 ;  /* 0x000000ffff057224 */ /* 0x000fc400078e0015 */
[----:B------:R-:W-:Y:S02]  /*0ef0*/  IMAD.SHL.U32 R2, R2, 0x8, RZ ;  /* 0x0000000802027824 */ /* 0x000fe400078e00ff */
[----:B------:R-:W-:Y:S02]  /*0f00*/  IMAD.SHL.U32 R22, R9, 0x100, RZ ;  /* 0x0000010009167824 */ /* 0x000fe400078e00ff */
[----:B------:R-:W-:Y:S02]  /*0f10*/  IMAD.SHL.U32 R17, R17, 0x2, RZ ;  /* 0x0000000211117824 */ /* 0x000fe400078e00ff */
[----:B------:R-:W-:-:S07]  /*0f20*/  IMAD.IADD R185, R185, 0x1, R184 ;  /* 0x00000001b9b97824 */ /* 0x000fce00078e02b8 */
.L_x_299:
[----:B0-2---:R-:W0:Y:S01]  /*0f30*/  LDC.64 R8, c[0x0][0xc60] ;  /* 0x00031800ff087b82 */ /* 0x005e220000000a00 */
[----:B------:R-:W-:Y:S01]  /*0f40*/  ULDC.64 UR6, c[0x0][0xa28] ;  /* 0x00028a0000067ab9 */ /* 0x000fe20000000a00 */
[----:B------:R-:W-:Y:S01]  /*0f50*/  ULDC.64 UR8, c[0x0][0xa20] ;  /* 0x0002880000087ab9 */ /* 0x000fe20000000a00 */
[----:B------:R-:W-:Y:S01]  /*0f60*/  IMAD.MOV.U32 R3, RZ, RZ, RZ ;  /* 0x000000ffff037224 */ /* 0x000fe200078e00ff */
[----:B------:R-:W-:Y:S01]  /*0f70*/  ULDC UR4, c[0x0][0x404] ;  /* 0x0001010000047ab9 */ /* 0x000fe20000000800 */
[----:B0-----:R-:W-:-:S06]  /*0f80*/  IMAD.WIDE R6, R7, 0x4, R8 ;  /* 0x0000000407067825 */ /* 0x001fcc00078e0208 */
[----:B------:R-:W2:Y:S01]  /*0f90*/  LDG.E R6, desc[UR38][R6.64] ;  /* 0x0000002606067981 */ /* 0x000ea2000c1e1900 */
[----:B------:R-:W-:-:S04]  /*0fa0*/  UISETP.NE.U32.AND UP0, UPT, UR6, URZ, UPT ;  /* 0x0000003f0600728c */ /* 0x000fc8000bf05070 */
[----:B------:R-:W-:-:S06]  /*0fb0*/  UISETP.NE.AND.EX UP0, UPT, UR7, URZ, UPT, UP0 ;  /* 0x0000003f0700728c */ /* 0x000fcc000bf05300 */
[----:B------:R-:W-:Y:S02]  /*0fc0*/  PLOP3.LUT P0, PT, PT, PT, UP0, 0x80, 0x0 ;  /* 0x000000000000781c */ /* 0x000fe40003f0f008 */
[----:B--2---:R-:W-:-:S13]  /*0fd0*/  R2UR UR44, R6 ;  /* 0x00000000062c72ca */ /* 0x004fda00000e0000 */
[----:B------:R-:W-:Y:S02]  /*0fe0*/  USHF.R.S32.HI UR45, URZ, 0x1f, UR44 ;  /* 0x0000001f3f2d7899 */ /* 0x000fe4000801142c */
[----:B------:R-:W-:-:S04]  /*0ff0*/  @UP0 ULEA UR6, UP1, UR44, UR6, 0x2 ;  /* 0x000000062c060291 */ /* 0x000fc8000f82103f */
[----:B------:R-:W-:Y:S02]  /*1000*/  @UP0 ULEA.HI.X UR7, UR44, UR7, UR45, 0x2, UP1 ;  /* 0x000000072c070291 */ /* 0x000fe400088f142d */
[----:B------:R-:W-:Y:S01]  /*1010*/  UISETP.NE.U32.AND UP0, UPT, UR8, URZ, UPT ;  /* 0x0000003f0800728c */ /* 0x000fe2000bf05070 */
[----:B------:R-:W-:-:S03]  /*1020*/  IMAD.U32 R8, RZ, RZ, UR6 ;  /* 0x00000006ff087e24 */ /* 0x000fc6000f8e00ff */
[----:B------:R-:W-:Y:S01]  /*1030*/  IMAD.U32 R9, RZ, RZ, UR7 ;  /* 0x00000007ff097e24 */ /* 0x000fe2000f8e00ff */
[----:B------:R-:W-:Y:S01]  /*1040*/  ULDC.64 UR6, c[0x0][0x3f8] ;  /* 0x0000fe0000067ab9 */ /* 0x000fe20000000a00 */
[----:B------:R-:W-:Y:S02]  /*1050*/  UISETP.NE.AND.EX UP0, UPT, UR9, URZ, UPT, UP0 ;  /* 0x0000003f0900728c */ /* 0x000fe4000bf05300 */
[----:B------:R-:W-:Y:S01]  /*1060*/  UISETP.NE.U32.AND UP1, UPT, UR6, URZ, UPT ;  /* 0x0000003f0600728c */ /* 0x000fe2000bf25070 */
[----:B------:R0:W5:Y:S03]  /*1070*/  @P0 LDG.E R3, desc[UR38][R8.64] ;  /* 0x0000002608030981 */ /* 0x000166000c1e1900 */
[----:B------:R-:W-:Y:S01]  /*1080*/  UISETP.NE.AND.EX UP1, UPT, UR7, URZ, UPT, UP1 ;  /* 0x0000003f0700728c */ /* 0x000fe2000bf25310 */
[----:B------:R-:W-:Y:S02]  /*1090*/  PLOP3.LUT P0, PT, PT, PT, UP0, 0x80, 0x0 ;  /* 0x000000000000781c */ /* 0x000fe40003f0f008 */
[----:B------:R-:W-:Y:S01]  /*10a0*/  ULDC UR7, c[0x0][0x2e0] ;  /* 0x0000b80000077ab9 */ /* 0x000fe20000000800 */
[----:B------:R-:W-:-:S02]  /*10b0*/  USEL UR4, UR4, 0x1, UP1 ;  /* 0x0000000104047887 */ /* 0x000fc40008800000 */
[----:B------:R-:W-:Y:S02]  /*10c0*/  @UP0 ULEA UR6, UP1, UR44, UR8, 0x2 ;  /* 0x000000082c060291 */ /* 0x000fe4000f82103f */
[----:B------:R-:W-:Y:S02]  /*10d0*/  UIMAD UR4, UR4, UR7, URZ ;  /* 0x00000007040472a4 */ /* 0x000fe4000f8e023f */
[----:B------:R-:W-:Y:S02]  /*10e0*/  @UP0 ULEA.HI.X UR7, UR44, UR9, UR45, 0x2, UP1 ;  /* 0x000000092c070291 */ /* 0x000fe400088f142d */
[----:B------:R-:W-:Y:S02]  /*10f0*/  MOV R6, UR6 ;  /* 0x0000000600067c02 */ /* 0x000fe40008000f00 */
[----:B------:R-:W-:Y:S02]  /*1100*/  IMAD.U32 R152, RZ, RZ, UR4 ;  /* 0x00000004ff987e24 */ /* 0x000fe4000f8e00ff */
[----:B------:R-:W-:-:S05]  /*1110*/  IMAD.U32 R7, RZ, RZ, UR7 ;  /* 0x00000007ff077e24 */ /* 0x000fca000f8e00ff */
[----:B------:R0:W5:Y:S01]  /*1120*/  @P0 LDG.E R152, desc[UR38][R6.64] ;  /* 0x0000002606980981 */ /* 0x000162000c1e1900 */
[----:B------:R-:W-:Y:S01]  /*1130*/  UMOV UR46, UR5 ;  /* 0x00000005002e7c82 */ /* 0x000fe20008000000 */
[----:B-1-3--:R-:W-:Y:S05]  /*1140*/  @P0 BRA `(.L_x_256) ;  /* 0x00000000002c0947 */ /* 0x00afea0003800000 */
[----:B------:R-:W-:Y:S02]  /*1150*/  ULDC.64 UR4, c[0x0][0xa08] ;  /* 0x0002820000047ab9 */ /* 0x000fe40000000a00 */
[----:B------:R-:W-:-:S04]  /*1160*/  ISETP.NE.U32.AND P0, PT, RZ, UR4, PT ;  /* 0x00000004ff007c0c */ /* 0x000fc8000bf05070 */
[----:B------:R-:W-:-:S13]  /*1170*/  ISETP.NE.AND.EX P0, PT, RZ, UR5, PT, P0 ;  /* 0x00000005ff007c0c */ /* 0x000fda000bf05300 */
[----:B------:R-:W-:Y:S05]  /*1180*/  @!P0 BRA `(.L_x_256) ;  /* 0x00000000001c8947 */ /* 0x000fea0003800000 */
[----:B------:R-:W-:Y:S02]  /*1190*/  ULDC.64 UR4, c[0x0][0xa08] ;  /* 0x0002820000047ab9 */ /* 0x000fe40000000a00 */
[----:B------:R-:W-:-:S06]  /*11a0*/  UIMAD.WIDE UR4, UR44, 0x4, UR4 ;  /* 0x000000042c0478a5 */ /* 0x000fcc000f8e0204 */
[----:B0-----:R-:W-:Y:S02]  /*11b0*/  IMAD.U32 R6, RZ, RZ, UR4 ;  /* 0x00000004ff067e24 */ /* 0x001fe4000f8e00ff */
[----:B------:R-:W-:-:S05]  /*11c0*/  IMAD.U32 R7, RZ, RZ, UR5 ;  /* 0x00000005ff077e24 */ /* 0x000fca000f8e00ff */
[----:B-----5:R-:W2:Y:S04]  /*11d0*/  LDG.E R152, desc[UR38][R6.64] ;  /* 0x0000002606987981 */ /* 0x020ea8000c1e1900 */
[----:B------:R-:W2:Y:S02]  /*11e0*/  LDG.E R9, desc[UR38][R6.64+0x4] ;  /* 0x0000042606097981 */ /* 0x000ea4000c1e1900 */
[----:B--2---:R-:W-:-:S07]  /*11f0*/  IMAD.IADD R152, R9, 0x1, -R152 ;  /* 0x0000000109987824 */ /* 0x004fce00078e0a98 */
.L_x_256:
[----:B------:R-:W-:Y:S01]  /*1200*/  UISETP.NE.AND UP0, UPT, UR47, 0x1, UPT ;  /* 0x000000012f00788c */ /* 0x000fe2000bf05270 */
[----:B-----5:R-:W-:Y:S01]  /*1210*/  IMAD.IADD R152, R152, 0x1, -R3 ;  /* 0x0000000198987824 */ /* 0x020fe200078e0a03 */
[----:B------:R-:W-:Y:S01]  /*1220*/  CS2R R32, SRZ ;  /* 0x0000000000207805 */ /* 0x000fe2000001ff00 */
[----:B------:R-:W-:Y:S01]  /*1230*/  IMAD.MOV.U32 R187, RZ, RZ, R5 ;  /* 0x000000ffffbb7224 */ /* 0x000fe200078e0005 */
[----:B------:R-:W-:Y:S02]  /*1240*/  CS2R R36, SRZ ;  /* 0x0000000000247805 */ /* 0x000fe4000001ff00 */
[----:B------:R-:W-:Y:S02]  /*1250*/  CS2R R150, SRZ ;  /* 0x0000000000967805 */ /* 0x000fe4000001ff00 */
[----:B------:R-:W-:Y:S02]  /*1260*/  PLOP3.LUT P0, PT, PT, PT, UP0, 0x80, 0x0 ;  /* 0x000000000000781c */ /* 0x000fe40003f0f008 */
[----:B------:R-:W-:-:S02]  /*1270*/  CS2R R148, SRZ ;  /* 0x0000000000947805 */ /* 0x000fc4000001ff00 */
[----:B------:R-:W-:Y:S02]  /*1280*/  IADD3 R0, R152, 0x3f, RZ ;  /* 0x0000003f98007810 */ /* 0x000fe40007ffe0ff */
[----:B------:R-:W-:Y:S02]  /*1290*/  CS2R R146, SRZ ;  /* 0x0000000000927805 */ /* 0x000fe4000001ff00 */
[----:B------:R-:W-:Y:S02]  /*12a0*/  CS2R R144, SRZ ;  /* 0x0000000000907805 */ /* 0x000fe4000001ff00 */
[----:B------:R-:W-:Y:S02]  /*12b0*/  CS2R R142, SRZ ;  /* 0x00000000008e7805 */ /* 0x000fe4000001ff00 */
[----:B------:R-:W-:Y:S02]  /*12c0*/  SHF.R.S32.HI R3, RZ, 0x1f, R0 ;  /* 0x0000001fff037819 */ /* 0x000fe40000011400 */
[----:B------:R-:W-:-:S02]  /*12d0*/  CS2R R140, SRZ ;  /* 0x00000000008c7805 */ /* 0x000fc4000001ff00 */
[----:B------:R-:W-:Y:S02]  /*12e0*/  CS2R R138, SRZ ;  /* 0x00000000008a7805 */ /* 0x000fe4000001ff00 */
[----:B------:R-:W-:Y:S02]  /*12f0*/  CS2R R136, SRZ ;  /* 0x0000000000887805 */ /* 0x000fe4000001ff00 */
[----:B------:R-:W-:Y:S01]  /*1300*/  LEA.HI R3, R3, R0, RZ, 0x6 ;  /* 0x0000000003037211 */ /* 0x000fe200078f30ff */
[----:B------:R-:W-:Y:S01]  /*1310*/  IMAD.MOV.U32 R178, RZ, RZ, RZ ;  /* 0x000000ffffb27224 */ /* 0x000fe200078e00ff */
[----:B------:R-:W-:Y:S02]  /*1320*/  CS2R R176, SRZ ;  /* 0x0000000000b07805 */ /* 0x000fe4000001ff00 */
[----:B------:R-:W-:Y:S02]  /*1330*/  CS2R R132, SRZ ;  /* 0x0000000000847805 */ /* 0x000fe4000001ff00 */
[----:B------:R-:W-:-:S02]  /*1340*/  CS2R R174, SRZ ;  /* 0x0000000000ae7805 */ /* 0x000fc4000001ff00 */
[----:B------:R-:W-:Y:S02]  /*1350*/  CS2R R128, SRZ ;  /* 0x0000000000807805 */ /* 0x000fe4000001ff00 */
[----:B------:R-:W-:Y:S02]  /*1360*/  CS2R R172, SRZ ;  /* 0x0000000000ac7805 */ /* 0x000fe4000001ff00 */
[----:B------:R-:W-:Y:S02]  /*1370*/  CS2R R124, SRZ ;  /* 0x00000000007c7805 */ /* 0x000fe4000001ff00 */
[----:B------:R-:W-:Y:S02]  /*1380*/  CS2R R170, SRZ ;  /* 0x0000000000aa7805 */ /* 0x000fe4000001ff00 */
[----:B------:R-:W-:Y:S01]  /*1390*/  CS2R R120, SRZ ;  /* 0x0000000000787805 */ /* 0x000fe2000001ff00 */
[----:B------:R-:W-:Y:S01]  /*13a0*/  IMAD.MOV.U32 R168, RZ, RZ, RZ ;  /* 0x000000ffffa87224 */ /* 0x000fe200078e00ff */
[----:B------:R-:W-:-:S02]  /*13b0*/  CS2R R116, SRZ ;  /* 0x0000000000747805 */ /* 0x000fc4000001ff00 */
[----:B------:R-:W-:Y:S02]  /*13c0*/  CS2R R166, SRZ ;  /* 0x0000000000a67805 */ /* 0x000fe4000001ff00 */
[----:B------:R-:W-:Y:S02]  /*13d0*/  CS2R R164, SRZ ;  /* 0x0000000000a47805 */ /* 0x000fe4000001ff00 */
[----:B------:R-:W-:Y:S02]  /*13e0*/  CS2R R112, SRZ ;  /* 0x0000000000707805 */ /* 0x000fe4000001ff00 */
[----:B------:R-:W-:Y:S02]  /*13f0*/  CS2R R162, SRZ ;  /* 0x0000000000a27805 */ /* 0x000fe4000001ff00 */
[----:B------:R-:W-:Y:S02]  /*1400*/  CS2R R108, SRZ ;  /* 0x00000000006c7805 */ /* 0x000fe4000001ff00 */
[----:B------:R-:W-:-:S02]  /*1410*/  CS2R R160, SRZ ;  /* 0x0000000000a07805 */ /* 0x000fc4000001ff00 */
[----:B------:R-:W-:Y:S02]  /*1420*/  CS2R R104, SRZ ;  /* 0x0000000000687805 */ /* 0x000fe4000001ff00 */
        /* <DEDUP_REMOVED lines=38> */
[----:B0-----:R-:W-:-:S02]  /*1690*/  CS2R R8, SRZ ;  /* 0x0000000000087805 */ /* 0x001fc4000001ff00 */
[----:B------:R-:W-:Y:S01]  /*16a0*/  SHF.R.S32.HI R169, RZ, 0x6, R3 ;  /* 0x00000006ffa97819 */ /* 0x000fe20000011403 */
[----:B------:R-:W-:Y:S06]  /*16b0*/  @!P0 BRA `(.L_x_257) ;  /* 0x0000001800508947 */ /* 0x000fec0003800000 */
[----:B------:R-:W-:Y:S02]  /*16c0*/  ISETP.GE.AND P1, PT, R152, 0x1, PT ;  /* 0x000000019800780c */ /* 0x000fe40003f26270 */
[----:B------:R-:W-:-:S11]  /*16d0*/  PLOP3.LUT P0, PT, PT, PT, PT, 0x80, 0x0 ;  /* 0x000000000000781c */ /* 0x000fd60003f0f070 */
[----:B------:R-:W-:Y:S05]  /*16e0*/  @!P1 BRA `(.L_x_258) ;  /* 0x0000005000b89947 */ /* 0x000fea0003800000 */
[----:B------:R-:W0:Y:S01]  /*16f0*/  SHFL.IDX PT, R0, R188, RZ, 0x1f ;  /* 0x00001fffbc007589 */ /* 0x000e2200000e0000 */
[----:B------:R-:W-:-:S06]  /*1700*/  UISETP.NE.AND UP0, UPT, UR43, 0x3, UPT ;  /* 0x000000032b00788c */ /* 0x000fcc000bf05270 */
[----:B------:R-:W-:Y:S02]  /*1710*/  PLOP3.LUT P0, PT, PT, PT, UP0, 0x80, 0x0 ;  /* 0x000000000000781c */ /* 0x000fe40003f0f008 */
[----:B0-----:R-:W-:-:S13]  /*1720*/  R2UR UR4, R0 ;  /* 0x00000000000472ca */ /* 0x001fda00000e0000 */
        /* <DEDUP_REMOVED lines=10> */
.L_x_259:
[----:B------:R-:W-:Y:S01]  /*17d0*/  ULEA UR16, UR41, UR42, 0x3 ;  /* 0x0000002a29107291 */ /* 0x000fe2000f8e183f */
[----:B------:R-:W-:-:S04]  /*17e0*/  MOV R0, UR40 ;  /* 0x0000002800007c02 */ /* 0x000fc80008000f00 */
[----:B------:R-:W-:-:S04]  /*17f0*/  SHF.L.U32 R0, R0, 0x1f, RZ ;  /* 0x0000001f00007819 */ /* 0x000fc800000006ff */
[----:B------:R-:W0:Y:S02]  /*1800*/  SYNCS.PHASECHK.TRANS64.TRYWAIT P0, [UR16+0x28c50], R0 ;  /* 0x028c5000ff0075a7 */ /* 0x000e240008000150 */
[----:B0-----:R-:W-:Y:S05]  /*1810*/  @!P0 BRA `(.L_x_260) ;  /* 0x000000c400908947 */ /* 0x001fea0003800000 */
.L_x_383:
[----:B------:R-:W-:Y:S01]  /*1820*/  BAR.SYNC.DEFER_BLOCKING 0xe, 0x100 ;  /* 0x0384000000007b1d */ /* 0x000fe20000010000 */
[----:B------:R-:W-:Y:S01]  /*1830*/  UIADD3 UR4, UR42, 0x26800, URZ ;  /* 0x000268002a047890 */ /* 0x000fe2000fffe03f */
[----:B0-----:R-:W-:Y:S01]  /*1840*/  IMAD.U32 R0, RZ, RZ, UR16 ;  /* 0x00000010ff007e24 */ /* 0x001fe2000f8e00ff */
[----:B------:R-:W-:Y:S02]  /*1850*/  ULEA UR12, UR41, UR20, 0xc ;  /* 0x00000014290c7291 */ /* 0x000fe4000f8e603f */
[----:B------:R-:W-:Y:S01]  /*1860*/  USHF.R.U32.HI UR4, URZ, 0x4, UR4 ;  /* 0x000000043f047899 */ /* 0x000fe20008011604 */
[----:B------:R-:W-:Y:S01]  /*1870*/  UMOV UR7, 0x40000040 ;  /* 0x4000004000077882 */ /* 0x000fe20000000000 */
[----:B------:R-:W-:Y:S02]  /*1880*/  UMOV UR5, 0x40000040 ;  /* 0x4000004000057882 */ /* 0x000fe40000000000 */
[----:B------:R-:W-:Y:S01]  /*1890*/  ULOP3.LUT UR4, UR4, 0x3fff, URZ, 0xc0, !UPT ;  /* 0x00003fff04047892 */ /* 0x000fe2000f8ec03f */
[----:B------:R-:W0:Y:S01]  /*18a0*/  S2R R3, SR_TID.X ;  /* 0x0000000000037919 */ /* 0x000e220000002100 */
        /* <DEDUP_REMOVED lines=9> */
[----:B------:R-:W-:-:S06]  /*1940*/  WARPGROUP.ARRIVE ;  /* 0x00000000000079c5 */ /* 0x000fcc0000000000 */
[----:B------:R-:W-:Y:S01]  /*1950*/  HGMMA.64x256x16.F32 R24, gdesc[UR4].tnspB, RZ, !UPT, gsb0 ;  /* 0x43e00000041879f0 */ /* 0x000fe2000c0008ff */
[----:B------:R-:W-:Y:S02]  /*1960*/  UIADD3 UR6, UR12, 0x80, URZ ;  /* 0x000000800c067890 */ /* 0x000fe4000fffe03f */
[----:B------:R-:W-:Y:S01]  /*1970*/  UIADD3 UR4, UR13, 0x2, URZ ;  /* 0x000000020d047890 */ /* 0x000fe2000fffe03f */
[----:B------:R-:W-:Y:S01]  /*1980*/  UMOV UR7, 0x40000040 ;  /* 0x4000004000077882 */ /* 0x000fe20000000000 */
[----:B------:R-:W-:Y:S01]  /*1990*/  UMOV UR5, 0x40000040 ;  /* 0x4000004000057882 */ /* 0x000fe20000000000 */
[----:B------:R-:W-:-:S03]  /*19a0*/  UIADD3 UR12, UR13, 0x6, URZ ;  /* 0x000000060d0c7890 */ /* 0x000fc6000fffe03f */
[----:B------:R-:W-:Y:S01]  /*19b0*/  UMOV UR13, 0x40000040 ;  /* 0x40000040000d7882 */ /* 0x000fe20000000000 */
[----:B0-----:R-:W-:-:S04]  /*19c0*/  LOP3.LUT R3, R3, 0x7f, RZ, 0xc0, !PT ;  /* 0x0000007f03037812 */ /* 0x001fc800078ec0ff */
[----:B------:R-:W-:-:S13]  /*19d0*/  ISETP.NE.AND P0, PT, R3, RZ, PT ;  /* 0x000000ff0300720c */ /* 0x000fda0003f05270 */
        /* <DEDUP_REMOVED lines=16> */
[----:B------:R-:W-:-:S13]  /*1ae0*/  ISETP.GE.AND P0, PT, R152, 0x41, PT ;  /* 0x000000419800780c */ /* 0x000fda0003f06270 */
[----:B0-----:R-:W-:Y:S05]  /*1af0*/  @!P0 BRA `(.L_x_261) ;  /* 0x0000000c00008947 */ /* 0x001fea0003800000 */
[----:B------:R-:W-:-:S07]  /*1b00*/  VIADD R169, R169, 0xfffffffe ;  /* 0xfffffffea9a97836 */ /* 0x000fce0000000000 */
.L_x_266:
[----:B------:R-:W-:Y:S01]  /*1b10*/  BAR.SYNC.DEFER_BLOCKING 0xe, 0x100 ;  /* 0x0384000000007b1d */ /* 0x000fe20000010000 */
[----:B------:R-:W-:Y:S01]  /*1b20*/  IMAD.U32 R3, RZ, RZ, UR41 ;  /* 0x00000029ff037e24 */ /* 0x000fe2000f8e00ff */
[----:B------:R-:W-:Y:S01]  /*1b30*/  UISETP.NE.AND UP1, UPT, UR43, 0x3, UPT ;  /* 0x000000032b00788c */ /* 0x000fe2000bf25270 */
[----:B------:R-:W-:Y:S01]  /*1b40*/  ISETP.GT.AND P1, PT, R169, RZ, PT ;  /* 0x000000ffa900720c */ /* 0x000fe20003f24270 */
[----:B------:R-:W-:Y:S01]  /*1b50*/  UIADD3 UR41, UR41, 0x1, URZ ;  /* 0x0000000129297890 */ /* 0x000fe2000fffe03f */
[----:B0-----:R-:W-:Y:S01]  /*1b60*/  IMAD R0, R3, 0x40, R16 ;  /* 0x0000004003007824 */ /* 0x001fe200078e0210 */
[----:B------:R-:W-:Y:S02]  /*1b70*/  IADD3 R169, R169, -0x1, RZ ;  /* 0xffffffffa9a97810 */ /* 0x000fe40007ffe0ff */
[----:B------:R-:W-:Y:S01]  /*1b80*/  PLOP3.LUT P2, PT, PT, PT, UP1, 0x80, 0x0 ;  /* 0x000000000000781c */ /* 0x000fe20003f4f018 */
[----:B------:R-:W-:Y:S01]  /*1b90*/  UISETP.NE.AND UP0, UPT, UR41, 0x2, UPT ;  /* 0x000000022900788c */ /* 0x000fe2000bf05270 */
[----:B------:R-:W-:-:S03]  /*1ba0*/  LEA R0, R0, UR42, 0x2 ;  /* 0x0000002a00007c11 */ /* 0x000fc6000f8e10ff */
[----:B------:R-:W-:Y:S02]  /*1bb0*/  USEL UR6, URZ, 0x1, UP0 ;  /* 0x000000013f067887 */ /* 0x000fe40008000000 */
[----:B------:R-:W-:Y:S02]  /*1bc0*/  USEL UR41, UR41, URZ, UP0 ;  /* 0x0000003f29297287 */ /* 0x000fe40008000000 */
[----:B------:R-:W-:Y:S01]  /*1bd0*/  ULOP3.LUT UR40, UR40, UR6, URZ, 0x3c, !UPT ;  /* 0x0000000628287292 */ /* 0x000fe2000f8e3c3f */
[----:B------:R-:W0:Y:S04]  /*1be0*/  LDS R3, [R0+0x28800] ;  /* 0x0288000000037984 */ /* 0x000e280000000800 */
[----:B------:R-:W1:Y:S01]  /*1bf0*/  LDS R4, [R0+0x28820] ;  /* 0x0288200000047984 */ /* 0x000e620000000800 */
[-C--:B0-----:R-:W-:Y:S01]  /*1c00*/  FMUL.FTZ R24, R24, R3.reuse ;  /* 0x0000000318187220 */ /* 0x081fe20000410000 */
        /* <DEDUP_REMOVED lines=129> */
.L_x_262:
[----:B------:R-:W-:Y:S01]  /*2420*/  ULEA UR6, UR41, UR42, 0x3 ;  /* 0x0000002a29067291 */ /* 0x000fe2000f8e183f */
[----:B------:R-:W-:-:S05]  /*2430*/  IMAD.U32 R0, RZ, RZ, UR40 ;  /* 0x00000028ff007e24 */ /* 0x000fca000f8e00ff */
[----:B------:R-:W-:-:S04]  /*2440*/  SHF.L.U32 R0, R0, 0x1f, RZ ;  /* 0x0000001f00007819 */ /* 0x000fc800000006ff */
[----:B------:R0:W1:Y:S01]  /*2450*/  SYNCS.PHASECHK.TRANS64.TRYWAIT P0, [UR6+0x28c50], R0 ;  /* 0x028c5000ff0075a7 */ /* 0x0000620008000146 */
[----:B------:R-:W-:Y:S05]  /*2460*/  @!P2 BRA `(.L_x_263) ;  /* 0x000000000004a947 */ /* 0x000fea0003800000 */
[----:B------:R-:W-:Y:S01]  /*2470*/  BPT.TRAP 0x1 ;  /* 0x000000040000795c */ /* 0x000fe20000300000 */
.L_x_263:
[----:B-1----:R-:W-:Y:S05]  /*2480*/  @P0 BRA `(.L_x_264) ;  /* 0x0000000000080947 */ /* 0x002fea0003800000 */
[----:B------:R-:W1:Y:S02]  /*2490*/  SYNCS.PHASECHK.TRANS64.TRYWAIT P0, [UR6+0x28c50], R0 ;  /* 0x028c5000ff0075a7 */ /* 0x000e640008000146 */
[----:B-1----:R-:W-:Y:S05]  /*24a0*/  @!P0 BRA `(.L_x_265) ;  /* 0x000000b800848947 */ /* 0x002fea0003800000 */
.L_x_264:
[----:B------:R-:W-:Y:S01]  /*24b0*/  UIADD3 UR6, UR42, 0x26800, URZ ;  /* 0x000268002a067890 */ /* 0x000fe2000fffe03f */
[----:B------:R-:W-:Y:S01]  /*24c0*/  WARPGROUP.ARRIVE ;  /* 0x00000000000079c5 */ /* 0x000fe20000000000 */
[----:B------:R-:W-:-:S05]  /*24d0*/  ULEA UR18, UR41, UR20, 0xc ;  /* 0x0000001429127291 */ /* 0x000fca000f8e603f */
[----:B-1----:R-:W1:Y:S01]  /*24e0*/  S2R R3, SR_TID.X ;  /* 0x0000000000037919 */ /* 0x002e620000002100 */
[----:B------:R-:W-:Y:S01]  /*24f0*/  USHF.R.U32.HI UR6, URZ, 0x4, UR6 ;  /* 0x000000043f067899 */ /* 0x000fe20008011606 */
[----:B0-----:R-:W-:Y:S01]  /*2500*/  IMAD.U32 R0, RZ, RZ, UR41 ;  /* 0x00000029ff007e24 */ /* 0x001fe2000f8e00ff */
        /* <DEDUP_REMOVED lines=11> */
[----:B-1----:R-:W-:-:S04]  /*25c0*/  LOP3.LUT R3, R3, 0x7f, RZ, 0xc0, !PT ;  /* 0x0000007f03037812 */ /* 0x002fc800078ec0ff */
        /* <DEDUP_REMOVED lines=19> */
.L_x_261:
[----:B------:R-:W-:Y:S01]  /*2700*/  BAR.SYNC.DEFER_BLOCKING 0xe, 0x100 ;  /* 0x0384000000007b1d */ /* 0x000fe20000010000 */
[----:B------:R-:W-:Y:S01]  /*2710*/  IMAD.U32 R3, RZ, RZ, UR41 ;  /* 0x00000029ff037e24 */ /* 0x000fe2000f8e00ff */
[----:B------:R-:W-:Y:S01]  /*2720*/  UIADD3 UR41, UR41, 0x1, URZ ;  /* 0x0000000129297890 */ /* 0x000fe2000fffe03f */
[----:B------:R-:W-:Y:S02]  /*2730*/  PLOP3.LUT P0, PT, PT, PT, PT, 0x8, 0x0 ;  /* 0x000000000000781c */ /* 0x000fe40003f0e170 */
[----:B0-----:R-:W-:Y:S01]  /*2740*/  IMAD R0, R3, 0x40, R16 ;  /* 0x0000004003007824 */ /* 0x001fe200078e0210 */
[----:B------:R-:W-:-:S04]  /*2750*/  UISETP.NE.AND UP0, UPT, UR41, 0x2, UPT ;  /* 0x000000022900788c */ /* 0x000fc8000bf05270 */
[----:B------:R-:W-:Y:S01]  /*2760*/  LEA R3, R0, UR42, 0x2 ;  /* 0x0000002a00037c11 */ /* 0x000fe2000f8e10ff */
        /* <DEDUP_REMOVED lines=8> */
[----:B------:R-:W-:Y:S01]  /*27f0*/  FMUL.FTZ R8, R25, R4 ;  /* 0x0000000419087220 */ /* 0x000fe20000410000 */
[-C--:B-1----:R-:W-:Y:S01]  /*2800*/  FMUL.FTZ R9, R26, R0.reuse ;  /* 0x000000001a097220 */ /* 0x082fe20000410000 */
        /* <DEDUP_REMOVED lines=123> */
[----:B------:R-:W-:Y:S01]  /*2fc0*/  MOV R36, RZ ;  /* 0x000000ff00247202 */ /* 0x000fe20000000f00 */
[----:B------:R-:W-:Y:S01]  /*2fd0*/  IMAD.MOV.U32 R32, RZ, RZ, RZ ;  /* 0x000000ffff207224 */ /* 0x000fe200078e00ff */
[----:B------:R-:W-:Y:S06]  /*2fe0*/  BAR.ARV 0xf, 0x100 ;  /* 0x03c4000000007b1d */ /* 0x000fec0000002000 */
[----:B------:R-:W-:Y:S05]  /*2ff0*/  BRA `(.L_x_258) ;  /* 0x0000003800747947 */ /* 0x000fea0003800000 */
.L_x_257:
[----:B------:R-:W-:Y:S02]  /*3000*/  ISETP.GE.AND P1, PT, R152, 0x1, PT ;  /* 0x000000019800780c */ /* 0x000fe40003f26270 */
[----:B------:R-:W-:-:S11]  /*3010*/  PLOP3.LUT P0, PT, PT, PT, PT, 0x80, 0x0 ;  /* 0x000000000000781c */ /* 0x000fd60003f0f070 */
[----:B------:R-:W-:Y:S05]  /*3020*/  @!P1 BRA `(.L_x_258) ;  /* 0x0000003800689947 */ /* 0x000fea0003800000 */
[----:B------:R-:W0:Y:S02]  /*3030*/  SHFL.IDX PT, R0, R188, RZ, 0x1f ;  /* 0x00001fffbc007589 */ /* 0x000e2400000e0000 */
[----:B0-----:R-:W-:-:S13]  /*3040*/  R2UR UR4, R0 ;  /* 0x00000000000472ca */ /* 0x001fda00000e0000 */
        /* <DEDUP_REMOVED lines=15> */
[----:B------:R0:W1:Y:S01]  /*3140*/  LDC.64 R14, c[0x4][R0] ;  /* 0x01000000000e7b82 */ /* 0x0000620000000a00 */
[----:B------:R-:W-:Y:S01]  /*3150*/  IMAD.U32 R5, RZ, RZ, UR5 ;  /* 0x00000005ff057e24 */ /* 0x000fe2000f8e00ff */
[----:B------:R-:W-:Y:S01]  /*3160*/  ULDC.64 UR4, c[0x4][0x90] ;  /* 0x0100240000047ab9 */ /* 0x000fe20000000a00 */
[----:B------:R-:W-:Y:S01]  /*3170*/  MOV R10, UR6 ;  /* 0x00000006000a7c02 */ /* 0x000fe20008000f00 */
[----:B------:R-:W-:Y:S02]  /*3180*/  IMAD.U32 R6, RZ, RZ, UR4 ;  /* 0x00000004ff067e24 */ /* 0x000fe4000f8e00ff */
[----:B------:R-:W-:-:S02]  /*3190*/  IMAD.U32 R7, RZ, RZ, UR5 ;  /* 0x00000005ff077e24 */ /* 0x000fc4000f8e00ff */
[----:B------:R-:W-:Y:S02]  /*31a0*/  IMAD.U32 R11, RZ, RZ, UR7 ;  /* 0x00000007ff0b7e24 */ /* 0x000fe4000f8e00ff */
[----:B------:R-:W-:Y:S02]  /*31b0*/  IMAD.MOV.U32 R8, RZ, RZ, 0x70 ;  /* 0x00000070ff087424 */ /* 0x000fe400078e00ff */
[----:B------:R-:W-:Y:S02]  /*31c0*/  IMAD.MOV.U32 R12, RZ, RZ, 0x1 ;  /* 0x00000001ff0c7424 */ /* 0x000fe400078e00ff */
[----:B0-----:R-:W-:-:S07]  /*31d0*/  IMAD.MOV.U32 R13, RZ, RZ, RZ ;  /* 0x000000ffff0d7224 */ /* 0x001fce00078e00ff */
[----:B------:R-:W-:-:S07]  /*31e0*/  LEPC R20, `(.L_x_267) ;  /* 0x000000001014794e */ /* 0x000fce0000000000 */
[----:B-1----:R-:W-:Y:S05]  /*31f0*/  CALL.ABS.NOINC R14 ;  /* 0x000000000e007343 */ /* 0x002fea0003c00000 */
.L_x_267:
[----:B------:R-:W-:Y:S01]  /*3200*/  ULEA.HI UR4, UR37, UR37, URZ, 0x1 ;  /* 0x0000002525047291 */ /* 0x000fe2000f8f083f */
[----:B------:R-:W-:-:S03]  /*3210*/  MOV R3, UR43 ;  /* 0x0000002b00037c02 */ /* 0x000fc60008000f00 */
[----:B------:R-:W-:Y:S01]  /*3220*/  ULOP3.LUT UR4, UR4, 0xfffffffe, URZ, 0xc0, !UPT ;  /* 0xfffffffe04047892 */ /* 0x000fe2000f8ec03f */
[----:B------:R-:W-:-:S03]  /*3230*/  ISETP.NE.AND P0, PT, R3, 0x3, PT ;  /* 0x000000030300780c */ /* 0x000fc60003f05270 */
[----:B------:R-:W-:-:S06]  /*3240*/  UIADD3 UR4, UR37, -UR4, URZ ;  /* 0x8000000425047290 */ /* 0x000fcc000fffe03f */
[----:B------:R-:W-:-:S05]  /*3250*/  IMAD.U32 R0, RZ, RZ, UR4 ;  /* 0x00000004ff007e24 */ /* 0x000fca000f8e00ff */
[----:B------:R-:W-:-:S04]  /*3260*/  SHF.L.U32 R0, R0, 0x1f, RZ ;  /* 0x0000001f00007819 */ /* 0x000fc800000006ff */
[----:B------:R-:W0:Y:S02]  /*3270*/  SYNCS.PHASECHK.TRANS64.TRYWAIT P1, [UR42+0x28c00], R0 ;  /* 0x028c0000ff0075a7 */ /* 0x000e24000802016a */
[----:B0-----:R-:W-:Y:S05]  /*3280*/  @!P1 BRA `(.L_x_268) ;  /* 0x000000ac00249947 */ /* 0x001fea0003800000 */
.L_x_384:
[----:B------:R-:W-:Y:S05]  /*3290*/  @!P0 BRA `(.L_x_269) ;  /* 0x0000000000048947 */ /* 0x000fea0003800000 */
[----:B------:R-:W-:Y:S01]  /*32a0*/  BPT.TRAP 0x1 ;  /* 0x000000040000795c */ /* 0x000fe20000300000 */
.L_x_269:
[----:B------:R-:W-:Y:S02]  /*32b0*/  IMAD.U32 R7, RZ, RZ, UR41 ;  /* 0x00000029ff077e24 */ /* 0x000fe4000f8e00ff */
[----:B------:R-:W-:-:S03]  /*32c0*/  IMAD.U32 R8, RZ, RZ, UR40 ;  /* 0x00000028ff087e24 */ /* 0x000fc6000f8e00ff */
[----:B------:R-:W-:Y:S02]  /*32d0*/  LEA R7, R7, UR42, 0x3 ;  /* 0x0000002a07077c11 */ /* 0x000fe4000f8e18ff */
[----:B------:R-:W-:-:S04]  /*32e0*/  SHF.L.U32 R8, R8, 0x1f, RZ ;  /* 0x0000001f08087819 */ /* 0x000fc800000006ff */
[----:B------:R1:W2:Y:S01]  /*32f0*/  SYNCS.PHASECHK.TRANS64.TRYWAIT P1, [R7+URZ+0x28c30], R8 ;  /* 0x028c3008070075a7 */ /* 0x0002a2000802017f */
[----:B------:R-:W-:Y:S05]  /*3300*/  @!P0 BRA `(.L_x_270) ;  /* 0x0000000000048947 */ /* 0x000fea0003800000 */
[----:B------:R-:W-:Y:S01]  /*3310*/  BPT.TRAP 0x1 ;  /* 0x000000040000795c */ /* 0x000fe20000300000 */
.L_x_270:
[----:B--2---:R-:W-:Y:S05]  /*3320*/  @P1 BRA `(.L_x_271) ;  /* 0x0000000000081947 */ /* 0x004fea0003800000 */
[----:B------:R-:W2:Y:S02]  /*3330*/  SYNCS.PHASECHK.TRANS64.TRYWAIT P1, [R7+URZ+0x28c30], R8 ;  /* 0x028c3008070075a7 */ /* 0x000ea4000802017f */
[----:B--2---:R-:W-:Y:S05]  /*3340*/  @!P1 BRA `(.L_x_272) ;  /* 0x000000ac000c9947 */ /* 0x004fea0003800000 */
.L_x_271:
[----:B0-----:R-:W0:Y:S01]  /*3350*/  S2R R0, SR_TID.X ;  /* 0x0000000000007919 */ /* 0x001e220000002100 */
[----:B------:R-:W-:-:S04]  /*3360*/  UIADD3 UR4, UR42, 0x22400, URZ ;  /* 0x000224002a047890 */ /* 0x000fc8000fffe03f */
[----:B------:R-:W-:-:S04]  /*3370*/  USHF.R.U32.HI UR4, URZ, 0x4, UR4 ;  /* 0x000000043f047899 */ /* 0x000fc80008011604 */
[----:B------:R-:W-:-:S06]  /*3380*/  ULOP3.LUT UR4, UR4, 0x3fff, URZ, 0xc0, !UPT ;  /* 0x00003fff04047892 */ /* 0x000fcc000f8ec03f */
[----:B------:R-:W-:Y:S01]  /*3390*/  IMAD.U32 R4, RZ, RZ, UR4 ;  /* 0x00000004ff047e24 */ /* 0x000fe2000f8e00ff */
[----:B------:R-:W-:Y:S05]  /*33a0*/  WARPSYNC.ALL ;  /* 0x0000000000007948 */ /* 0x000fea0003800000 */
[----:B------:R-:W-:Y:S02]  /*33b0*/  LOP3.LUT R4, R4, 0x10000, RZ, 0xfc, !PT ;  /* 0x0001000004047812 */ /* 0x000fe400078efcff */
[----:B0-----:R-:W-:-:S04]  /*33c0*/  LOP3.LUT R0, R0, 0x7f, RZ, 0xc0, !PT ;  /* 0x0000007f00007812 */ /* 0x001fc800078ec0ff */
[----:B------:R-:W-:Y:S02]  /*33d0*/  ISETP.NE.AND P1, PT, R0, RZ, PT ;  /* 0x000000ff0000720c */ /* 0x000fe40003f25270 */
[----:B------:R-:W-:Y:S01]  /*33e0*/  R2UR UR12, R4 ;  /* 0x00000000040c72ca */ /* 0x000fe200000e0000 */
[----:B------:R-:W-:Y:S01]  /*33f0*/  UIADD3 UR4, UR42, 0x20400, URZ ;  /* 0x000204002a047890 */ /* 0x000fe2000fffe03f */
[----:B------:R-:W-:Y:S01]  /*3400*/  WARPGROUP.ARRIVE ;  /* 0x00000000000079c5 */ /* 0x000fe20000000000 */
[----:B------:R-:W-:Y:S01]  /*3410*/  UMOV UR7, 0x40000040 ;  /* 0x4000004000077882 */ /* 0x000fe20000000000 */
[----:B------:R-:W-:Y:S01]  /*3420*/  UMOV UR5, 0x40000040 ;  /* 0x4000004000057882 */ /* 0x000fe20000000000 */
[----:B------:R-:W-:Y:S01]  /*3430*/  USHF.R.U32.HI UR4, URZ, 0x4, UR4 ;  /* 0x000000043f047899 */ /* 0x000fe20008011604 */
[----:B------:R-:W-:Y:S01]  /*3440*/  IMAD R0, R169, -0x40, R152 ;  /* 0xffffffc0a9007824 */ /* 0x000fe200078e0298 */
[----:B------:R-:W-:Y:S01]  /*3450*/  UMOV UR11, 0x40000040 ;  /* 0x40000040000b7882 */ /* 0x000fe20000000000 */
[----:B------:R-:W-:Y:S01]  /*3460*/  UMOV UR9, 0x40000040 ;  /* 0x4000004000097882 */ /* 0x000fe20000000000 */
[----:B------:R-:W-:Y:S01]  /*3470*/  ULOP3.LUT UR4, UR4, 0x3fff, URZ, 0xc0, !UPT ;  /* 0x00003fff04047892 */ /* 0x000fe2000f8ec03f */
[----:B------:R-:W-:Y:S01]  /*3480*/  UMOV UR15, 0x40000040 ;  /* 0x40000040000f7882 */ /* 0x000fe20000000000 */
[----:B------:R-:W-:-:S02]  /*3490*/  IADD3 R0, -R17, 0x40, R0 ;  /* 0x0000004011007810 */ /* 0x000fc40007ffe100 */
[----:B------:R-:W-:Y:S02]  /*34a0*/  ULEA UR12, UR41, UR12, 0x9 ;  /* 0x0000000c290c7291 */ /* 0x000fe4000f8e483f */
[----:B------:R-:W-:Y:S01]  /*34b0*/  ULOP3.LUT UR13, UR4, 0x10000, URZ, 0xfc, !UPT ;  /* 0x00010000040d7892 */ /* 0x000fe2000f8efc3f */
[C---:B------:R-:W-:Y:S01]  /*34c0*/  ISETP.GT.AND P6, PT, R0.reuse, RZ, PT ;  /* 0x000000ff0000720c */ /* 0x040fe20003fc4270 */
[----:B------:R-:W-:Y:S01]  /*34d0*/  UIADD3 UR10, UR12, 0x4, URZ ;  /* 0x000000040c0a7890 */ /* 0x000fe2000fffe03f */
[C---:B------:R-:W-:Y:S01]  /*34e0*/  ISETP.GT.AND P2, PT, R0.reuse, 0x1, PT ;  /* 0x000000010000780c */ /* 0x040fe20003f44270 */
[----:B------:R-:W-:Y:S01]  /*34f0*/  UIADD3 UR8, UR13, 0x4, URZ ;  /* 0x000000040d087890 */ /* 0x000fe2000fffe03f */
[C---:B------:R-:W-:Y:S01]  /*3500*/  ISETP.GT.AND P3, PT, R0.reuse, 0x8, PT ;  /* 0x000000080000780c */ /* 0x040fe20003f64270 */
[----:B------:R-:W-:Y:S01]  /*3510*/  UMOV UR6, UR12 ;  /* 0x0000000c00067c82 */ /* 0x000fe20008000000 */
[----:B------:R-:W-:Y:S01]  /*3520*/  UMOV UR4, UR13 ;  /* 0x0000000d00047c82 */ /* 0x000fe20008000000 */
[----:B------:R-:W-:Y:S01]  /*3530*/  UIADD3 UR14, UR12, 0x6, URZ ;  /* 0x000000060c0e7890 */ /* 0x000fe2000fffe03f */
[----:B------:R-:W-:Y:S01]  /*3540*/  HGMMA.64x64x16.F32 R24, gdesc[UR4], RZ, !UPT, gsb0 ;  /* 0x00e00000041879f0 */ /* 0x000fe2000c0008ff */
[----:B------:R-:W-:Y:S01]  /*3550*/  UIADD3 UR6, UR12, 0x2, URZ ;  /* 0x000000020c067890 */ /* 0x000fe2000fffe03f */
[C---:B------:R-:W-:Y:S01]  /*3560*/  ISETP.GT.AND P4, PT, R0.reuse, 0x9, PT ;  /* 0x000000090000780c */ /* 0x040fe20003f84270 */
[----:B------:R-:W-:Y:S01]  /*3570*/  UIADD3 UR4, UR13, 0x2, URZ ;  /* 0x000000020d047890 */ /* 0x000fe2000fffe03f */
[----:B------:R-:W-:Y:S01]  /*3580*/  ISETP.GT.AND P5, PT, R0, 0x10, PT ;  /* 0x000000100000780c */ /* 0x000fe20003fa4270 */
[----:B------:R-:W-:Y:S01]  /*3590*/  UMOV UR7, 0x40000040 ;  /* 0x4000004000077882 */ /* 0x000fe20000000000 */
[----:B------:R-:W-:Y:S01]  /*35a0*/  UMOV UR5, 0x40000040 ;  /* 0x4000004000057882 */ /* 0x000fe20000000000 */
[----:B------:R-:W-:Y:S01]  /*35b0*/  UIADD3 UR12, UR13, 0x6, URZ ;  /* 0x000000060d0c7890 */ /* 0x000fe2000fffe03f */
[----:B------:R-:W-:-:S02]  /*35c0*/  ULDC UR20, c[0x0][0x988] ;  /* 0x0002620000147ab9 */ /* 0x000fc40000000800 */
        /* <DEDUP_REMOVED lines=67> */
[----:B------:R-:W0:Y:S01]  /*3a00*/  SHFL.BFLY PT, R0, R5, 0x2, 0x1f ;  /* 0x0c401f0005007f89 */ /* 0x000e2200000e0000 */
[----:B------:R-:W-:Y:S02]  /*3a10*/  FSEL R51, R51, -INF , P4 ;  /* 0xff80000033337808 */ /* 0x000fe40002000000 */
[----:B------:R-:W-:-:S02]  /*3a20*/  FSEL R54, R54, -INF , P5 ;  /* 0xff80000036367808 */ /* 0x000fc40002800000 */
[----:B------:R-:W-:Y:S02]  /*3a30*/  FSEL R55, R55, -INF , P6 ;  /* 0xff80000037377808 */ /* 0x000fe40003000000 */
[----:B0-----:R-:W-:Y:S02]  /*3a40*/  FMNMX.FTZ R9, R5, R0, !PT ;  /* 0x0000000005097209 */ /* 0x001fe40007810000 */
[----:B------:R-:W-:-:S03]  /*3a50*/  FMNMX.FTZ R0, R30, R3, !PT ;  /* 0x000000031e007209 */ /* 0x000fc60007810000 */
[----:B------:R-:W0:Y:S01]  /*3a60*/  SHFL.BFLY PT, R10, R9, 0x1, 0x1f ;  /* 0x0c201f00090a7f89 */ /* 0x000e2200000e0000 */
[----:B------:R-:W-:-:S04]  /*3a70*/  FMNMX.FTZ R3, R31, R0, !PT ;  /* 0x000000001f037209 */ /* 0x000fc80007810000 */
[----:B------:R-:W-:-:S04]  /*3a80*/  FMNMX.FTZ R0, R34, R3, !PT ;  /* 0x0000000322007209 */ /* 0x000fc80007810000 */
[----:B------:R-:W-:-:S04]  /*3a90*/  FMNMX.FTZ R3, R35, R0, !PT ;  /* 0x0000000023037209 */ /* 0x000fc80007810000 */
[----:B------:R-:W-:-:S04]  /*3aa0*/  FMNMX.FTZ R6, R38, R3, !PT ;  /* 0x0000000326067209 */ /* 0x000fc80007810000 */
[----:B------:R-:W-:-:S04]  /*3ab0*/  FMNMX.FTZ R3, R39, R6, !PT ;  /* 0x0000000627037209 */ /* 0x000fc80007810000 */
[----:B------:R-:W-:Y:S02]  /*3ac0*/  FMNMX.FTZ R6, R42, R3, !PT ;  /* 0x000000032a067209 */ /* 0x000fe40007810000 */
[----:B0-----:R-:W-:Y:S02]  /*3ad0*/  FMNMX.FTZ R0, R9, R10, !PT ;  /* 0x0000000a09007209 */ /* 0x001fe40007810000 */
        /* <DEDUP_REMOVED lines=21> */
[----:B------:R-:W0:Y:S01]  /*3c30*/  SHFL.BFLY PT, R3, R6, 0x2, 0x1f ;  /* 0x0c401f0006037f89 */ /* 0x000e2200000e0000 */
[----:B------:R-:W3:Y:S01]  /*3c40*/  MUFU.EX2 R25, R25 ;  /* 0x0000001900197308 */ /* 0x000ee20000000800 */
[--C-:B------:R-:W-:Y:S01]  /*3c50*/  FFMA.FTZ R44, R44, UR20, -R9.reuse ;  /* 0x000000142c2c7c23 */ /* 0x100fe20008010809 */
[--C-:B------:R-:W-:Y:S01]  /*3c60*/  FFMA.FTZ R45, R45, UR20, -R9.reuse ;  /* 0x000000142d2d7c23 */ /* 0x100fe20008010809 */
[--C-:B------:R-:W-:Y:S01]  /*3c70*/  FFMA.FTZ R48, R48, UR20, -R9.reuse ;  /* 0x0000001430307c23 */ /* 0x100fe20008010809 */
[--C-:B------:R-:W-:Y:S01]  /*3c80*/  FFMA.FTZ R49, R49, UR20, -R9.reuse ;  /* 0x0000001431317c23 */ /* 0x100fe20008010809 */
[--C-:B------:R-:W-:Y:S01]  /*3c90*/  FFMA.FTZ R52, R52, UR20, -R9.reuse ;  /* 0x0000001434347c23 */ /* 0x100fe20008010809 */
[----:B------:R-:W-:-:S02]  /*3ca0*/  FFMA.FTZ R9, R53, UR20, -R9 ;  /* 0x0000001435097c23 */ /* 0x000fc40008010809 */
[----:B------:R-:W-:Y:S08]  /*3cb0*/  MUFU.EX2 R28, R28 ;  /* 0x0000001c001c7308 */ /* 0x000ff00000000800 */
[----:B------:R-:W4:Y:S01]  /*3cc0*/  MUFU.EX2 R29, R29 ;  /* 0x0000001d001d7308 */ /* 0x000f220000000800 */
[----:B---3--:R-:W-:Y:S02]  /*3cd0*/  F2FP.F16.F32.PACK_AB R156, R25, R24 ;  /* 0x00000018199c723e */ /* 0x008fe400000000ff */
[----:B0-----:R-:W-:-:S05]  /*3ce0*/  FMNMX.FTZ R5, R6, R3, !PT ;  /* 0x0000000306057209 */ /* 0x001fca0007810000 */
[----:B------:R-:W-:Y:S01]  /*3cf0*/  MUFU.EX2 R32, R32 ;  /* 0x0000002000207308 */ /* 0x000fe20000000800 */
[----:B------:R-:W0:Y:S07]  /*3d00*/  SHFL.BFLY PT, R6, R5, 0x1, 0x1f ;  /* 0x0c201f0005067f89 */ /* 0x000e2e00000e0000 */
[----:B------:R-:W3:Y:S01]  /*3d10*/  MUFU.EX2 R33, R33 ;  /* 0x0000002100217308 */ /* 0x000ee20000000800 */
[----:B----4-:R-:W-:-:S07]  /*3d20*/  F2FP.F16.F32.PACK_AB R158, R29, R28 ;  /* 0x0000001c1d9e723e */ /* 0x010fce00000000ff */
[----:B------:R-:W-:Y:S08]  /*3d30*/  MUFU.EX2 R36, R36 ;  /* 0x0000002400247308 */ /* 0x000ff00000000800 */
[----:B------:R-:W4:Y:S01]  /*3d40*/  MUFU.EX2 R37, R37 ;  /* 0x0000002500257308 */ /* 0x000f220000000800 */
[----:B---3--:R-:W-:Y:S02]  /*3d50*/  F2FP.F16.F32.PACK_AB R160, R33, R32 ;  /* 0x0000002021a0723e */ /* 0x008fe400000000ff */
[----:B0-----:R-:W-:-:S04]  /*3d60*/  FMNMX.FTZ R3, R5, R6, !PT ;  /* 0x0000000605037209 */ /* 0x001fc80007810000 */
[C---:B------:R-:W-:Y:S01]  /*3d70*/  FSETP.NEU.FTZ.AND P2, PT, R3.reuse, -INF , PT ;  /* 0xff8000000300780b */ /* 0x040fe20003f5d000 */
[----:B------:R-:W-:Y:S01]  /*3d80*/  FMUL.FTZ R5, R3, UR20 ;  /* 0x0000001403057c20 */ /* 0x000fe20008410000 */
[----:B------:R-:W-:Y:S04]  /*3d90*/  MUFU.EX2 R40, R40 ;  /* 0x0000002800287308 */ /* 0x000fe80000000800 */
[----:B------:R-:W-:Y:S01]  /*3da0*/  FSEL R6, R5, RZ, P2 ;  /* 0x000000ff05067208 */ /* 0x000fe20001000000 */
[----:B------:R-:W-:Y:S01]  /*3db0*/  FADD.FTZ R5, R24, R25 ;  /* 0x0000001918057221 */ /* 0x000fe20000010000 */
[----:B----4-:R-:W-:Y:S02]  /*3dc0*/  F2FP.F16.F32.PACK_AB R162, R37, R36 ;  /* 0x0000002425a2723e */ /* 0x010fe400000000ff */
[----:B------:R-:W0:Y:S01]  /*3dd0*/  MUFU.EX2 R41, R41 ;  /* 0x0000002900297308 */ /* 0x000e220000000800 */
        /* <DEDUP_REMOVED lines=15> */
[----:B------:R-:W3:Y:S01]  /*3ed0*/  MUFU.EX2 R27, R27 ;  /* 0x0000001b001b7308 */ /* 0x000ee20000000800 */
[----:B------:R-:W-:Y:S01]  /*3ee0*/  FADD.FTZ R12, R32, R13 ;  /* 0x0000000d200c7221 */ /* 0x000fe20000010000 */
[--C-:B------:R-:W-:Y:S01]  /*3ef0*/  FFMA.FTZ R46, R46, UR20, -R6.reuse ;  /* 0x000000142e2e7c23 */ /* 0x100fe20008010806 */
[----:B------:R4:W-:Y:S01]  /*3f00*/  @!P1 SYNCS.ARRIVE.TRANS64.RED.A1T0 RZ, [R5+URZ], RZ ;  /* 0x000000ff05ff99a7 */ /* 0x0009e2000810043f */
[--C-:B------:R-:W-:Y:S01]  /*3f10*/  FFMA.FTZ R47, R47, UR20, -R6.reuse ;  /* 0x000000142f2f7c23 */ /* 0x100fe20008010806 */
[--C-:B------:R-:W-:Y:S01]  /*3f20*/  FFMA.FTZ R50, R50, UR20, -R6.reuse ;  /* 0x0000001432327c23 */ /* 0x100fe20008010806 */
[--C-:B------:R-:W-:Y:S01]  /*3f30*/  FFMA.FTZ R51, R51, UR20, -R6.reuse ;  /* 0x0000001433337c23 */ /* 0x100fe20008010806 */
[--C-:B------:R-:W-:Y:S01]  /*3f40*/  FFMA.FTZ R54, R54, UR20, -R6.reuse ;  /* 0x0000001436367c23 */ /* 0x100fe20008010806 */
[----:B------:R-:W5:Y:S01]  /*3f50*/  MUFU.EX2 R30, R30 ;  /* 0x0000001e001e7308 */ /* 0x000f620000000800 */
[----:B------:R-:W-:Y:S01]  /*3f60*/  FFMA.FTZ R6, R55, UR20, -R6 ;  /* 0x0000001437067c23 */ /* 0x000fe20008010806 */
[----:B0-----:R-:W-:-:S06]  /*3f70*/  F2FP.F16.F32.PACK_AB R164, R41, R40 ;  /* 0x0000002829a4723e */ /* 0x001fcc00000000ff */
[----:B------:R-:W4:Y:S01]  /*3f80*/  MUFU.EX2 R31, R31 ;  /* 0x0000001f001f7308 */ /* 0x000f220000000800 */
[----:B---3--:R-:W-:Y:S01]  /*3f90*/  FADD.FTZ R11, R26, R27 ;  /* 0x0000001b1a0b7221 */ /* 0x008fe20000010000 */
[----:B------:R-:W-:-:S06]  /*3fa0*/  F2FP.F16.F32.PACK_AB R157, R27, R26 ;  /* 0x0000001a1b9d723e */ /* 0x000fcc00000000ff */
[----:B------:R-:W0:Y:S01]  /*3fb0*/  MUFU.EX2 R34, R34 ;  /* 0x0000002200227308 */ /* 0x000e220000000800 */
[----:B-----5:R-:W-:Y:S01]  /*3fc0*/  FADD.FTZ R10, R30, R11 ;  /* 0x0000000b1e0a7221 */ /* 0x020fe20000010000 */
[----:B------:R-:W-:-:S04]  /*3fd0*/  FADD.FTZ R11, R33, R12 ;  /* 0x0000000c210b7221 */ /* 0x000fc80000010000 */
[----:B------:R-:W-:Y:S02]  /*3fe0*/  FADD.FTZ R12, R36, R11 ;  /* 0x0000000b240c7221 */ /* 0x000fe40000010000 */
[----:B------:R-:W3:Y:S01]  /*3ff0*/  MUFU.EX2 R35, R35 ;  /* 0x0000002300237308 */ /* 0x000ee20000000800 */
[----:B----4-:R-:W-:Y:S01]  /*4000*/  FADD.FTZ R5, R31, R10 ;  /* 0x0000000a1f057221 */ /* 0x010fe20000010000 */
[----:B------:R-:W-:Y:S01]  /*4010*/  FADD.FTZ R11, R37, R12 ;  /* 0x0000000c250b7221 */ /* 0x000fe20000010000 */
[----:B------:R-:W-:Y:S01]  /*4020*/  F2FP.F16.F32.PACK_AB R159, R31, R30 ;  /* 0x0000001e1f9f723e */ /* 0x000fe200000000ff */
[----:B------:R-:W-:Y:S02]  /*4030*/  BAR.SYNC.DEFER_BLOCKING 0xf, 0x100 ;  /* 0x03c4000000007b1d */ /* 0x000fe40000010000 */
[----:B------:R-:W-:Y:S01]  /*4040*/  FADD.FTZ R12, R40, R11 ;  /* 0x0000000b280c7221 */ /* 0x000fe20000010000 */
[----:B0-----:R-:W-:-:S03]  /*4050*/  FADD.FTZ R10, R34, R5 ;  /* 0x00000005220a7221 */ /* 0x001fc60000010000 */
[----:B------:R-:W0:Y:S01]  /*4060*/  MUFU.EX2 R38, R38 ;  /* 0x0000002600267308 */ /* 0x000e220000000800 */
[----:B------:R-:W-:Y:S01]  /*4070*/  FADD.FTZ R13, R41, R12 ;  /* 0x0000000c290d7221 */ /* 0x000fe20000010000 */
[----:B---3--:R-:W-:-:S06]  /*4080*/  FADD.FTZ R5, R35, R10 ;  /* 0x0000000a23057221 */ /* 0x008fcc0000010000 */
[----:B------:R-:W3:Y:S01]  /*4090*/  MUFU.EX2 R39, R39 ;  /* 0x0000002700277308 */ /* 0x000ee20000000800 */
[----:B------:R-:W-:-:S07]  /*40a0*/  F2FP.F16.F32.PACK_AB R161, R35, R34 ;  /* 0x0000002223a1723e */ /* 0x000fce00000000ff */
[----:B------:R-:W4:Y:S01]  /*40b0*/  MUFU.EX2 R42, R42 ;  /* 0x0000002a002a7308 */ /* 0x000f220000000800 */
[----:B0-----:R-:W-:Y:S01]  /*40c0*/  FADD.FTZ R10, R38, R5 ;  /* 0x00000005260a7221 */ /* 0x001fe20000010000 */
[----:B------:R0:W-:Y:S06]  /*40d0*/  STSM.16.M88.4 [R23+0x26800], R156 ;  /* 0x0268009c17007844 */ /* 0x0001ec0000000200 */
[----:B------:R-:W5:Y:S01]  /*40e0*/  MUFU.EX2 R43, R43 ;  /* 0x0000002b002b7308 */ /* 0x000f620000000800 */
[C---:B---3--:R-:W-:Y:S01]  /*40f0*/  FADD.FTZ R5, R39.reuse, R10 ;  /* 0x0000000a27057221 */ /* 0x048fe20000010000 */
[----:B------:R-:W-:-:S05]  /*4100*/  F2FP.F16.F32.PACK_AB R163, R39, R38 ;  /* 0x0000002627a3723e */ /* 0x000fca00000000ff */
[----:B------:R0:W-:Y:S01]  /*4110*/  STSM.16.M88.4 [R184], R160 ;  /* 0x000000a0b8007844 */ /* 0x0001e20000000200 */
[----:B------:R-:W-:Y:S01]  /*4120*/  MUFU.EX2 R44, R44 ;  /* 0x0000002c002c7308 */ /* 0x000fe20000000800 */
[----:B----4-:R-:W-:-:S07]  /*4130*/  FADD.FTZ R10, R42, R5 ;  /* 0x000000052a0a7221 */ /* 0x010fce0000010000 */
[----:B------:R-:W3:Y:S01]  /*4140*/  MUFU.EX2 R46, R46 ;  /* 0x0000002e002e7308 */ /* 0x000ee20000000800 */
[C---:B-----5:R-:W-:Y:S01]  /*4150*/  FADD.FTZ R5, R43.reuse, R10 ;  /* 0x0000000a2b057221 */ /* 0x060fe20000010000 */
[----:B------:R-:W-:-:S06]  /*4160*/  F2FP.F16.F32.PACK_AB R165, R43, R42 ;  /* 0x0000002a2ba5723e */ /* 0x000fcc00000000ff */
[----:B------:R-:W4:Y:S08]  /*4170*/  MUFU.EX2 R45, R45 ;  /* 0x0000002d002d7308 */ /* 0x000f300000000800 */
[----:B------:R-:W5:Y:S01]  /*4180*/  MUFU.EX2 R47, R47 ;  /* 0x0000002f002f7308 */ /* 0x000f620000000800 */
[----:B---3--:R-:W-:-:S07]  /*4190*/  FADD.FTZ R10, R46, R5 ;  /* 0x000000052e0a7221 */ /* 0x008fce0000010000 */
[----:B------:R-:W-:Y:S01]  /*41a0*/  MUFU.EX2 R48, R48 ;  /* 0x0000003000307308 */ /* 0x000fe20000000800 */
[----:B----4-:R-:W-:-:S07]  /*41b0*/  F2FP.F16.F32.PACK_AB R166, R45, R44 ;  /* 0x0000002c2da6723e */ /* 0x010fce00000000ff */
[----:B------:R-:W3:Y:S01]  /*41c0*/  MUFU.EX2 R49, R49 ;  /* 0x0000003100317308 */ /* 0x000ee20000000800 */
[C---:B-----5:R-:W-:Y:S01]  /*41d0*/  F2FP.F16.F32.PACK_AB R167, R47.reuse, R46 ;  /* 0x0000002e2fa7723e */ /* 0x060fe200000000ff */
[----:B------:R-:W-:-:S04]  /*41e0*/  FADD.FTZ R47, R47, R10 ;  /* 0x0000000a2f2f7221 */ /* 0x000fc80000010000 */
[----:B------:R0:W-:Y:S02]  /*41f0*/  STSM.16.M88.4 [R186], R164 ;  /* 0x000000a4ba007844 */ /* 0x0001e40000000200 */
[----:B------:R-:W-:Y:S08]  /*4200*/  MUFU.EX2 R50, R50 ;  /* 0x0000003200327308 */ /* 0x000ff00000000800 */
[----:B------:R-:W4:Y:S01]  /*4210*/  MUFU.EX2 R51, R51 ;  /* 0x0000003300337308 */ /* 0x000f220000000800 */
[----:B---3--:R-:W-:-:S07]  /*4220*/  F2FP.F16.F32.PACK_AB R172, R49, R48 ;  /* 0x0000003031ac723e */ /* 0x008fce00000000ff */
[----:B------:R-:W-:Y:S08]  /*4230*/  MUFU.EX2 R52, R52 ;  /* 0x0000003400347308 */ /* 0x000ff00000000800 */
[----:B------:R-:W3:Y:S01]  /*4240*/  MUFU.EX2 R9, R9 ;  /* 0x0000000900097308 */ /* 0x000ee20000000800 */
[----:B----4-:R-:W-:Y:S01]  /*4250*/  F2FP.F16.F32.PACK_AB R173, R51, R50 ;  /* 0x0000003233ad723e */ /* 0x010fe200000000ff */
[----:B------:R-:W-:-:S04]  /*4260*/  FADD.FTZ R50, R50, R47 ;  /* 0x0000002f32327221 */ /* 0x000fc80000010000 */
[----:B------:R-:W-:Y:S02]  /*4270*/  FADD.FTZ R51, R51, R50 ;  /* 0x0000003233337221 */ /* 0x000fe40000010000 */
[----:B------:R-:W4:Y:S08]  /*4280*/  MUFU.EX2 R54, R54 ;  /* 0x0000003600367308 */ /* 0x000f300000000800 */
[----:B------:R5:W1:Y:S01]  /*4290*/  MUFU.EX2 R11, R6 ;  /* 0x00000006000b7308 */ /* 0x000a620000000800 */
[----:B---3--:R-:W-:Y:S01]  /*42a0*/  F2FP.F16.F32.PACK_AB R174, R9, R52 ;  /* 0x0000003409ae723e */ /* 0x008fe200000000ff */
[----:B-----5:R-:W-:-:S04]  /*42b0*/  FADD.FTZ R6, R44, R13 ;  /* 0x0000000d2c067221 */ /* 0x020fc80000010000 */
[----:B------:R-:W-:Y:S01]  /*42c0*/  FADD.FTZ R45, R45, R6 ;  /* 0x000000062d2d7221 */ /* 0x000fe20000010000 */
[----:B----4-:R-:W-:-:S03]  /*42d0*/  FADD.FTZ R6, R54, R51 ;  /* 0x0000003336067221 */ /* 0x010fc60000010000 */
[----:B------:R-:W-:Y:S01]  /*42e0*/  FADD.FTZ R48, R48, R45 ;  /* 0x0000002d30307221 */ /* 0x000fe20000010000 */
[C---:B-1----:R-:W-:Y:S01]  /*42f0*/  F2FP.F16.F32.PACK_AB R175, R11.reuse, R54 ;  /* 0x000000360baf723e */ /* 0x042fe200000000ff */
[----:B------:R-:W-:Y:S02]  /*4300*/  FADD.FTZ R6, R11, R6 ;  /* 0x000000060b067221 */ /* 0x000fe40000010000 */
[----:B------:R-:W-:Y:S02]  /*4310*/  FADD.FTZ R49, R49, R48 ;  /* 0x0000003031317221 */ /* 0x000fe40000010000 */
[----:B------:R0:W-:Y:S02]  /*4320*/  STSM.16.M88.4 [R185], R172 ;  /* 0x000000acb9007844 */ /* 0x0001e40000000200 */
[----:B------:R-:W-:-:S04]  /*4330*/  FADD.FTZ R52, R52, R49 ;  /* 0x0000003134347221 */ /* 0x000fc80000010000 */
[----:B------:R-:W-:Y:S01]  /*4340*/  FADD.FTZ R5, R9, R52 ;  /* 0x0000003409057221 */ /* 0x000fe20000010000 */
[----:B------:R-:W-:Y:S06]  /*4350*/  @!P0 BRA `(.L_x_273) ;  /* 0x0000000000048947 */ /* 0x000fec0003800000 */
[----:B------:R-:W-:Y:S01]  /*4360*/  BPT.TRAP 0x1 ;  /* 0x000000040000795c */ /* 0x000fe20000300000 */
.L_x_273:
[----:B------:R1:W3:Y:S01]  /*4370*/  SYNCS.PHASECHK.TRANS64.TRYWAIT P2, [R7+URZ+0x28c50], R8 ;  /* 0x028c5008070075a7 */ /* 0x0002e2000804017f */
[----:B------:R-:W-:Y:S05]  /*4380*/  @!P0 BRA `(.L_x_274) ;  /* 0x0000000000048947 */ /* 0x000fea0003800000 */
[----:B------:R-:W-:Y:S01]  /*4390*/  BPT.TRAP 0x1 ;  /* 0x000000040000795c */ /* 0x000fe20000300000 */
.L_x_274:
[----:B------:R-:W-:Y:S01]  /*43a0*/  ULOP3.LUT UR48, UR48, 0x2000000, URZ, 0xfc, !UPT ;  /* 0x0200000030307892 */ /* 0x000fe2000f8efc3f */
[----:B---3--:R-:W-:Y:S11]  /*43b0*/  @P2 BRA `(.L_x_275) ;  /* 0x0000000000082947 */ /* 0x008ff60003800000 */
[----:B------:R-:W3:Y:S02]  /*43c0*/  SYNCS.PHASECHK.TRANS64.TRYWAIT P2, [R7+URZ+0x28c50], R8 ;  /* 0x028c5008070075a7 */ /* 0x000ee4000804017f */
[----:B---3--:R-:W-:Y:S05]  /*43d0*/  @!P2 BRA `(.L_x_276) ;  /* 0x0000009800fca947 */ /* 0x008fea0003800000 */
.L_x_275:
[----:B------:R-:W-:Y:S01]  /*43e0*/  ULEA UR6, UR41, UR48, 0xc ;  /* 0x0000003029067291 */ /* 0x000fe2000f8e603f */
[----:B------:R-:W-:Y:S01]  /*43f0*/  WARPGROUP.ARRIVE ;  /* 0x00000000000079c5 */ /* 0x000fe20000000000 */
[----:B------:R-:W-:Y:S01]  /*4400*/  UMOV UR7, 0x40000040 ;  /* 0x4000004000077882 */ /* 0x000fe20000000000 */
[----:B------:R-:W-:Y:S01]  /*4410*/  UMOV UR11, 0x40000040 ;  /* 0x40000040000b7882 */ /* 0x000fe20000000000 */
[----:B------:R-:W-:Y:S01]  /*4420*/  UIADD3 UR10, UR6, 0x80, URZ ;  /* 0x00000080060a7890 */ /* 0x000fe2000fffe03f */
[----:B------:R-:W-:Y:S01]  /*4430*/  ISETP.GE.AND P2, PT, R152, 0x41, PT ;  /* 0x000000419800780c */ /* 0x000fe20003f46270 */
[----:B-123--:R-:W-:-:S03]  /*4440*/  @!P1 VIADD R7, R7, 0x28c60 ;  /* 0x00028c6007079836 */ /* 0x00efc60000000000 */
[----:B------:R-:W-:Y:S01]  /*4450*/  HGMMA.64x256x16.F32 R24, R156, gdesc[UR4].tnspB, RZ, !UPT, gsb0 ;  /* 0x43e000049c187df0 */ /* 0x000fe2000c0008ff */
[----:B------:R-:W-:Y:S01]  /*4460*/  UMOV UR7, 0x40000040 ;  /* 0x4000004000077882 */ /* 0x000fe20000000000 */
[----:B------:R-:W-:Y:S01]  /*4470*/  @!P1 PRMT R7, RZ, 0x654, R7 ;  /* 0x00000654ff079816 */ /* 0x000fe20000000007 */
[----:B------:R-:W-:Y:S02]  /*4480*/  WARPGROUP.DEPBAR.LE gsb0, 0x0 ;  /* 0x00008000000079c5 */ /* 0x000fe40000010000 */
[----:B------:R-:W-:-:S15]  /*4490*/  WARPGROUP.ARRIVE ;  /* 0x00000000000079c5 */ /* 0x000fde0000000000 */
[----:B------:R-:W-:-:S08]  /*44a0*/  NOP ;  /* 0x0000000000007918 */ /* 0x000fd00000000000 */
[----:B------:R-:W-:Y:S01]  /*44b0*/  HGMMA.64x256x16.F32 R24, R160, gdesc[UR8].tnspB, R24, gsb0 ;  /* 0x43e00008a0187df0 */ /* 0x000fe20008000818 */
[----:B------:R-:W-:Y:S01]  /*44c0*/  UIADD3 UR10, UR6, 0x100, URZ ;  /* 0x00000100060a7890 */ /* 0x000fe2000fffe03f */
[----:B------:R-:W-:Y:S01]  /*44d0*/  UMOV UR11, 0x40000040 ;  /* 0x40000040000b7882 */ /* 0x000fe20000000000 */
[----:B------:R-:W-:Y:S01]  /*44e0*/  UIADD3 UR6, UR6, 0x180, URZ ;  /* 0x0000018006067890 */ /* 0x000fe2000fffe03f */
[----:B------:R-:W-:Y:S02]  /*44f0*/  WARPGROUP.DEPBAR.LE gsb0, 0x0 ;  /* 0x00008000000079c5 */ /* 0x000fe40000010000 */
[----:B------:R-:W-:-:S15]  /*4500*/  WARPGROUP.ARRIVE ;  /* 0x00000000000079c5 */ /* 0x000fde0000000000 */
[----:B------:R-:W-:-:S07]  /*4510*/  NOP ;  /* 0x0000000000007918 */ /* 0x000fce0000000000 */
[----:B------:R-:W-:Y:S03]  /*4520*/  HGMMA.64x256x16.F32 R24, R164, gdesc[UR8].tnspB, R24, gsb0 ;  /* 0x43e00008a4187df0 */ /* 0x000fe60008000818 */
        /* <DEDUP_REMOVED lines=14> */
[----:B------:R-:W-:Y:S05]  /*4610*/  @!P2 BRA `(.L_x_277) ;  /* 0x000000180040a947 */ /* 0x000fea0003800000 */
[----:B-1----:R-:W-:Y:S01]  /*4620*/  IADD3 R7, R169, -0x2, RZ ;  /* 0xfffffffea9077810 */ /* 0x002fe20007ffe0ff */
[----:B------:R-:W-:Y:S01]  /*4630*/  IMAD.MOV.U32 R9, RZ, RZ, R3 ;  /* 0x000000ffff097224 */ /* 0x000fe200078e0003 */
[----:B------:R-:W-:Y:S01]  /*4640*/  UMOV UR21, UR41 ;  /* 0x0000002900157c82 */ /* 0x000fe20008000000 */
[----:B------:R-:W-:Y:S01]  /*4650*/  IMAD.MOV.U32 R11, RZ, RZ, R0 ;  /* 0x000000ffff0b7224 */ /* 0x000fe200078e0000 */
[----:B------:R-:W-:-:S06]  /*4660*/  ULDC UR20, c[0x0][0x988] ;  /* 0x0002620000147ab9 */ /* 0x000fcc0000000800 */
.L_x_286:
[----:B------:R-:W-:Y:S01]  /*4670*/  UIADD3 UR41, UR21, 0x1, URZ ;  /* 0x0000000115297890 */ /* 0x000fe2000fffe03f */
[C---:B------:R-:W-:Y:S01]  /*4680*/  ISETP.GT.AND P2, PT, R7.reuse, RZ, PT ;  /* 0x000000ff0700720c */ /* 0x040fe20003f44270 */
[----:B------:R-:W-:Y:S02]  /*4690*/  VIADD R7, R7, 0xffffffff ;  /* 0xffffffff07077836 */ /* 0x000fe40000000000 */
[----:B------:R-:W-:-:S04]  /*46a0*/  UISETP.NE.AND UP0, UPT, UR41, 0x2, UPT ;  /* 0x000000022900788c */ /* 0x000fc8000bf05270 */
[----:B------:R-:W-:Y:S02]  /*46b0*/  USEL UR6, URZ, 0x1, UP0 ;  /* 0x000000013f067887 */ /* 0x000fe40008000000 */
[----:B------:R-:W-:Y:S02]  /*46c0*/  USEL UR41, UR41, URZ, UP0 ;  /* 0x0000003f29297287 */ /* 0x000fe40008000000 */
[----:B------:R-:W-:Y:S01]  /*46d0*/  ULOP3.LUT UR40, UR40, UR6, URZ, 0x3c, !UPT ;  /* 0x0000000628287292 */ /* 0x000fe2000f8e3c3f */
[----:B0123--:R-:W-:Y:S11]  /*46e0*/  @!P0 BRA `(.L_x_278) ;  /* 0x0000000000048947 */ /* 0x00fff60003800000 */
[----:B------:R-:W-:Y:S01]  /*46f0*/  BPT.TRAP 0x1 ;  /* 0x000000040000795c */ /* 0x000fe20000300000 */
.L_x_278:
[----:B------:R-:W-:Y:S01]  /*4700*/  ULEA UR22, UR41, UR42, 0x3 ;  /* 0x0000002a29167291 */ /* 0x000fe2000f8e183f */
[----:B------:R-:W-:-:S05]  /*4710*/  IMAD.U32 R8, RZ, RZ, UR40 ;  /* 0x00000028ff087e24 */ /* 0x000fca000f8e00ff */
[----:B------:R-:W-:-:S04]  /*4720*/  SHF.L.U32 R8, R8, 0x1f, RZ ;  /* 0x0000001f08087819 */ /* 0x000fc800000006ff */
[----:B------:R1:W2:Y:S01]  /*4730*/  SYNCS.PHASECHK.TRANS64.TRYWAIT P3, [UR22+0x28c30], R8 ;  /* 0x028c3008ff0075a7 */ /* 0x0002a20008060156 */
[----:B------:R-:W-:Y:S05]  /*4740*/  @!P0 BRA `(.L_x_279) ;  /* 0x0000000000048947 */ /* 0x000fea0003800000 */
[----:B------:R-:W-:Y:S01]  /*4750*/  BPT.TRAP 0x1 ;  /* 0x000000040000795c */ /* 0x000fe20000300000 */
.L_x_279:
[----:B--2---:R-:W-:Y:S05]  /*4760*/  @P3 BRA `(.L_x_280) ;  /* 0x0000000000083947 */ /* 0x004fea0003800000 */
[----:B------:R-:W2:Y:S02]  /*4770*/  SYNCS.PHASECHK.TRANS64.TRYWAIT P3, [UR22+0x28c30], R8 ;  /* 0x028c3008ff0075a7 */ /* 0x000ea40008060156 */
[----:B--2---:R-:W-:Y:S05]  /*4780*/  @!P3 BRA `(.L_x_281) ;  /* 0x000000980024b947 */ /* 0x004fea0003800000 */
.L_x_280:
[----:B------:R-:W-:Y:S01]  /*4790*/  R2UR UR18, R4 ;  /* 0x00000000041272ca */ /* 0x000fe200000e0000 */
[----:B------:R-:W-:Y:S01]  /*47a0*/  UIADD3 UR6, UR42, 0x20400, URZ ;  /* 0x000204002a067890 */ /* 0x000fe2000fffe03f */
[----:B0-----:R-:W-:Y:S01]  /*47b0*/  WARPGROUP.ARRIVE ;  /* 0x00000000000079c5 */ /* 0x001fe20000000000 */
        /* <DEDUP_REMOVED lines=23> */
[----:B------:R-:W-:-:S04]  /*4930*/  FMNMX.FTZ R0, R152, R11, !PT ;  /* 0x0000000b98007209 */ /* 0x000fc80007810000 */
[----:B--2---:R-:W-:-:S04]  /*4940*/  FMNMX.FTZ R3, R153, R0, !PT ;  /* 0x0000000099037209 */ /* 0x004fc80007810000 */
        /* <DEDUP_REMOVED lines=15> */
[----:B------:R-:W0:Y:S02]  /*4a40*/  SHFL.BFLY PT, R3, R12, 0x2, 0x1f ;  /* 0x0c401f000c037f89 */ /* 0x000e2400000e0000 */
        /* <DEDUP_REMOVED lines=10> */
[----:B------:R-:W-:-:S03]  /*4af0*/  FMNMX.FTZ R12, R170, R3, !PT ;  /* 0x00000003aa0c7209 */ /* 0x000fc60007810000 */
[C---:B------:R-:W-:Y:S01]  /*4b00*/  FMUL.FTZ R191, R0.reuse, UR20 ;  /* 0x0000001400bf7c20 */ /* 0x040fe20008410000 */
[----:B------:R-:W-:Y:S01]  /*4b10*/  FMNMX.FTZ R3, R171, R12, !PT ;  /* 0x0000000cab037209 */ /* 0x000fe20007810000 */
[----:B------:R-:W-:Y:S02]  /*4b20*/  FADD.FTZ R11, -R0, R11 ;  /* 0x0000000b000b7221 */ /* 0x000fe40000010100 */
[--C-:B------:R-:W-:Y:S01]  /*4b30*/  FFMA.FTZ R21, R156, UR20, -R191.reuse ;  /* 0x000000149c157c23 */ /* 0x100fe200080108bf */
[----:B------:R-:W-:Y:S01]  /*4b40*/  FMNMX.FTZ R12, R174, R3, !PT ;  /* 0x00000003ae0c7209 */ /* 0x000fe20007810000 */
[--C-:B------:R-:W-:Y:S01]  /*4b50*/  FFMA.FTZ R156, R160, UR20, -R191.reuse ;  /* 0x00000014a09c7c23 */ /* 0x100fe200080108bf */
[--C-:B------:R-:W-:Y:S01]  /*4b60*/  FFMA.FTZ R160, R168, UR20, -R191.reuse ;  /* 0x00000014a8a07c23 */ /* 0x100fe200080108bf */
[----:B------:R-:W-:Y:S01]  /*4b70*/  FMUL.FTZ R13, R11, UR20 ;  /* 0x000000140b0d7c20 */ /* 0x000fe20008410000 */
[----:B------:R-:W-:Y:S01]  /*4b80*/  FMNMX.FTZ R3, R175, R12, !PT ;  /* 0x0000000caf037209 */ /* 0x000fe20007810000 */
[--C-:B------:R-:W-:Y:S01]  /*4b90*/  FFMA.FTZ R11, R152, UR20, -R191.reuse ;  /* 0x00000014980b7c23 */ /* 0x100fe200080108bf */
[--C-:B------:R-:W-:Y:S01]  /*4ba0*/  FFMA.FTZ R15, R161, UR20, -R191.reuse ;  /* 0x00000014a10f7c23 */ /* 0x100fe200080108bf */
[--C-:B------:R-:W-:Y:S01]  /*4bb0*/  FFMA.FTZ R152, R153, UR20, -R191.reuse ;  /* 0x0000001499987c23 */ /* 0x100fe200080108bf */
[----:B------:R-:W-:Y:S01]  /*4bc0*/  FMNMX.FTZ R12, R178, R3, !PT ;  /* 0x00000003b20c7209 */ /* 0x000fe20007810000 */
[--C-:B------:R-:W-:Y:S01]  /*4bd0*/  FFMA.FTZ R161, R177, UR20, -R191.reuse ;  /* 0x00000014b1a17c23 */ /* 0x100fe200080108bf */
[----:B------:R0:W2:Y:S01]  /*4be0*/  MUFU.EX2 R10, R13 ;  /* 0x0000000d000a7308 */ /* 0x0000a20000000800 */
[--C-:B------:R-:W-:Y:S01]  /*4bf0*/  FFMA.FTZ R153, R169, UR20, -R191.reuse ;  /* 0x00000014a9997c23 */ /* 0x100fe200080108bf */
[----:B------:R-:W-:Y:S01]  /*4c00*/  FMNMX.FTZ R3, R179, R12, !PT ;  /* 0x0000000cb3037209 */ /* 0x000fe20007810000 */
[----:B------:R-:W-:-:S03]  /*4c10*/  FFMA.FTZ R180, R180, UR20, -R191 ;  /* 0x00000014b4b47c23 */ /* 0x000fc600080108bf */
[----:B------:R-:W-:Y:S02]  /*4c20*/  FMNMX.FTZ R14, R182, R3, !PT ;  /* 0x00000003b60e7209 */ /* 0x000fe40007810000 */
[----:B------:R3:W-:Y:S01]  /*4c30*/  MUFU.EX2 R12, R21 ;  /* 0x00000015000c7308 */ /* 0x0007e20000000800 */
[--C-:B0-----:R-:W-:Y:S01]  /*4c40*/  FFMA.FTZ R13, R157, UR20, -R191.reuse ;  /* 0x000000149d0d7c23 */ /* 0x101fe200080108bf */
[----:B------:R-:W-:Y:S01]  /*4c50*/  FMNMX.FTZ R3, R183, R14, !PT ;  /* 0x0000000eb7037209 */ /* 0x000fe20007810000 */
[--C-:B------:R-:W-:Y:S01]  /*4c60*/  FFMA.FTZ R14, R164, UR20, -R191.reuse ;  /* 0x00000014a40e7c23 */ /* 0x100fe200080108bf */
[--C-:B------:R-:W-:Y:S01]  /*4c70*/  FFMA.FTZ R164, R176, UR20, -R191.reuse ;  /* 0x00000014b0a47c23 */ /* 0x100fe200080108bf */
[--C-:B------:R-:W-:Y:S02]  /*4c80*/  FFMA.FTZ R157, R173, UR20, -R191.reuse ;  /* 0x00000014ad9d7c23 */ /* 0x100fe400080108bf */
[----:B------:R-:W0:Y:S01]  /*4c90*/  SHFL.BFLY PT, R20, R3, 0x2, 0x1f ;  /* 0x0c401f0003147f89 */ /* 0x000e2200000e0000 */
[----:B------:R-:W4:Y:S01]  /*4ca0*/  MUFU.EX2 R11, R11 ;  /* 0x0000000b000b7308 */ /* 0x000f220000000800 */
[----:B---3--:R-:W-:Y:S01]  /*4cb0*/  FFMA.FTZ R21, R165, UR20, -R191 ;  /* 0x00000014a5157c23 */ /* 0x008fe200080108bf */
[-C--:B--2---:R-:W-:Y:S01]  /*4cc0*/  FMUL.FTZ R24, R24, R10.reuse ;  /* 0x0000000a18187220 */ /* 0x084fe20000410000 */
[-C--:B------:R-:W-:Y:S01]  /*4cd0*/  FMUL.FTZ R25, R25, R10.reuse ;  /* 0x0000000a19197220 */ /* 0x080fe20000410000 */
[-C--:B------:R-:W-:Y:S01]  /*4ce0*/  FMUL.FTZ R28, R28, R10.reuse ;  /* 0x0000000a1c1c7220 */ /* 0x080fe20000410000 */
[-C--:B------:R-:W-:Y:S01]  /*4cf0*/  FMUL.FTZ R29, R29, R10.reuse ;  /* 0x0000000a1d1d7220 */ /* 0x080fe20000410000 */
[-C--:B------:R-:W-:Y:S01]  /*4d00*/  FMUL.FTZ R32, R32, R10.reuse ;  /* 0x0000000a20207220 */ /* 0x080fe20000410000 */
[-C--:B------:R-:W-:Y:S01]  /*4d10*/  FMUL.FTZ R33, R33, R10.reuse ;  /* 0x0000000a21217220 */ /* 0x080fe20000410000 */
[----:B------:R-:W2:Y:S01]  /*4d20*/  MUFU.EX2 R152, R152 ;  /* 0x0000009800987308 */ /* 0x000ea20000000800 */
        /* <DEDUP_REMOVED lines=8> */
[----:B----4-:R-:W-:Y:S01]  /*4db0*/  FFMA.FTZ R5, R10, R5, R11 ;  /* 0x000000050a057223 */ /* 0x010fe2000001000b */
[-C--:B------:R-:W-:Y:S01]  /*4dc0*/  FMUL.FTZ R49, R49, R10.reuse ;  /* 0x0000000a31317220 */ /* 0x080fe20000410000 */
[-C--:B------:R-:W-:Y:S01]  /*4dd0*/  FMUL.FTZ R52, R52, R10.reuse ;  /* 0x0000000a34347220 */ /* 0x080fe20000410000 */
[-C--:B------:R-:W-:Y:S01]  /*4de0*/  FMUL.FTZ R53, R53, R10.reuse ;  /* 0x0000000a35357220 */ /* 0x080fe20000410000 */
[-C--:B------:R-:W-:Y:S01]  /*4df0*/  FMUL.FTZ R56, R56, R10.reuse ;  /* 0x0000000a38387220 */ /* 0x080fe20000410000 */
[----:B------:R-:W-:Y:S01]  /*4e00*/  FMUL.FTZ R57, R57, R10 ;  /* 0x0000000a39397220 */ /* 0x000fe20000410000 */
[----:B0-----:R-:W-:Y:S01]  /*4e10*/  FMNMX.FTZ R165, R3, R20, !PT ;  /* 0x0000001403a57209 */ /* 0x001fe20007810000 */
[----:B------:R-:W-:Y:S01]  /*4e20*/  FFMA.FTZ R20, R172, UR20, -R191 ;  /* 0x00000014ac147c23 */ /* 0x000fe200080108bf */
[----:B------:R-:W-:Y:S01]  /*4e30*/  MUFU.EX2 R156, R156 ;  /* 0x0000009c009c7308 */ /* 0x000fe20000000800 */
[C---:B--2---:R-:W-:Y:S01]  /*4e40*/  FADD.FTZ R5, R152.reuse, R5 ;  /* 0x0000000598057221 */ /* 0x044fe20000010000 */
[----:B------:R-:W-:Y:S01]  /*4e50*/  F2FP.F16.F32.PACK_AB R152, R152, R11 ;  /* 0x0000000b9898723e */ /* 0x000fe200000000ff */
[----:B------:R-:W0:Y:S01]  /*4e60*/  SHFL.BFLY PT, R168, R165, 0x1, 0x1f ;  /* 0x0c201f00a5a87f89 */ /* 0x000e2200000e0000 */
        /* <DEDUP_REMOVED lines=22> */
[----:B------:R-:W-:Y:S01]  /*4fd0*/  FMUL.FTZ R97, R97, R10 ;  /* 0x0000000a61617220 */ /* 0x000fe20000410000 */
[----:B0-----:R-:W-:Y:S01]  /*4fe0*/  FMNMX.FTZ R3, R165, R168, !PT ;  /* 0x000000a8a5037209 */ /* 0x001fe20007810000 */
[----:B------:R-:W-:Y:S01]  /*4ff0*/  FFMA.FTZ R168, R181, UR20, -R191 ;  /* 0x00000014b5a87c23 */ /* 0x000fe200080108bf */
[----:B------:R-:W-:-:S02]  /*5000*/  IMAD.U32 R181, RZ, RZ, UR21 ;  /* 0x00000015ffb57e24 */ /* 0x000fc4000f8e00ff */
        /* <DEDUP_REMOVED lines=13> */
[----:B------:R-:W-:Y:S01]  /*50e0*/  IMAD.MOV R154, RZ, RZ, -R22 ;  /* 0x000000ffff9a7224 */ /* 0x000fe200078e0a16 */
[----:B------:R-:W-:Y:S01]  /*50f0*/  MOV R171, UR22 ;  /* 0x0000001600ab7c02 */ /* 0x000fe20008000f00 */
[--C-:B------:R-:W-:Y:S01]  /*5100*/  FFMA.FTZ R169, R158, UR20, -R177.reuse ;  /* 0x000000149ea97c23 */ /* 0x100fe200080108b1 */
[--C-:B------:R-:W-:Y:S01]  /*5110*/  FFMA.FTZ R176, R159, UR20, -R177.reuse ;  /* 0x000000149fb07c23 */ /* 0x100fe200080108b1 */
[--C-:B------:R-:W-:Y:S01]  /*5120*/  FFMA.FTZ R159, R162, UR20, -R177.reuse ;  /* 0x00000014a29f7c23 */ /* 0x100fe200080108b1 */
[----:B------:R-:W-:Y:S01]  /*5130*/  ISETP.NE.AND P3, PT, R17, R154, PT ;  /* 0x0000009a1100720c */ /* 0x000fe20003f65270 */
[----:B------:R-:W-:Y:S01]  /*5140*/  @!P1 VIADD R154, R171, 0x28c40 ;  /* 0x00028c40ab9a9836 */ /* 0x000fe20000000000 */
[----:B------:R-:W2:Y:S01]  /*5150*/  MUFU.EX2 R172, R172 ;  /* 0x000000ac00ac7308 */ /* 0x000ea20000000800 */
[--C-:B0-----:R-:W-:Y:S01]  /*5160*/  FFMA.FTZ R180, R163, UR20, -R177.reuse ;  /* 0x00000014a3b47c23 */ /* 0x101fe200080108b1 */
[--C-:B------:R-:W-:Y:S01]  /*5170*/  FFMA.FTZ R163, R166, UR20, -R177.reuse ;  /* 0x00000014a6a37c23 */ /* 0x100fe200080108b1 */
[--C-:B------:R-:W-:Y:S01]  /*5180*/  FFMA.FTZ R179, R179, UR20, -R177.reuse ;  /* 0x00000014b3b37c23 */ /* 0x100fe200080108b1 */
[----:B------:R-:W-:Y:S01]  /*5190*/  @!P1 PRMT R154, RZ, 0x654, R154 ;  /* 0x00000654ff9a9816 */ /* 0x000fe2000000009a */
[--C-:B------:R-:W-:Y:S01]  /*51a0*/  FFMA.FTZ R173, R174, UR20, -R177.reuse ;  /* 0x00000014aead7c23 */ /* 0x100fe200080108b1 */
[--C-:B------:R-:W-:Y:S01]  /*51b0*/  FFMA.FTZ R174, R175, UR20, -R177.reuse ;  /* 0x00000014afae7c23 */ /* 0x100fe200080108b1 */
[--C-:B------:R-:W-:Y:S01]  /*51c0*/  FFMA.FTZ R175, R178, UR20, -R177.reuse ;  /* 0x00000014b2af7c23 */ /* 0x100fe200080108b1 */
[----:B------:R-:W0:Y:S01]  /*51d0*/  MUFU.EX2 R155, R155 ;  /* 0x0000009b009b7308 */ /* 0x000e220000000800 */
[----:B------:R3:W-:Y:S01]  /*51e0*/  @!P1 SYNCS.ARRIVE.TRANS64.RED.A1T0 RZ, [R154+URZ], RZ ;  /* 0x000000ff9aff99a7 */ /* 0x0007e2000810043f */
[----:B------:R-:W-:Y:S01]  /*51f0*/  FFMA.FTZ R182, R182, UR20, -R177 ;  /* 0x00000014b6b67c23 */ /* 0x000fe200080108b1 */
[----:B------:R-:W-:-:S02]  /*5200*/  @!P3 IMAD R158, R181, 0x40, R16 ;  /* 0x00000040b59eb824 */ /* 0x000fc400078e0210 */
[----:B------:R-:W-:Y:S01]  /*5210*/  FFMA.FTZ R177, R183, UR20, -R177 ;  /* 0x00000014b7b17c23 */ /* 0x000fe200080108b1 */
[-C--:B------:R-:W-:Y:S01]  /*5220*/  FMUL.FTZ R105, R105, R10.reuse ;  /* 0x0000000a69697220 */ /* 0x080fe20000410000 */
[-C--:B------:R-:W-:Y:S01]  /*5230*/  FMUL.FTZ R108, R108, R10.reuse ;  /* 0x0000000a6c6c7220 */ /* 0x080fe20000410000 */
[----:B------:R-:W-:Y:S01]  /*5240*/  FMUL.FTZ R109, R109, R10 ;  /* 0x0000000a6d6d7220 */ /* 0x000fe20000410000 */
[----:B------:R-:W4:Y:S01]  /*5250*/  MUFU.EX2 R169, R169 ;  /* 0x000000a900a97308 */ /* 0x000f220000000800 */
[----:B---3--:R-:W-:Y:S01]  /*5260*/  FADD.FTZ R154, R12, R5 ;  /* 0x000000050c9a7221 */ /* 0x008fe20000010000 */
[----:B--2---:R-:W-:Y:S01]  /*5270*/  FFMA.FTZ R6, R9, R6, R172 ;  /* 0x0000000609067223 */ /* 0x004fe200000100ac */
[----:B------:R-:W-:Y:S01]  /*5280*/  @!P3 LEA R158, R158, UR42, 0x2 ;  /* 0x0000002a9e9ebc11 */ /* 0x000fe2000f8e10ff */
[-C--:B------:R-:W-:Y:S01]  /*5290*/  FMUL.FTZ R112, R112, R10.reuse ;  /* 0x0000000a70707220 */ /* 0x080fe20000410000 */
[----:B------:R-:W-:Y:S01]  /*52a0*/  FADD.FTZ R5, R13, R154 ;  /* 0x0000009a0d057221 */ /* 0x000fe20000010000 */
[-C--:B------:R-:W-:Y:S01]  /*52b0*/  FMUL.FTZ R113, R113, R10.reuse ;  /* 0x0000000a71717220 */ /* 0x080fe20000410000 */
[-C--:B------:R-:W-:Y:S01]  /*52c0*/  FMUL.FTZ R116, R116, R10.reuse ;  /* 0x0000000a74747220 */ /* 0x080fe20000410000 */
[----:B------:R-:W2:Y:S01]  /*52d0*/  MUFU.EX2 R176, R176 ;  /* 0x000000b000b07308 */ /* 0x000ea20000000800 */
[----:B0-----:R-:W-:Y:S01]  /*52e0*/  FADD.FTZ R6, R155, R6 ;  /* 0x000000069b067221 */ /* 0x001fe20000010000 */
[----:B------:R-:W-:Y:S01]  /*52f0*/  FADD.FTZ R154, R156, R5 ;  /* 0x000000059c9a7221 */ /* 0x000fe20000010000 */
[----:B------:R-:W-:Y:S01]  /*5300*/  @!P3 STS [R158+0x28800], R10 ;  /* 0x0288000a9e00b388 */ /* 0x000fe20000000800 */
[-C--:B------:R-:W-:Y:S01]  /*5310*/  FMUL.FTZ R117, R117, R10.reuse ;  /* 0x0000000a75757220 */ /* 0x080fe20000410000 */
[-C--:B------:R-:W-:Y:S01]  /*5320*/  FMUL.FTZ R120, R120, R10.reuse ;  /* 0x0000000a78787220 */ /* 0x080fe20000410000 */
[-C--:B------:R-:W-:Y:S01]  /*5330*/  FMUL.FTZ R121, R121, R10.reuse ;  /* 0x0000000a79797220 */ /* 0x080fe20000410000 */
[----:B------:R0:W-:Y:S01]  /*5340*/  @!P3 STS [R158+0x28820], R9 ;  /* 0x028820099e00b388 */ /* 0x0001e20000000800 */
[----:B------:R-:W3:Y:S01]  /*5350*/  MUFU.EX2 R159, R159 ;  /* 0x0000009f009f7308 */ /* 0x000ee20000000800 */
        /* <DEDUP_REMOVED lines=8> */
[----:B--2---:R-:W-:Y:S01]  /*53e0*/  FADD.FTZ R6, R176, R5 ;  /* 0x00000005b0067221 */ /* 0x004fe20000010000 */
[-C--:B------:R-:W-:Y:S01]  /*53f0*/  FMUL.FTZ R136, R136, R10.reuse ;  /* 0x0000000a88887220 */ /* 0x080fe20000410000 */
[-C--:B------:R-:W-:Y:S01]  /*5400*/  FMUL.FTZ R137, R137, R10.reuse ;  /* 0x0000000a89897220 */ /* 0x080fe20000410000 */
[-C--:B------:R-:W-:Y:S01]  /*5410*/  FMUL.FTZ R140, R140, R10.reuse ;  /* 0x0000000a8c8c7220 */ /* 0x080fe20000410000 */
[-C--:B------:R-:W-:Y:S01]  /*5420*/  FMUL.FTZ R141, R141, R10.reuse ;  /* 0x0000000a8d8d7220 */ /* 0x080fe20000410000 */
[-C--:B------:R-:W-:Y:S01]  /*5430*/  FMUL.FTZ R144, R144, R10.reuse ;  /* 0x0000000a90907220 */ /* 0x080fe20000410000 */
[-C--:B------:R-:W-:Y:S01]  /*5440*/  FMUL.FTZ R145, R145, R10.reuse ;  /* 0x0000000a91917220 */ /* 0x080fe20000410000 */
[----:B------:R-:W2:Y:S01]  /*5450*/  MUFU.EX2 R163, R163 ;  /* 0x000000a300a37308 */ /* 0x000ea20000000800 */
[----:B---3--:R-:W-:Y:S01]  /*5460*/  FADD.FTZ R5, R159, R6 ;  /* 0x000000069f057221 */ /* 0x008fe20000010000 */
[-C--:B------:R-:W-:Y:S01]  /*5470*/  FMUL.FTZ R148, R148, R10.reuse ;  /* 0x0000000a94947220 */ /* 0x080fe20000410000 */
[----:B------:R-:W-:Y:S01]  /*5480*/  FMUL.FTZ R149, R149, R10 ;  /* 0x0000000a95957220 */ /* 0x000fe20000410000 */
[----:B------:R-:W-:Y:S01]  /*5490*/  F2FP.F16.F32.PACK_AB R156, R15, R156 ;  /* 0x0000009c0f9c723e */ /* 0x000fe200000000ff */
[-C--:B------:R-:W-:Y:S01]  /*54a0*/  FMUL.FTZ R26, R26, R9.reuse ;  /* 0x000000091a1a7220 */ /* 0x080fe20000410000 */
[----:B0-----:R-:W-:Y:S01]  /*54b0*/  F2FP.F16.F32.PACK_AB R158, R21, R14 ;  /* 0x0000000e159e723e */ /* 0x001fe200000000ff */
[-C--:B------:R-:W-:Y:S01]  /*54c0*/  FMUL.FTZ R27, R27, R9.reuse ;  /* 0x000000091b1b7220 */ /* 0x080fe20000410000 */
[----:B------:R-:W-:Y:S01]  /*54d0*/  MUFU.EX2 R160, R160 ;  /* 0x000000a000a07308 */ /* 0x000fe20000000800 */
[----:B----4-:R-:W-:Y:S01]  /*54e0*/  FADD.FTZ R6, R180, R5 ;  /* 0x00000005b4067221 */ /* 0x010fe20000010000 */
[-C--:B------:R-:W-:Y:S01]  /*54f0*/  FMUL.FTZ R30, R30, R9.reuse ;  /* 0x000000091e1e7220 */ /* 0x080fe20000410000 */
[-C--:B------:R-:W-:Y:S01]  /*5500*/  FMUL.FTZ R31, R31, R9.reuse ;  /* 0x000000091f1f7220 */ /* 0x080fe20000410000 */
[-C--:B------:R-:W-:Y:S01]  /*5510*/  FMUL.FTZ R34, R34, R9.reuse ;  /* 0x0000000922227220 */ /* 0x080fe20000410000 */
[-C--:B------:R-:W-:Y:S01]  /*5520*/  FMUL.FTZ R35, R35, R9.reuse ;  /* 0x0000000923237220 */ /* 0x080fe20000410000 */
[-C--:B------:R-:W-:Y:S01]  /*5530*/  FMUL.FTZ R38, R38, R9.reuse ;  /* 0x0000000926267220 */ /* 0x080fe20000410000 */
[-C--:B------:R-:W-:Y:S01]  /*5540*/  FMUL.FTZ R39, R39, R9.reuse ;  /* 0x0000000927277220 */ /* 0x080fe20000410000 */
[----:B------:R-:W0:Y:S01]  /*5550*/  MUFU.EX2 R192, R192 ;  /* 0x000000c000c07308 */ /* 0x000e220000000800 */
        /* <DEDUP_REMOVED lines=16> */
[----:B0-----:R-:W-:Y:S01]  /*5660*/  FADD.FTZ R6, R192, R5 ;  /* 0x00000005c0067221 */ /* 0x001fe20000010000 */
[-C--:B------:R-:W-:Y:S01]  /*5670*/  FMUL.FTZ R67, R67, R9.reuse ;  /* 0x0000000943437220 */ /* 0x080fe20000410000 */
[-C--:B------:R-:W-:Y:S01]  /*5680*/  FMUL.FTZ R70, R70, R9.reuse ;  /* 0x0000000946467220 */ /* 0x080fe20000410000 */
[-C--:B------:R-:W-:Y:S01]  /*5690*/  FMUL.FTZ R71, R71, R9.reuse ;  /* 0x0000000947477220 */ /* 0x080fe20000410000 */
[-C--:B------:R-:W-:Y:S01]  /*56a0*/  FMUL.FTZ R74, R74, R9.reuse ;  /* 0x000000094a4a7220 */ /* 0x080fe20000410000 */
[-C--:B------:R-:W-:Y:S01]  /*56b0*/  FMUL.FTZ R75, R75, R9.reuse ;  /* 0x000000094b4b7220 */ /* 0x080fe20000410000 */
[-C--:B------:R-:W-:Y:S01]  /*56c0*/  FMUL.FTZ R78, R78, R9.reuse ;  /* 0x000000094e4e7220 */ /* 0x080fe20000410000 */
[----:B------:R-:W0:Y:S01]  /*56d0*/  MUFU.EX2 R167, R167 ;  /* 0x000000a700a77308 */ /* 0x000e220000000800 */
[----:B---3--:R-:W-:Y:S01]  /*56e0*/  FADD.FTZ R179, R15, R154 ;  /* 0x0000009a0fb37221 */ /* 0x008fe20000010000 */
[-C--:B------:R-:W-:Y:S01]  /*56f0*/  FMUL.FTZ R79, R79, R9.reuse ;  /* 0x000000094f4f7220 */ /* 0x080fe20000410000 */
[-C--:B------:R-:W-:Y:S01]  /*5700*/  FMUL.FTZ R82, R82, R9.reuse ;  /* 0x0000000952527220 */ /* 0x080fe20000410000 */
[-C--:B------:R-:W-:Y:S01]  /*5710*/  FMUL.FTZ R83, R83, R9.reuse ;  /* 0x0000000953537220 */ /* 0x080fe20000410000 */
[----:B------:R-:W-:Y:S01]  /*5720*/  FADD.FTZ R154, R14, R179 ;  /* 0x000000b30e9a7221 */ /* 0x000fe20000010000 */
[-C--:B------:R-:W-:Y:S01]  /*5730*/  FMUL.FTZ R86, R86, R9.reuse ;  /* 0x0000000956567220 */ /* 0x080fe20000410000 */
[-C--:B------:R-:W-:Y:S01]  /*5740*/  FMUL.FTZ R87, R87, R9.reuse ;  /* 0x0000000957577220 */ /* 0x080fe20000410000 */
[----:B------:R-:W3:Y:S01]  /*5750*/  MUFU.EX2 R20, R20 ;  /* 0x0000001400147308 */ /* 0x000ee20000000800 */
[----:B------:R-:W-:Y:S01]  /*5760*/  FADD.FTZ R179, R21, R154 ;  /* 0x0000009a15b37221 */ /* 0x000fe20000010000 */
[-C--:B------:R-:W-:Y:S01]  /*5770*/  FMUL.FTZ R90, R90, R9.reuse ;  /* 0x000000095a5a7220 */ /* 0x080fe20000410000 */
[-C--:B------:R-:W-:Y:S01]  /*5780*/  FMUL.FTZ R91, R91, R9.reuse ;  /* 0x000000095b5b7220 */ /* 0x080fe20000410000 */
[-C--:B------:R-:W-:Y:S01]  /*5790*/  FMUL.FTZ R94, R94, R9.reuse ;  /* 0x000000095e5e7220 */ /* 0x080fe20000410000 */
[----:B------:R-:W-:Y:S01]  /*57a0*/  FADD.FTZ R154, R160, R179 ;  /* 0x000000b3a09a7221 */ /* 0x000fe20000010000 */
[----:B--2---:R-:W-:Y:S01]  /*57b0*/  F2FP.F16.F32.PACK_AB R160, R153, R160 ;  /* 0x000000a099a0723e */ /* 0x004fe200000000ff */
[-C--:B------:R-:W-:Y:S01]  /*57c0*/  FMUL.FTZ R95, R95, R9.reuse ;  /* 0x000000095f5f7220 */ /* 0x080fe20000410000 */
[----:B------:R-:W2:Y:S01]  /*57d0*/  MUFU.EX2 R170, R170 ;  /* 0x000000aa00aa7308 */ /* 0x000ea20000000800 */
[----:B------:R-:W-:Y:S01]  /*57e0*/  FADD.FTZ R179, R153, R154 ;  /* 0x0000009a99b37221 */ /* 0x000fe20000010000 */
[----:B0-----:R-:W-:Y:S01]  /*57f0*/  FADD.FTZ R5, R167, R6 ;  /* 0x00000006a7057221 */ /* 0x001fe20000010000 */
[----:B------:R-:W-:Y:S01]  /*5800*/  F2FP.F16.F32.PACK_AB R153, R155, R172 ;  /* 0x000000ac9b99723e */ /* 0x000fe200000000ff */
[----:B------:R-:W-:Y:S01]  /*5810*/  FMUL.FTZ R98, R98, R9 ;  /* 0x0000000962627220 */ /* 0x000fe20000410000 */
[----:B------:R-:W-:Y:S01]  /*5820*/  F2FP.F16.F32.PACK_AB R155, R176, R169 ;  /* 0x000000a9b09b723e */ /* 0x000fe200000000ff */
[-C--:B------:R-:W-:Y:S01]  /*5830*/  FMUL.FTZ R99, R99, R9.reuse ;  /* 0x0000000963637220 */ /* 0x080fe20000410000 */
[-C--:B------:R-:W-:Y:S01]  /*5840*/  FMUL.FTZ R102, R102, R9.reuse ;  /* 0x0000000966667220 */ /* 0x080fe20000410000 */
[----:B------:R-:W0:Y:S01]  /*5850*/  MUFU.EX2 R157, R157 ;  /* 0x0000009d009d7308 */ /* 0x000e220000000800 */
        /* <DEDUP_REMOVED lines=16> */
[C---:B0-----:R-:W-:Y:S01]  /*5960*/  FADD.FTZ R11, R157.reuse, R154 ;  /* 0x0000009a9d0b7221 */ /* 0x041fe20000010000 */
[----:B------:R-:W-:Y:S01]  /*5970*/  F2FP.F16.F32.PACK_AB R162, R157, R20 ;  /* 0x000000149da2723e */ /* 0x000fe200000000ff */
[----:B------:R-:W-:Y:S01]  /*5980*/  FMUL.FTZ R127, R127, R9 ;  /* 0x000000097f7f7220 */ /* 0x000fe20000410000 */
[----:B------:R-:W-:Y:S01]  /*5990*/  F2FP.F16.F32.PACK_AB R154, R13, R12 ;  /* 0x0000000c0d9a723e */ /* 0x000fe200000000ff */
[----:B------:R-:W-:Y:S01]  /*59a0*/  BAR.SYNC.DEFER_BLOCKING 0xf, 0x100 ;  /* 0x03c4000000007b1d */ /* 0x000fe20000010000 */
[----:B------:R-:W-:Y:S01]  /*59b0*/  F2FP.F16.F32.PACK_AB R157, R180, R159 ;  /* 0x0000009fb49d723e */ /* 0x000fe200000000ff */
[----:B------:R-:W-:Y:S01]  /*59c0*/  FMUL.FTZ R130, R130, R9 ;  /* 0x0000000982827220 */ /* 0x000fe20000410000 */
[----:B------:R-:W-:Y:S01]  /*59d0*/  F2FP.F16.F32.PACK_AB R159, R192, R163 ;  /* 0x000000a3c09f723e */ /* 0x000fe200000000ff */
[----:B---3--:R-:W-:Y:S01]  /*59e0*/  FADD.FTZ R5, R173, R6 ;  /* 0x00000006ad057221 */ /* 0x008fe20000010000 */
[-C--:B------:R-:W-:Y:S01]  /*59f0*/  FMUL.FTZ R131, R131, R9.reuse ;  /* 0x0000000983837220 */ /* 0x080fe20000410000 */
[----:B------:R-:W0:Y:S01]  /*5a00*/  MUFU.EX2 R174, R174 ;  /* 0x000000ae00ae7308 */ /* 0x000e220000000800 */
[-C--:B------:R-:W-:Y:S01]  /*5a10*/  FMUL.FTZ R134, R134, R9.reuse ;  /* 0x0000000986867220 */ /* 0x080fe20000410000 */
[-C--:B------:R-:W-:Y:S01]  /*5a20*/  FMUL.FTZ R135, R135, R9.reuse ;  /* 0x0000000987877220 */ /* 0x080fe20000410000 */
[-C--:B------:R-:W-:Y:S01]  /*5a30*/  FMUL.FTZ R138, R138, R9.reuse ;  /* 0x000000098a8a7220 */ /* 0x080fe20000410000 */
[-C--:B------:R-:W-:Y:S01]  /*5a40*/  FMUL.FTZ R139, R139, R9.reuse ;  /* 0x000000098b8b7220 */ /* 0x080fe20000410000 */
[-C--:B------:R-:W-:Y:S01]  /*5a50*/  FMUL.FTZ R142, R142, R9.reuse ;  /* 0x000000098e8e7220 */ /* 0x080fe20000410000 */
[----:B--2---:R-:W-:Y:S01]  /*5a60*/  FADD.FTZ R10, R164, R11 ;  /* 0x0000000ba40a7221 */ /* 0x004fe20000010000 */
[-C--:B------:R-:W-:Y:S01]  /*5a70*/  FMUL.FTZ R143, R143, R9.reuse ;  /* 0x000000098f8f7220 */ /* 0x080fe20000410000 */
[----:B------:R-:W2:Y:S01]  /*5a80*/  MUFU.EX2 R161, R161 ;  /* 0x000000a100a17308 */ /* 0x000ea20000000800 */
[-C--:B------:R-:W-:Y:S01]  /*5a90*/  FMUL.FTZ R146, R146, R9.reuse ;  /* 0x0000000992927220 */ /* 0x080fe20000410000 */
[-C--:B------:R-:W-:Y:S01]  /*5aa0*/  FMUL.FTZ R147, R147, R9.reuse ;  /* 0x0000000993937220 */ /* 0x080fe20000410000 */
[-C--:B------:R-:W-:Y:S01]  /*5ab0*/  FMUL.FTZ R150, R150, R9.reuse ;  /* 0x0000000996967220 */ /* 0x080fe20000410000 */
[----:B------:R-:W-:-:S04]  /*5ac0*/  FMUL.FTZ R151, R151, R9 ;  /* 0x0000000997977220 */ /* 0x000fc80000410000 */
[----:B------:R-:W3:Y:S01]  /*5ad0*/  MUFU.EX2 R175, R175 ;  /* 0x000000af00af7308 */ /* 0x000ee20000000800 */
[C---:B0-----:R-:W-:Y:S01]  /*5ae0*/  FADD.FTZ R6, R174.reuse, R5 ;  /* 0x00000005ae067221 */ /* 0x041fe20000010000 */
[----:B------:R-:W-:Y:S01]  /*5af0*/  F2FP.F16.F32.PACK_AB R163, R174, R173 ;  /* 0x000000adaea3723e */ /* 0x000fe200000000ff */
[----:B------:R0:W-:Y:S04]  /*5b00*/  STSM.16.M88.4 [R23+0x26800], R152 ;  /* 0x0268009817007844 */ /* 0x0001e80000000200 */
[----:B------:R0:W-:Y:S01]  /*5b10*/  STSM.16.M88.4 [R184], R156 ;  /* 0x0000009cb8007844 */ /* 0x0001e20000000200 */
[----:B------:R-:W4:Y:S01]  /*5b20*/  MUFU.EX2 R168, R168 ;  /* 0x000000a800a87308 */ /* 0x000f220000000800 */
[C---:B--2---:R-:W-:Y:S01]  /*5b30*/  FADD.FTZ R10, R161.reuse, R10 ;  /* 0x0000000aa10a7221 */ /* 0x044fe20000010000 */
[----:B------:R-:W-:-:S02]  /*5b40*/  F2FP.F16.F32.PACK_AB R164, R161, R164 ;  /* 0x000000a4a1a4723e */ /* 0x000fc400000000ff */
[----:B------:R-:W-:Y:S01]  /*5b50*/  F2FP.F16.F32.PACK_AB R161, R170, R167 ;  /* 0x000000a7aaa1723e */ /* 0x000fe200000000ff */
[----:B------:R-:W-:-:S03]  /*5b60*/  FADD.FTZ R5, R165, R10 ;  /* 0x0000000aa5057221 */ /* 0x000fc60000010000 */
[----:B------:R-:W2:Y:S01]  /*5b70*/  MUFU.EX2 R182, R182 ;  /* 0x000000b600b67308 */ /* 0x000ea20000000800 */
[----:B---3--:R-:W-:Y:S01]  /*5b80*/  FADD.FTZ R11, R175, R6 ;  /* 0x00000006af0b7221 */ /* 0x008fe20000010000 */
[----:B------:R0:W-:Y:S03]  /*5b90*/  STSM.16.M88.4 [R186], R160 ;  /* 0x000000a0ba007844 */ /* 0x0001e60000000200 */
[----:B------:R-:W-:-:S03]  /*5ba0*/  FADD.FTZ R11, R178, R11 ;  /* 0x0000000bb20b7221 */ /* 0x000fc60000010000 */
[----:B------:R-:W3:Y:S01]  /*5bb0*/  MUFU.EX2 R177, R177 ;  /* 0x000000b100b17308 */ /* 0x000ee20000000800 */
[C---:B----4-:R-:W-:Y:S01]  /*5bc0*/  F2FP.F16.F32.PACK_AB R166, R168.reuse, R165 ;  /* 0x000000a5a8a6723e */ /* 0x050fe200000000ff */
[----:B------:R-:W-:Y:S01]  /*5bd0*/  FADD.FTZ R5, R168, R5 ;  /* 0x00000005a8057221 */ /* 0x000fe20000010000 */
[----:B------:R-:W-:Y:S01]  /*5be0*/  F2FP.F16.F32.PACK_AB R165, R178, R175 ;  /* 0x000000afb2a5723e */ /* 0x000fe200000000ff */
[----:B--2---:R-:W-:Y:S01]  /*5bf0*/  FADD.FTZ R6, R182, R11 ;  /* 0x0000000bb6067221 */ /* 0x004fe20000010000 */
[----:B---3--:R-:W-:-:S03]  /*5c00*/  F2FP.F16.F32.PACK_AB R167, R177, R182 ;  /* 0x000000b6b1a7723e */ /* 0x008fc600000000ff */
[----:B------:R-:W-:Y:S02]  /*5c10*/  FADD.FTZ R6, R177, R6 ;  /* 0x00000006b1067221 */ /* 0x000fe40000010000 */
[----:B------:R0:W-:Y:S01]  /*5c20*/  STSM.16.M88.4 [R185], R164 ;  /* 0x000000a4b9007844 */ /* 0x0001e20000000200 */
[----:B------:R-:W-:Y:S05]  /*5c30*/  @!P0 BRA `(.L_x_282) ;  /* 0x0000000000048947 */ /* 0x000fea0003800000 */
[----:B------:R-:W-:Y:S01]  /*5c40*/  BPT.TRAP 0x1 ;  /* 0x000000040000795c */ /* 0x000fe20000300000 */
.L_x_282:
[----:B------:R2:W3:Y:S01]  /*5c50*/  SYNCS.PHASECHK.TRANS64.TRYWAIT P3, [UR22+0x28c50], R8 ;  /* 0x028c5008ff0075a7 */ /* 0x0004e20008060156 */
[----:B------:R-:W-:Y:S05]  /*5c60*/  @!P0 BRA `(.L_x_283) ;  /* 0x0000000000048947 */ /* 0x000fea0003800000 */
[----:B------:R-:W-:Y:S01]  /*5c70*/  BPT.TRAP 0x1 ;  /* 0x000000040000795c */ /* 0x000fe20000300000 */
.L_x_283:
[----:B---3--:R-:W-:Y:S05]  /*5c80*/  @P3 BRA `(.L_x_284) ;  /* 0x0000000000083947 */ /* 0x008fea0003800000 */
[----:B------:R-:W3:Y:S02]  /*5c90*/  SYNCS.PHASECHK.TRANS64.TRYWAIT P3, [UR22+0x28c50], R8 ;  /* 0x028c5008ff0075a7 */ /* 0x000ee40008060156 */
[----:B---3--:R-:W-:Y:S05]  /*5ca0*/  @!P3 BRA `(.L_x_285) ;  /* 0x0000008000f4b947 */ /* 0x008fea0003800000 */
.L_x_284:
[----:B------:R-:W-:Y:S01]  /*5cb0*/  ULEA UR10, UR41, UR48, 0xc ;  /* 0x00000030290a7291 */ /* 0x000fe2000f8e603f */
[----:B------:R-:W-:Y:S01]  /*5cc0*/  WARPGROUP.ARRIVE ;  /* 0x00000000000079c5 */ /* 0x000fe20000000000 */
[----:B------:R-:W-:Y:S01]  /*5cd0*/  UMOV UR7, 0x40000040 ;  /* 0x4000004000077882 */ /* 0x000fe20000000000 */
[----:B---3--:R-:W-:Y:S01]  /*5ce0*/  @!P1 VIADD R171, R171, 0x28c60 ;  /* 0x00028c60abab9836 */ /* 0x008fe20000000000 */
        /* <DEDUP_REMOVED lines=35> */
.L_x_277:
[----:B------:R-:W4:Y:S01]  /*5f20*/  SHFL.BFLY PT, R4, R5, 0x2, 0x1f ;  /* 0x0c401f0005047f89 */ /* 0x000f2200000e0000 */
[----:B------:R-:W-:Y:S01]  /*5f30*/  IMAD.MOV R10, RZ, RZ, -R22 ;  /* 0x000000ffff0a7224 */ /* 0x000fe200078e0a16 */
[----:B------:R-:W-:Y:S01]  /*5f40*/  UIADD3 UR37, UR37, 0x1, URZ ;  /* 0x0000000125257890 */ /* 0x000fe2000fffe03f */
[----:B------:R-:W-:Y:S01]  /*5f50*/  IMAD.U32 R15, RZ, RZ, UR20 ;  /* 0x00000014ff0f7e24 */ /* 0x000fe2000f8e00ff */
[----:B------:R-:W5:Y:S01]  /*5f60*/  SHFL.BFLY PT, R9, R6, 0x2, 0x1f ;  /* 0x0c401f0006097f89 */ /* 0x000f6200000e0000 */
[----:B------:R-:W-:Y:S08]  /*5f70*/  BAR.ARV 0x8, 0xa0 ;  /* 0x0202800000007b1d */ /* 0x000ff00000002000 */
[----:B------:R-:W-:Y:S01]  /*5f80*/  BAR.SYNC.DEFER_BLOCKING 0xf, 0x100 ;  /* 0x03c4000000007b1d */ /* 0x000fe20000010000 */
[----:B------:R-:W-:Y:S01]  /*5f90*/  ISETP.NE.AND P0, PT, R17, R10, PT ;  /* 0x0000000a1100720c */ /* 0x000fe20003f05270 */
[----:B----4-:R-:W-:Y:S01]  /*5fa0*/  FADD.FTZ R4, R4, R5 ;  /* 0x0000000504047221 */ /* 0x010fe20000010000 */
[----:B------:R-:W-:Y:S01]  /*5fb0*/  IMAD.U32 R5, RZ, RZ, UR41 ;  /* 0x00000029ff057e24 */ /* 0x000fe2000f8e00ff */
[----:B------:R-:W-:Y:S01]  /*5fc0*/  UIADD3 UR41, UR41, 0x1, URZ ;  /* 0x0000000129297890 */ /* 0x000fe2000fffe03f */
[----:B-----5:R-:W-:-:S02]  /*5fd0*/  FADD.FTZ R9, R9, R6 ;  /* 0x0000000609097221 */ /* 0x020fc40000010000 */
[----:B-1----:R-:W1:Y:S07]  /*5fe0*/  SHFL.BFLY PT, R7, R4, 0x1, 0x1f ;  /* 0x0c201f0004077f89 */ /* 0x002e6e00000e0000 */
[----:B------:R-:W-:Y:S01]  /*5ff0*/  @!P0 IMAD R5, R5, 0x40, R16 ;  /* 0x0000004005058824 */ /* 0x000fe200078e0210 */
[----:B------:R-:W-:Y:S01]  /*6000*/  UISETP.NE.AND UP0, UPT, UR41, 0x2, UPT ;  /* 0x000000022900788c */ /* 0x000fe2000bf05270 */
[----:B--2---:R-:W2:Y:S03]  /*6010*/  SHFL.BFLY PT, R8, R9, 0x1, 0x1f ;  /* 0x0c201f0009087f89 */ /* 0x004ea600000e0000 */
[----:B------:R-:W-:Y:S01]  /*6020*/  @!P0 LEA R5, R5, UR42, 0x2 ;  /* 0x0000002a05058c11 */ /* 0x000fe2000f8e10ff */
[----:B------:R-:W-:-:S02]  /*6030*/  USEL UR4, URZ, 0x1, UP0 ;  /* 0x000000013f047887 */ /* 0x000fc40008000000 */
[----:B------:R-:W-:Y:S02]  /*6040*/  USEL UR41, UR41, URZ, UP0 ;  /* 0x0000003f29297287 */ /* 0x000fe40008000000 */
[----:B------:R-:W-:Y:S01]  /*6050*/  ULOP3.LUT UR40, UR40, UR4, URZ, 0x3c, !UPT ;  /* 0x0000000428287292 */ /* 0x000fe2000f8e3c3f */
[----:B-1----:R-:W-:Y:S01]  /*6060*/  FADD.FTZ R11, R4, R7 ;  /* 0x00000007040b7221 */ /* 0x002fe20000010000 */
[----:B------:R-:W-:Y:S02]  /*6070*/  IMAD.MOV.U32 R7, RZ, RZ, RZ ;  /* 0x000000ffff077224 */ /* 0x000fe400078e00ff */
[----:B------:R-:W-:Y:S02]  /*6080*/  IMAD.MOV.U32 R4, RZ, RZ, RZ ;  /* 0x000000ffff047224 */ /* 0x000fe400078e00ff */
[----:B--2---:R-:W-:Y:S01]  /*6090*/  FADD.FTZ R13, R9, R8 ;  /* 0x00000008090d7221 */ /* 0x004fe20000010000 */
[----:B------:R-:W-:Y:S02]  /*60a0*/  FSETP.NE.FTZ.AND P1, PT, R11, RZ, PT ;  /* 0x000000ff0b00720b */ /* 0x000fe40003f35000 */
[----:B------:R-:W-:-:S02]  /*60b0*/  MOV R9, UR20 ;  /* 0x0000001400097c02 */ /* 0x000fc40008000f00 */
[----:B------:R-:W-:-:S09]  /*60c0*/  FSETP.NE.FTZ.AND P2, PT, R13, RZ, PT ;  /* 0x000000ff0d00720b */ /* 0x000fd20003f55000 */
[----:B------:R-:W0:Y:S04]  /*60d0*/  @P1 MUFU.RCP R7, R11 ;  /* 0x0000000b00071308 */ /* 0x000e280000001000 */
[----:B------:R-:W-:-:S04]  /*60e0*/  @P2 FMUL.FTZ R15, R15, 0.69314718246459960938 ;  /* 0x3f3172180f0f2820 */ /* 0x000fc80000410000 */
[----:B------:R-:W-:Y:S08]  /*60f0*/  @P2 MUFU.RCP R4, R13 ;  /* 0x0000000d00042308 */ /* 0x000ff00000001000 */
[----:B------:R-:W1:Y:S01]  /*6100*/  @P1 MUFU.LG2 R6, R11 ;  /* 0x0000000b00061308 */ /* 0x000e620000000c00 */
        /* <DEDUP_REMOVED lines=65> */
[----:B-1----:R-:W-:Y:S01]  /*6520*/  @P1 FMUL.FTZ R6, R6, 0.69314718246459960938 ;  /* 0x3f31721806061820 */ /* 0x002fe20000410000 */
[----:B------:R-:W-:-:S02]  /*6530*/  IMAD.MOV.U32 R36, RZ, RZ, -0x800000 ;  /* 0xff800000ff247424 */ /* 0x000fc400078e00ff */
[-C--:B------:R-:W-:Y:S01]  /*6540*/  FMUL.FTZ R11, R30, R4.reuse ;  /* 0x000000041e0b7220 */ /* 0x080fe20000410000 */
[----:B------:R1:W-:Y:S01]  /*6550*/  @!P0 STS [R5+0x28820], R4 ;  /* 0x0288200405008388 */ /* 0x0003e20000000800 */
[----:B------:R-:W-:Y:S01]  /*6560*/  IMAD.MOV.U32 R32, RZ, RZ, -0x800000 ;  /* 0xff800000ff207424 */ /* 0x000fe200078e00ff */
[----:B------:R-:W-:Y:S01]  /*6570*/  PLOP3.LUT P0, PT, PT, PT, PT, 0x8, 0x0 ;  /* 0x000000000000781c */ /* 0x000fe20003f0e170 */
[-C--:B------:R-:W-:Y:S01]  /*6580*/  FMUL.FTZ R27, R27, R4.reuse ;  /* 0x000000041b1b7220 */ /* 0x080fe20000410000 */
[-C--:B------:R-:W-:Y:S01]  /*6590*/  FMUL.FTZ R31, R31, R4.reuse ;  /* 0x000000041f1f7220 */ /* 0x080fe20000410000 */
[-C--:B------:R-:W-:Y:S01]  /*65a0*/  FMUL.FTZ R34, R34, R4.reuse ;  /* 0x0000000422227220 */ /* 0x080fe20000410000 */
[----:B0-----:R-:W0:Y:S01]  /*65b0*/  @P2 MUFU.LG2 R7, R13 ;  /* 0x0000000d00072308 */ /* 0x001e220000000c00 */
[-C--:B------:R-:W-:Y:S01]  /*65c0*/  FMUL.FTZ R35, R35, R4.reuse ;  /* 0x0000000423237220 */ /* 0x080fe20000410000 */
[-C--:B------:R-:W-:Y:S01]  /*65d0*/  FMUL.FTZ R38, R38, R4.reuse ;  /* 0x0000000426267220 */ /* 0x080fe20000410000 */
[-C--:B------:R-:W-:Y:S01]  /*65e0*/  FMUL.FTZ R39, R39, R4.reuse ;  /* 0x0000000427277220 */ /* 0x080fe20000410000 */
[----:B-1----:R-:W-:Y:S01]  /*65f0*/  @P1 FMUL.FTZ R5, R9, 0.69314718246459960938 ;  /* 0x3f31721809051820 */ /* 0x002fe20000410000 */
        /* <DEDUP_REMOVED lines=12> */
[----:B0-----:R-:W-:Y:S01]  /*66c0*/  @P2 FMUL.FTZ R14, R7, 0.69314718246459960938 ;  /* 0x3f317218070e2820 */ /* 0x001fe20000410000 */
        /* <DEDUP_REMOVED lines=48> */
.L_x_258:
[----:B------:R-:W0:Y:S08]  /*69d0*/  S2UR UR4, SR_CgaCtaId ;  /* 0x00000000000479c3 */ /* 0x000e300000008800 */
[----:B------:R-:W-:Y:S06]  /*69e0*/  BAR.SYNC.DEFER_BLOCKING 0x5, 0x120 ;  /* 0x0144800000007b1d */ /* 0x000fec0000010000 */
[----:B------:R-:W-:Y:S01]  /*69f0*/  UMOV UR42, 0x400 ;  /* 0x00000400002a7882 */ /* 0x000fe20000000000 */
[----:B------:R-:W-:Y:S01]  /*6a00*/  BSSY B0, `(.L_x_287) ;  /* 0x0000284000007945 */ /* 0x000fe20003800000 */
[----:B0-----:R-:W-:-:S09]  /*6a10*/  ULEA UR42, UR4, UR42, 0x18 ;  /* 0x0000002a042a7291 */ /* 0x001fd2000f8ec03f */
[----:B------:R-:W0:Y:S02]  /*6a20*/  LDS.128 R4, [UR42+0x28cd0] ;  /* 0x028cd02aff047984 */ /* 0x000e240008000c00 */
[----:B0-----:R-:W-:Y:S01]  /*6a30*/  R2UR UR5, R6 ;  /* 0x00000000060572ca */ /* 0x001fe200000e0000 */
[----:B------:R-:W-:Y:S06]  /*6a40*/  BAR.ARV 0x4, 0x120 ;  /* 0x0104800000007b1d */ /* 0x000fec0000002000 */
[----:B------:R-:W-:Y:S08]  /*6a50*/  @P0 BRA `(.L_x_288) ;  /* 0x0000001c00440947 */ /* 0x000ff00003800000 */
[----:B------:R-:W0:Y:S08]  /*6a60*/  S2UR UR4, SR_SWINHI ;  /* 0x00000000000479c3 */ /* 0x000e300000002f00 */
[----:B------:R-:W-:Y:S01]  /*6a70*/  BAR.SYNC.DEFER_BLOCKING 0x1, 0x100 ;  /* 0x0044000000007b1d */ /* 0x000fe20000010000 */
[----:B------:R-:W-:Y:S01]  /*6a80*/  F2FP.F16.F32.PACK_AB R8, R8, R167 ;  /* 0x000000a70808723e */ /* 0x000fe200000000ff */
[----:B------:R-:W-:Y:S01]  /*6a90*/  USHF.L.U32 UR8, UR44, 0x2, URZ ;  /* 0x000000022c087899 */ /* 0x000fe2000800063f */
[----:B------:R-:W-:Y:S01]  /*6aa0*/  F2FP.F16.F32.PACK_AB R9, R27, R9 ;  /* 0x000000091b09723e */ /* 0x000fe200000000ff */
[----:B------:R-:W-:Y:S01]  /*6ab0*/  USHF.L.U64.HI UR9, UR44, 0x2, UR45 ;  /* 0x000000022c097899 */ /* 0x000fe2000801022d */
[----:B------:R-:W-:-:S02]  /*6ac0*/  F2FP.F16.F32.PACK_AB R10, R10, R12 ;  /* 0x0000000c0a0a723e */ /* 0x000fc400000000ff */
[----:B------:R-:W-:Y:S02]  /*6ad0*/  F2FP.F16.F32.PACK_AB R11, R31, R11 ;  /* 0x0000000b1f0b723e */ /* 0x000fe400000000ff */
[----:B------:R-:W-:Y:S02]  /*6ae0*/  F2FP.F16.F32.PACK_AB R40, R41, R40 ;  /* 0x000000282928723e */ /* 0x000fe400000000ff */
[----:B------:R-:W-:Y:S02]  /*6af0*/  F2FP.F16.F32.PACK_AB R41, R43, R42 ;  /* 0x0000002a2b29723e */ /* 0x000fe400000000ff */
[----:B------:R-:W-:Y:S02]  /*6b00*/  F2FP.F16.F32.PACK_AB R48, R49, R48 ;  /* 0x000000303130723e */ /* 0x000fe400000000ff */
[----:B------:R-:W-:Y:S02]  /*6b10*/  F2FP.F16.F32.PACK_AB R42, R45, R44 ;  /* 0x0000002c2d2a723e */ /* 0x000fe400000000ff */
[----:B------:R-:W-:-:S02]  /*6b20*/  F2FP.F16.F32.PACK_AB R43, R47, R46 ;  /* 0x0000002e2f2b723e */ /* 0x000fc400000000ff */
[----:B------:R-:W-:Y:S02]  /*6b30*/  F2FP.F16.F32.PACK_AB R49, R51, R50 ;  /* 0x000000323331723e */ /* 0x000fe400000000ff */
[----:B------:R-:W-:Y:S01]  /*6b40*/  F2FP.F16.F32.PACK_AB R56, R57, R56 ;  /* 0x000000383938723e */ /* 0x000fe200000000ff */
[----:B------:R-:W-:Y:S01]  /*6b50*/  UMOV UR6, UR42 ;  /* 0x0000002a00067c82 */ /* 0x000fe20008000000 */
[----:B0-----:R-:W-:Y:S01]  /*6b60*/  UMOV UR7, UR4 ;  /* 0x0000000400077c82 */ /* 0x001fe20008000000 */
[----:B------:R-:W-:Y:S01]  /*6b70*/  F2FP.F16.F32.PACK_AB R50, R53, R52 ;  /* 0x000000343532723e */ /* 0x000fe200000000ff */
[----:B------:R-:W-:Y:S01]  /*6b80*/  IMAD.U32 R134, RZ, RZ, UR6 ;  /* 0x00000006ff867e24 */ /* 0x000fe2000f8e00ff */
[----:B------:R-:W-:Y:S01]  /*6b90*/  F2FP.F16.F32.PACK_AB R51, R55, R54 ;  /* 0x000000363733723e */ /* 0x000fe200000000ff */
[----:B------:R-:W-:Y:S01]  /*6ba0*/  IMAD.U32 R135, RZ, RZ, UR7 ;  /* 0x00000007ff877e24 */ /* 0x000fe2000f8e00ff */
[----:B------:R-:W-:Y:S01]  /*6bb0*/  F2FP.F16.F32.PACK_AB R57, R59, R58 ;  /* 0x0000003a3b39723e */ /* 0x000fe200000000ff */
[----:B------:R-:W-:Y:S01]  /*6bc0*/  ULDC.64 UR6, c[0x0][0xbd8] ;  /* 0x0002f60000067ab9 */ /* 0x000fe20000000a00 */
[----:B------:R-:W-:Y:S01]  /*6bd0*/  F2FP.F16.F32.PACK_AB R64, R65, R64 ;  /* 0x000000404140723e */ /* 0x000fe200000000ff */
[----:B------:R-:W-:Y:S01]  /*6be0*/  IMAD.WIDE R130, R189, 0x2, R134 ;  /* 0x00000002bd827825 */ /* 0x000fe200078e0286 */
[----:B------:R-:W-:Y:S01]  /*6bf0*/  F2FP.F16.F32.PACK_AB R58, R61, R60 ;  /* 0x0000003c3d3a723e */ /* 0x000fe200000000ff */
[----:B------:R-:W-:Y:S01]  /*6c00*/  UIADD3 UR4, UP1, UR8, UR6, URZ ;  /* 0x0000000608047290 */ /* 0x000fe2000ff3e03f */
[----:B------:R-:W-:Y:S01]  /*6c10*/  F2FP.F16.F32.PACK_AB R59, R63, R62 ;  /* 0x0000003e3f3b723e */ /* 0x000fe200000000ff */
[----:B------:R-:W-:Y:S01]  /*6c20*/  UISETP.NE.U32.AND UP0, UPT, UR6, URZ, UPT ;  /* 0x0000003f0600728c */ /* 0x000fe2000bf05070 */
[C---:B------:R-:W-:Y:S01]  /*6c30*/  IADD3 R169, P1, R130.reuse, 0x20, RZ ;  /* 0x0000002082a97810 */ /* 0x040fe20007f3e0ff */
[----:B------:R-:W-:Y:S01]  /*6c40*/  UIADD3.X UR6, UR9, UR7, URZ, UP1, !UPT ;  /* 0x0000000709067290 */ /* 0x000fe20008ffe43f */
[----:B------:R-:W-:Y:S01]  /*6c50*/  LOP3.LUT R3, R130, 0x380, RZ, 0xc0, !PT ;  /* 0x0000038082037812 */ /* 0x000fe200078ec0ff */
[----:B------:R-:W-:Y:S01]  /*6c60*/  UISETP.NE.AND.EX UP0, UPT, UR7, URZ, UPT, UP0 ;  /* 0x0000003f0700728c */ /* 0x000fe2000bf05300 */
[----:B------:R-:W-:-:S02]  /*6c70*/  IADD3.X R15, RZ, R131, RZ, P1, !PT ;  /* 0x00000083ff0f7210 */ /* 0x000fc40000ffe4ff */
[C---:B------:R-:W-:Y:S02]  /*6c80*/  IADD3 R4, P0, R130.reuse, 0x40, RZ ;  /* 0x0000004082047810 */ /* 0x040fe40007f1e0ff */
[C---:B------:R-:W-:Y:S02]  /*6c90*/  IADD3 R179, P4, R130.reuse, 0x60, RZ ;  /* 0x0000006082b37810 */ /* 0x040fe40007f9e0ff */
[C---:B------:R-:W-:Y:S01]  /*6ca0*/  IADD3 R181, P3, R130.reuse, 0x2000, RZ ;  /* 0x0000200082b57810 */ /* 0x040fe20007f7e0ff */
[--C-:B------:R-:W-:Y:S01]  /*6cb0*/  IMAD.X R21, RZ, RZ, R131.reuse, P0 ;  /* 0x000000ffff157224 */ /* 0x100fe200000e0683 */
[C---:B------:R-:W-:Y:S01]  /*6cc0*/  IADD3 R183, P6, R130.reuse, 0x2020, RZ ;  /* 0x0000202082b77810 */ /* 0x040fe20007fde0ff */
[--C-:B------:R-:W-:Y:S01]  /*6cd0*/  IMAD.X R25, RZ, RZ, R131.reuse, P4 ;  /* 0x000000ffff197224 */ /* 0x100fe200020e0683 */
[C---:B------:R-:W-:Y:S01]  /*6ce0*/  IADD3 R94, P5, R130.reuse, 0x2040, RZ ;  /* 0x00002040825e7810 */ /* 0x040fe20007fbe0ff */
[--C-:B------:R-:W-:Y:S01]  /*6cf0*/  IMAD.X R29, RZ, RZ, R131.reuse, P3 ;  /* 0x000000ffff1d7224 */ /* 0x100fe200018e0683 */
[C---:B------:R-:W-:Y:S01]  /*6d00*/  IADD3 R193, P1, R130.reuse, 0x4000, RZ ;  /* 0x0000400082c17810 */ /* 0x040fe20007f3e0ff */
[--C-:B------:R-:W-:Y:S01]  /*6d10*/  IMAD.X R91, RZ, RZ, R131.reuse, P6 ;  /* 0x000000ffff5b7224 */ /* 0x100fe200030e0683 */
[----:B------:R-:W-:Y:S01]  /*6d20*/  IADD3 R191, P2, R130, 0x2060, RZ ;  /* 0x0000206082bf7810 */ /* 0x000fe20007f5e0ff */
[--C-:B------:R-:W-:Y:S01]  /*6d30*/  IMAD.X R95, RZ, RZ, R131.reuse, P5 ;  /* 0x000000ffff5f7224 */ /* 0x100fe200028e0683 */
[----:B------:R-:W-:Y:S01]  /*6d40*/  SHF.R.U64 R3, R3, 0x3, RZ ;  /* 0x0000000303037819 */ /* 0x000fe200000012ff */
[----:B------:R-:W-:Y:S01]  /*6d50*/  IMAD.X R103, RZ, RZ, R131, P1 ;  /* 0x000000ffff677224 */ /* 0x000fe200008e0683 */
        /* <DEDUP_REMOVED lines=10> */
[----:B------:R-:W-:Y:S01]  /*6e00*/  IMAD.X R119, RZ, RZ, R131, P6 ;  /* 0x000000ffff777224 */ /* 0x000fe200030e0683 */
[----:B------:R-:W-:-:S02]  /*6e10*/  IADD3 R203, P1, R130, 0x6060, RZ ;  /* 0x0000606082cb7810 */ /* 0x000fc40007f3e0ff */
[----:B------:R-:W-:Y:S01]  /*6e20*/  LOP3.LUT R130, R3, R130, RZ, 0x3c, !PT ;  /* 0x0000008203827212 */ /* 0x000fe200078e3cff */
[--C-:B------:R-:W-:Y:S01]  /*6e30*/  IMAD.X R127, RZ, RZ, R131.reuse, P2 ;  /* 0x000000ffff7f7224 */ /* 0x100fe200010e0683 */
[----:B------:R-:W-:Y:S01]  /*6e40*/  LOP3.LUT R0, R169, 0x380, RZ, 0xc0, !PT ;  /* 0x00000380a9007812 */ /* 0x000fe200078ec0ff */
[----:B------:R-:W-:Y:S01]  /*6e50*/  IMAD.X R13, RZ, RZ, R131, P1 ;  /* 0x000000ffff0d7224 */ /* 0x000fe200008e0683 */
[----:B------:R-:W-:Y:S02]  /*6e60*/  LOP3.LUT R3, R4, 0x380, RZ, 0xc0, !PT ;  /* 0x0000038004037812 */ /* 0x000fe400078ec0ff */
[----:B------:R-:W-:Y:S02]  /*6e70*/  SHF.R.U64 R0, R0, 0x3, RZ ;  /* 0x0000000300007819 */ /* 0x000fe400000012ff */
[----:B------:R-:W-:Y:S02]  /*6e80*/  SHF.R.U64 R3, R3, 0x3, RZ ;  /* 0x0000000303037819 */ /* 0x000fe400000012ff */
[----:B------:R-:W-:-:S02]  /*6e90*/  LOP3.LUT R6, R179, 0x380, RZ, 0xc0, !PT ;  /* 0x00000380b3067812 */ /* 0x000fc400078ec0ff */
[----:B------:R-:W-:Y:S02]  /*6ea0*/  LOP3.LUT R14, R0, R169, RZ, 0x3c, !PT ;  /* 0x000000a9000e7212 */ /* 0x000fe400078e3cff */
[----:B------:R-:W-:Y:S02]  /*6eb0*/  LOP3.LUT R20, R3, R4, RZ, 0x3c, !PT ;  /* 0x0000000403147212 */ /* 0x000fe400078e3cff */
[----:B------:R-:W-:Y:S02]  /*6ec0*/  LOP3.LUT R0, R183, 0x380, RZ, 0xc0, !PT ;  /* 0x00000380b7007812 */ /* 0x000fe400078ec0ff */
[----:B------:R-:W-:Y:S02]  /*6ed0*/  LOP3.LUT R4, R191, 0x380, RZ, 0xc0, !PT ;  /* 0x00000380bf047812 */ /* 0x000fe400078ec0ff */
[----:B------:R-:W-:Y:S02]  /*6ee0*/  LOP3.LUT R3, R94, 0x380, RZ, 0xc0, !PT ;  /* 0x000003805e037812 */ /* 0x000fe400078ec0ff */
[----:B------:R-:W-:-:S02]  /*6ef0*/  SHF.R.U64 R6, R6, 0x3, RZ ;  /* 0x0000000306067819 */ /* 0x000fc400000012ff */
[----:B------:R-:W-:Y:S02]  /*6f00*/  SHF.R.U64 R0, R0, 0x3, RZ ;  /* 0x0000000300007819 */ /* 0x000fe400000012ff */
[----:B------:R-:W-:Y:S02]  /*6f10*/  SHF.R.U64 R4, R4, 0x3, RZ ;  /* 0x0000000304047819 */ /* 0x000fe400000012ff */
[----:B------:R-:W-:Y:S02]  /*6f20*/  SHF.R.U64 R3, R3, 0x3, RZ ;  /* 0x0000000303037819 */ /* 0x000fe400000012ff */
[----:B------:R-:W-:Y:S02]  /*6f30*/  LOP3.LUT R24, R6, R179, RZ, 0x3c, !PT ;  /* 0x000000b306187212 */ /* 0x000fe400078e3cff */
[----:B------:R-:W-:Y:S02]  /*6f40*/  LOP3.LUT R6, R193, 0x380, RZ, 0xc0, !PT ;  /* 0x00000380c1067812 */ /* 0x000fe400078ec0ff */
[----:B------:R-:W-:-:S02]  /*6f50*/  LOP3.LUT R90, R0, R183, RZ, 0x3c, !PT ;  /* 0x000000b7005a7212 */ /* 0x000fc400078e3cff */
[----:B------:R-:W-:Y:S02]  /*6f60*/  LOP3.LUT R98, R4, R191, RZ, 0x3c, !PT ;  /* 0x000000bf04627212 */ /* 0x000fe400078e3cff */
[----:B------:R-:W-:Y:S02]  /*6f70*/  LOP3.LUT R0, R195, 0x380, RZ, 0xc0, !PT ;  /* 0x00000380c3007812 */ /* 0x000fe400078ec0ff */
[----:B------:R-:W-:Y:S02]  /*6f80*/  LOP3.LUT R94, R3, R94, RZ, 0x3c, !PT ;  /* 0x0000005e035e7212 */ /* 0x000fe400078e3cff */
[----:B------:R-:W-:Y:S02]  /*6f90*/  LOP3.LUT R4, R197, 0x380, RZ, 0xc0, !PT ;  /* 0x00000380c5047812 */ /* 0x000fe400078ec0ff */
[----:B------:R-:W-:Y:S02]  /*6fa0*/  LOP3.LUT R28, R181, 0x380, RZ, 0xc0, !PT ;  /* 0x00000380b51c7812 */ /* 0x000fe400078ec0ff */
[----:B------:R-:W-:-:S02]  /*6fb0*/  LOP3.LUT R3, R110, 0x380, RZ, 0xc0, !PT ;  /* 0x000003806e037812 */ /* 0x000fc400078ec0ff */
[----:B------:R-:W-:Y:S02]  /*6fc0*/  SHF.R.U64 R6, R6, 0x3, RZ ;  /* 0x0000000306067819 */ /* 0x000fe400000012ff */
[----:B------:R-:W-:Y:S02]  /*6fd0*/  SHF.R.U64 R0, R0, 0x3, RZ ;  /* 0x0000000300007819 */ /* 0x000fe400000012ff */
[----:B------:R-:W-:Y:S02]  /*6fe0*/  SHF.R.U64 R4, R4, 0x3, RZ ;  /* 0x0000000304047819 */ /* 0x000fe400000012ff */
[----:B------:R-:W-:Y:S02]  /*6ff0*/  MOV R130, R130 ;  /* 0x0000008200827202 */ /* 0x000fe40000000f00 */
[----:B------:R-:W-:Y:S02]  /*7000*/  SHF.R.U64 R28, R28, 0x3, RZ ;  /* 0x000000031c1c7819 */ /* 0x000fe400000012ff */
[----:B------:R-:W-:Y:S01]  /*7010*/  SHF.R.U64 R3, R3, 0x3, RZ ;  /* 0x0000000303037819 */ /* 0x000fe200000012ff */
[----:B------:R0:W-:Y:S01]  /*7020*/  STSM.16.M88.4 [R130], R8 ;  /* 0x0000000882007844 */ /* 0x0001e20000000200 */
[----:B------:R-:W-:-:S02]  /*7030*/  LOP3.LUT R102, R6, R193, RZ, 0x3c, !PT ;  /* 0x000000c106667212 */ /* 0x000fc400078e3cff */
[----:B------:R-:W-:Y:S02]  /*7040*/  LOP3.LUT R6, R199, 0x380, RZ, 0xc0, !PT ;  /* 0x00000380c7067812 */ /* 0x000fe400078ec0ff */
[----:B------:R-:W-:Y:S02]  /*7050*/  LOP3.LUT R106, R0, R195, RZ, 0x3c, !PT ;  /* 0x000000c3006a7212 */ /* 0x000fe400078e3cff */
[----:B------:R-:W-:Y:S02]  /*7060*/  LOP3.LUT R114, R4, R197, RZ, 0x3c, !PT ;  /* 0x000000c504727212 */ /* 0x000fe400078e3cff */
[----:B------:R-:W-:Y:S02]  /*7070*/  LOP3.LUT R0, R201, 0x380, RZ, 0xc0, !PT ;  /* 0x00000380c9007812 */ /* 0x000fe400078ec0ff */
[----:B------:R-:W-:Y:S02]  /*7080*/  LOP3.LUT R28, R28, R181, RZ, 0x3c, !PT ;  /* 0x000000b51c1c7212 */ /* 0x000fe400078e3cff */
[----:B------:R-:W-:-:S02]  /*7090*/  LOP3.LUT R110, R3, R110, RZ, 0x3c, !PT ;  /* 0x0000006e036e7212 */ /* 0x000fc400078e3cff */
[----:B------:R-:W-:Y:S02]  /*70a0*/  LOP3.LUT R4, R203, 0x380, RZ, 0xc0, !PT ;  /* 0x00000380cb047812 */ /* 0x000fe400078ec0ff */
[----:B------:R-:W-:Y:S02]  /*70b0*/  LOP3.LUT R3, R126, 0x380, RZ, 0xc0, !PT ;  /* 0x000003807e037812 */ /* 0x000fe400078ec0ff */
[----:B------:R-:W-:Y:S02]  /*70c0*/  MOV R15, R14 ;  /* 0x0000000e000f7202 */ /* 0x000fe40000000f00 */
[----:B0-----:R-:W-:Y:S02]  /*70d0*/  F2FP.F16.F32.PACK_AB R8, R33, R163 ;  /* 0x000000a32108723e */ /* 0x001fe400000000ff */
[----:B------:R-:W-:Y:S02]  /*70e0*/  F2FP.F16.F32.PACK_AB R9, R35, R34 ;  /* 0x000000222309723e */ /* 0x000fe400000000ff */
[----:B------:R-:W-:-:S02]  /*70f0*/  F2FP.F16.F32.PACK_AB R10, R37, R155 ;  /* 0x0000009b250a723e */ /* 0x000fc400000000ff */
[----:B------:R-:W-:Y:S02]  /*7100*/  F2FP.F16.F32.PACK_AB R11, R39, R38 ;  /* 0x00000026270b723e */ /* 0x000fe400000000ff */
[----:B------:R-:W-:Y:S02]  /*7110*/  SHF.R.U64 R6, R6, 0x3, RZ ;  /* 0x0000000306067819 */ /* 0x000fe400000012ff */
[----:B------:R-:W-:Y:S01]  /*7120*/  MOV R20, R20 ;  /* 0x0000001400147202 */ /* 0x000fe20000000f00 */
[----:B------:R0:W-:Y:S01]  /*7130*/  STSM.16.M88.4 [R15], R8 ;  /* 0x000000080f007844 */ /* 0x0001e20000000200 */
[----:B------:R-:W-:Y:S02]  /*7140*/  SHF.R.U64 R0, R0, 0x3, RZ ;  /* 0x0000000300007819 */ /* 0x000fe400000012ff */
[----:B------:R-:W-:Y:S01]  /*7150*/  MOV R24, R24 ;  /* 0x0000001800187202 */ /* 0x000fe20000000f00 */
[----:B------:R-:W-:Y:S01]  /*7160*/  STSM.16.M88.4 [R20], R40 ;  /* 0x0000002814007844 */ /* 0x000fe20000000200 */
[----:B------:R-:W-:-:S02]  /*7170*/  SHF.R.U64 R4, R4, 0x3, RZ ;  /* 0x0000000304047819 */ /* 0x000fc400000012ff */
[----:B------:R-:W-:Y:S01]  /*7180*/  MOV R28, R28 ;  /* 0x0000001c001c7202 */ /* 0x000fe20000000f00 */
[----:B------:R-:W-:Y:S01]  /*7190*/  STSM.16.M88.4 [R24], R48 ;  /* 0x0000003018007844 */ /* 0x000fe20000000200 */
[----:B------:R-:W-:Y:S02]  /*71a0*/  F2FP.F16.F32.PACK_AB R65, R67, R66 ;  /* 0x000000424341723e */ /* 0x000fe400000000ff */
[----:B------:R-:W-:Y:S01]  /*71b0*/  F2FP.F16.F32.PACK_AB R72, R73, R72 ;  /* 0x000000484948723e */ /* 0x000fe200000000ff */
[----:B------:R-:W-:Y:S01]  /*71c0*/  STSM.16.M88.4 [R28], R56 ;  /* 0x000000381c007844 */ /* 0x000fe20000000200 */
[----:B------:R-:W-:Y:S02]  /*71d0*/  SHF.R.U64 R3, R3, 0x3, RZ ;  /* 0x0000000303037819 */ /* 0x000fe400000012ff */
[----:B------:R-:W-:Y:S01]  /*71e0*/  MOV R14, R90 ;  /* 0x0000005a000e7202 */ /* 0x000fe20000000f00 */
[----:B0-----:R-:W-:Y:S01]  /*71f0*/  IMAD.U32 R11, RZ, RZ, UR6 ;  /* 0x00000006ff0b7e24 */ /* 0x001fe2000f8e00ff */
[----:B------:R-:W-:Y:S01]  /*7200*/  F2FP.F16.F32.PACK_AB R66, R69, R68 ;  /* 0x000000444542723e */ /* 0x000fe200000000ff */
[----:B------:R-:W-:Y:S01]  /*7210*/  ULDC.64 UR6, c[0x0][0xbe0] ;  /* 0x0002f80000067ab9 */ /* 0x000fe20000000a00 */
[----:B------:R-:W-:Y:S01]  /*7220*/  F2FP.F16.F32.PACK_AB R67, R71, R70 ;  /* 0x000000464743723e */ /* 0x000fe200000000ff */
[----:B------:R-:W-:Y:S01]  /*7230*/  IMAD.U32 R10, RZ, RZ, UR4 ;  /* 0x00000004ff0a7e24 */ /* 0x000fe2000f8e00ff */
[----:B------:R-:W-:-:S02]  /*7240*/  F2FP.F16.F32.PACK_AB R73, R75, R74 ;  /* 0x0000004a4b49723e */ /* 0x000fc400000000ff */
[----:B------:R-:W-:Y:S01]  /*7250*/  F2FP.F16.F32.PACK_AB R80, R81, R80 ;  /* 0x000000505150723e */ /* 0x000fe200000000ff */
[----:B------:R-:W-:Y:S01]  /*7260*/  STSM.16.M88.4 [R14], R64 ;  /* 0x000000400e007844 */ /* 0x000fe20000000200 */
[----:B------:R-:W-:Y:S02]  /*7270*/  LOP3.LUT R118, R6, R199, RZ, 0x3c, !PT ;  /* 0x000000c706767212 */ /* 0x000fe400078e3cff */
[----:B------:R-:W-:Y:S02]  /*7280*/  MOV R94, R94 ;  /* 0x0000005e005e7202 */ /* 0x000fe40000000f00 */
[----:B------:R-:W-:Y:S02]  /*7290*/  F2FP.F16.F32.PACK_AB R74, R77, R76 ;  /* 0x0000004c4d4a723e */ /* 0x000fe400000000ff */
[----:B------:R-:W-:Y:S02]  /*72a0*/  F2FP.F16.F32.PACK_AB R75, R79, R78 ;  /* 0x0000004e4f4b723e */ /* 0x000fe400000000ff */
[----:B------:R-:W-:-:S02]  /*72b0*/  F2FP.F16.F32.PACK_AB R81, R83, R82 ;  /* 0x000000525351723e */ /* 0x000fc400000000ff */
[----:B------:R-:W-:Y:S01]  /*72c0*/  IADD3.X R123, RZ, R131, RZ, P5, !PT ;  /* 0x00000083ff7b7210 */ /* 0x000fe20002ffe4ff */
[----:B------:R-:W-:Y:S01]  /*72d0*/  STSM.16.M88.4 [R94], R72 ;  /* 0x000000485e007844 */ /* 0x000fe20000000200 */
[----:B------:R-:W-:Y:S02]  /*72e0*/  LOP3.LUT R122, R0, R201, RZ, 0x3c, !PT ;  /* 0x000000c9007a7212 */ /* 0x000fe400078e3cff */
[----:B------:R-:W-:Y:S02]  /*72f0*/  MOV R6, R98 ;  /* 0x0000006200067202 */ /* 0x000fe40000000f00 */
[----:B------:R-:W-:Y:S02]  /*7300*/  F2FP.F16.F32.PACK_AB R82, R85, R84 ;  /* 0x000000545552723e */ /* 0x000fe400000000ff */
[----:B------:R-:W-:Y:S02]  /*7310*/  F2FP.F16.F32.PACK_AB R83, R87, R86 ;  /* 0x000000565753723e */ /* 0x000fe400000000ff */
[----:B------:R-:W-:-:S02]  /*7320*/  F2FP.F16.F32.PACK_AB R88, R89, R88 ;  /* 0x000000585958723e */ /* 0x000fc400000000ff */
[----:B------:R-:W-:Y:S01]  /*7330*/  LOP3.LUT R12, R4, R203, RZ, 0x3c, !PT ;  /* 0x000000cb040c7212 */ /* 0x000fe200078e3cff */
[----:B------:R-:W-:Y:S01]  /*7340*/  STSM.16.M88.4 [R6], R80 ;  /* 0x0000005006007844 */ /* 0x000fe20000000200 */
[----:B------:R-:W-:Y:S02]  /*7350*/  MOV R102, R102 ;  /* 0x0000006600667202 */ /* 0x000fe40000000f00 */
[----:B------:R-:W-:Y:S02]  /*7360*/  F2FP.F16.F32.PACK_AB R89, R30, R26 ;  /* 0x0000001a1e59723e */ /* 0x000fe400000000ff */
        /* <DEDUP_REMOVED lines=10> */
[----:B------:R-:W-:Y:S01]  /*7410*/  MOV R110, R110 ;  /* 0x0000006e006e7202 */ /* 0x000fe20000000f00 */
        /* <DEDUP_REMOVED lines=8> */
[----:B------:R-:W-:Y:S02]  /*74a0*/  F2FP.F16.F32.PACK_AB R113, R166, R165 ;  /* 0x000000a5a671723e */ /* 0x000fe400000000ff */
[----:B------:R-:W-:Y:S02]  /*74b0*/  F2FP.F16.F32.PACK_AB R114, R117, R116 ;  /* 0x000000747572723e */ /* 0x000fe400000000ff */
[----:B------:R-:W-:Y:S02]  /*74c0*/  F2FP.F16.F32.PACK_AB R115, R170, R168 ;  /* 0x000000a8aa73723e */ /* 0x000fe400000000ff */
[----:B------:R-:W-:Y:S02]  /*74d0*/  F2FP.F16.F32.PACK_AB R120, R121, R120 ;  /* 0x000000787978723e */ /* 0x000fe400000000ff */
[----:B------:R-:W-:Y:S01]  /*74e0*/  MOV R118, R118 ;  /* 0x0000007600767202 */ /* 0x000fe20000000f00 */
[----:B------:R-:W-:Y:S01]  /*74f0*/  STSM.16.M88.4 [R3], R112 ;  /* 0x0000007003007844 */ /* 0x000fe20000000200 */
[----:B------:R-:W-:-:S02]  /*7500*/  F2FP.F16.F32.PACK_AB R121, R172, R171 ;  /* 0x000000abac79723e */ /* 0x000fc400000000ff */
[----:B------:R-:W-:Y:S02]  /*7510*/  F2FP.F16.F32.PACK_AB R122, R125, R124 ;  /* 0x0000007c7d7a723e */ /* 0x000fe400000000ff */
[----:B------:R-:W-:Y:S02]  /*7520*/  F2FP.F16.F32.PACK_AB R123, R174, R173 ;  /* 0x000000adae7b723e */ /* 0x000fe400000000ff */
[----:B------:R-:W-:Y:S02]  /*7530*/  F2FP.F16.F32.PACK_AB R128, R129, R128 ;  /* 0x000000808180723e */ /* 0x000fe400000000ff */
[----:B------:R-:W-:Y:S01]  /*7540*/  F2FP.F16.F32.PACK_AB R136, R137, R136 ;  /* 0x000000888988723e */ /* 0x000fe200000000ff */
[----:B------:R-:W-:Y:S01]  /*7550*/  STSM.16.M88.4 [R118], R120 ;  /* 0x0000007876007844 */ /* 0x000fe20000000200 */
        /* <DEDUP_REMOVED lines=8> */
[----:B------:R-:W-:-:S02]  /*75e0*/  F2FP.F16.F32.PACK_AB R139, R143, R142 ;  /* 0x0000008e8f8b723e */ /* 0x000fc400000000ff */
[----:B------:R-:W-:Y:S02]  /*75f0*/  F2FP.F16.F32.PACK_AB R145, R147, R146 ;  /* 0x000000929391723e */ /* 0x000fe400000000ff */
[----:B------:R-:W-:Y:S01]  /*7600*/  MOV R12, R12 ;  /* 0x0000000c000c7202 */ /* 0x000fe20000000f00 */
[----:B------:R-:W-:Y:S01]  /*7610*/  STSM.16.M88.4 [R126], R136 ;  /* 0x000000887e007844 */ /* 0x000fe20000000200 */
[----:B------:R-:W-:Y:S02]  /*7620*/  F2FP.F16.F32.PACK_AB R146, R149, R148 ;  /* 0x000000949592723e */ /* 0x000fe400000000ff */
[----:B------:R-:W-:Y:S01]  /*7630*/  F2FP.F16.F32.PACK_AB R147, R151, R150 ;  /* 0x000000969793723e */ /* 0x000fe200000000ff */
[----:B------:R-:W-:Y:S01]  /*7640*/  UISETP.NE.U32.AND UP1, UPT, UR6, URZ, UPT ;  /* 0x0000003f0600728c */ /* 0x000fe2000bf25070 */
[----:B------:R-:W-:-:S03]  /*7650*/  PLOP3.LUT P0, PT, PT, PT, UP0, 0x80, 0x0 ;  /* 0x000000000000781c */ /* 0x000fc60003f0f008 */
[----:B------:R1:W-:Y:S01]  /*7660*/  STSM.16.M88.4 [R12], R144 ;  /* 0x000000900c007844 */ /* 0x0003e20000000200 */
[----:B------:R-:W-:Y:S01]  /*7670*/  BAR.SYNC.DEFER_BLOCKING 0x1, 0x100 ;  /* 0x0044000000007b1d */ /* 0x000fe20000010000 */
[----:B------:R-:W-:-:S07]  /*7680*/  UISETP.NE.AND.EX UP1, UPT, UR7, URZ, UPT, UP1 ;  /* 0x0000003f0700728c */ /* 0x000fce000bf25310 */
[----:B0-----:R-:W0:Y:S01]  /*7690*/  LDC R0, c[0x0][0xa88] ;  /* 0x0002a200ff007b82 */ /* 0x001e220000000800 */
[----:B------:R-:W-:-:S03]  /*76a0*/  PLOP3.LUT P6, PT, PT, PT, UP1, 0x80, 0x0 ;  /* 0x000000000000781c */ /* 0x000fc60003fcf018 */
[----:B------:R-:W-:-:S04]  /*76b0*/  @UP1 UIADD3 UR6, UP2, UR8, UR6, URZ ;  /* 0x0000000608061290 */ /* 0x000fc8000ff5e03f */
[----:B------:R-:W-:Y:S02]  /*76c0*/  @UP1 UIADD3.X UR7, UR9, UR7, URZ, UP2, !UPT ;  /* 0x0000000709071290 */ /* 0x000fe400097fe43f */
[----:B-1----:R-:W-:-:S04]  /*76d0*/  MOV R12, UR6 ;  /* 0x00000006000c7c02 */ /* 0x002fc80008000f00 */
[----:B------:R-:W-:Y:S01]  /*76e0*/  IMAD.U32 R13, RZ, RZ, UR7 ;  /* 0x00000007ff0d7e24 */ /* 0x000fe2000f8e00ff */
[----:B------:R-:W2:Y:S01]  /*76f0*/  @P0 LDG.E R3, desc[UR38][R10.64] ;  /* 0x000000260a030981 */ /* 0x000ea2000c1e1900 */
[----:B------:R-:W-:-:S04]  /*7700*/  IMAD R9, R18, 0x40, R2 ;  /* 0x0000004012097824 */ /* 0x000fc800078e0202 */
[----:B------:R-:W-:Y:S01]  /*7710*/  IMAD.WIDE R134, R9, 0x2, R134 ;  /* 0x0000000209867825 */ /* 0x000fe200078e0286 */
[----:B0-----:R0:W5:Y:S02]  /*7720*/  @P6 LDG.E R0, desc[UR38][R12.64] ;  /* 0x000000260c006981 */ /* 0x001164000c1e1900 */
[C---:B------:R-:W-:Y:S02]  /*7730*/  IADD3 R9, P2, R134.reuse, 0x1000, RZ ;  /* 0x0000100086097810 */ /* 0x040fe40007f5e0ff */
[C---:B------:R-:W-:Y:S02]  /*7740*/  IADD3 R29, P1, R134.reuse, 0x2000, RZ ;  /* 0x00002000861d7810 */ /* 0x040fe40007f3e0ff */
[----:B------:R-:W-:Y:S02]  /*7750*/  P2R R4, PR, RZ, 0x4 ;  /* 0x00000004ff047803 */ /* 0x000fe40000000000 */
[C---:B------:R-:W-:Y:S02]  /*7760*/  IADD3 R25, P2, R134.reuse, 0x3000, RZ ;  /* 0x0000300086197810 */ /* 0x040fe40007f5e0ff */
[----:B------:R-:W-:-:S02]  /*7770*/  IADD3 R41, P3, R134, 0x4000, RZ ;  /* 0x0000400086297810 */ /* 0x000fc40007f7e0ff */
[C---:B------:R-:W-:Y:S02]  /*7780*/  IADD3 R35, P4, R134.reuse, 0x5000, RZ ;  /* 0x0000500086237810 */ /* 0x040fe40007f9e0ff */
[----:B------:R-:W-:Y:S02]  /*7790*/  IADD3 R49, P5, R134, 0x6000, RZ ;  /* 0x0000600086317810 */ /* 0x000fe40007fbe0ff */
[----:B------:R-:W-:Y:S02]  /*77a0*/  LOP3.LUT R8, R9, 0x380, RZ, 0xc0, !PT ;  /* 0x0000038009087812 */ /* 0x000fe400078ec0ff */
[----:B------:R-:W-:Y:S02]  /*77b0*/  LOP3.LUT R28, R29, 0x380, RZ, 0xc0, !PT ;  /* 0x000003801d1c7812 */ /* 0x000fe400078ec0ff */
[----:B------:R-:W-:Y:S02]  /*77c0*/  LOP3.LUT R24, R25, 0x380, RZ, 0xc0, !PT ;  /* 0x0000038019187812 */ /* 0x000fe400078ec0ff */
[----:B------:R-:W-:-:S02]  /*77d0*/  LOP3.LUT R40, R41, 0x380, RZ, 0xc0, !PT ;  /* 0x0000038029287812 */ /* 0x000fc400078ec0ff */
[----:B------:R-:W-:Y:S02]  /*77e0*/  LOP3.LUT R34, R35, 0x380, RZ, 0xc0, !PT ;  /* 0x0000038023227812 */ /* 0x000fe400078ec0ff */
[----:B------:R-:W-:Y:S01]  /*77f0*/  LOP3.LUT R48, R49, 0x380, RZ, 0xc0, !PT ;  /* 0x0000038031307812 */ /* 0x000fe200078ec0ff */
[----:B------:R-:W-:Y:S01]  /*7800*/  UMOV UR4, URZ ;  /* 0x0000003f00047c82 */ /* 0x000fe20008000000 */
[----:B------:R-:W-:Y:S02]  /*7810*/  SHF.R.U64 R8, R8, 0x3, RZ ;  /* 0x0000000308087819 */ /* 0x000fe400000012ff */
[----:B------:R-:W-:Y:S02]  /*7820*/  SHF.R.U64 R28, R28, 0x3, RZ ;  /* 0x000000031c1c7819 */ /* 0x000fe400000012ff */
[----:B------:R-:W-:Y:S02]  /*7830*/  SHF.R.U64 R24, R24, 0x3, RZ ;  /* 0x0000000318187819 */ /* 0x000fe400000012ff */
[----:B------:R-:W-:-:S02]  /*7840*/  SHF.R.U64 R40, R40, 0x3, RZ ;  /* 0x0000000328287819 */ /* 0x000fc400000012ff */
[----:B------:R-:W-:Y:S02]  /*7850*/  SHF.R.U64 R34, R34, 0x3, RZ ;  /* 0x0000000322227819 */ /* 0x000fe400000012ff */
[----:B------:R-:W-:Y:S02]  /*7860*/  SHF.R.U64 R48, R48, 0x3, RZ ;  /* 0x0000000330307819 */ /* 0x000fe400000012ff */
[----:B------:R-:W-:Y:S02]  /*7870*/  LOP3.LUT R8, R8, R9, RZ, 0x3c, !PT ;  /* 0x0000000908087212 */ /* 0x000fe400078e3cff */
[----:B------:R-:W-:Y:S02]  /*7880*/  LOP3.LUT R28, R28, R29, RZ, 0x3c, !PT ;  /* 0x0000001d1c1c7212 */ /* 0x000fe400078e3cff */
[----:B------:R-:W-:Y:S02]  /*7890*/  LOP3.LUT R24, R24, R25, RZ, 0x3c, !PT ;  /* 0x0000001918187212 */ /* 0x000fe400078e3cff */
[----:B------:R-:W-:-:S02]  /*78a0*/  LOP3.LUT R40, R40, R41, RZ, 0x3c, !PT ;  /* 0x0000002928287212 */ /* 0x000fc400078e3cff */
[----:B------:R-:W-:Y:S02]  /*78b0*/  LOP3.LUT R34, R34, R35, RZ, 0x3c, !PT ;  /* 0x0000002322227212 */ /* 0x000fe400078e3cff */
[----:B------:R-:W-:Y:S02]  /*78c0*/  LOP3.LUT R48, R48, R49, RZ, 0x3c, !PT ;  /* 0x0000003130307212 */ /* 0x000fe400078e3cff */
[----:B--2---:R-:W-:Y:S01]  /*78d0*/  @P0 R2UR UR4, R3 ;  /* 0x00000000030402ca */ /* 0x004fe200000e0000 */
[----:B0-----:R-:W-:-:S14]  /*78e0*/  @P6 BRA `(.L_x_289) ;  /* 0x0000000000106947 */ /* 0x001fdc0003800000 */
[----:B------:R-:W-:Y:S05]  /*78f0*/  @!P0 BRA `(.L_x_289) ;  /* 0x00000000000c8947 */ /* 0x000fea0003800000 */
[----:B------:R-:W2:Y:S04]  /*7900*/  LDG.E R3, desc[UR38][R10.64] ;  /* 0x000000260a037981 */ /* 0x000ea8000c1e1900 */
[----:B-----5:R-:W2:Y:S02]  /*7910*/  LDG.E R0, desc[UR38][R10.64+0x4] ;  /* 0x000004260a007981 */ /* 0x020ea4000c1e1900 */
[----:B--2---:R-:W-:-:S07]  /*7920*/  IMAD.IADD R0, R0, 0x1, -R3 ;  /* 0x0000000100007824 */ /* 0x004fce00078e0a03 */
.L_x_289:
[----:B------:R-:W0:Y:S01]  /*7930*/  SHFL.IDX PT, R3, R188, RZ, 0x1f ;  /* 0x00001fffbc037589 */ /* 0x000e2200000e0000 */
[----:B------:R-:W-:Y:S01]  /*7940*/  ISETP.NE.AND P6, PT, R4, RZ, PT ;  /* 0x000000ff0400720c */ /* 0x000fe20003fc5270 */
[--C-:B------:R-:W-:Y:S01]  /*7950*/  IMAD.X R29, RZ, RZ, R135.reuse, P1 ;  /* 0x000000ffff1d7224 */ /* 0x100fe200008e0687 */
[C---:B------:R-:W-:Y:S01]  /*7960*/  IADD3 R39, P0, R134.reuse, 0x7000, RZ ;  /* 0x0000700086277810 */ /* 0x040fe20007f1e0ff */
[--C-:B------:R-:W-:Y:S01]  /*7970*/  IMAD.X R25, RZ, RZ, R135.reuse, P2 ;  /* 0x000000ffff197224 */ /* 0x100fe200010e0687 */
[C---:B------:R-:W-:Y:S01]  /*7980*/  IADD3 R45, P1, R134.reuse, 0x9000, RZ ;  /* 0x00009000862d7810 */ /* 0x040fe20007f3e0ff */
[--C-:B------:R-:W-:Y:S01]  /*7990*/  IMAD.X R9, RZ, RZ, R135.reuse, P6 ;  /* 0x000000ffff097224 */ /* 0x100fe200030e0687 */
[----:B------:R-:W-:Y:S01]  /*79a0*/  IADD3 R53, P6, R134, 0x8000, RZ ;  /* 0x0000800086357810 */ /* 0x000fe20007fde0ff */
[--C-:B------:R-:W-:Y:S01]  /*79b0*/  IMAD.X R35, RZ, RZ, R135.reuse, P4 ;  /* 0x000000ffff237224 */ /* 0x100fe200020e0687 */
[----:B------:R-:W-:Y:S01]  /*79c0*/  LOP3.LUT R38, R39, 0x380, RZ, 0xc0, !PT ;  /* 0x0000038027267812 */ /* 0x000fe200078ec0ff */
[----:B------:R-:W-:Y:S01]  /*79d0*/  IMAD.X R49, RZ, RZ, R135, P5 ;  /* 0x000000ffff317224 */ /* 0x000fe200028e0687 */
[----:B------:R-:W-:Y:S01]  /*79e0*/  LOP3.LUT R52, R53, 0x380, RZ, 0xc0, !PT ;  /* 0x0000038035347812 */ /* 0x000fe200078ec0ff */
[----:B------:R-:W-:Y:S01]  /*79f0*/  USHF.R.S32.HI UR9, URZ, 0x1f, UR4 ;  /* 0x0000001f3f097899 */ /* 0x000fe20008011404 */
[----:B------:R-:W-:Y:S01]  /*7a00*/  LOP3.LUT R44, R45, 0x380, RZ, 0xc0, !PT ;  /* 0x000003802d2c7812 */ /* 0x000fe200078ec0ff */
[----:B------:R-:W-:Y:S01]  /*7a10*/  USHF.R.S32.HI UR12, URZ, 0x1f, UR46 ;  /* 0x0000001f3f0c7899 */ /* 0x000fe2000801142e */
[----:B------:R-:W-:Y:S01]  /*7a20*/  SHF.R.U64 R52, R52, 0x3, RZ ;  /* 0x0000000334347819 */ /* 0x000fe200000012ff */
[----:B------:R-:W-:Y:S01]  /*7a30*/  USEL UR44, UR44, URZ, !UP0 ;  /* 0x0000003f2c2c7287 */ /* 0x000fe2000c000000 */
[----:B------:R-:W-:Y:S01]  /*7a40*/  SHF.R.U64 R38, R38, 0x3, RZ ;  /* 0x0000000326267819 */ /* 0x000fe200000012ff */
[----:B------:R-:W-:Y:S01]  /*7a50*/  USEL UR45, UR45, URZ, !UP0 ;  /* 0x0000003f2d2d7287 */ /* 0x000fe2000c000000 */
[----:B------:R-:W-:-:S02]  /*7a60*/  SHF.R.U64 R44, R44, 0x3, RZ ;  /* 0x000000032c2c7819 */ /* 0x000fc400000012ff */
[----:B------:R-:W-:Y:S01]  /*7a70*/  LOP3.LUT R52, R52, R53, RZ, 0x3c, !PT ;  /* 0x0000003534347212 */ /* 0x000fe200078e3cff */
[--C-:B------:R-:W-:Y:S01]  /*7a80*/  IMAD.X R53, RZ, RZ, R135.reuse, P6 ;  /* 0x000000ffff357224 */ /* 0x100fe200030e0687 */
[----:B------:R-:W-:Y:S01]  /*7a90*/  LOP3.LUT R38, R38, R39, RZ, 0x3c, !PT ;  /* 0x0000002726267212 */ /* 0x000fe200078e3cff */
[--C-:B------:R-:W-:Y:S01]  /*7aa0*/  IMAD.X R39, RZ, RZ, R135.reuse, P0 ;  /* 0x000000ffff277224 */ /* 0x100fe200000e0687 */
[----:B0-----:R-:W-:Y:S02]  /*7ab0*/  ISETP.NE.AND P6, PT, R3, RZ, PT ;  /* 0x000000ff0300720c */ /* 0x001fe40003fc5270 */
[----:B------:R-:W-:Y:S01]  /*7ac0*/  LOP3.LUT R44, R44, R45, RZ, 0x3c, !PT ;  /* 0x0000002d2c2c7212 */ /* 0x000fe200078e3cff */
[----:B------:R-:W-:Y:S01]  /*7ad0*/  IMAD.X R45, RZ, RZ, R135, P1 ;  /* 0x000000ffff2d7224 */ /* 0x000fe200008e0687 */
[----:B------:R-:W-:Y:S02]  /*7ae0*/  IADD3.X R41, RZ, R135, RZ, P3, !PT ;  /* 0x00000087ff297210 */ /* 0x000fe40001ffe4ff */
[----:B------:R-:W-:-:S02]  /*7af0*/  IADD3 R61, P2, R134, 0xa000, RZ ;  /* 0x0000a000863d7810 */ /* 0x000fc40007f5e0ff */
[C---:B------:R-:W-:Y:S02]  /*7b00*/  IADD3 R57, P3, R134.reuse, 0xb000, RZ ;  /* 0x0000b00086397810 */ /* 0x040fe40007f7e0ff */
[C---:B------:R-:W-:Y:S02]  /*7b10*/  IADD3 R69, P4, R134.reuse, 0xc000, RZ ;  /* 0x0000c00086457810 */ /* 0x040fe40007f9e0ff */
[C---:B------:R-:W-:Y:S02]  /*7b20*/  IADD3 R65, P5, R134.reuse, 0xd000, RZ ;  /* 0x0000d00086417810 */ /* 0x040fe40007fbe0ff */
[C---:B------:R-:W-:Y:S02]  /*7b30*/  IADD3 R77, P0, R134.reuse, 0xe000, RZ ;  /* 0x0000e000864d7810 */ /* 0x040fe40007f1e0ff */
[----:B------:R-:W-:Y:S02]  /*7b40*/  IADD3 R4, P1, R134, 0xf000, RZ ;  /* 0x0000f00086047810 */ /* 0x000fe40007f3e0ff */
[----:B------:R-:W-:-:S02]  /*7b50*/  LOP3.LUT R60, R61, 0x380, RZ, 0xc0, !PT ;  /* 0x000003803d3c7812 */ /* 0x000fc400078ec0ff */
[----:B------:R-:W-:Y:S01]  /*7b60*/  LOP3.LUT R56, R57, 0x380, RZ, 0xc0, !PT ;  /* 0x0000038039387812 */ /* 0x000fe200078ec0ff */
[----:B------:R-:W-:Y:S01]  /*7b70*/  IMAD.X R73, RZ, RZ, R135, P1 ;  /* 0x000000ffff497224 */ /* 0x000fe200008e0687 */
[----:B------:R-:W-:Y:S02]  /*7b80*/  LOP3.LUT R68, R69, 0x380, RZ, 0xc0, !PT ;  /* 0x0000038045447812 */ /* 0x000fe400078ec0ff */
[----:B------:R-:W-:Y:S02]  /*7b90*/  LOP3.LUT R64, R65, 0x380, RZ, 0xc0, !PT ;  /* 0x0000038041407812 */ /* 0x000fe400078ec0ff */
[----:B------:R-:W-:Y:S02]  /*7ba0*/  LOP3.LUT R76, R77, 0x380, RZ, 0xc0, !PT ;  /* 0x000003804d4c7812 */ /* 0x000fe400078ec0ff */
[----:B------:R-:W-:Y:S02]  /*7bb0*/  LOP3.LUT R11, R134, 0x380, RZ, 0xc0, !PT ;  /* 0x00000380860b7812 */ /* 0x000fe400078ec0ff */
[----:B------:R-:W-:-:S02]  /*7bc0*/  LOP3.LUT R3, R4, 0x380, RZ, 0xc0, !PT ;  /* 0x0000038004037812 */ /* 0x000fc400078ec0ff */
[----:B------:R-:W-:Y:S02]  /*7bd0*/  SHF.R.U64 R60, R60, 0x3, RZ ;  /* 0x000000033c3c7819 */ /* 0x000fe400000012ff */
[----:B------:R-:W-:Y:S02]  /*7be0*/  SHF.R.U64 R56, R56, 0x3, RZ ;  /* 0x0000000338387819 */ /* 0x000fe400000012ff */
[----:B------:R-:W-:Y:S02]  /*7bf0*/  SHF.R.U64 R68, R68, 0x3, RZ ;  /* 0x0000000344447819 */ /* 0x000fe400000012ff */
[----:B------:R-:W-:Y:S02]  /*7c00*/  SHF.R.U64 R64, R64, 0x3, RZ ;  /* 0x0000000340407819 */ /* 0x000fe400000012ff */
[----:B------:R-:W-:Y:S02]  /*7c10*/  SHF.R.U64 R76, R76, 0x3, RZ ;  /* 0x000000034c4c7819 */ /* 0x000fe400000012ff */
[----:B------:R-:W-:-:S02]  /*7c20*/  SHF.R.U64 R11, R11, 0x3, RZ ;  /* 0x000000030b0b7819 */ /* 0x000fc400000012ff */
[----:B------:R-:W-:Y:S02]  /*7c30*/  SHF.R.U64 R3, R3, 0x3, RZ ;  /* 0x0000000303037819 */ /* 0x000fe400000012ff */
[----:B------:R-:W-:Y:S02]  /*7c40*/  LOP3.LUT R60, R60, R61, RZ, 0x3c, !PT ;  /* 0x0000003d3c3c7212 */ /* 0x000fe400078e3cff */
[----:B------:R-:W-:Y:S01]  /*7c50*/  LOP3.LUT R56, R56, R57, RZ, 0x3c, !PT ;  /* 0x0000003938387212 */ /* 0x000fe200078e3cff */
[--C-:B------:R-:W-:Y:S01]  /*7c60*/  IMAD.X R57, RZ, RZ, R135.reuse, P3 ;  /* 0x000000ffff397224 */ /* 0x100fe200018e0687 */
[----:B------:R-:W-:Y:S01]  /*7c70*/  LOP3.LUT R68, R68, R69, RZ, 0x3c, !PT ;  /* 0x0000004544447212 */ /* 0x000fe200078e3cff */
[--C-:B------:R-:W-:Y:S01]  /*7c80*/  IMAD.X R69, RZ, RZ, R135.reuse, P4 ;  /* 0x000000ffff457224 */ /* 0x100fe200020e0687 */
[----:B------:R-:W-:Y:S01]  /*7c90*/  LOP3.LUT R64, R64, R65, RZ, 0x3c, !PT ;  /* 0x0000004140407212 */ /* 0x000fe200078e3cff */
[--C-:B------:R-:W-:Y:S01]  /*7ca0*/  IMAD.X R65, RZ, RZ, R135.reuse, P5 ;  /* 0x000000ffff417224 */ /* 0x100fe200028e0687 */
[----:B------:R-:W-:Y:S01]  /*7cb0*/  LOP3.LUT R76, R76, R77, RZ, 0x3c, !PT ;  /* 0x0000004d4c4c7212 */ /* 0x000fe200078e3cff */
[----:B------:R-:W-:Y:S01]  /*7cc0*/  IMAD.X R77, RZ, RZ, R135, P0 ;  /* 0x000000ffff4d7224 */ /* 0x000fe200000e0687 */
[----:B------:R-:W-:-:S02]  /*7cd0*/  IADD3.X R61, RZ, R135, RZ, P2, !PT ;  /* 0x00000087ff3d7210 */ /* 0x000fc400017fe4ff */
[----:B------:R-:W-:Y:S02]  /*7ce0*/  LOP3.LUT R134, R11, R134, RZ, 0x3c, !PT ;  /* 0x000000860b867212 */ /* 0x000fe400078e3cff */
[----:B------:R-:W-:Y:S01]  /*7cf0*/  LOP3.LUT R72, R3, R4, RZ, 0x3c, !PT ;  /* 0x0000000403487212 */ /* 0x000fe200078e3cff */
[----:B------:R-:W-:Y:S06]  /*7d00*/  @P6 BRA `(.L_x_290) ;  /* 0x0000000000686947 */ /* 0x000fec0003800000 */
[----:B------:R-:W-:Y:S01]  /*7d10*/  ULDC.64 UR10, c[0x0][0xb70] ;  /* 0x0002dc00000a7ab9 */ /* 0x000fe20000000a00 */
[----:B------:R-:W-:Y:S01]  /*7d20*/  UMOV UR6, UR4 ;  /* 0x0000000400067c82 */ /* 0x000fe20008000000 */
[----:B------:R-:W-:Y:S01]  /*7d30*/  UIMAD UR8, UR12, UR10, URZ ;  /* 0x0000000a0c0872a4 */ /* 0x000fe2000f8e023f */
[----:B------:R-:W-:Y:S01]  /*7d40*/  IADD3 R4, -R22, RZ, RZ ;  /* 0x000000ff16047210 */ /* 0x000fe20007ffe1ff */
[----:B------:R-:W-:Y:S01]  /*7d50*/  UMOV UR7, UR9 ;  /* 0x0000000900077c82 */ /* 0x000fe20008000000 */
[----:B------:R-:W-:Y:S01]  /*7d60*/  IMAD R11, R187, 0x40, R16 ;  /* 0x00000040bb0b7824 */ /* 0x000fe200078e0210 */
[----:B------:R-:W-:Y:S01]  /*7d70*/  UIMAD.WIDE.U32 UR6, UR46, UR10, UR6 ;  /* 0x0000000a2e0672a5 */ /* 0x000fe2000f8e0006 */
[----:B------:R-:W-:Y:S01]  /*7d80*/  ISETP.NE.AND P0, PT, R17, R4, PT ;  /* 0x000000041100720c */ /* 0x000fe20003f05270 */
[----:B------:R-:W-:Y:S01]  /*7d90*/  UIMAD UR8, UR46, UR11, UR8 ;  /* 0x0000000b2e0872a4 */ /* 0x000fe2000f8e0208 */
[C---:B------:R-:W-:Y:S01]  /*7da0*/  VIADD R3, R11.reuse, 0x8 ;  /* 0x000000080b037836 */ /* 0x040fe20000000000 */
[----:B------:R-:W-:Y:S01]  /*7db0*/  SHF.R.S32.HI R4, RZ, 0x1f, R11 ;  /* 0x0000001fff047819 */ /* 0x000fe2000001140b */
[----:B------:R-:W-:Y:S01]  /*7dc0*/  ULDC.64 UR10, c[0x0][0xb78] ;  /* 0x0002de00000a7ab9 */ /* 0x000fe20000000a00 */
[----:B------:R-:W-:Y:S01]  /*7dd0*/  UIADD3 UR7, UR7, UR8, URZ ;  /* 0x0000000807077290 */ /* 0x000fe2000fffe03f */
[-C--:B-----5:R-:W-:Y:S01]  /*7de0*/  ISETP.GE.OR P1, PT, R11, R0.reuse, P0 ;  /* 0x000000000b00720c */ /* 0x0a0fe20000726670 */
[----:B------:R-:W-:Y:S01]  /*7df0*/  UIMAD UR8, UR45, UR10, URZ ;  /* 0x0000000a2d0872a4 */ /* 0x000fe2000f8e023f */
[----:B------:R-:W-:Y:S01]  /*7e00*/  ISETP.GE.OR P0, PT, R3, R0, P0 ;  /* 0x000000000300720c */ /* 0x000fe20000706670 */
[----:B------:R-:W-:-:S02]  /*7e10*/  UIMAD.WIDE.U32 UR6, UR44, UR10, UR6 ;  /* 0x0000000a2c0672a5 */ /* 0x000fc4000f8e0006 */
[----:B------:R-:W-:-:S03]  /*7e20*/  UIMAD UR8, UR44, UR11, UR8 ;  /* 0x0000000b2c0872a4 */ /* 0x000fc6000f8e0208 */
[----:B------:R-:W-:Y:S01]  /*7e30*/  ULDC.64 UR10, c[0x0][0xb40] ;  /* 0x0002d000000a7ab9 */ /* 0x000fe20000000a00 */
[----:B------:R-:W-:Y:S02]  /*7e40*/  IADD3 R6, P2, R11, UR6, RZ ;  /* 0x000000060b067c10 */ /* 0x000fe4000ff5e0ff */
[----:B------:R-:W-:-:S05]  /*7e50*/  IMAD.U32 R13, RZ, RZ, UR8 ;  /* 0x00000008ff0d7e24 */ /* 0x000fca000f8e00ff */
[----:B------:R-:W-:Y:S02]  /*7e60*/  IADD3.X R3, R4, UR7, R13, P2, !PT ;  /* 0x0000000704037c10 */ /* 0x000fe400097fe40d */
[----:B------:R-:W-:-:S04]  /*7e70*/  LEA R10, P2, R6, UR10, 0x2 ;  /* 0x0000000a060a7c11 */ /* 0x000fc8000f8410ff */
[----:B------:R-:W-:-:S05]  /*7e80*/  LEA.HI.X R11, R6, UR11, R3, 0x2, P2 ;  /* 0x0000000b060b7c11 */ /* 0x000fca00090f1403 */
[----:B------:R0:W-:Y:S04]  /*7e90*/  @!P1 STG.E desc[UR38][R10.64], R36 ;  /* 0x000000240a009986 */ /* 0x0001e8000c101926 */
[----:B------:R0:W-:Y:S02]  /*7ea0*/  @!P0 STG.E desc[UR38][R10.64+0x20], R32 ;  /* 0x000020200a008986 */ /* 0x0001e4000c101926 */
.L_x_290:
[C---:B------:R-:W-:Y:S01]  /*7eb0*/  VIADD R4, R2.reuse, 0x40 ;  /* 0x0000004002047836 */ /* 0x040fe20000000000 */
[----:B------:R-:W-:Y:S01]  /*7ec0*/  ULDC UR8, c[0x0][0xa8c] ;  /* 0x0002a30000087ab9 */ /* 0x000fe20000000800 */
[C---:B------:R-:W-:Y:S01]  /*7ed0*/  VIADD R86, R2.reuse, 0x80 ;  /* 0x0000008002567836 */ /* 0x040fe20000000000 */
[----:B------:R-:W-:Y:S01]  /*7ee0*/  IADD3 R87, R2, 0xc0, RZ ;  /* 0x000000c002577810 */ /* 0x000fe20007ffe0ff */
[----:B------:R-:W-:Y:S01]  /*7ef0*/  ULDC.64 UR10, c[0x0][0xaa0] ;  /* 0x0002a800000a7ab9 */ /* 0x000fe20000000a00 */
[----:B------:R-:W-:Y:S01]  /*7f00*/  ISETP.GE.AND P1, PT, R4, UR8, PT ;  /* 0x0000000804007c0c */ /* 0x000fe2000bf26270 */
[----:B------:R1:W5:Y:S01]  /*7f10*/  LD.E.128 R12, desc[UR38][R134.64] ;  /* 0x00000026860c7980 */ /* 0x000362000c101d00 */
[----:B------:R-:W-:Y:S02]  /*7f20*/  ISETP.GE.AND P0, PT, R2, UR8, PT ;  /* 0x0000000802007c0c */ /* 0x000fe4000bf06270 */
[----:B------:R-:W-:Y:S01]  /*7f30*/  SEL R6, RZ, 0xffffffff, P1 ;  /* 0xffffffffff067807 */ /* 0x000fe20000800000 */
[----:B0-----:R-:W5:Y:S01]  /*7f40*/  LD.E.128 R8, desc[UR38][R8.64] ;  /* 0x0000002608087980 */ /* 0x001f62000c101d00 */
[----:B------:R-:W-:-:S03]  /*7f50*/  SEL R3, RZ, 0x1, P0 ;  /* 0x00000001ff037807 */ /* 0x000fc60000000000 */
[----:B------:R-:W-:Y:S01]  /*7f60*/  IMAD.SHL.U32 R6, R6, 0x2, RZ ;  /* 0x0000000206067824 */ /* 0x000fe200078e00ff */
[----:B------:R-:W-:Y:S01]  /*7f70*/  ISETP.GE.AND P0, PT, R86, UR8, PT ;  /* 0x0000000856007c0c */ /* 0x000fe2000bf06270 */
[----:B------:R-:W5:Y:S01]  /*7f80*/  LD.E.128 R28, desc[UR38][R28.64] ;  /* 0x000000261c1c7980 */ /* 0x000f62000c101d00 */
[----:B------:R-:W-:Y:S02]  /*7f90*/  ISETP.GE.AND P1, PT, R87, UR8, PT ;  /* 0x0000000857007c0c */ /* 0x000fe4000bf26270 */
[----:B------:R-:W-:Y:S01]  /*7fa0*/  LOP3.LUT R3, R6, 0x2, R3, 0xe2, !PT ;  /* 0x0000000206037812 */ /* 0x000fe200078ee203 */
[----:B------:R-:W5:Y:S01]  /*7fb0*/  LD.E.128 R24, desc[UR38][R24.64] ;  /* 0x0000002618187980 */ /* 0x000f62000c101d00 */
[----:B------:R-:W-:Y:S02]  /*7fc0*/  SEL R6, RZ, 0x4, P0 ;  /* 0x00000004ff067807 */ /* 0x000fe40000000000 */
[----:B------:R-:W-:Y:S01]  /*7fd0*/  SEL R19, RZ, 0x8, P1 ;  /* 0x00000008ff137807 */ /* 0x000fe20000800000 */
[C---:B------:R-:W-:Y:S01]  /*7fe0*/  VIADD R20, R2.reuse, 0x180 ;  /* 0x0000018002147836 */ /* 0x040fe20000000000 */
[----:B------:R-:W-:Y:S01]  /*7ff0*/  UIMAD UR6, UR9, UR10, URZ ;  /* 0x0000000a090672a4 */ /* 0x000fe2000f8e023f */
[C---:B------:R-:W-:Y:S01]  /*8000*/  VIADD R88, R2.reuse, 0x100 ;  /* 0x0000010002587836 */ /* 0x040fe20000000000 */
[----:B------:R-:W-:Y:S01]  /*8010*/  LOP3.LUT R6, R19, R3, R6, 0xfe, !PT ;  /* 0x0000000313067212 */ /* 0x000fe200078efe06 */
[----:B------:R-:W-:Y:S01]  /*8020*/  VIADD R90, R2, 0x140 ;  /* 0x00000140025a7836 */ /* 0x000fe20000000000 */
[--C-:B------:R-:W-:Y:S01]  /*8030*/  SHF.R.S32.HI R3, RZ, 0x1f, R2.reuse ;  /* 0x0000001fff037819 */ /* 0x100fe20000011402 */
[----:B------:R-:W-:Y:S01]  /*8040*/  IMAD.U32 R21, RZ, RZ, UR10 ;  /* 0x0000000aff157e24 */ /* 0x000fe2000f8e00ff */
[----:B------:R-:W-:Y:S01]  /*8050*/  UIMAD UR6, UR4, UR11, UR6 ;  /* 0x0000000b040672a4 */ /* 0x000fe2000f8e0206 */
[----:B------:R-:W-:Y:S01]  /*8060*/  ISETP.GE.AND P2, PT, R20, UR8, PT ;  /* 0x0000000814007c0c */ /* 0x000fe2000bf46270 */
[----:B------:R-:W5:Y:S01]  /*8070*/  LD.E.128 R40, desc[UR38][R40.64] ;  /* 0x0000002628287980 */ /* 0x000f62000c101d00 */
[----:B------:R-:W-:Y:S01]  /*8080*/  ISETP.GE.AND P0, PT, R88, UR8, PT ;  /* 0x0000000858007c0c */ /* 0x000fe2000bf06270 */
[----:B------:R-:W-:Y:S01]  /*8090*/  IMAD.WIDE.U32 R20, R21, UR4, R2 ;  /* 0x0000000415147c25 */ /* 0x000fe2000f8e0002 */
[----:B------:R-:W-:Y:S01]  /*80a0*/  ISETP.GE.AND P1, PT, R90, UR8, PT ;  /* 0x000000085a007c0c */ /* 0x000fe2000bf26270 */
[----:B------:R-:W-:Y:S01]  /*80b0*/  ULDC.64 UR10, c[0x0][0xae0] ;  /* 0x0002b800000a7ab9 */ /* 0x000fe20000000a00 */
[----:B------:R-:W5:Y:S01]  /*80c0*/  LD.E.128 R32, desc[UR38][R34.64] ;  /* 0x0000002622207980 */ /* 0x000f62000c101d00 */
[----:B------:R-:W-:-:S03]  /*80d0*/  UIMAD UR4, UR12, UR10, URZ ;  /* 0x0000000a0c0472a4 */ /* 0x000fc6000f8e023f */
[----:B------:R-:W5:Y:S01]  /*80e0*/  LD.E.128 R48, desc[UR38][R48.64] ;  /* 0x0000002630307980 */ /* 0x000f62000c101d00 */
[----:B------:R-:W-:-:S03]  /*80f0*/  SEL R3, RZ, 0x10, P0 ;  /* 0x00000010ff037807 */ /* 0x000fc60000000000 */
[----:B------:R-:W5:Y:S01]  /*8100*/  LD.E.128 R36, desc[UR38][R38.64] ;  /* 0x0000002626247980 */ /* 0x000f62000c101d00 */
[----:B------:R-:W-:-:S03]  /*8110*/  SEL R19, RZ, 0x20, P1 ;  /* 0x00000020ff137807 */ /* 0x000fc60000800000 */
[----:B------:R-:W5:Y:S01]  /*8120*/  LD.E.128 R52, desc[UR38][R52.64] ;  /* 0x0000002634347980 */ /* 0x000f62000c101d00 */
[----:B------:R-:W-:-:S03]  /*8130*/  VIADD R21, R21, UR6 ;  /* 0x0000000615157c36 */ /* 0x000fc60008000000 */
[----:B------:R-:W5:Y:S01]  /*8140*/  LD.E.128 R44, desc[UR38][R44.64] ;  /* 0x000000262c2c7980 */ /* 0x000f62000c101d00 */
[----:B------:R-:W-:-:S03]  /*8150*/  IMAD.U32 R81, RZ, RZ, UR10 ;  /* 0x0000000aff517e24 */ /* 0x000fc6000f8e00ff */
[----:B------:R-:W5:Y:S04]  /*8160*/  LD.E.128 R60, desc[UR38][R60.64] ;  /* 0x000000263c3c7980 */ /* 0x000f68000c101d00 */
[----:B------:R-:W5:Y:S04]  /*8170*/  LD.E.128 R56, desc[UR38][R56.64] ;  /* 0x0000002638387980 */ /* 0x000f68000c101d00 */
[----:B------:R-:W5:Y:S04]  /*8180*/  LD.E.128 R68, desc[UR38][R68.64] ;  /* 0x0000002644447980 */ /* 0x000f68000c101d00 */
[----:B------:R-:W5:Y:S04]  /*8190*/  LD.E.128 R64, desc[UR38][R64.64] ;  /* 0x0000002640407980 */ /* 0x000f68000c101d00 */
[----:B------:R-:W5:Y:S04]  /*81a0*/  LD.E.128 R76, desc[UR38][R76.64] ;  /* 0x000000264c4c7980 */ /* 0x000f68000c101d00 */
[----:B------:R-:W5:Y:S01]  /*81b0*/  LD.E.128 R72, desc[UR38][R72.64] ;  /* 0x0000002648487980 */ /* 0x000f62000c101d00 */
[----:B------:R-:W-:Y:S01]  /*81c0*/  UIMAD UR6, UR46, UR11, UR4 ;  /* 0x0000000b2e0672a4 */ /* 0x000fe2000f8e0204 */
[----:B------:R-:W-:Y:S01]  /*81d0*/  LOP3.LUT R6, R19, R6, R3, 0xfe, !PT ;  /* 0x0000000613067212 */ /* 0x000fe200078efe03 */
[----:B------:R-:W-:Y:S01]  /*81e0*/  IMAD.WIDE.U32 R20, R81, UR46, R20 ;  /* 0x0000002e51147c25 */ /* 0x000fe2000f8e0014 */
[----:B------:R-:W-:Y:S01]  /*81f0*/  @!PT LDS RZ, [RZ] ;  /* 0x00000000fffff984 */ /* 0x000fe20000000800 */
[----:B------:R-:W-:Y:S01]  /*8200*/  @!PT LDS RZ, [RZ] ;  /* 0x00000000fffff984 */ /* 0x000fe20000000800 */
[----:B------:R-:W-:Y:S01]  /*8210*/  @!PT LDS RZ, [RZ] ;  /* 0x00000000fffff984 */ /* 0x000fe20000000800 */
[----:B------:R-:W-:Y:S01]  /*8220*/  @!PT LDS RZ, [RZ] ;  /* 0x00000000fffff984 */ /* 0x000fe20000000800 */
[----:B------:R0:W-:Y:S06]  /*8230*/  MEMBAR.ALL.CTA ;  /* 0x0000000000007992 */ /* 0x0001ec0000008000 */
[----:B0-----:R-:W0:Y:S01]  /*8240*/  FENCE.VIEW.ASYNC.S ;  /* 0x00000000000073c6 */ /* 0x001e220000000000 */
[----:B------:R-:W-:Y:S01]  /*8250*/  UIADD3 UR4, UR42, 0x28c20, URZ ;  /* 0x00028c202a047890 */ /* 0x000fe2000fffe03f */
[----:B------:R-:W-:Y:S01]  /*8260*/  SEL R3, RZ, 0x40, P2 ;  /* 0x00000040ff037807 */ /* 0x000fe20001000000 */
[----:B-----5:R-:W-:Y:S01]  /*8270*/  IMAD R19, R187, -0x40, R0 ;  /* 0xffffffc0bb137824 */ /* 0x020fe200078e0200 */
[----:B------:R-:W-:Y:S01]  /*8280*/  IADD3 R80, R2, 0x1c0, RZ ;  /* 0x000001c002507810 */ /* 0x000fe20007ffe0ff */
[----:B------:R-:W-:Y:S01]  /*8290*/  VIADD R21, R21, UR6 ;  /* 0x0000000615157c36 */ /* 0x000fe20008000000 */
[----:B------:R-:W-:Y:S01]  /*82a0*/  ULDC.64 UR6, c[0x0][0xae8] ;  /* 0x0002ba0000067ab9 */ /* 0x000fe20000000a00 */
[----:B------:R-:W-:Y:S01]  /*82b0*/  UPRMT UR4, URZ, 0x654, UR4 ;  /* 0x000006543f047896 */ /* 0x000fe20008000004 */
[C---:B------:R-:W-:Y:S01]  /*82c0*/  ISETP.GE.AND P2, PT, R18.reuse, R19, PT ;  /* 0x000000131200720c */ /* 0x040fe20003f46270 */
[----:B------:R-:W-:Y:S01]  /*82d0*/  IMAD.U32 R83, RZ, RZ, UR6 ;  /* 0x00000006ff537e24 */ /* 0x000fe2000f8e00ff */
[----:B------:R-:W-:Y:S01]  /*82e0*/  UIMAD UR6, UR45, UR6, URZ ;  /* 0x000000062d0672a4 */ /* 0x000fe2000f8e023f */
[----:B------:R-:W-:Y:S01]  /*82f0*/  VIADD R0, R18, 0x20 ;  /* 0x0000002012007836 */ /* 0x000fe20000000000 */
[----:B------:R-:W-:Y:S01]  /*8300*/  ISETP.GE.AND P1, PT, R80, UR8, PT ;  /* 0x0000000850007c0c */ /* 0x000fe2000bf26270 */
[----:B------:R-:W-:Y:S01]  /*8310*/  IMAD.WIDE.U32 R82, R83, UR44, R20 ;  /* 0x0000002c53527c25 */ /* 0x000fe2000f8e0014 */
[----:B------:R-:W-:Y:S01]  /*8320*/  UIMAD UR6, UR44, UR7, UR6 ;  /* 0x000000072c0672a4 */ /* 0x000fe2000f8e0206 */
[----:B------:R-:W-:Y:S01]  /*8330*/  LOP3.LUT R3, R6, R3, RZ, 0xfc, !PT ;  /* 0x0000000306037212 */ /* 0x000fe200078efcff */
[----:B------:R-:W-:Y:S01]  /*8340*/  BSSY B1, `(.L_x_291) ;  /* 0x0000023000017945 */ /* 0x000fe20003800000 */
[----:B------:R-:W-:-:S02]  /*8350*/  ISETP.GE.AND P0, PT, R0, R19, PT ;  /* 0x000000130000720c */ /* 0x000fc40003f06270 */
[--C-:B------:R-:W-:Y:S02]  /*8360*/  SHF.R.S32.HI R19, RZ, 0x1f, R18.reuse ;  /* 0x0000001fff137819 */ /* 0x100fe40000011412 */
[----:B------:R-:W-:Y:S02]  /*8370*/  SEL R0, RZ, 0x80, P1 ;  /* 0x00000080ff007807 */ /* 0x000fe40000800000 */
[----:B------:R-:W-:Y:S01]  /*8380*/  IADD3 R89, R83, UR6, RZ ;  /* 0x0000000653597c10 */ /* 0x000fe2000fffe0ff */
[----:B0-----:R-:W-:Y:S01]  /*8390*/  SYNCS.ARRIVE.TRANS64.RED.A1T0 RZ, [UR4], RZ ;  /* 0x000000ffffff79a7 */ /* 0x001fe20008100404 */
[----:B------:R-:W-:Y:S01]  /*83a0*/  IMAD.WIDE R80, R187, 0x40, R18 ;  /* 0x00000040bb507825 */ /* 0x000fe200078e0212 */
[----:B------:R-:W-:Y:S01]  /*83b0*/  LOP3.LUT R0, R3, R0, RZ, 0xfc, !PT ;  /* 0x0000000003007212 */ /* 0x000fe200078efcff */
[----:B-1----:R-:W-:Y:S06]  /*83c0*/  @P2 BRA `(.L_x_292) ;  /* 0x0000000000682947 */ /* 0x002fec0003800000 */
[----:B------:R-:W-:Y:S01]  /*83d0*/  ULDC.64 UR6, c[0x0][0xad8] ;  /* 0x0002b60000067ab9 */ /* 0x000fe20000000a00 */
[----:B------:R-:W-:Y:S01]  /*83e0*/  IMAD.MOV.U32 R20, RZ, RZ, R82 ;  /* 0x000000ffff147224 */ /* 0x000fe200078e0052 */
[----:B------:R-:W-:Y:S01]  /*83f0*/  ISETP.GE.AND P2, PT, R2, UR8, PT ;  /* 0x0000000802007c0c */ /* 0x000fe2000bf46270 */
[----:B------:R-:W-:Y:S01]  /*8400*/  IMAD R85, R81, UR6, RZ ;  /* 0x0000000651557c24 */ /* 0x000fe2000f8e02ff */
[----:B------:R-:W-:Y:S01]  /*8410*/  ISETP.GE.AND P3, PT, R4, UR8, PT ;  /* 0x0000000804007c0c */ /* 0x000fe2000bf66270 */
[----:B------:R-:W-:Y:S01]  /*8420*/  IMAD.MOV.U32 R21, RZ, RZ, R89 ;  /* 0x000000ffff157224 */ /* 0x000fe200078e0059 */
[----:B------:R-:W-:Y:S01]  /*8430*/  ISETP.GE.AND P4, PT, R90, UR8, PT ;  /* 0x000000085a007c0c */ /* 0x000fe2000bf86270 */
[C---:B------:R-:W-:Y:S01]  /*8440*/  IMAD R85, R80.reuse, UR7, R85 ;  /* 0x0000000750557c24 */ /* 0x040fe2000f8e0255 */
[----:B------:R-:W-:Y:S01]  /*8450*/  LOP3.LUT P5, RZ, R3, 0x40, RZ, 0xc0, !PT ;  /* 0x0000004003ff7812 */ /* 0x000fe200078ac0ff */
[----:B------:R-:W-:Y:S01]  /*8460*/  IMAD.WIDE.U32 R20, R80, UR6, R20 ;  /* 0x0000000650147c25 */ /* 0x000fe2000f8e0014 */
[----:B------:R-:W-:Y:S01]  /*8470*/  ULDC.64 UR6, c[0x0][0xa80] ;  /* 0x0002a00000067ab9 */ /* 0x000fe20000000a00 */
[----:B------:R-:W-:-:S02]  /*8480*/  LOP3.LUT P6, RZ, R0, 0x80, RZ, 0xc0, !PT ;  /* 0x0000008000ff7812 */ /* 0x000fc400078cc0ff */
[----:B------:R-:W-:Y:S01]  /*8490*/  IMAD.IADD R21, R21, 0x1, R85 ;  /* 0x0000000115157824 */ /* 0x000fe200078e0255 */
[----:B------:R-:W-:-:S04]  /*84a0*/  LEA R84, P1, R20, UR6, 0x1 ;  /* 0x0000000614547c11 */ /* 0x000fc8000f8208ff */
[----:B------:R-:W-:Y:S02]  /*84b0*/  LEA.HI.X R85, R20, UR7, R21, 0x1, P1 ;  /* 0x0000000714557c11 */ /* 0x000fe400088f0c15 */
[----:B------:R-:W-:-:S03]  /*84c0*/  ISETP.GE.AND P1, PT, R86, UR8, PT ;  /* 0x0000000856007c0c */ /* 0x000fc6000bf26270 */
[----:B------:R0:W-:Y:S01]  /*84d0*/  @!P2 STG.E.128 desc[UR38][R84.64], R12 ;  /* 0x0000000c5400a986 */ /* 0x0001e2000c101d26 */
[----:B------:R-:W-:-:S03]  /*84e0*/  ISETP.GE.AND P2, PT, R87, UR8, PT ;  /* 0x0000000857007c0c */ /* 0x000fc6000bf46270 */
[----:B------:R0:W-:Y:S01]  /*84f0*/  @!P3 STG.E.128 desc[UR38][R84.64+0x80], R28 ;  /* 0x0000801c5400b986 */ /* 0x0001e2000c101d26 */
[----:B------:R-:W-:-:S03]  /*8500*/  ISETP.GE.AND P3, PT, R88, UR8, PT ;  /* 0x0000000858007c0c */ /* 0x000fc6000bf66270 */
[----:B------:R0:W-:Y:S04]  /*8510*/  @!P4 STG.E.128 desc[UR38][R84.64+0x280], R60 ;  /* 0x0002803c5400c986 */ /* 0x0001e8000c101d26 */
[----:B------:R0:W-:Y:S04]  /*8520*/  @!P1 STG.E.128 desc[UR38][R84.64+0x100], R40 ;  /* 0x0001002854009986 */ /* 0x0001e8000c101d26 */
[----:B------:R0:W-:Y:S04]  /*8530*/  @!P2 STG.E.128 desc[UR38][R84.64+0x180], R48 ;  /* 0x000180305400a986 */ /* 0x0001e8000c101d26 */
[----:B------:R0:W-:Y:S04]  /*8540*/  @!P3 STG.E.128 desc[UR38][R84.64+0x200], R52 ;  /* 0x000200345400b986 */ /* 0x0001e8000c101d26 */
[----:B------:R0:W-:Y:S04]  /*8550*/  @P5 STG.E.128 desc[UR38][R84.64+0x300], R68 ;  /* 0x0003004454005986 */ /* 0x0001e8000c101d26 */
[----:B------:R0:W-:Y:S02]  /*8560*/  @P6 STG.E.128 desc[UR38][R84.64+0x380], R76 ;  /* 0x0003804c54006986 */ /* 0x0001e4000c101d26 */
.L_x_292:
[----:B------:R-:W-:Y:S05]  /*8570*/  BSYNC B1 ;  /* 0x0000000000017941 */ /* 0x000fea0003800000 */
.L_x_291:
[----:B------:R-:W-:Y:S05]  /*8580*/  @P0 BRA `(.L_x_293) ;  /* 0x0000000c002c0947 */ /* 0x000fea0003800000 */
[----:B0-----:R-:W-:Y:S01]  /*8590*/  IADD3 R15, P0, R80, 0x20, RZ ;  /* 0x00000020500f7810 */ /* 0x001fe20007f1e0ff */
[----:B------:R-:W-:Y:S01]  /*85a0*/  ULDC.64 UR6, c[0x0][0xad8] ;  /* 0x0002b60000067ab9 */ /* 0x000fe20000000a00 */
[----:B------:R-:W-:Y:S01]  /*85b0*/  MOV R13, R89 ;  /* 0x00000059000d7202 */ /* 0x000fe20000000f00 */
[----:B------:R-:W-:Y:S01]  /*85c0*/  IMAD.MOV.U32 R12, RZ, RZ, R82 ;  /* 0x000000ffff0c7224 */ /* 0x000fe200078e0052 */
[----:B------:R-:W-:Y:S01]  /*85d0*/  ISETP.GE.AND P4, PT, R4, UR8, PT ;  /* 0x0000000804007c0c */ /* 0x000fe2000bf86270 */
[----:B------:R-:W-:Y:S01]  /*85e0*/  IMAD.X R80, RZ, RZ, R81, P0 ;  /* 0x000000ffff507224 */ /* 0x000fe200000e0651 */
[----:B------:R-:W-:Y:S01]  /*85f0*/  ISETP.GE.AND P3, PT, R86, UR8, PT ;  /* 0x0000000856007c0c */ /* 0x000fe2000bf66270 */
[----:B------:R-:W-:Y:S01]  /*8600*/  IMAD.WIDE.U32 R12, R15, UR6, R12 ;  /* 0x000000060f0c7c25 */ /* 0x000fe2000f8e000c */
[----:B------:R-:W-:Y:S02]  /*8610*/  ISETP.GE.AND P5, PT, R2, UR8, PT ;  /* 0x0000000802007c0c */ /* 0x000fe4000bfa6270 */
[----:B------:R-:W-:Y:S01]  /*8620*/  ISETP.GE.AND P2, PT, R87, UR8, PT ;  /* 0x0000000857007c0c */ /* 0x000fe2000bf46270 */
[----:B------:R-:W-:Y:S01]  /*8630*/  IMAD R80, R80, UR6, RZ ;  /* 0x0000000650507c24 */ /* 0x000fe2000f8e02ff */
[----:B------:R-:W-:-:S02]  /*8640*/  ISETP.GE.AND P1, PT, R88, UR8, PT ;  /* 0x0000000858007c0c */ /* 0x000fc4000bf26270 */
[----:B------:R-:W-:Y:S01]  /*8650*/  ISETP.GE.AND P0, PT, R90, UR8, PT ;  /* 0x000000085a007c0c */ /* 0x000fe2000bf06270 */
[----:B------:R-:W-:Y:S01]  /*8660*/  IMAD R15, R15, UR7, R80 ;  /* 0x000000070f0f7c24 */ /* 0x000fe2000f8e0250 */
[----:B------:R-:W-:Y:S02]  /*8670*/  ULDC.64 UR6, c[0x0][0xa80] ;  /* 0x0002a00000067ab9 */ /* 0x000fe40000000a00 */
[----:B------:R-:W-:Y:S01]  /*8680*/  LEA R14, P6, R12, UR6, 0x1 ;  /* 0x000000060c0e7c11 */ /* 0x000fe2000f8c08ff */
[----:B------:R-:W-:-:S05]  /*8690*/  IMAD.IADD R13, R13, 0x1, R15 ;  /* 0x000000010d0d7824 */ /* 0x000fca00078e020f */
[----:B------:R-:W-:Y:S02]  /*86a0*/  LEA.HI.X R15, R12, UR7, R13, 0x1, P6 ;  /* 0x000000070c0f7c11 */ /* 0x000fe4000b0f0c0d */
[----:B------:R-:W-:-:S03]  /*86b0*/  LOP3.LUT P6, RZ, R3, 0x40, RZ, 0xc0, !PT ;  /* 0x0000004003ff7812 */ /* 0x000fc600078cc0ff */
[----:B------:R2:W-:Y:S04]  /*86c0*/  @!P5 STG.E.128 desc[UR38][R14.64], R8 ;  /* 0x000000080e00d986 */ /* 0x0005e8000c101d26 */
[----:B------:R2:W-:Y:S04]  /*86d0*/  @!P4 STG.E.128 desc[UR38][R14.64+0x80], R24 ;  /* 0x000080180e00c986 */ /* 0x0005e8000c101d26 */
[----:B------:R2:W-:Y:S04]  /*86e0*/  @!P3 STG.E.128 desc[UR38][R14.64+0x100], R32 ;  /* 0x000100200e00b986 */ /* 0x0005e8000c101d26 */
[----:B------:R2:W-:Y:S04]  /*86f0*/  @!P2 STG.E.128 desc[UR38][R14.64+0x180], R36 ;  /* 0x000180240e00a986 */ /* 0x0005e8000c101d26 */
[----:B------:R2:W-:Y:S04]  /*8700*/  @!P1 STG.E.128 desc[UR38][R14.64+0x200], R44 ;  /* 0x0002002c0e009986 */ /* 0x0005e8000c101d26 */
[----:B------:R2:W-:Y:S04]  /*8710*/  @P6 STG.E.128 desc[UR38][R14.64+0x300], R64 ;  /* 0x000300400e006986 */ /* 0x0005e8000c101d26 */
[----:B------:R2:W-:Y:S01]  /*8720*/  @!P0 STG.E.128 desc[UR38][R14.64+0x280], R56 ;  /* 0x000280380e008986 */ /* 0x0005e2000c101d26 */
[----:B------:R-:W-:-:S13]  /*8730*/  LOP3.LUT P0, RZ, R0, 0x80, RZ, 0xc0, !PT ;  /* 0x0000008000ff7812 */ /* 0x000fda000780c0ff */
[----:B------:R-:W-:Y:S05]  /*8740*/  @!P0 BRA `(.L_x_293) ;  /* 0x0000000800bc8947 */ /* 0x000fea0003800000 */
[----:B------:R3:W-:Y:S01]  /*8750*/  STG.E.128 desc[UR38][R14.64+0x380], R72 ;  /* 0x000380480e007986 */ /* 0x0007e2000c101d26 */
[----:B------:R-:W-:Y:S05]  /*8760*/  BRA `(.L_x_293) ;  /* 0x0000000800b47947 */ /* 0x000fea0003800000 */
.L_x_288:
[----:B------:R-:W-:Y:S01]  /*8770*/  ULDC.64 UR6, c[0x0][0xbd8] ;  /* 0x0002f60000067ab9 */ /* 0x000fe20000000a00 */
[----:B------:R-:W-:Y:S01]  /*8780*/  USHF.L.U32 UR8, UR44, 0x2, URZ ;  /* 0x000000022c087899 */ /* 0x000fe2000800063f */
[----:B------:R-:W-:Y:S01]  /*8790*/  IMAD.MOV.U32 R13, RZ, RZ, RZ ;  /* 0x000000ffff0d7224 */ /* 0x000fe200078e00ff */
[----:B------:R-:W-:Y:S02]  /*87a0*/  UISETP.NE.U32.AND UP0, UPT, UR6, URZ, UPT ;  /* 0x0000003f0600728c */ /* 0x000fe4000bf05070 */
[----:B------:R-:W-:Y:S02]  /*87b0*/  USHF.L.U64.HI UR9, UR44, 0x2, UR45 ;  /* 0x000000022c097899 */ /* 0x000fe4000801022d */
[----:B------:R-:W-:Y:S02]  /*87c0*/  UISETP.NE.AND.EX UP0, UPT, UR7, URZ, UPT, UP0 ;  /* 0x0000003f0700728c */ /* 0x000fe4000bf05300 */
[----:B------:R-:W-:Y:S01]  /*87d0*/  UIADD3 UR4, UP1, UR8, UR6, URZ ;  /* 0x0000000608047290 */ /* 0x000fe2000ff3e03f */
[----:B------:R-:W0:Y:S01]  /*87e0*/  LDC R0, c[0x0][0xa88] ;  /* 0x0002a200ff007b82 */ /* 0x000e220000000800 */
[----:B------:R-:W-:Y:S01]  /*87f0*/  VIADD R6, R2, 0x40 ;  /* 0x0000004002067836 */ /* 0x000fe20000000000 */
[----:B------:R-:W-:Y:S01]  /*8800*/  ULDC UR10, c[0x0][0xa8c] ;  /* 0x0002a300000a7ab9 */ /* 0x000fe20000000800 */
[----:B------:R-:W-:Y:S01]  /*8810*/  PLOP3.LUT P1, PT, PT, PT, UP0, 0x80, 0x0 ;  /* 0x000000000000781c */ /* 0x000fe20003f2f008 */
[----:B------:R-:W-:Y:S01]  /*8820*/  UIADD3.X UR6, UR9, UR7, URZ, UP1, !UPT ;  /* 0x0000000709067290 */ /* 0x000fe20008ffe43f */
[----:B------:R-:W-:-:S05]  /*8830*/  IMAD.U32 R8, RZ, RZ, UR4 ;  /* 0x00000004ff087e24 */ /* 0x000fca000f8e00ff */
[----:B------:R-:W-:Y:S01]  /*8840*/  IMAD.U32 R9, RZ, RZ, UR6 ;  /* 0x00000006ff097e24 */ /* 0x000fe2000f8e00ff */
[----:B------:R-:W-:-:S05]  /*8850*/  ULDC.64 UR6, c[0x0][0xbe0] ;  /* 0x0002f80000067ab9 */ /* 0x000fca0000000a00 */
[----:B------:R-:W5:Y:S01]  /*8860*/  @P1 LDG.E R13, desc[UR38][R8.64] ;  /* 0x00000026080d1981 */ /* 0x000f62000c1e1900 */
[----:B------:R-:W-:-:S04]  /*8870*/  UISETP.NE.U32.AND UP1, UPT, UR6, URZ, UPT ;  /* 0x0000003f0600728c */ /* 0x000fc8000bf25070 */
[----:B------:R-:W-:Y:S01]  /*8880*/  UISETP.NE.AND.EX UP1, UPT, UR7, URZ, UPT, UP1 ;  /* 0x0000003f0700728c */ /* 0x000fe2000bf25310 */
[----:B------:R-:W-:-:S05]  /*8890*/  ISETP.GE.AND P3, PT, R6, UR10, PT ;  /* 0x0000000a06007c0c */ /* 0x000fca000bf66270 */
[----:B------:R-:W-:-:S05]  /*88a0*/  PLOP3.LUT P2, PT, PT, PT, UP1, 0x80, 0x0 ;  /* 0x000000000000781c */ /* 0x000fca0003f4f018 */
[----:B------:R-:W-:Y:S01]  /*88b0*/  @UP1 UIADD3 UR6, UP2, UR8, UR6, URZ ;  /* 0x0000000608061290 */ /* 0x000fe2000ff5e03f */
[----:B------:R-:W-:-:S03]  /*88c0*/  SEL R4, RZ, 0xffffffff, P3 ;  /* 0xffffffffff047807 */ /* 0x000fc60001800000 */
[----:B------:R-:W-:Y:S01]  /*88d0*/  @UP1 UIADD3.X UR7, UR9, UR7, URZ, UP2, !UPT ;  /* 0x0000000709071290 */ /* 0x000fe200097fe43f */
[C---:B------:R-:W-:Y:S01]  /*88e0*/  VIADD R14, R2.reuse, 0x80 ;  /* 0x00000080020e7836 */ /* 0x040fe20000000000 */
[C---:B------:R-:W-:Y:S01]  /*88f0*/  ISETP.GE.AND P0, PT, R2.reuse, UR10, PT ;  /* 0x0000000a02007c0c */ /* 0x040fe2000bf06270 */
[----:B------:R-:W-:Y:S02]  /*8900*/  VIADD R20, R2, 0xc0 ;  /* 0x000000c002147836 */ /* 0x000fe40000000000 */
[----:B------:R-:W-:Y:S01]  /*8910*/  IMAD.U32 R10, RZ, RZ, UR6 ;  /* 0x00000006ff0a7e24 */ /* 0x000fe2000f8e00ff */
[----:B------:R-:W-:Y:S01]  /*8920*/  MOV R11, UR7 ;  /* 0x00000007000b7c02 */ /* 0x000fe20008000f00 */
[----:B------:R-:W-:Y:S01]  /*8930*/  IMAD.SHL.U32 R4, R4, 0x2, RZ ;  /* 0x0000000204047824 */ /* 0x000fe200078e00ff */
[----:B------:R-:W-:Y:S02]  /*8940*/  SEL R3, RZ, 0x1, P0 ;  /* 0x00000001ff037807 */ /* 0x000fe40000000000 */
[----:B------:R-:W-:Y:S01]  /*8950*/  ISETP.GE.AND P4, PT, R14, UR10, PT ;  /* 0x0000000a0e007c0c */ /* 0x000fe2000bf86270 */
[----:B------:R-:W-:Y:S01]  /*8960*/  VIADD R12, R2, 0x180 ;  /* 0x00000180020c7836 */ /* 0x000fe20000000000 */
[----:B------:R-:W-:Y:S01]  /*8970*/  ISETP.GE.AND P5, PT, R20, UR10, PT ;  /* 0x0000000a14007c0c */ /* 0x000fe2000bfa6270 */
[----:B0-----:R0:W5:Y:S01]  /*8980*/  @P2 LDG.E R0, desc[UR38][R10.64] ;  /* 0x000000260a002981 */ /* 0x001162000c1e1900 */
[----:B------:R-:W-:-:S02]  /*8990*/  LOP3.LUT R3, R4, 0x2, R3, 0xe2, !PT ;  /* 0x0000000204037812 */ /* 0x000fc400078ee203 */
[----:B------:R-:W-:Y:S02]  /*89a0*/  SEL R4, RZ, 0x4, P4 ;  /* 0x00000004ff047807 */ /* 0x000fe40002000000 */
[----:B------:R-:W-:Y:S02]  /*89b0*/  ISETP.GE.AND P0, PT, R12, UR10, PT ;  /* 0x0000000a0c007c0c */ /* 0x000fe4000bf06270 */
[----:B------:R-:W-:Y:S02]  /*89c0*/  ISETP.GE.AND P3, PT, R190, 0x40, PT ;  /* 0x00000040be00780c */ /* 0x000fe40003f66270 */
[----:B0-----:R-:W-:-:S04]  /*89d0*/  SEL R10, RZ, 0x8, P5 ;  /* 0x00000008ff0a7807 */ /* 0x001fc80002800000 */
[----:B------:R-:W-:Y:S01]  /*89e0*/  LOP3.LUT R12, R10, R3, R4, 0xfe, !PT ;  /* 0x000000030a0c7212 */ /* 0x000fe200078efe04 */
[----:B------:R-:W-:Y:S06]  /*89f0*/  @P2 BRA `(.L_x_294) ;  /* 0x0000000000102947 */ /* 0x000fec0003800000 */
[----:B------:R-:W-:Y:S05]  /*8a00*/  @!P1 BRA `(.L_x_294) ;  /* 0x00000000000c9947 */ /* 0x000fea0003800000 */
[----:B------:R-:W2:Y:S04]  /*8a10*/  LDG.E R3, desc[UR38][R8.64] ;  /* 0x0000002608037981 */ /* 0x000ea8000c1e1900 */
[----:B-----5:R-:W2:Y:S02]  /*8a20*/  LDG.E R0, desc[UR38][R8.64+0x4] ;  /* 0x0000042608007981 */ /* 0x020ea4000c1e1900 */
[----:B--2---:R-:W-:-:S07]  /*8a30*/  IADD3 R0, -R3, R0, RZ ;  /* 0x0000000003007210 */ /* 0x004fce0007ffe1ff */
.L_x_294:
[----:B------:R-:W-:Y:S01]  /*8a40*/  USHF.R.S32.HI UR7, URZ, 0x1f, UR46 ;  /* 0x0000001f3f077899 */ /* 0x000fe2000801142e */
[----:B------:R-:W-:Y:S01]  /*8a50*/  BSSY B1, `(.L_x_295) ;  /* 0x0000020000017945 */ /* 0x000fe20003800000 */
[----:B------:R-:W-:Y:S01]  /*8a60*/  USEL UR44, UR44, URZ, !UP0 ;  /* 0x0000003f2c2c7287 */ /* 0x000fe2000c000000 */
[C---:B------:R-:W-:Y:S01]  /*8a70*/  VIADD R26, R2.reuse, 0x100 ;  /* 0x00000100021a7836 */ /* 0x040fe20000000000 */
[----:B------:R-:W-:Y:S01]  /*8a80*/  USEL UR45, UR45, URZ, !UP0 ;  /* 0x0000003f2d2d7287 */ /* 0x000fe2000c000000 */
[----:B------:R-:W-:Y:S01]  /*8a90*/  VIADD R27, R2, 0x140 ;  /* 0x00000140021b7836 */ /* 0x000fe20000000000 */
[----:B------:R-:W-:Y:S02]  /*8aa0*/  SHF.R.S32.HI R15, RZ, 0x1f, R2 ;  /* 0x0000001fff0f7819 */ /* 0x000fe40000011402 */
[----:B-----5:R-:W-:Y:S01]  /*8ab0*/  SHF.R.S32.HI R4, RZ, 0x1f, R13 ;  /* 0x0000001fff047819 */ /* 0x020fe2000001140d */
[----:B------:R-:W-:Y:S07]  /*8ac0*/  @P3 BRA `(.L_x_296) ;  /* 0x0000000000603947 */ /* 0x000fee0003800000 */
[----:B------:R-:W0:Y:S02]  /*8ad0*/  S2R R3, SR_TID.X ;  /* 0x0000000000037919 */ /* 0x000e240000002100 */
[----:B0-----:R-:W-:-:S04]  /*8ae0*/  IMAD R3, R187, 0x40, R3 ;  /* 0x00000040bb037824 */ /* 0x001fc800078e0203 */
[----:B------:R-:W-:-:S05]  /*8af0*/  VIADD R3, R3, 0xffffff80 ;  /* 0xffffff8003037836 */ /* 0x000fca0000000000 */
[----:B------:R-:W-:-:S13]  /*8b00*/  ISETP.GE.AND P1, PT, R3, R0, PT ;  /* 0x000000000300720c */ /* 0x000fda0003f26270 */
[----:B------:R-:W-:Y:S05]  /*8b10*/  @P1 BRA `(.L_x_296) ;  /* 0x00000000004c1947 */ /* 0x000fea0003800000 */
[C---:B------:R-:W-:Y:S01]  /*8b20*/  IADD3 R8, P1, R3.reuse, R13, RZ ;  /* 0x0000000d03087210 */ /* 0x040fe20007f3e0ff */
[----:B------:R-:W-:Y:S02]  /*8b30*/  ULDC.64 UR8, c[0x0][0xb70] ;  /* 0x0002dc0000087ab9 */ /* 0x000fe40000000a00 */
[----:B------:R-:W-:Y:S01]  /*8b40*/  UIMAD UR4, UR7, UR8, URZ ;  /* 0x00000008070472a4 */ /* 0x000fe2000f8e023f */
[----:B------:R-:W-:Y:S01]  /*8b50*/  LEA.HI.X.SX32 R9, R3, R4, 0x1, P1 ;  /* 0x0000000403097211 */ /* 0x000fe200008f0eff */
[----:B------:R-:W-:Y:S02]  /*8b60*/  IMAD.U32 R3, RZ, RZ, UR8 ;  /* 0x00000008ff037e24 */ /* 0x000fe4000f8e00ff */
[----:B------:R-:W-:Y:S02]  /*8b70*/  UIMAD UR4, UR46, UR9, UR4 ;  /* 0x000000092e0472a4 */ /* 0x000fe4000f8e0204 */
[----:B------:R-:W-:Y:S01]  /*8b80*/  IMAD.WIDE.U32 R8, R3, UR46, R8 ;  /* 0x0000002e03087c25 */ /* 0x000fe2000f8e0008 */
[----:B------:R-:W-:-:S02]  /*8b90*/  ULDC.64 UR8, c[0x0][0xb78] ;  /* 0x0002de0000087ab9 */ /* 0x000fc40000000a00 */
[----:B------:R-:W-:Y:S02]  /*8ba0*/  UIMAD UR6, UR45, UR8, URZ ;  /* 0x000000082d0672a4 */ /* 0x000fe4000f8e023f */
[----:B------:R-:W-:Y:S01]  /*8bb0*/  IMAD.U32 R3, RZ, RZ, UR8 ;  /* 0x00000008ff037e24 */ /* 0x000fe2000f8e00ff */
[----:B------:R-:W-:Y:S01]  /*8bc0*/  IADD3 R9, R9, UR4, RZ ;  /* 0x0000000409097c10 */ /* 0x000fe2000fffe0ff */
[----:B------:R-:W-:Y:S02]  /*8bd0*/  UIMAD UR6, UR44, UR9, UR6 ;  /* 0x000000092c0672a4 */ /* 0x000fe4000f8e0206 */
[----:B------:R-:W-:Y:S01]  /*8be0*/  IMAD.WIDE.U32 R8, R3, UR44, R8 ;  /* 0x0000002c03087c25 */ /* 0x000fe2000f8e0008 */
[----:B------:R-:W-:-:S03]  /*8bf0*/  ULDC.64 UR8, c[0x0][0xb40] ;  /* 0x0002d00000087ab9 */ /* 0x000fc60000000a00 */
[----:B------:R-:W-:Y:S01]  /*8c00*/  VIADD R3, R9, UR6 ;  /* 0x0000000609037c36 */ /* 0x000fe20008000000 */
[----:B------:R-:W-:-:S04]  /*8c10*/  LEA R10, P1, R8, UR8, 0x2 ;  /* 0x00000008080a7c11 */ /* 0x000fc8000f8210ff */
[----:B------:R-:W-:Y:S01]  /*8c20*/  LEA.HI.X R11, R8, UR9, R3, 0x2, P1 ;  /* 0x00000009080b7c11 */ /* 0x000fe200088f1403 */
[----:B------:R-:W-:-:S05]  /*8c30*/  IMAD.MOV.U32 R3, RZ, RZ, -0x800000 ;  /* 0xff800000ff037424 */ /* 0x000fca00078e00ff */
[----:B------:R0:W-:Y:S03]  /*8c40*/  STG.E desc[UR38][R10.64], R3 ;  /* 0x000000030a007986 */ /* 0x0001e6000c101926 */
.L_x_296:
[----:B------:R-:W-:Y:S05]  /*8c50*/  BSYNC B1 ;  /* 0x0000000000017941 */ /* 0x000fea0003800000 */
.L_x_295:
[----:B------:R-:W-:Y:S01]  /*8c60*/  ULDC.64 UR8, c[0x0][0xaa0] ;  /* 0x0002a80000087ab9 */ /* 0x000fe20000000a00 */
[----:B0-----:R-:W-:Y:S01]  /*8c70*/  IMAD.MOV.U32 R3, RZ, RZ, R15 ;  /* 0x000000ffff037224 */ /* 0x001fe200078e000f */
[----:B------:R-:W-:Y:S01]  /*8c80*/  ISETP.GE.AND P1, PT, R26, UR10, PT ;  /* 0x0000000a1a007c0c */ /* 0x000fe2000bf26270 */
[----:B------:R-:W-:Y:S01]  /*8c90*/  IMAD R4, R4, UR8, RZ ;  /* 0x0000000804047c24 */ /* 0x000fe2000f8e02ff */
[----:B------:R-:W-:Y:S01]  /*8ca0*/  ISETP.GE.AND P2, PT, R27, UR10, PT ;  /* 0x0000000a1b007c0c */ /* 0x000fe2000bf46270 */
[C---:B------:R-:W-:Y:S01]  /*8cb0*/  IMAD.WIDE.U32 R8, R13.reuse, UR8, R2 ;  /* 0x000000080d087c25 */ /* 0x040fe2000f8e0002 */
[----:B------:R-:W-:Y:S01]  /*8cc0*/  SEL R3, RZ, 0x10, P1 ;  /* 0x00000010ff037807 */ /* 0x000fe20000800000 */
[----:B------:R-:W-:Y:S02]  /*8cd0*/  BSSY B1, `(.L_x_297) ;  /* 0x0000039000017945 */ /* 0x000fe40003800000 */
[----:B------:R-:W-:Y:S01]  /*8ce0*/  IMAD R13, R13, UR9, R4 ;  /* 0x000000090d0d7c24 */ /* 0x000fe2000f8e0204 */
[----:B------:R-:W-:Y:S01]  /*8cf0*/  ULDC.64 UR8, c[0x0][0xae0] ;  /* 0x0002b80000087ab9 */ /* 0x000fe20000000a00 */
[----:B------:R-:W-:Y:S01]  /*8d00*/  SEL R4, RZ, 0x20, P2 ;  /* 0x00000020ff047807 */ /* 0x000fe20001000000 */
[----:B------:R-:W-:Y:S01]  /*8d10*/  UIMAD UR4, UR7, UR8, URZ ;  /* 0x00000008070472a4 */ /* 0x000fe2000f8e023f */
[----:B------:R-:W-:Y:S01]  /*8d20*/  VIADD R10, R2, 0x1c0 ;  /* 0x000001c0020a7836 */ /* 0x000fe20000000000 */
[----:B------:R-:W-:Y:S01]  /*8d30*/  IADD3 R9, R9, R13, RZ ;  /* 0x0000000d09097210 */ /* 0x000fe20007ffe0ff */
[----:B------:R-:W-:Y:S01]  /*8d40*/  IMAD.U32 R13, RZ, RZ, UR8 ;  /* 0x00000008ff0d7e24 */ /* 0x000fe2000f8e00ff */
[----:B------:R-:W-:Y:S01]  /*8d50*/  LOP3.LUT R11, R4, R12, R3, 0xfe, !PT ;  /* 0x0000000c040b7212 */ /* 0x000fe200078efe03 */
[----:B------:R-:W-:Y:S01]  /*8d60*/  UIMAD UR4, UR46, UR9, UR4 ;  /* 0x000000092e0472a4 */ /* 0x000fe2000f8e0204 */
[----:B------:R-:W-:Y:S01]  /*8d70*/  IMAD R3, R187, -0x40, R0 ;  /* 0xffffffc0bb037824 */ /* 0x000fe200078e0200 */
[----:B------:R-:W-:Y:S01]  /*8d80*/  SEL R4, RZ, 0x40, P0 ;  /* 0x00000040ff047807 */ /* 0x000fe20000000000 */
[----:B------:R-:W-:Y:S01]  /*8d90*/  IMAD.WIDE.U32 R8, R13, UR46, R8 ;  /* 0x0000002e0d087c25 */ /* 0x000fe2000f8e0008 */
[----:B------:R-:W-:Y:S01]  /*8da0*/  ULDC.64 UR6, c[0x0][0xae8] ;  /* 0x0002ba0000067ab9 */ /* 0x000fe20000000a00 */
[----:B------:R-:W-:-:S02]  /*8db0*/  ISETP.GE.AND P2, PT, R10, UR10, PT ;  /* 0x0000000a0a007c0c */ /* 0x000fc4000bf46270 */
[C---:B------:R-:W-:Y:S01]  /*8dc0*/  ISETP.GE.AND P1, PT, R18.reuse, R3, PT ;  /* 0x000000031200720c */ /* 0x040fe20003f26270 */
[----:B------:R-:W-:Y:S01]  /*8dd0*/  VIADD R9, R9, UR4 ;  /* 0x0000000409097c36 */ /* 0x000fe20008000000 */
[----:B------:R-:W-:Y:S01]  /*8de0*/  LOP3.LUT R21, R11, R4, RZ, 0xfc, !PT ;  /* 0x000000040b157212 */ /* 0x000fe200078efcff */
[----:B------:R-:W-:Y:S02]  /*8df0*/  UIMAD UR4, UR45, UR6, URZ ;  /* 0x000000062d0472a4 */ /* 0x000fe4000f8e023f */
[----:B------:R-:W-:Y:S01]  /*8e00*/  IMAD.U32 R11, RZ, RZ, UR6 ;  /* 0x00000006ff0b7e24 */ /* 0x000fe2000f8e00ff */
[----:B------:R-:W-:Y:S01]  /*8e10*/  SHF.R.S32.HI R13, RZ, 0x1f, R18 ;  /* 0x0000001fff0d7819 */ /* 0x000fe20000011412 */
[----:B------:R-:W-:Y:S01]  /*8e20*/  VIADD R0, R18, 0x20 ;  /* 0x0000002012007836 */ /* 0x000fe20000000000 */
[----:B------:R-:W-:Y:S02]  /*8e30*/  UIMAD UR4, UR44, UR7, UR4 ;  /* 0x000000072c0472a4 */ /* 0x000fe4000f8e0204 */
[----:B------:R-:W-:-:S02]  /*8e40*/  IMAD.WIDE.U32 R10, R11, UR44, R8 ;  /* 0x0000002c0b0a7c25 */ /* 0x000fc4000f8e0008 */
[----:B------:R-:W-:Y:S02]  /*8e50*/  ISETP.GE.AND P0, PT, R0, R3, PT ;  /* 0x000000030000720c */ /* 0x000fe40003f06270 */
[----:B------:R-:W-:Y:S01]  /*8e60*/  IMAD.MOV.U32 R12, RZ, RZ, R18 ;  /* 0x000000ffff0c7224 */ /* 0x000fe200078e0012 */
[----:B------:R-:W-:Y:S02]  /*8e70*/  SEL R0, RZ, 0x80, P2 ;  /* 0x00000080ff007807 */ /* 0x000fe40001000000 */
[----:B------:R-:W-:Y:S01]  /*8e80*/  IADD3 R15, R11, UR4, RZ ;  /* 0x000000040b0f7c10 */ /* 0x000fe2000fffe0ff */
[----:B------:R-:W-:Y:S01]  /*8e90*/  IMAD.WIDE R12, R187, 0x40, R12 ;  /* 0x00000040bb0c7825 */ /* 0x000fe200078e020c */
[----:B------:R-:W-:Y:S01]  /*8ea0*/  LOP3.LUT R0, R21, R0, RZ, 0xfc, !PT ;  /* 0x0000000015007212 */ /* 0x000fe200078efcff */
[----:B------:R-:W-:Y:S06]  /*8eb0*/  @P1 BRA `(.L_x_298) ;  /* 0x0000000000681947 */ /* 0x000fec0003800000 */
[----:B------:R-:W-:Y:S01]  /*8ec0*/  ULDC.64 UR6, c[0x0][0xad8] ;  /* 0x0002b60000067ab9 */ /* 0x000fe20000000a00 */
[----:B------:R-:W-:Y:S01]  /*8ed0*/  IMAD.MOV.U32 R8, RZ, RZ, R10 ;  /* 0x000000ffff087224 */ /* 0x000fe200078e000a */
[----:B------:R-:W-:Y:S01]  /*8ee0*/  ISETP.GE.AND P6, PT, R2, UR10, PT ;  /* 0x0000000a02007c0c */ /* 0x000fe2000bfc6270 */
[----:B------:R-:W-:Y:S01]  /*8ef0*/  IMAD R3, R13, UR6, RZ ;  /* 0x000000060d037c24 */ /* 0x000fe2000f8e02ff */
[----:B------:R-:W-:Y:S01]  /*8f00*/  ISETP.GE.AND P5, PT, R6, UR10, PT ;  /* 0x0000000a06007c0c */ /* 0x000fe2000bfa6270 */
[----:B------:R-:W-:Y:S01]  /*8f10*/  IMAD.MOV.U32 R9, RZ, RZ, R15 ;  /* 0x000000ffff097224 */ /* 0x000fe200078e000f */
[----:B------:R-:W-:Y:S01]  /*8f20*/  ISETP.GE.AND P4, PT, R20, UR10, PT ;  /* 0x0000000a14007c0c */ /* 0x000fe2000bf86270 */
[----:B------:R-:W-:Y:S01]  /*8f30*/  IMAD R3, R12, UR7, R3 ;  /* 0x000000070c037c24 */ /* 0x000fe2000f8e0203 */
[----:B------:R-:W-:Y:S01]  /*8f40*/  ISETP.GE.AND P3, PT, R26, UR10, PT ;  /* 0x0000000a1a007c0c */ /* 0x000fe2000bf66270 */
[----:B------:R-:W-:Y:S01]  /*8f50*/  IMAD.WIDE.U32 R8, R12, UR6, R8 ;  /* 0x000000060c087c25 */ /* 0x000fe2000f8e0008 */
[----:B------:R-:W-:Y:S01]  /*8f60*/  ULDC.64 UR6, c[0x0][0xa80] ;  /* 0x0002a00000067ab9 */ /* 0x000fe20000000a00 */
[----:B------:R-:W-:-:S02]  /*8f70*/  ISETP.GE.AND P2, PT, R27, UR10, PT ;  /* 0x0000000a1b007c0c */ /* 0x000fc4000bf46270 */
[----:B------:R-:W-:Y:S01]  /*8f80*/  IMAD.IADD R3, R9, 0x1, R3 ;  /* 0x0000000109037824 */ /* 0x000fe200078e0203 */
[----:B------:R-:W-:-:S04]  /*8f90*/  LEA R24, P1, R8, UR6, 0x1 ;  /* 0x0000000608187c11 */ /* 0x000fc8000f8208ff */
[----:B------:R-:W-:Y:S02]  /*8fa0*/  LEA.HI.X R25, R8, UR7, R3, 0x1, P1 ;  /* 0x0000000708197c11 */ /* 0x000fe400088f0c03 */
[----:B------:R-:W-:-:S03]  /*8fb0*/  ISETP.GE.AND P1, PT, R14, UR10, PT ;  /* 0x0000000a0e007c0c */ /* 0x000fc6000bf26270 */
[----:B------:R0:W-:Y:S01]  /*8fc0*/  @!P6 STG.E.128 desc[UR38][R24.64], RZ ;  /* 0x000000ff1800e986 */ /* 0x0001e2000c101d26 */
[----:B------:R-:W-:-:S03]  /*8fd0*/  LOP3.LUT P6, RZ, R21, 0x40, RZ, 0xc0, !PT ;  /* 0x0000004015ff7812 */ /* 0x000fc600078cc0ff */
[----:B------:R0:W-:Y:S01]  /*8fe0*/  @!P5 STG.E.128 desc[UR38][R24.64+0x80], RZ ;  /* 0x000080ff1800d986 */ /* 0x0001e2000c101d26 */
[----:B------:R-:W-:-:S03]  /*8ff0*/  LOP3.LUT P5, RZ, R0, 0x80, RZ, 0xc0, !PT ;  /* 0x0000008000ff7812 */ /* 0x000fc600078ac0ff */
[----:B------:R0:W-:Y:S04]  /*9000*/  @!P4 STG.E.128 desc[UR38][R24.64+0x180], RZ ;  /* 0x000180ff1800c986 */ /* 0x0001e8000c101d26 */
[----:B------:R0:W-:Y:S04]  /*9010*/  @!P1 STG.E.128 desc[UR38][R24.64+0x100], RZ ;  /* 0x000100ff18009986 */ /* 0x0001e8000c101d26 */
[----:B------:R0:W-:Y:S04]  /*9020*/  @!P3 STG.E.128 desc[UR38][R24.64+0x200], RZ ;  /* 0x000200ff1800b986 */ /* 0x0001e8000c101d26 */
[----:B------:R0:W-:Y:S04]  /*9030*/  @!P2 STG.E.128 desc[UR38][R24.64+0x280], RZ ;  /* 0x000280ff1800a986 */ /* 0x0001e8000c101d26 */
[----:B------:R0:W-:Y:S04]  /*9040*/  @P6 STG.E.128 desc[UR38][R24.64+0x300], RZ ;  /* 0x000300ff18006986 */ /* 0x0001e8000c101d26 */
[----:B------:R0:W-:Y:S02]  /*9050*/  @P5 STG.E.128 desc[UR38][R24.64+0x380], RZ ;  /* 0x000380ff18005986 */ /* 0x0001e4000c101d26 */
.L_x_298:
[----:B------:R-:W-:Y:S05]  /*9060*/  BSYNC B1 ;  /* 0x0000000000017941 */ /* 0x000fea0003800000 */
.L_x_297:
[----:B------:R-:W-:Y:S05]  /*9070*/  @P0 BRA `(.L_x_293) ;  /* 0x0000000000700947 */ /* 0x000fea0003800000 */
[----:B------:R-:W-:Y:S01]  /*9080*/  IADD3 R3, P0, R12, 0x20, RZ ;  /* 0x000000200c037810 */ /* 0x000fe20007f1e0ff */
        /* <DEDUP_REMOVED lines=11> */
[----:B------:R-:W-:Y:S01]  /*9140*/  LOP3.LUT P4, RZ, R21, 0x40, RZ, 0xc0, !PT ;  /* 0x0000004015ff7812 */ /* 0x000fe2000788c0ff */
[----:B------:R-:W-:Y:S01]  /*9150*/  IMAD R3, R3, UR7, R12 ;  /* 0x0000000703037c24 */ /* 0x000fe2000f8e020c */
[----:B------:R-:W-:Y:S02]  /*9160*/  ULDC.64 UR6, c[0x0][0xa80] ;  /* 0x0002a00000067ab9 */ /* 0x000fe40000000a00 */
[----:B------:R-:W-:Y:S01]  /*9170*/  LEA R10, P3, R8, UR6, 0x1 ;  /* 0x00000006080a7c11 */ /* 0x000fe2000f8608ff */
[----:B------:R-:W-:-:S05]  /*9180*/  IMAD.IADD R3, R9, 0x1, R3 ;  /* 0x0000000109037824 */ /* 0x000fca00078e0203 */
[----:B------:R-:W-:Y:S02]  /*9190*/  LEA.HI.X R11, R8, UR7, R3, 0x1, P3 ;  /* 0x00000007080b7c11 */ /* 0x000fe400098f0c03 */
[----:B------:R-:W-:-:S03]  /*91a0*/  ISETP.GE.AND P3, PT, R2, UR10, PT ;  /* 0x0000000a02007c0c */ /* 0x000fc6000bf66270 */
[----:B------:R1:W-:Y:S01]  /*91b0*/  @!P0 STG.E.128 desc[UR38][R10.64+0x80], RZ ;  /* 0x000080ff0a008986 */ /* 0x0003e2000c101d26 */
[----:B------:R-:W-:-:S03]  /*91c0*/  LOP3.LUT P0, RZ, R0, 0x80, RZ, 0xc0, !PT ;  /* 0x0000008000ff7812 */ /* 0x000fc6000780c0ff */
[----:B------:R1:W-:Y:S04]  /*91d0*/  @!P1 STG.E.128 desc[UR38][R10.64+0x100], RZ ;  /* 0x000100ff0a009986 */ /* 0x0003e8000c101d26 */
[----:B------:R1:W-:Y:S04]  /*91e0*/  @!P2 STG.E.128 desc[UR38][R10.64+0x180], RZ ;  /* 0x000180ff0a00a986 */ /* 0x0003e8000c101d26 */
[----:B------:R1:W-:Y:S04]  /*91f0*/  @!P6 STG.E.128 desc[UR38][R10.64+0x200], RZ ;  /* 0x000200ff0a00e986 */ /* 0x0003e8000c101d26 */
[----:B------:R1:W-:Y:S04]  /*9200*/  @!P5 STG.E.128 desc[UR38][R10.64+0x280], RZ ;  /* 0x000280ff0a00d986 */ /* 0x0003e8000c101d26 */
[----:B------:R1:W-:Y:S04]  /*9210*/  @P4 STG.E.128 desc[UR38][R10.64+0x300], RZ ;  /* 0x000300ff0a004986 */ /* 0x0003e8000c101d26 */
[----:B------:R1:W-:Y:S04]  /*9220*/  @!P3 STG.E.128 desc[UR38][R10.64], RZ ;  /* 0x000000ff0a00b986 */ /* 0x0003e8000c101d26 */
[----:B------:R1:W-:Y:S02]  /*9230*/  @P0 STG.E.128 desc[UR38][R10.64+0x380], RZ ;  /* 0x000380ff0a000986 */ /* 0x0003e4000c101d26 */
.L_x_293:
[----:B------:R-:W-:Y:S05]  /*9240*/  BSYNC B0 ;  /* 0x0000000000007941 */ /* 0x000fea0003800000 */
.L_x_287:
[----:B------:R-:W-:Y:S02]  /*9250*/  ULDC UR4, c[0x0][0xc14] ;  /* 0x0003050000047ab9 */ /* 0x000fe40000000800 */
[----:B------:R-:W-:-:S13]  /*9260*/  ISETP.GE.AND P0, PT, R7, UR4, PT ;  /* 0x0000000407007c0c */ /* 0x000fda000bf06270 */
[----:B------:R-:W-:Y:S05]  /*9270*/  @!P0 BRA `(.L_x_299) ;  /* 0xffffff7c002c8947 */ /* 0x000fea000383ffff */
[----:B------:R-:W-:Y:S05]  /*9280*/  EXIT ;  /* 0x000000000000794d */ /* 0x000fea0003800000 */
.L_x_254:
[----:B------:R-:W-:-:S08]  /*9290*/  NOP ;  /* 0x0000000000007918 */ /* 0x000fd00000000000 */
[----:B------:R-:W0:-:S00]  /*92a0*/  USETMAXREG.DEALLOC.CTAPOOL 0x18 ;  /* 0x00000018000079c8 */ /* 0x000e0000080e0500 */
[----:B0-----:R-:W-:-:S06]  /*92b0*/  LOP3.LUT R0, R0, 0x3, RZ, 0xc0, !PT ;  /* 0x0000000300007812 */ /* 0x001fcc00078ec0ff */
[----:B------:R-:W0:Y:S02]  /*92c0*/  SHFL.IDX PT, R0, R0, RZ, 0x1f ;  /* 0x00001fff00007589 */ /* 0x000e2400000e0000 */
[----:B0-----:R-:W-:-:S13]  /*92d0*/  ISETP.NE.AND P0, PT, R0, RZ, PT ;  /* 0x000000ff0000720c */ /* 0x001fda0003f05270 */
[----:B------:R-:W-:Y:S05]  /*92e0*/  @P0 EXIT ;  /* 0x000000000000094d */ /* 0x000fea0003800000 */
[----:B------:R-:W0:Y:S01]  /*92f0*/  S2R R2, SR_TID.X ;  /* 0x0000000000027919 */ /* 0x000e220000002100 */
[----:B------:R-:W-:Y:S01]  /*9300*/  LOP3.LUT R4, R4, 0xffffffdf, RZ, 0xc0, !PT ;  /* 0xffffffdf04047812 */ /* 0x000fe200078ec0ff */
[----:B------:R-:W-:Y:S01]  /*9310*/  ULDC UR5, c[0x0][0xc14] ;  /* 0x0003050000057ab9 */ /* 0x000fe20000000800 */
[----:B------:R-:W-:Y:S01]  /*9320*/  IMAD.MOV.U32 R0, RZ, RZ, RZ ;  /* 0x000000ffff007224 */ /* 0x000fe200078e00ff */
[----:B------:R-:W1:Y:S01]  /*9330*/  S2UR UR6, SR_CTAID.X ;  /* 0x00000000000679c3 */ /* 0x000e620000002500 */
[----:B------:R-:W-:Y:S01]  /*9340*/  ULDC UR4, c[0x0][0xc10] ;  /* 0x0003040000047ab9 */ /* 0x000fe20000000800 */
[----:B0-----:R-:W-:-:S04]  /*9350*/  LOP3.LUT R8, R2, 0x1f, RZ, 0xc0, !PT ;  /* 0x0000001f02087812 */ /* 0x001fc800078ec0ff */
[----:B------:R-:W-:-:S13]  /*9360*/  ISETP.NE.AND P0, PT, R8, 0x1f, PT ;  /* 0x0000001f0800780c */ /* 0x000fda0003f05270 */
[----:B------:R-:W-:Y:S02]  /*9370*/  @P0 LOP3.LUT R4, R4, 0x20, RZ, 0xfc, !PT ;  /* 0x0000002004040812 */ /* 0x000fe400078efcff */
[----:B------:R-:W-:-:S13]  /*9380*/  ISETP.GE.OR P0, PT, R8, UR5, !P0 ;  /* 0x0000000508007c0c */ /* 0x000fda000c706670 */
[----:B------:R-:W0:Y:S02]  /*9390*/  @!P0 LDC.64 R2, c[0x0][0xc58] ;  /* 0x00031600ff028b82 */ /* 0x000e240000000a00 */
[----:B0-----:R-:W-:-:S05]  /*93a0*/  @!P0 IMAD.WIDE.U32 R2, R8, 0x4, R2 ;  /* 0x0000000408028825 */ /* 0x001fca00078e0002 */
[----:B------:R-:W2:Y:S01]  /*93b0*/  @!P0 LDG.E R0, desc[UR38][R2.64] ;  /* 0x0000002602008981 */ /* 0x000ea2000c1e1900 */
[C---:B------:R-:W-:Y:S01]  /*93c0*/  ISETP.NE.AND P1, PT, R8.reuse, RZ, PT ;  /* 0x000000ff0800720c */ /* 0x040fe20003f25270 */
[----:B------:R-:W-:Y:S01]  /*93d0*/  IMAD.MOV.U32 R16, RZ, RZ, RZ ;  /* 0x000000ffff107224 */ /* 0x000fe200078e00ff */
[----:B------:R-:W-:Y:S01]  /*93e0*/  ISETP.GE.U32.AND P0, PT, R8, 0x2, PT ;  /* 0x000000020800780c */ /* 0x000fe20003f06070 */
[----:B------:R-:W-:Y:S01]  /*93f0*/  IMAD.MOV.U32 R19, RZ, RZ, RZ ;  /* 0x000000ffff137224 */ /* 0x000fe200078e00ff */
[----:B------:R-:W-:-:S09]  /*9400*/  LOP3.LUT R4, R4, 0xfffffffe, RZ, 0xc0, !PT ;  /* 0xfffffffe04047812 */ /* 0x000fd200078ec0ff */
[----:B------:R-:W-:-:S04]  /*9410*/  @P1 LOP3.LUT R4, R4, 0x1, RZ, 0xfc, !PT ;  /* 0x0000000104041812 */ /* 0x000fc800078efcff */
[----:B------:R-:W-:-:S04]  /*9420*/  LOP3.LUT R4, R4, 0xffffffef, RZ, 0xc0, !PT ;  /* 0xffffffef04047812 */ /* 0x000fc800078ec0ff */
[----:B------:R-:W-:-:S04]  /*9430*/  @P0 LOP3.LUT R4, R4, 0x10, RZ, 0xfc, !PT ;  /* 0x0000001004040812 */ /* 0x000fc800078efcff */
[----:B------:R-:W-:Y:S01]  /*9440*/  LOP3.LUT R4, R4, 0xfffffff7, RZ, 0xc0, !PT ;  /* 0xfffffff704047812 */ /* 0x000fe200078ec0ff */
[----:B--2---:R-:W0:Y:S02]  /*9450*/  SHFL.UP PT, R5, R0, 0x1, RZ ;  /* 0x0420000000057989 */ /* 0x004e2400000e00ff */
[----:B0-----:R-:W-:-:S05]  /*9460*/  SEL R5, R5, RZ, P1 ;  /* 0x000000ff05057207 */ /* 0x001fca0000800000 */
[----:B------:R-:W-:-:S05]  /*9470*/  IMAD.IADD R5, R0, 0x1, R5 ;  /* 0x0000000100057824 */ /* 0x000fca00078e0205 */
[----:B------:R-:W0:Y:S02]  /*9480*/  SHFL.UP PT, R6, R5, 0x2, RZ ;  /* 0x0440000005067989 */ /* 0x000e2400000e00ff */
[----:B0-----:R-:W-:Y:S02]  /*9490*/  SEL R6, R6, RZ, P0 ;  /* 0x000000ff06067207 */ /* 0x001fe40000000000 */
[----:B------:R-:W-:-:S03]  /*94a0*/  ISETP.GE.U32.AND P0, PT, R8, 0x4, PT ;  /* 0x000000040800780c */ /* 0x000fc60003f06070 */
[----:B------:R-:W-:-:S05]  /*94b0*/  IMAD.IADD R6, R5, 0x1, R6 ;  /* 0x0000000105067824 */ /* 0x000fca00078e0206 */
[----:B------:R-:W0:Y:S05]  /*94c0*/  SHFL.UP PT, R7, R6, 0x4, RZ ;  /* 0x0480000006077989 */ /* 0x000e2a00000e00ff */
[----:B------:R-:W-:-:S04]  /*94d0*/  @P0 LOP3.LUT R4, R4, 0x8, RZ, 0xfc, !PT ;  /* 0x0000000804040812 */ /* 0x000fc800078efcff */
[----:B------:R-:W-:Y:S02]  /*94e0*/  LOP3.LUT R4, R4, 0xfffffffb, RZ, 0xc0, !PT ;  /* 0xfffffffb04047812 */ /* 0x000fe400078ec0ff */
[----:B0-----:R-:W-:Y:S02]  /*94f0*/  SEL R7, R7, RZ, P0 ;  /* 0x000000ff07077207 */ /* 0x001fe40000000000 */
[----:B------:R-:W-:-:S03]  /*9500*/  ISETP.GE.U32.AND P0, PT, R8, 0x8, PT ;  /* 0x000000080800780c */ /* 0x000fc60003f06070 */
[----:B------:R-:W-:-:S05]  /*9510*/  IMAD.IADD R7, R6, 0x1, R7 ;  /* 0x0000000106077824 */ /* 0x000fca00078e0207 */
[----:B------:R-:W0:Y:S05]  /*9520*/  SHFL.UP PT, R2, R7, 0x8, RZ ;  /* 0x0500000007027989 */ /* 0x000e2a00000e00ff */
[----:B------:R-:W-:-:S04]  /*9530*/  @P0 LOP3.LUT R4, R4, 0x4, RZ, 0xfc, !PT ;  /* 0x0000000404040812 */ /* 0x000fc800078efcff */
[----:B------:R-:W-:Y:S02]  /*9540*/  LOP3.LUT R4, R4, 0xfffffffd, RZ, 0xc0, !PT ;  /* 0xfffffffd04047812 */ /* 0x000fe400078ec0ff */
[----:B0-----:R-:W-:Y:S02]  /*9550*/  SEL R2, R2, RZ, P0 ;  /* 0x000000ff02027207 */ /* 0x001fe40000000000 */
[----:B------:R-:W-:Y:S02]  /*9560*/  ISETP.GE.U32.AND P0, PT, R8, 0x10, PT ;  /* 0x000000100800780c */ /* 0x000fe40003f06070 */
[----:B------:R-:W-:-:S05]  /*9570*/  IADD3 R3, R7, R2, RZ ;  /* 0x0000000207037210 */ /* 0x000fca0007ffe0ff */
[----:B------:R-:W0:Y:S06]  /*9580*/  SHFL.UP PT, R2, R3, 0x10, RZ ;  /* 0x0600000003027989 */ /* 0x000e2c00000e00ff */
[----:B------:R-:W-:Y:S02]  /*9590*/  @P0 LOP3.LUT R4, R4, 0x2, RZ, 0xfc, !PT ;  /* 0x0000000204040812 */ /* 0x000fe400078efcff */
[----:B0-----:R-:W-:-:S05]  /*95a0*/  SEL R2, R2, RZ, P0 ;  /* 0x000000ff02027207 */ /* 0x001fca0000000000 */
[----:B------:R-:W-:-:S05]  /*95b0*/  IMAD.IADD R2, R3, 0x1, R2 ;  /* 0x0000000103027824 */ /* 0x000fca00078e0202 */
[----:B------:R-:W0:Y:S02]  /*95c0*/  SHFL.IDX PT, R5, R2, 0x1f, 0x1f ;  /* 0x03e01f0002057f89 */ /* 0x000e2400000e0000 */
[----:B0-----:R-:W-:-:S04]  /*95d0*/  IMAD R5, R5, UR4, RZ ;  /* 0x0000000405057c24 */ /* 0x001fc8000f8e02ff */
[----:B------:R-:W-:Y:S01]  /*95e0*/  IMAD.MOV.U32 R6, RZ, RZ, R5 ;  /* 0x000000ffff067224 */ /* 0x000fe200078e0005 */
[----:B-1----:R-:W-:-:S13]  /*95f0*/  ISETP.GT.AND P0, PT, R5, UR6, PT ;  /* 0x0000000605007c0c */ /* 0x002fda000bf04270 */
[----:B------:R-:W-:Y:S05]  /*9600*/  @P0 BRA `(.L_x_300) ;  /* 0x0000000000c00947 */ /* 0x000fea0003800000 */
[----:B------:R-:W-:Y:S01]  /*9610*/  IMAD.MOV.U32 R5, RZ, RZ, R6 ;  /* 0x000000ffff057224 */ /* 0x000fe200078e0006 */
[----:B------:R-:W-:Y:S01]  /*9620*/  MOV R19, RZ ;  /* 0x000000ff00137202 */ /* 0x000fe20000000f00 */
[----:B------:R-:W-:Y:S01]  /*9630*/  ULDC UR5, c[0x0][0xc14] ;  /* 0x0003050000057ab9 */ /* 0x000fe20000000800 */
[----:B------:R-:W-:Y:S01]  /*9640*/  ULDC UR7, c[0x0][0xc14] ;  /* 0x0003050000077ab9 */ /* 0x000fe20000000800 */
[----:B------:R-:W-:-:S05]  /*9650*/  ULDC UR4, c[0x0][0xc10] ;  /* 0x0003040000047ab9 */ /* 0x000fca0000000800 */
.L_x_304:
[----:B------:R-:W-:Y:S02]  /*9660*/  VIADD R0, R19, 0x1f ;  /* 0x0000001f13007836 */ /* 0x000fe40000000000 */
[----:B------:R-:W-:-:S03]  /*9670*/  IMAD.U32 R19, RZ, RZ, UR7 ;  /* 0x00000007ff137e24 */ /* 0x000fc6000f8e00ff */
[----:B------:R-:W-:-:S13]  /*9680*/  ISETP.GE.AND P0, PT, R0, UR5, PT ;  /* 0x0000000500007c0c */ /* 0x000fda000bf06270 */
[----:B------:R-:W-:Y:S05]  /*9690*/  @P0 BRA `(.L_x_301) ;  /* 0x0000000400400947 */ /* 0x000fea0003800000 */
[----:B------:R-:W0:Y:S01]  /*96a0*/  S2R R2, SR_TID.X ;  /* 0x0000000000027919 */ /* 0x000e220000002100 */
[----:B------:R-:W-:Y:S01]  /*96b0*/  IMAD.MOV.U32 R19, RZ, RZ, R0 ;  /* 0x000000ffff137224 */ /* 0x000fe200078e0000 */
[----:B------:R-:W-:Y:S01]  /*96c0*/  BSSY B0, `(.L_x_302) ;  /* 0x000000a000007945 */ /* 0x000fe20003800000 */
[----:B------:R-:W-:Y:S01]  /*96d0*/  IMAD.MOV.U32 R0, RZ, RZ, RZ ;  /* 0x000000ffff007224 */ /* 0x000fe200078e00ff */
[----:B0-----:R-:W-:-:S04]  /*96e0*/  LOP3.LUT R8, R2, 0x1f, RZ, 0xc0, !PT ;  /* 0x0000001f02087812 */ /* 0x001fc800078ec0ff */
[C---:B------:R-:W-:Y:S01]  /*96f0*/  ISETP.NE.AND P1, PT, R8.reuse, 0x1f, PT ;  /* 0x0000001f0800780c */ /* 0x040fe20003f25270 */
[----:B------:R-:W-:-:S05]  /*9700*/  IMAD.IADD R7, R8, 0x1, R19 ;  /* 0x0000000108077824 */ /* 0x000fca00078e0213 */
[----:B------:R-:W-:-:S13]  /*9710*/  ISETP.GE.OR P0, PT, R7, UR5, !P1 ;  /* 0x0000000507007c0c */ /* 0x000fda000cf06670 */
[----:B------:R-:W-:Y:S05]  /*9720*/  @P0 BRA `(.L_x_303) ;  /* 0x00000000000c0947 */ /* 0x000fea0003800000 */
[----:B------:R-:W0:Y:S02]  /*9730*/  LDC.64 R2, c[0x0][0xc58] ;  /* 0x00031600ff027b82 */ /* 0x000e240000000a00 */
[----:B0-----:R-:W-:-:S05]  /*9740*/  IMAD.WIDE R2, R7, 0x4, R2 ;  /* 0x0000000407027825 */ /* 0x001fca00078e0202 */
[----:B------:R0:W5:Y:S02]  /*9750*/  LDG.E R0, desc[UR38][R2.64] ;  /* 0x0000002602007981 */ /* 0x000164000c1e1900 */
.L_x_303:
[----:B------:R-:W-:Y:S05]  /*9760*/  BSYNC B0 ;  /* 0x0000000000007941 */ /* 0x000fea0003800000 */
.L_x_302:
[----:B0----5:R-:W0:Y:S01]  /*9770*/  SHFL.UP PT, R2, R0, 0x1, RZ ;  /* 0x0420000000027989 */ /* 0x021e2200000e00ff */
[C---:B------:R-:W-:Y:S02]  /*9780*/  ISETP.NE.AND P0, PT, R8.reuse, RZ, PT ;  /* 0x000000ff0800720c */ /* 0x040fe40003f05270 */
[----:B------:R-:W-:Y:S02]  /*9790*/  ISETP.GE.U32.AND P1, PT, R8, 0x2, PT ;  /* 0x000000020800780c */ /* 0x000fe40003f26070 */
[----:B0-----:R-:W-:Y:S02]  /*97a0*/  SEL R3, R2, RZ, P0 ;  /* 0x000000ff02037207 */ /* 0x001fe40000000000 */
[----:B------:R-:W-:Y:S02]  /*97b0*/  ISETP.GE.U32.AND P0, PT, R8, 0x4, PT ;  /* 0x000000040800780c */ /* 0x000fe40003f06070 */
[----:B------:R-:W-:-:S05]  /*97c0*/  IADD3 R3, R0, R3, RZ ;  /* 0x0000000300037210 */ /* 0x000fca0007ffe0ff */
[----:B------:R-:W0:Y:S02]  /*97d0*/  SHFL.UP PT, R2, R3, 0x2, RZ ;  /* 0x0440000003027989 */ /* 0x000e2400000e00ff */
[----:B0-----:R-:W-:Y:S02]  /*97e0*/  SEL R2, R2, RZ, P1 ;  /* 0x000000ff02027207 */ /* 0x001fe40000800000 */
[----:B------:R-:W-:-:S03]  /*97f0*/  ISETP.GE.U32.AND P1, PT, R8, 0x8, PT ;  /* 0x000000080800780c */ /* 0x000fc60003f26070 */
[----:B------:R-:W-:-:S05]  /*9800*/  IMAD.IADD R2, R3, 0x1, R2 ;  /* 0x0000000103027824 */ /* 0x000fca00078e0202 */
[----:B------:R-:W0:Y:S02]  /*9810*/  SHFL.UP PT, R6, R2, 0x4, RZ ;  /* 0x0480000002067989 */ /* 0x000e2400000e00ff */
[----:B0-----:R-:W-:Y:S02]  /*9820*/  SEL R7, R6, RZ, P0 ;  /* 0x000000ff06077207 */ /* 0x001fe40000000000 */
[----:B------:R-:W-:-:S03]  /*9830*/  ISETP.GE.U32.AND P0, PT, R8, 0x10, PT ;  /* 0x000000100800780c */ /* 0x000fc60003f06070 */
[----:B------:R-:W-:-:S05]  /*9840*/  IMAD.IADD R7, R2, 0x1, R7 ;  /* 0x0000000102077824 */ /* 0x000fca00078e0207 */
[----:B------:R-:W0:Y:S02]  /*9850*/  SHFL.UP PT, R6, R7, 0x8, RZ ;  /* 0x0500000007067989 */ /* 0x000e2400000e00ff */
[----:B0-----:R-:W-:-:S05]  /*9860*/  SEL R6, R6, RZ, P1 ;  /* 0x000000ff06067207 */ /* 0x001fca0000800000 */
[----:B------:R-:W-:-:S05]  /*9870*/  IMAD.IADD R6, R7, 0x1, R6 ;  /* 0x0000000107067824 */ /* 0x000fca00078e0206 */
[----:B------:R-:W0:Y:S02]  /*9880*/  SHFL.UP PT, R8, R6, 0x10, RZ ;  /* 0x0600000006087989 */ /* 0x000e2400000e00ff */
[----:B0-----:R-:W-:-:S05]  /*9890*/  SEL R9, R8, RZ, P0 ;  /* 0x000000ff08097207 */ /* 0x001fca0000000000 */
[----:B------:R-:W-:-:S05]  /*98a0*/  IMAD.IADD R9, R6, 0x1, R9 ;  /* 0x0000000106097824 */ /* 0x000fca00078e0209 */
[----:B------:R-:W0:Y:S02]  /*98b0*/  SHFL.IDX PT, R3, R9, 0x1f, 0x1f ;  /* 0x03e01f0009037f89 */ /* 0x000e2400000e0000 */
[----:B0-----:R-:W-:-:S04]  /*98c0*/  IMAD R6, R3, UR4, RZ ;  /* 0x0000000403067c24 */ /* 0x001fc8000f8e02ff */
[----:B------:R-:W-:-:S05]  /*98d0*/  IMAD.IADD R5, R6, 0x1, R5 ;  /* 0x0000000106057824 */ /* 0x000fca00078e0205 */
[----:B------:R-:W-:-:S13]  /*98e0*/  ISETP.GT.AND P0, PT, R5, UR6, PT ;  /* 0x0000000605007c0c */ /* 0x000fda000bf04270 */
[----:B------:R-:W-:Y:S05]  /*98f0*/  @!P0 BRA `(.L_x_304) ;  /* 0xfffffffc00588947 */ /* 0x000fea000383ffff */
[----:B------:R-:W-:-:S07]  /*9900*/  MOV R2, R9 ;  /* 0x0000000900027202 */ /* 0x000fce0000000f00 */
.L_x_300:
[----:B------:R-:W-:-:S04]  /*9910*/  IMAD.IADD R7, R5, 0x1, -R6 ;  /* 0x0000000105077824 */ /* 0x000fc800078e0a06 */
[----:B------:R-:W-:-:S05]  /*9920*/  IMAD R3, R2, UR4, R7 ;  /* 0x0000000402037c24 */ /* 0x000fca000f8e0207 */
[----:B------:R-:W-:-:S13]  /*9930*/  ISETP.GT.AND P0, PT, R3, UR6, PT ;  /* 0x0000000603007c0c */ /* 0x000fda000bf04270 */
[----:B------:R-:W-:-:S04]  /*9940*/  VOTE.ANY R8, PT, !P0 ;  /* 0x0000000000087806 */ /* 0x000fc800040e0100 */
[----:B------:R-:W0:Y:S01]  /*9950*/  POPC R5, R8 ;  /* 0x0000000800057309 */ /* 0x000e220000000000 */
[----:B------:R-:W-:Y:S01]  /*9960*/  ISETP.NE.AND P0, PT, R8, RZ, PT ;  /* 0x000000ff0800720c */ /* 0x000fe20003f05270 */
[----:B0-----:R-:W0:Y:S02]  /*9970*/  SHFL.IDX PT, R0, R0, R5, 0x1f ;  /* 0x00001f0500007589 */ /* 0x001e2400000e0000 */
[----:B0-----:R-:W-:-:S04]  /*9980*/  IABS R6, R0 ;  /* 0x0000000000067213 */ /* 0x001fc80000000000 */
[----:B------:R-:W0:Y:S08]  /*9990*/  I2F.RP R9, R6 ;  /* 0x0000000600097306 */ /* 0x000e300000209400 */
[----:B0-----:R-:W0:Y:S02]  /*99a0*/  MUFU.RCP R9, R9 ;  /* 0x0000000900097308 */ /* 0x001e240000001000 */
[----:B0-----:R-:W-:-:S06]  /*99b0*/  VIADD R3, R9, 0xffffffe ;  /* 0x0ffffffe09037836 */ /* 0x001fcc0000000000 */
[----:B------:R-:W0:Y:S02]  /*99c0*/  F2I.FTZ.U32.TRUNC.NTZ R3, R3 ;  /* 0x0000000300037305 */ /* 0x000e24000021f000 */
[----:B0-----:R-:W-:Y:S01]  /*99d0*/  IMAD.MOV R11, RZ, RZ, -R3 ;  /* 0x000000ffff0b7224 */ /* 0x001fe200078e0a03 */
[----:B------:R-:W-:Y:S06]  /*99e0*/  @!P0 BRA `(.L_x_305) ;  /* 0x0000000000088947 */ /* 0x000fec0003800000 */
[----:B------:R-:W-:-:S05]  /*99f0*/  VIADD R9, R5, 0xffffffff ;  /* 0xffffffff05097836 */ /* 0x000fca0000000000 */
[----:B------:R0:W1:Y:S02]  /*9a00*/  SHFL.IDX PT, R16, R2, R9, 0x1f ;  /* 0x00001f0902107589 */ /* 0x00006400000e0000 */
.L_x_305:
[----:B-1----:R-:W-:Y:S01]  /*9a10*/  IMAD R16, R16, UR4, R7 ;  /* 0x0000000410107c24 */ /* 0x002fe2000f8e0207 */
[----:B------:R-:W-:Y:S01]  /*9a20*/  IADD3 R19, R5, R19, RZ ;  /* 0x0000001305137210 */ /* 0x000fe20007ffe0ff */
[----:B------:R-:W-:Y:S02]  /*9a30*/  IMAD R7, R11, R6, RZ ;  /* 0x000000060b077224 */ /* 0x000fe400078e02ff */
[----:B0-----:R-:W-:Y:S01]  /*9a40*/  IMAD.MOV.U32 R2, RZ, RZ, RZ ;  /* 0x000000ffff027224 */ /* 0x001fe200078e00ff */
[----:B------:R-:W-:-:S03]  /*9a50*/  IADD3 R9, -R16, UR6, RZ ;  /* 0x0000000610097c10 */ /* 0x000fc6000fffe1ff */
[----:B------:R-:W-:Y:S01]  /*9a60*/  IMAD.HI.U32 R2, R3, R7, R2 ;  /* 0x0000000703027227 */ /* 0x000fe200078e0002 */
[----:B------:R-:W-:Y:S02]  /*9a70*/  IABS R7, R0 ;  /* 0x0000000000077213 */ /* 0x000fe40000000000 */
[----:B------:R-:W-:Y:S02]  /*9a80*/  IABS R3, R9 ;  /* 0x0000000900037213 */ /* 0x000fe40000000000 */
[----:B------:R-:W-:-:S03]  /*9a90*/  IADD3 R7, RZ, -R7, RZ ;  /* 0x80000007ff077210 */ /* 0x000fc60007ffe0ff */
[----:B------:R-:W-:-:S04]  /*9aa0*/  IMAD.HI.U32 R2, R2, R3, RZ ;  /* 0x0000000302027227 */ /* 0x000fc800078e00ff */
[----:B------:R-:W-:-:S05]  /*9ab0*/  IMAD R3, R2, R7, R3 ;  /* 0x0000000702037224 */ /* 0x000fca00078e0203 */
[----:B------:R-:W-:-:S13]  /*9ac0*/  ISETP.GT.U32.AND P0, PT, R6, R3, PT ;  /* 0x000000030600720c */ /* 0x000fda0003f04070 */
[----:B------:R-:W-:Y:S02]  /*9ad0*/  @!P0 IMAD.IADD R3, R3, 0x1, -R6 ;  /* 0x0000000103038824 */ /* 0x000fe400078e0a06 */
[----:B------:R-:W-:-:S03]  /*9ae0*/  @!P0 VIADD R2, R2, 0x1 ;  /* 0x0000000102028836 */ /* 0x000fc60000000000 */
[----:B------:R-:W-:Y:S02]  /*9af0*/  ISETP.GE.U32.AND P0, PT, R3, R6, PT ;  /* 0x000000060300720c */ /* 0x000fe40003f06070 */
[----:B------:R-:W-:-:S11]  /*9b00*/  LOP3.LUT R3, R9, R0, RZ, 0x3c, !PT ;  /* 0x0000000009037212 */ /* 0x000fd600078e3cff */
[----:B------:R-:W-:Y:S01]  /*9b10*/  @P0 VIADD R2, R2, 0x1 ;  /* 0x0000000102020836 */ /* 0x000fe20000000000 */
[----:B------:R-:W-:-:S13]  /*9b20*/  ISETP.GE.AND P0, PT, R3, RZ, PT ;  /* 0x000000ff0300720c */ /* 0x000fda0003f06270 */
[----:B------:R-:W-:Y:S01]  /*9b30*/  @!P0 IMAD.MOV R2, RZ, RZ, -R2 ;  /* 0x000000ffff028224 */ /* 0x000fe200078e0a02 */
[----:B------:R-:W-:-:S13]  /*9b40*/  ISETP.NE.AND P0, PT, R0, RZ, PT ;  /* 0x000000ff0000720c */ /* 0x000fda0003f05270 */
[----:B------:R-:W-:-:S05]  /*9b50*/  @!P0 LOP3.LUT R2, RZ, R0, RZ, 0x33, !PT ;  /* 0x00000000ff028212 */ /* 0x000fca00078e33ff */
[--C-:B------:R-:W-:Y:S02]  /*9b60*/  IMAD.MOV R17, RZ, RZ, -R2.reuse ;  /* 0x000000ffff117224 */ /* 0x100fe400078e0a02 */
[----:B------:R-:W-:Y:S02]  /*9b70*/  IMAD.MOV.U32 R18, RZ, RZ, R2 ;  /* 0x000000ffff127224 */ /* 0x000fe400078e0002 */
[----:B------:R-:W-:Y:S01]  /*9b80*/  IMAD R17, R0, R17, R9 ;  /* 0x0000001100117224 */ /* 0x000fe200078e0209 */
[----:B------:R-:W-:Y:S06]  /*9b90*/  BRA `(.L_x_306) ;  /* 0x00000000000c7947 */ /* 0x000fec0003800000 */
.L_x_301:
[----:B------:R-:W-:Y:S02]  /*9ba0*/  IMAD.MOV.U32 R17, RZ, RZ, RZ ;  /* 0x000000ffff117224 */ /* 0x000fe400078e00ff */
[----:B------:R-:W-:Y:S02]  /*9bb0*/  IMAD.U32 R16, RZ, RZ, UR6 ;  /* 0x00000006ff107e24 */ /* 0x000fe4000f8e00ff */
[----:B------:R-:W-:-:S07]  /*9bc0*/  IMAD.MOV.U32 R18, RZ, RZ, RZ ;  /* 0x000000ffff127224 */ /* 0x000fce00078e00ff */
.L_x_306:
[----:B------:R-:W0:Y:S01]  /*9bd0*/  S2R R0, SR_TID.X ;  /* 0x0000000000007919 */ /* 0x000e220000002100 */
[----:B------:R-:W-:Y:S01]  /*9be0*/  STL [R1+0x24], RZ ;  /* 0x000024ff01007387 */ /* 0x000fe20000100800 */
[----:B0-----:R-:W-:-:S04]  /*9bf0*/  LOP3.LUT R0, R0, 0x1f, RZ, 0xc0, !PT ;  /* 0x0000001f00007812 */ /* 0x001fc800078ec0ff */
[----:B------:R-:W-:-:S13]  /*9c00*/  ISETP.NE.AND P0, PT, R0, RZ, PT ;  /* 0x000000ff0000720c */ /* 0x000fda0003f05270 */
[----:B------:R-:W0:Y:S01]  /*9c10*/  @!P0 S2R R3, SR_CgaCtaId ;  /* 0x0000000000038919 */ /* 0x000e220000008800 */
[----:B------:R-:W-:-:S04]  /*9c20*/  @!P0 MOV R0, 0x400 ;  /* 0x0000040000008802 */ /* 0x000fc80000000f00 */
[----:B0-----:R-:W-:-:S05]  /*9c30*/  @!P0 LEA R0, R3, R0, 0x18 ;  /* 0x0000000003008211 */ /* 0x001fca00078ec0ff */
[----:B------:R0:W-:Y:S01]  /*9c40*/  @!P0 STS.128 [R0+0x28cd0], R16 ;  /* 0x028cd01000008388 */ /* 0x0001e20000000c00 */
[----:B------:R-:W-:Y:S06]  /*9c50*/  BAR.ARV 0x5, 0x120 ;  /* 0x0144800000007b1d */ /* 0x000fec0000002000 */
[----:B------:R-:W-:Y:S01]  /*9c60*/  ISETP.GE.AND P0, PT, R19, UR5, PT ;  /* 0x0000000513007c0c */ /* 0x000fe2000bf06270 */
[----:B0-----:R-:W-:-:S05]  /*9c70*/  IMAD.MOV.U32 R0, RZ, RZ, 0x1 ;  /* 0x00000001ff007424 */ /* 0x001fca00078e00ff */
[----:B------:R0:W-:Y:S04]  /*9c80*/  STL [R1+0x4], R0 ;  /* 0x0000040001007387 */ /* 0x0001e80000100800 */
[----:B------:R0:W-:Y:S03]  /*9c90*/  STL [R1], RZ ;  /* 0x000000ff01007387 */ /* 0x0001e60000100800 */
[----:B------:R-:W-:Y:S05]  /*9ca0*/  @P0 BRA `(.L_x_307) ;  /* 0x0000003c00780947 */ /* 0x000fea0003800000 */
[----:B0-----:R-:W-:Y:S01]  /*9cb0*/  MOV R0, 0x1 ;  /* 0x0000000100007802 */ /* 0x001fe20000000f00 */
[----:B------:R0:W-:Y:S01]  /*9cc0*/  STL [R1], RZ ;  /* 0x000000ff01007387 */ /* 0x0001e20000100800 */
[----:B------:R-:W-:Y:S01]  /*9cd0*/  ULDC UR37, c[0x0][0xc] ;  /* 0x0000030000257ab9 */ /* 0x000fe20000000800 */
[----:B------:R-:W-:Y:S02]  /*9ce0*/  ULDC.64 UR40, c[0x0][0x198] ;  /* 0x0000660000287ab9 */ /* 0x000fe40000000a00 */
[----:B------:R0:W-:Y:S04]  /*9cf0*/  STL [R1+0x4], R0 ;  /* 0x0000040001007387 */ /* 0x0001e80000100800 */
[----:B------:R0:W-:Y:S02]  /*9d00*/  STL [R1+0x24], RZ ;  /* 0x000024ff01007387 */ /* 0x0001e40000100800 */
.L_x_370:
[----:B-12---:R-:W1:Y:S02]  /*9d10*/  LDC.64 R2, c[0x0][0xc60] ;  /* 0x00031800ff027b82 */ /* 0x006e640000000a00 */
[----:B-1----:R-:W-:-:S05]  /*9d20*/  IMAD.WIDE R2, R19, 0x4, R2 ;  /* 0x0000000413027825 */ /* 0x002fca00078e0202 */
[----:B------:R-:W2:Y:S01]  /*9d30*/  LDG.E R5, desc[UR38][R2.64] ;  /* 0x0000002602057981 */ /* 0x000ea2000c1e1900 */
[----:B------:R-:W-:Y:S05]  /*9d40*/  YIELD ;  /* 0x0000000000007946 */ /* 0x000fea0003800000 */
[----:B------:R-:W-:Y:S01]  /*9d50*/  ULDC.64 UR4, c[0x0][0xa28] ;  /* 0x00028a0000047ab9 */ /* 0x000fe20000000a00 */
[----:B0-----:R-:W-:Y:S01]  /*9d60*/  IMAD.MOV.U32 R0, RZ, RZ, RZ ;  /* 0x000000ffff007224 */ /* 0x001fe200078e00ff */
[----:B------:R-:W-:-:S04]  /*9d70*/  ISETP.NE.U32.AND P0, PT, RZ, UR4, PT ;  /* 0x00000004ff007c0c */ /* 0x000fc8000bf05070 */
[----:B------:R-:W-:Y:S01]  /*9d80*/  ISETP.NE.AND.EX P0, PT, RZ, UR5, PT, P0 ;  /* 0x00000005ff007c0c */ /* 0x000fe2000bf05300 */
[----:B------:R-:W-:Y:S01]  /*9d90*/  IMAD.MOV.U32 R6, RZ, RZ, RZ ;  /* 0x000000ffff067224 */ /* 0x000fe200078e00ff */
[----:B--2---:R-:W-:Y:S01]  /*9da0*/  SHF.R.S32.HI R4, RZ, 0x1f, R5 ;  /* 0x0000001fff047819 */ /* 0x004fe20000011405 */
[----:B------:R-:W-:-:S10]  /*9db0*/  IMAD.SHL.U32 R7, R5, 0x4, RZ ;  /* 0x0000000405077824 */ /* 0x000fd400078e00ff */
[C---:B------:R-:W-:Y:S01]  /*9dc0*/  @P0 LEA R2, P1, R5.reuse, UR4, 0x2 ;  /* 0x0000000405020c11 */ /* 0x040fe2000f8210ff */
[----:B------:R-:W-:Y:S03]  /*9dd0*/  STL [R1+0x10], R5 ;  /* 0x0000100501007387 */ /* 0x000fe60000100800 */
[----:B------:R-:W-:Y:S01]  /*9de0*/  @P0 LEA.HI.X R3, R5, UR5, R4, 0x2, P1 ;  /* 0x0000000505030c11 */ /* 0x000fe200088f1404 */
[----:B------:R-:W-:-:S04]  /*9df0*/  ULDC.64 UR4, c[0x0][0xa00] ;  /* 0x0002800000047ab9 */ /* 0x000fc80000000a00 */
[----:B------:R0:W5:Y:S01]  /*9e00*/  @P0 LDG.E R0, desc[UR38][R2.64] ;  /* 0x0000002602000981 */ /* 0x000162000c1e1900 */
[----:B------:R-:W-:-:S04]  /*9e10*/  ISETP.NE.U32.AND P0, PT, RZ, UR4, PT ;  /* 0x00000004ff007c0c */ /* 0x000fc8000bf05070 */
[----:B------:R-:W-:-:S13]  /*9e20*/  ISETP.NE.AND.EX P0, PT, RZ, UR5, PT, P0 ;  /* 0x00000005ff007c0c */ /* 0x000fda000bf05300 */
[----:B0-----:R-:W-:-:S04]  /*9e30*/  @P0 LEA R2, P1, R5, UR4, 0x2 ;  /* 0x0000000405020c11 */ /* 0x001fc8000f8210ff */
[----:B------:R-:W-:Y:S01]  /*9e40*/  @P0 LEA.HI.X R3, R5, UR5, R4, 0x2, P1 ;  /* 0x0000000505030c11 */ /* 0x000fe200088f1404 */
[----:B------:R-:W-:-:S04]  /*9e50*/  ULDC.64 UR4, c[0x0][0xa20] ;  /* 0x0002880000047ab9 */ /* 0x000fc80000000a00 */
[----:B------:R-:W2:Y:S01]  /*9e60*/  @P0 LDG.E R6, desc[UR38][R2.64] ;  /* 0x0000002602060981 */ /* 0x000ea2000c1e1900 */
[----:B------:R-:W-:-:S04]  /*9e70*/  ISETP.NE.U32.AND P0, PT, RZ, UR4, PT ;  /* 0x00000004ff007c0c */ /* 0x000fc8000bf05070 */
[----:B------:R-:W-:Y:S01]  /*9e80*/  ISETP.NE.AND.EX P0, PT, RZ, UR5, PT, P0 ;  /* 0x00000005ff007c0c */ /* 0x000fe2000bf05300 */
[----:B--2---:R0:W-:Y:S04]  /*9e90*/  STL [R1+0x2c], R6 ;  /* 0x00002c0601007387 */ /* 0x0041e80000100800 */
[----:B------:R1:W-:Y:S01]  /*9ea0*/  STL [R1+0x18], R7 ;  /* 0x0000180701007387 */ /* 0x0003e20000100800 */
[----:B0-----:R-:W-:-:S07]  /*9eb0*/  SHF.L.U64.HI R6, R5, 0x2, R4 ;  /* 0x0000000205067819 */ /* 0x001fce0000010204 */
[C---:B------:R-:W-:Y:S01]  /*9ec0*/  @P0 IADD3 R4, P1, R7.reuse, UR4, RZ ;  /* 0x0000000407040c10 */ /* 0x040fe2000ff3e0ff */
[----:B------:R0:W-:Y:S03]  /*9ed0*/  STL [R1+0x1c], R6 ;  /* 0x00001c0601007387 */ /* 0x0001e60000100800 */
[----:B------:R-:W-:Y:S01]  /*9ee0*/  @P0 IADD3.X R5, R6, UR5, RZ, P1, !PT ;  /* 0x0000000506050c10 */ /* 0x000fe20008ffe4ff */
[----:B------:R-:W-:Y:S02]  /*9ef0*/  ULDC.64 UR4, c[0x0][0xa08] ;  /* 0x0002820000047ab9 */ /* 0x000fe40000000a00 */
[----:B------:R-:W-:Y:S01]  /*9f00*/  IADD3 R2, P1, R7, UR4, RZ ;  /* 0x0000000407027c10 */ /* 0x000fe2000ff3e0ff */
[----:B-1----:R-:W-:-:S03]  /*9f10*/  IMAD.MOV.U32 R7, RZ, RZ, RZ ;  /* 0x000000ffff077224 */ /* 0x002fc600078e00ff */
[----:B------:R-:W-:Y:S02]  /*9f20*/  IADD3.X R3, R6, UR5, RZ, P1, !PT ;  /* 0x0000000506037c10 */ /* 0x000fe40008ffe4ff */
[----:B------:R-:W-:-:S04]  /*9f30*/  ISETP.NE.U32.AND P1, PT, RZ, UR4, PT ;  /* 0x00000004ff007c0c */ /* 0x000fc8000bf25070 */
[----:B------:R-:W-:Y:S01]  /*9f40*/  ISETP.NE.AND.EX P1, PT, RZ, UR5, PT, P1 ;  /* 0x00000005ff007c0c */ /* 0x000fe2000bf25310 */
[----:B------:R-:W-:Y:S02]  /*9f50*/  ULDC.64 UR4, c[0x0][0x3f8] ;  /* 0x0000fe0000047ab9 */ /* 0x000fe40000000a00 */
[----:B------:R-:W-:-:S03]  /*9f60*/  UISETP.NE.U32.AND UP0, UPT, UR4, URZ, UPT ;  /* 0x0000003f0400728c */ /* 0x000fc6000bf05070 */
[----:B------:R-:W-:Y:S01]  /*9f70*/  ULDC UR4, c[0x0][0x404] ;  /* 0x0001010000047ab9 */ /* 0x000fe20000000800 */
[----:B------:R-:W-:-:S03]  /*9f80*/  UISETP.NE.AND.EX UP0, UPT, UR5, URZ, UPT, UP0 ;  /* 0x0000003f0500728c */ /* 0x000fc6000bf05300 */
[----:B------:R-:W-:Y:S01]  /*9f90*/  ULDC UR5, c[0x0][0x2e0] ;  /* 0x0000b80000057ab9 */ /* 0x000fe20000000800 */
[----:B------:R-:W-:Y:S02]  /*9fa0*/  USEL UR4, UR4, 0x1, UP0 ;  /* 0x0000000104047887 */ /* 0x000fe40008000000 */
[----:B------:R1:W5:Y:S02]  /*9fb0*/  @P1 LDG.E R7, desc[UR38][R2.64] ;  /* 0x0000002602071981 */ /* 0x000364000c1e1900 */
[----:B------:R-:W-:-:S06]  /*9fc0*/  UIMAD UR4, UR4, UR5, URZ ;  /* 0x00000005040472a4 */ /* 0x000fcc000f8e023f */
[----:B0-----:R-:W-:-:S06]  /*9fd0*/  IMAD.U32 R6, RZ, RZ, UR4 ;  /* 0x00000004ff067e24 */ /* 0x001fcc000f8e00ff */
[----:B------:R1:W5:Y:S01]  /*9fe0*/  @P0 LDG.E R6, desc[UR38][R4.64] ;  /* 0x0000002604060981 */ /* 0x000362000c1e1900 */
[----:B------:R-:W-:Y:S05]  /*9ff0*/  @P0 BRA `(.L_x_308) ;  /* 0x0000000000100947 */ /* 0x000fea0003800000 */
[----:B------:R-:W-:Y:S05]  /*a000*/  @!P1 BRA `(.L_x_308) ;  /* 0x00000000000c9947 */ /* 0x000fea0003800000 */
[----:B-1----:R-:W2:Y:S04]  /*a010*/  LDG.E R5, desc[UR38][R2.64] ;  /* 0x0000002602057981 */ /* 0x002ea8000c1e1900 */
[----:B-----5:R-:W2:Y:S02]  /*a020*/  LDG.E R6, desc[UR38][R2.64+0x4] ;  /* 0x0000042602067981 */ /* 0x020ea4000c1e1900 */
[----:B--2---:R-:W-:-:S07]  /*a030*/  IADD3 R6, -R5, R6, RZ ;  /* 0x0000000605067210 */ /* 0x004fce0007ffe1ff */
.L_x_308:
[--C-:B-1---5:R-:W-:Y:S01]  /*a040*/  IMAD.IADD R2, R6, 0x1, -R0.reuse ;  /* 0x0000000106027824 */ /* 0x122fe200078e0a00 */
[----:B------:R-:W-:Y:S01]  /*a050*/  BSSY B6, `(.L_x_309) ;  /* 0x0000306000067945 */ /* 0x000fe20003800000 */
[----:B------:R-:W-:Y:S02]  /*a060*/  IMAD.IADD R3, R7, 0x1, R0 ;  /* 0x0000000107037824 */ /* 0x000fe400078e0200 */
[C---:B------:R-:W-:Y:S01]  /*a070*/  VIADD R0, R2.reuse, 0x3f ;  /* 0x0000003f02007836 */ /* 0x040fe20000000000 */
[----:B------:R-:W-:Y:S01]  /*a080*/  STL [R1+0x20], R2 ;  /* 0x0000200201007387 */ /* 0x000fe20000100800 */
[----:B------:R-:W-:-:S03]  /*a090*/  ISETP.GT.AND P0, PT, R2, RZ, PT ;  /* 0x000000ff0200720c */ /* 0x000fc60003f04270 */
[----:B------:R0:W-:Y:S02]  /*a0a0*/  STL [R1+0x8], R3 ;  /* 0x0000080301007387 */ /* 0x0001e40000100800 */
[----:B0-----:R-:W-:-:S04]  /*a0b0*/  SHF.R.S32.HI R3, RZ, 0x1f, R0 ;  /* 0x0000001fff037819 */ /* 0x001fc80000011400 */
[----:B------:R-:W-:-:S04]  /*a0c0*/  LEA.HI R3, R3, R0, RZ, 0x6 ;  /* 0x0000000003037211 */ /* 0x000fc800078f30ff */
[----:B------:R-:W-:-:S05]  /*a0d0*/  SHF.R.S32.HI R0, RZ, 0x6, R3 ;  /* 0x00000006ff007819 */ /* 0x000fca0000011403 */
[----:B------:R0:W-:Y:S01]  /*a0e0*/  STL [R1+0x14], R0 ;  /* 0x0000140001007387 */ /* 0x0001e20000100800 */
[----:B------:R-:W-:Y:S05]  /*a0f0*/  @P0 BRA `(.L_x_310) ;  /* 0x0000000000440947 */ /* 0x000fea0003800000 */
[----:B------:R-:W1:Y:S02]  /*a100*/  S2R R2, SR_TID.X ;  /* 0x0000000000027919 */ /* 0x000e640000002100 */
[----:B-1----:R-:W-:-:S04]  /*a110*/  LOP3.LUT R2, R2, 0x1f, RZ, 0xc0, !PT ;  /* 0x0000001f02027812 */ /* 0x002fc800078ec0ff */
[----:B------:R-:W-:-:S13]  /*a120*/  ISETP.NE.AND P1, PT, R2, RZ, PT ;  /* 0x000000ff0200720c */ /* 0x000fda0003f25270 */
[----:B------:R-:W-:Y:S05]  /*a130*/  @P1 BRA `(.L_x_311) ;  /* 0x0000002c00dc1947 */ /* 0x000fea0003800000 */
[----:B------:R-:W1:Y:S01]  /*a140*/  S2R R7, SR_LANEID ;  /* 0x0000000000077919 */ /* 0x000e620000000000 */
[----:B------:R-:W-:Y:S01]  /*a150*/  VOTEU.ANY UR4, UPT, PT ;  /* 0x0000000000047886 */ /* 0x000fe200038e0100 */
[----:B------:R-:W2:Y:S01]  /*a160*/  LDC.64 R2, c[0x0][0xc38] ;  /* 0x00030e00ff027b82 */ /* 0x000ea20000000a00 */
[----:B0-----:R-:W1:Y:S08]  /*a170*/  FLO.U32 R0, UR4 ;  /* 0x0000000400007d00 */ /* 0x001e7000080e0000 */
[----:B------:R-:W2:Y:S01]  /*a180*/  POPC R5, UR4 ;  /* 0x0000000400057d09 */ /* 0x000ea20008000000 */
[----:B-1----:R-:W-:-:S13]  /*a190*/  ISETP.EQ.U32.AND P0, PT, R0, R7, PT ;  /* 0x000000070000720c */ /* 0x002fda0003f02070 */
[----:B--2---:R-:W2:Y:S01]  /*a1a0*/  @P0 ATOMG.E.ADD.STRONG.GPU PT, R3, desc[UR38][R2.64], R5 ;  /* 0x00000005020309a8 */ /* 0x004ea200081ee1e6 */
[----:B------:R-:W0:Y:S02]  /*a1b0*/  S2R R4, SR_LTMASK ;  /* 0x0000000000047919 */ /* 0x000e240000003900 */
[----:B0-----:R-:W-:-:S04]  /*a1c0*/  LOP3.LUT R4, R4, UR4, RZ, 0xc0, !PT ;  /* 0x0000000404047c12 */ /* 0x001fc8000f8ec0ff */
[----:B------:R-:W0:Y:S01]  /*a1d0*/  POPC R7, R4 ;  /* 0x0000000400077309 */ /* 0x000e220000000000 */
[----:B--2---:R-:W0:Y:S02]  /*a1e0*/  SHFL.IDX PT, R0, R3, R0, 0x1f ;  /* 0x00001f0003007589 */ /* 0x004e2400000e0000 */
[----:B0-----:R-:W-:Y:S01]  /*a1f0*/  IADD3 R16, R0, UR37, R7 ;  /* 0x0000002500107c10 */ /* 0x001fe2000fffe007 */
[----:B------:R-:W-:Y:S06]  /*a200*/  BRA `(.L_x_311) ;  /* 0x0000002c00a87947 */ /* 0x000fec0003800000 */
.L_x_310:
[----:B------:R-:W1:Y:S01]  /*a210*/  S2R R3, SR_CgaCtaId ;  /* 0x0000000000037919 */ /* 0x000e620000008800 */
[----:B0-----:R-:W-:-:S04]  /*a220*/  MOV R0, 0x400 ;  /* 0x0000040000007802 */ /* 0x001fc80000000f00 */
[----:B-1----:R-:W-:-:S05]  /*a230*/  LEA R2, R3, R0, 0x18 ;  /* 0x0000000003027211 */ /* 0x002fca00078ec0ff */
[----:B------:R0:W-:Y:S01]  /*a240*/  STL [R1+0xc], R2 ;  /* 0x00000c0201007387 */ /* 0x0001e20000100800 */
[----:B------:R-:W-:-:S05]  /*a250*/  VIADD R0, R2, 0x22400 ;  /* 0x0002240002007836 */ /* 0x000fca0000000000 */
[----:B------:R-:W-:-:S13]  /*a260*/  LOP3.LUT P0, RZ, R0, 0x3ff, RZ, 0xc0, !PT ;  /* 0x000003ff00ff7812 */ /* 0x000fda000780c0ff */
[----:B0-----:R-:W-:Y:S05]  /*a270*/  @!P0 BRA `(.L_x_312) ;  /* 0x0000000000408947 */ /* 0x001fea0003800000 */
[----:B------:R-:W-:Y:S01]  /*a280*/  MOV R2, 0x0 ;  /* 0x0000000000027802 */ /* 0x000fe20000000f00 */
[----:B------:R-:W-:Y:S01]  /*a290*/  ULDC.64 UR6, c[0x4][0x88] ;  /* 0x0100220000067ab9 */ /* 0x000fe20000000a00 */
[----:B------:R-:W-:Y:S01]  /*a2a0*/  ULDC.64 UR8, c[0x4][0x90] ;  /* 0x0100240000087ab9 */ /* 0x000fe20000000a00 */
[----:B------:R-:W-:Y:S01]  /*a2b0*/  ULDC.64 UR4, c[0x4][0x8] ;  /* 0x0100020000047ab9 */ /* 0x000fe20000000a00 */
[----:B------:R-:W-:Y:S01]  /*a2c0*/  IMAD.U32 R4, RZ, RZ, UR6 ;  /* 0x00000006ff047e24 */ /* 0x000fe2000f8e00ff */
[----:B------:R-:W-:Y:S01]  /*a2d0*/  MOV R5, UR7 ;  /* 0x0000000700057c02 */ /* 0x000fe20008000f00 */
[----:B------:R-:W0:Y:S01]  /*a2e0*/  LDC.64 R2, c[0x4][R2] ;  /* 0x0100000002027b82 */ /* 0x000e220000000a00 */
[----:B------:R-:W-:Y:S01]  /*a2f0*/  IMAD.U32 R6, RZ, RZ, UR8 ;  /* 0x00000008ff067e24 */ /* 0x000fe2000f8e00ff */
[----:B------:R-:W-:Y:S01]  /*a300*/  MOV R12, 0x1 ;  /* 0x00000001000c7802 */ /* 0x000fe20000000f00 */
[----:B------:R-:W-:Y:S02]  /*a310*/  IMAD.U32 R7, RZ, RZ, UR9 ;  /* 0x00000009ff077e24 */ /* 0x000fe4000f8e00ff */
[----:B------:R-:W-:-:S02]  /*a320*/  IMAD.U32 R10, RZ, RZ, UR4 ;  /* 0x00000004ff0a7e24 */ /* 0x000fc4000f8e00ff */
[----:B------:R-:W-:Y:S02]  /*a330*/  IMAD.U32 R11, RZ, RZ, UR5 ;  /* 0x00000005ff0b7e24 */ /* 0x000fe4000f8e00ff */
[----:B------:R-:W-:Y:S02]  /*a340*/  IMAD.MOV.U32 R8, RZ, RZ, 0x70 ;  /* 0x00000070ff087424 */ /* 0x000fe400078e00ff */
[----:B------:R-:W-:-:S07]  /*a350*/  IMAD.MOV.U32 R13, RZ, RZ, RZ ;  /* 0x000000ffff0d7224 */ /* 0x000fce00078e00ff */
[----:B------:R-:W-:-:S07]  /*a360*/  LEPC R20, `(.L_x_312) ;  /* 0x000000001014794e */ /* 0x000fce0000000000 */
[----:B0-----:R-:W-:Y:S05]  /*a370*/  CALL.ABS.NOINC R2 ;  /* 0x0000000002007343 */ /* 0x001fea0003c00000 */
.L_x_312:
[----:B------:R-:W2:Y:S02]  /*a380*/  LDL R2, [R1+0xc] ;  /* 0x00000c0001027983 */ /* 0x000ea40000100800 */
[----:B--2---:R-:W-:-:S05]  /*a390*/  VIADD R0, R2, 0x400 ;  /* 0x0000040002007836 */ /* 0x004fca0000000000 */
[----:B------:R-:W-:-:S13]  /*a3a0*/  LOP3.LUT P0, RZ, R0, 0x3ff, RZ, 0xc0, !PT ;  /* 0x000003ff00ff7812 */ /* 0x000fda000780c0ff */
[----:B------:R-:W-:Y:S05]  /*a3b0*/  @!P0 BRA `(.L_x_313) ;  /* 0x0000000000808947 */ /* 0x000fea0003800000 */
[----:B------:R-:W-:Y:S01]  /*a3c0*/  MOV R0, 0x0 ;  /* 0x0000000000007802 */ /* 0x000fe20000000f00 */
[----:B------:R-:W-:Y:S01]  /*a3d0*/  ULDC.64 UR6, c[0x4][0x88] ;  /* 0x0100220000067ab9 */ /* 0x000fe20000000a00 */
[----:B------:R-:W-:Y:S01]  /*a3e0*/  ULDC.64 UR8, c[0x4][0x90] ;  /* 0x0100240000087ab9 */ /* 0x000fe20000000a00 */
[----:B------:R-:W-:Y:S01]  /*a3f0*/  ULDC.64 UR4, c[0x4][0x10] ;  /* 0x0100040000047ab9 */ /* 0x000fe20000000a00 */
[----:B------:R0:W1:Y:S01]  /*a400*/  LDC.64 R2, c[0x4][R0] ;  /* 0x0100000000027b82 */ /* 0x0000620000000a00 */
[----:B------:R-:W-:Y:S01]  /*a410*/  IMAD.U32 R4, RZ, RZ, UR6 ;  /* 0x00000006ff047e24 */ /* 0x000fe2000f8e00ff */
[----:B------:R-:W-:Y:S01]  /*a420*/  MOV R7, UR9 ;  /* 0x0000000900077c02 */ /* 0x000fe20008000f00 */
[----:B------:R-:W-:Y:S02]  /*a430*/  IMAD.U32 R5, RZ, RZ, UR7 ;  /* 0x00000007ff057e24 */ /* 0x000fe4000f8e00ff */
        /* <DEDUP_REMOVED lines=8> */
.L_x_314:
[----:B------:R-:W-:Y:S01]  /*a4c0*/  MOV R2, 0x0 ;  /* 0x0000000000027802 */ /* 0x000fe20000000f00 */
[----:B------:R-:W-:Y:S01]  /*a4d0*/  ULDC.64 UR6, c[0x4][0x88] ;  /* 0x0100220000067ab9 */ /* 0x000fe20000000a00 */
[----:B------:R-:W-:Y:S01]  /*a4e0*/  ULDC.64 UR8, c[0x4][0x90] ;  /* 0x0100240000087ab9 */ /* 0x000fe20000000a00 */
[----:B------:R-:W-:Y:S01]  /*a4f0*/  ULDC.64 UR4, c[0x4][0x18] ;  /* 0x0100060000047ab9 */ /* 0x000fe20000000a00 */
[----:B------:R-:W-:Y:S01]  /*a500*/  MOV R4, UR6 ;  /* 0x0000000600047c02 */ /* 0x000fe20008000f00 */
[----:B------:R-:W-:Y:S01]  /*a510*/  IMAD.U32 R5, RZ, RZ, UR7 ;  /* 0x00000007ff057e24 */ /* 0x000fe2000f8e00ff */
        /* <DEDUP_REMOVED lines=10> */
.L_x_313:
[----:B------:R-:W2:Y:S01]  /*a5c0*/  LDL.LU R2, [R1+0x18] ;  /* 0x0000180001027983 */ /* 0x000ea20000300800 */
[----:B------:R-:W-:-:S03]  /*a5d0*/  ULDC.64 UR4, c[0x0][0x9f8] ;  /* 0x00027e0000047ab9 */ /* 0x000fc60000000a00 */
[----:B------:R-:W3:Y:S04]  /*a5e0*/  LDL.LU R0, [R1+0x1c] ;  /* 0x00001c0001007983 */ /* 0x000ee80000300800 */
[----:B------:R-:W4:Y:S04]  /*a5f0*/  LDL.LU R4, [R1+0x2c] ;  /* 0x00002c0001047983 */ /* 0x000f280000300800 */
[----:B------:R-:W4:Y:S01]  /*a600*/  LDL.LU R7, [R1+0x10] ;  /* 0x0000100001077983 */ /* 0x000f220000300800 */
[----:B------:R-:W-:-:S04]  /*a610*/  ISETP.NE.U32.AND P0, PT, RZ, UR4, PT ;  /* 0x00000004ff007c0c */ /* 0x000fc8000bf05070 */
[----:B------:R-:W-:Y:S01]  /*a620*/  ISETP.NE.AND.EX P0, PT, RZ, UR5, PT, P0 ;  /* 0x00000005ff007c0c */ /* 0x000fe2000bf05300 */
[----:B------:R-:W0:Y:S02]  /*a630*/  S2R R8, SR_TID.X ;  /* 0x0000000000087919 */ /* 0x000e240000002100 */
[----:B0-----:R-:W-:-:S04]  /*a640*/  LOP3.LUT R8, R8, 0x1f, RZ, 0xc0, !PT ;  /* 0x0000001f08087812 */ /* 0x001fc800078ec0ff */
[----:B------:R-:W-:-:S13]  /*a650*/  ISETP.NE.AND P6, PT, R8, RZ, PT ;  /* 0x000000ff0800720c */ /* 0x000fda0003fc5270 */
[----:B------:R-:W-:-:S05]  /*a660*/  VOTEU.ALL UP1, P6 ;  /* 0x00000000003f7886 */ /* 0x000fca0003020000 */
[----:B------:R-:W-:-:S04]  /*a670*/  @!UP1 UIADD3 UR8, UP0, UR40, 0x270, URZ ;  /* 0x0000027028089890 */ /* 0x000fc8000ff1e03f */
[----:B------:R-:W-:-:S03]  /*a680*/  @!UP1 UIADD3.X UR9, URZ, UR41, URZ, UP0, !UPT ;  /* 0x000000293f099290 */ /* 0x000fc600087fe43f */
[----:B------:R-:W-:Y:S01]  /*a690*/  VOTEU.ALL UP0, P6 ;  /* 0x00000000003f7886 */ /* 0x000fe20003000000 */
[----:B--2---:R-:W-:-:S04]  /*a6a0*/  @P0 IADD3 R2, P1, R2, UR4, RZ ;  /* 0x0000000402020c10 */ /* 0x004fc8000ff3e0ff */
[----:B---3--:R-:W-:Y:S01]  /*a6b0*/  @P0 IADD3.X R3, R0, UR5, RZ, P1, !PT ;  /* 0x0000000500030c10 */ /* 0x008fe20008ffe4ff */
[----:B------:R-:W-:Y:S01]  /*a6c0*/  ULDC.64 UR4, c[0x0][0xa00] ;  /* 0x0002800000047ab9 */ /* 0x000fe20000000a00 */
[----:B----4-:R-:W-:Y:S02]  /*a6d0*/  IMAD R17, R17, 0x40, R4 ;  /* 0x0000004011117824 */ /* 0x010fe400078e0204 */
[----:B------:R-:W0:Y:S01]  /*a6e0*/  LDC R4, c[0x0][0x428] ;  /* 0x00010a00ff047b82 */ /* 0x000e220000000800 */
[----:B------:R-:W-:-:S06]  /*a6f0*/  IMAD.MOV.U32 R0, RZ, RZ, R7 ;  /* 0x000000ffff007224 */ /* 0x000fcc00078e0007 */
[----:B------:R1:W5:Y:S01]  /*a700*/  @P0 LDG.E R0, desc[UR38][R2.64] ;  /* 0x0000002602000981 */ /* 0x000362000c1e1900 */
[----:B------:R-:W-:Y:S02]  /*a710*/  PLOP3.LUT P1, PT, P6, PT, PT, 0x8, 0x0 ;  /* 0x000000000000781c */ /* 0x000fe4000372e170 */
[----:B0-----:R-:W-:Y:S01]  /*a720*/  ISETP.NE.AND P0, PT, R4, 0x1, PT ;  /* 0x000000010400780c */ /* 0x001fe20003f05270 */
[----:B------:R-:W-:-:S12]  /*a730*/  IMAD.MOV.U32 R4, RZ, RZ, R18 ;  /* 0x000000ffff047224 */ /* 0x000fd800078e0012 */
[----:B------:R-:W0:Y:S08]  /*a740*/  @P0 LDC R5, c[0x0][0x42c] ;  /* 0x00010b00ff050b82 */ /* 0x000e300000000800 */
[----:B------:R-:W2:Y:S01]  /*a750*/  @P0 LDC R6, c[0x0][0x430] ;  /* 0x00010c00ff060b82 */ /* 0x000ea20000000800 */
[----:B0-----:R-:W-:-:S05]  /*a760*/  @P0 IMAD.HI.U32 R5, R18, R5, RZ ;  /* 0x0000000512050227 */ /* 0x001fca00078e00ff */
[----:B--2---:R-:W-:Y:S02]  /*a770*/  @P0 SHF.R.U32.HI R4, RZ, R6, R5 ;  /* 0x00000006ff040219 */ /* 0x004fe40000011605 */
[----:B------:R-:W-:-:S04]  /*a780*/  ISETP.NE.U32.AND P0, PT, RZ, UR4, PT ;  /* 0x00000004ff007c0c */ /* 0x000fc8000bf05070 */
[----:B------:R-:W-:-:S04]  /*a790*/  ISETP.NE.AND.EX P0, PT, RZ, UR5, PT, P0 ;  /* 0x00000005ff007c0c */ /* 0x000fc8000bf05300 */
[----:B-1----:R-:W-:-:S09]  /*a7a0*/  SEL R6, R7, RZ, !P0 ;  /* 0x000000ff07067207 */ /* 0x002fd20004000000 */
.L_x_315:
[----:B------:R-:W-:Y:S02]  /*a7b0*/  PLOP3.LUT P0, PT, P0, P1, PT, 0xa2, 0x0 ;  /* 0x000000000000781c */ /* 0x000fe40000703472 */
[----:B------:R-:W-:Y:S01]  /*a7c0*/  @P1 R2UR P0, UR7, R6 ;  /* 0x00000000060712ca */ /* 0x000fe20000000000 */
[----:B------:R-:W-:-:S07]  /*a7d0*/  UMOV UR4, URZ ;  /* 0x0000003f00047c82 */ /* 0x000fce0008000000 */
[----:B------:R-:W-:Y:S02]  /*a7e0*/  PLOP3.LUT P0, PT, P0, P1, PT, 0xa2, 0x0 ;  /* 0x000000000000781c */ /* 0x000fe40000703472 */
[----:B------:R-:W-:-:S08]  /*a7f0*/  @P1 R2UR.OR P0, UR6, R18 ;  /* 0x00000000120612ca */ /* 0x000fd00000100000 */
[----:B------:R-:W-:Y:S02]  /*a800*/  PLOP3.LUT P0, PT, P0, P1, PT, 0xa2, 0x0 ;  /* 0x000000000000781c */ /* 0x000fe40000703472 */
[----:B------:R-:W-:-:S08]  /*a810*/  @P1 R2UR.OR P0, UR5, R17 ;  /* 0x00000000110512ca */ /* 0x000fd00000100000 */
[----:B------:R-:W-:-:S05]  /*a820*/  @P1 PLOP3.LUT P1, PT, P0, PT, PT, 0x80, 0x0 ;  /* 0x000000000000181c */ /* 0x000fca000072f070 */
[----:B------:R0:W-:Y:S08]  /*a830*/  @!UP0 UTMAPF.L2.4D [UR4], [UR8] ;  /* 0x00000004080085b8 */ /* 0x0001f00008018000 */
[----:B0-----:R-:W-:Y:S05]  /*a840*/  @P1 BRA.U.ANY `(.L_x_315) ;  /* 0xfffffffd00d81947 */ /* 0x001fea000393ffff */
[----:B------:R-:W0:Y:S01]  /*a850*/  LDC.64 R2, c[0x0][0x3f8] ;  /* 0x0000fe00ff027b82 */ /* 0x000e220000000a00 */
[----:B------:R-:W-:Y:S02]  /*a860*/  ULDC.64 UR4, c[0x0][0xa08] ;  /* 0x0002820000047ab9 */ /* 0x000fe40000000a00 */
[----:B0-----:R-:W-:Y:S01]  /*a870*/  LOP3.LUT P0, RZ, R2, UR4, RZ, 0xfc, !PT ;  /* 0x0000000402ff7c12 */ /* 0x001fe2000f80fcff */
[----:B------:R-:W-:-:S03]  /*a880*/  UMOV UR4, 0xffffffff ;  /* 0xffffffff00047882 */ /* 0x000fc60000000000 */
[----:B------:R-:W-:-:S04]  /*a890*/  LOP3.LUT P0, RZ, R3, UR5, RZ, 0xfc, P0 ;  /* 0x0000000503ff7c12 */ /* 0x000fc8000800fcff */
[----:B-----5:R-:W-:Y:S01]  /*a8a0*/  SEL R7, R0, RZ, !P0 ;  /* 0x000000ff00077207 */ /* 0x020fe20004000000 */
[----:B------:R-:W-:Y:S08]  /*a8b0*/  BRA.DIV UR4, `(.L_x_316) ;  /* 0x0000003a04047947 */ /* 0x000ff0000b800000 */
.L_x_387:
[----:B------:R-:W2:Y:S01]  /*a8c0*/  LDL R8, [R1+0x14] ;  /* 0x0000140001087983 */ /* 0x000ea20000100800 */
[----:B------:R-:W-:Y:S01]  /*a8d0*/  UMOV UR4, 0xffffffff ;  /* 0xffffffff00047882 */ /* 0x000fe20000000000 */
[----:B------:R-:W-:Y:S02]  /*a8e0*/  SHF.R.S32.HI R5, RZ, 0x1f, R0 ;  /* 0x0000001fff057819 */ /* 0x000fe40000011400 */
[----:B--2---:R-:W-:Y:S01]  /*a8f0*/  IADD3 R9, R8, -0x1, RZ ;  /* 0xffffffff08097810 */ /* 0x004fe20007ffe0ff */
[----:B------:R-:W-:Y:S06]  /*a900*/  BRA.DIV UR4, `(.L_x_317) ;  /* 0x0000003a04247947 */ /* 0x000fec000b800000 */
[----:B------:R-:W-:-:S13]  /*a910*/  ELECT P6, URZ, PT ;  /* 0x00000000003f782f */ /* 0x000fda00038c0000 */
.L_x_390:
[----:B------:R-:W-:Y:S05]  /*a920*/  @!P6 BRA `(.L_x_318) ;  /* 0x000000040008e947 */ /* 0x000fea0003800000 */
[----:B------:R0:W-:Y:S01]  /*a930*/  STL [R1+0x28], R9 ;  /* 0x0000280901007387 */ /* 0x0001e20000100800 */
[----:B------:R-:W-:-:S04]  /*a940*/  ISETP.NE.U32.AND P0, PT, R2, RZ, PT ;  /* 0x000000ff0200720c */ /* 0x000fc80003f05070 */
[----:B------:R-:W-:-:S13]  /*a950*/  ISETP.NE.AND.EX P0, PT, R3, RZ, PT, P0 ;  /* 0x000000ff0300720c */ /* 0x000fda0003f05300 */
[----:B0-----:R-:W-:Y:S05]  /*a960*/  @!P0 BRA `(.L_x_319) ;  /* 0x00000000004c8947 */ /* 0x001fea0003800000 */
[----:B------:R-:W0:Y:S01]  /*a970*/  LDC R12, c[0x0][0x41c] ;  /* 0x00010700ff0c7b82 */ /* 0x000e220000000800 */
[----:B------:R-:W-:Y:S01]  /*a980*/  IMAD.MOV.U32 R7, RZ, RZ, R9 ;  /* 0x000000ffff077224 */ /* 0x000fe200078e0009 */
[----:B------:R-:W-:Y:S01]  /*a990*/  ULDC.64 UR4, c[0x0][0x408] ;  /* 0x0001020000047ab9 */ /* 0x000fe20000000a00 */
[----:B0-----:R-:W-:-:S13]  /*a9a0*/  ISETP.NE.AND P0, PT, R12, 0x1, PT ;  /* 0x000000010c00780c */ /* 0x001fda0003f05270 */
[----:B------:R-:W0:Y:S02]  /*a9b0*/  @P0 LDC.64 R10, c[0x0][0x420] ;  /* 0x00010800ff0a0b82 */ /* 0x000e240000000a00 */
[----:B0-----:R-:W-:-:S05]  /*a9c0*/  @P0 IMAD.HI.U32 R10, R9, R10, RZ ;  /* 0x0000000a090a0227 */ /* 0x001fca00078e00ff */
[----:B------:R-:W-:-:S05]  /*a9d0*/  @P0 SHF.R.U32.HI R7, RZ, R11, R10 ;  /* 0x0000000bff070219 */ /* 0x000fca000001160a */
[--C-:B------:R-:W-:Y:S02]  /*a9e0*/  IMAD.MOV R8, RZ, RZ, -R7.reuse ;  /* 0x000000ffff087224 */ /* 0x100fe400078e0a07 */
[----:B------:R-:W-:Y:S02]  /*a9f0*/  IMAD.MOV.U32 R10, RZ, RZ, R7 ;  /* 0x000000ffff0a7224 */ /* 0x000fe400078e0007 */
[----:B------:R-:W-:Y:S02]  /*aa00*/  IMAD R11, R12, R8, R9 ;  /* 0x000000080c0b7224 */ /* 0x000fe400078e0209 */
[----:B------:R-:W-:-:S03]  /*aa10*/  IMAD R8, R5, UR4, RZ ;  /* 0x0000000405087c24 */ /* 0x000fc6000f8e02ff */
[----:B------:R0:W-:Y:S01]  /*aa20*/  STL [R1+0x28], R11 ;  /* 0x0000280b01007387 */ /* 0x0001e20000100800 */
[----:B------:R-:W-:Y:S01]  /*aa30*/  IMAD R8, R0, UR5, R8 ;  /* 0x0000000500087c24 */ /* 0x000fe2000f8e0208 */
[----:B0-----:R-:W-:-:S03]  /*aa40*/  SHF.R.S32.HI R11, RZ, 0x1f, R7 ;  /* 0x0000001fff0b7819 */ /* 0x001fc60000011407 */
[----:B------:R-:W-:-:S04]  /*aa50*/  IMAD.WIDE.U32 R10, R0, UR4, R10 ;  /* 0x00000004000a7c25 */ /* 0x000fc8000f8e000a */
[----:B------:R-:W-:Y:S01]  /*aa60*/  IMAD.IADD R7, R11, 0x1, R8 ;  /* 0x000000010b077824 */ /* 0x000fe200078e0208 */
[----:B------:R-:W-:-:S04]  /*aa70*/  LEA R12, P0, R10, R2, 0x2 ;  /* 0x000000020a0c7211 */ /* 0x000fc800078010ff */
[----:B------:R-:W-:-:S05]  /*aa80*/  LEA.HI.X R13, R10, R3, R7, 0x2, P0 ;  /* 0x000000030a0d7211 */ /* 0x000fca00000f1407 */
[----:B------:R0:W5:Y:S04]  /*aa90*/  LDG.E R7, desc[UR38][R12.64] ;  /* 0x000000260c077981 */ /* 0x000168000c1e1900 */
.L_x_319:
[----:B------:R-:W2:Y:S01]  /*aaa0*/  LDL R8, [R1] ;  /* 0x0000000001087983 */ /* 0x000ea20000100800 */
[----:B------:R-:W-:-:S03]  /*aab0*/  MOV R11, 0x400 ;  /* 0x00000400000b7802 */ /* 0x000fc60000000f00 */
[----:B------:R-:W3:Y:S01]  /*aac0*/  LDL R10, [R1+0x4] ;  /* 0x00000400010a7983 */ /* 0x000ee20000100800 */
[----:B0-----:R-:W0:Y:S02]  /*aad0*/  S2R R12, SR_CgaCtaId ;  /* 0x00000000000c7919 */ /* 0x001e240000008800 */
[----:B0-----:R-:W-:-:S05]  /*aae0*/  LEA R11, R12, R11, 0x18 ;  /* 0x0000000b0c0b7211 */ /* 0x001fca00078ec0ff */
[----:B--2---:R-:W-:Y:S01]  /*aaf0*/  IMAD R8, R8, 0x8, R11 ;  /* 0x0000000808087824 */ /* 0x004fe200078e020b */
[----:B---3--:R-:W-:-:S04]  /*ab00*/  SHF.L.U32 R10, R10, 0x1f, RZ ;  /* 0x0000001f0a0a7819 */ /* 0x008fc800000006ff */
[----:B------:R-:W0:Y:S02]  /*ab10*/  SYNCS.PHASECHK.TRANS64.TRYWAIT P0, [R8+URZ+0x28c40], R10 ;  /* 0x028c400a080075a7 */ /* 0x000e24000800017f */
[----:B0-----:R-:W-:Y:S05]  /*ab20*/  @!P0 BRA `(.L_x_320) ;  /* 0x0000003400bc8947 */ /* 0x001fea0003800000 */
.L_x_391:
[----:B------:R-:W1:Y:S02]  /*ab30*/  S2R R11, SR_TID.X ;  /* 0x00000000000b7919 */ /* 0x000e640000002100 */
[----:B-1----:R-:W-:-:S04]  /*ab40*/  LOP3.LUT R11, R11, 0x7f, RZ, 0xc0, !PT ;  /* 0x0000007f0b0b7812 */ /* 0x002fc800078ec0ff */
[----:B------:R-:W-:-:S13]  /*ab50*/  ISETP.NE.AND P0, PT, R11, RZ, PT ;  /* 0x000000ff0b00720c */ /* 0x000fda0003f05270 */
[----:B------:R-:W-:Y:S05]  /*ab60*/  @P0 BRA `(.L_x_321) ;  /* 0x00000000001c0947 */ /* 0x000fea0003800000 */
[----:B------:R-:W1:Y:S01]  /*ab70*/  S2R R11, SR_TID.X ;  /* 0x00000000000b7919 */ /* 0x000e620000002100 */
[----:B0-----:R-:W-:-:S04]  /*ab80*/  MOV R10, 0x2000 ;  /* 0x00002000000a7802 */ /* 0x001fc80000000f00 */
[----:B------:R2:W-:Y:S01]  /*ab90*/  SYNCS.ARRIVE.TRANS64 RZ, [R8+URZ+0x28c30], R10 ;  /* 0x028c300a08ff79a7 */ /* 0x0005e2000800003f */
[----:B-1----:R-:W-:-:S04]  /*aba0*/  LOP3.LUT R11, R11, 0x1f, RZ, 0xc0, !PT ;  /* 0x0000001f0b0b7812 */ /* 0x002fc800078ec0ff */
[----:B------:R-:W-:-:S13]  /*abb0*/  ISETP.NE.AND P1, PT, R11, RZ, PT ;  /* 0x000000ff0b00720c */ /* 0x000fda0003f25270 */
[----:B--2---:R-:W-:Y:S05]  /*abc0*/  @!P1 BRA `(.L_x_321) ;  /* 0x0000000000049947 */ /* 0x004fea0003800000 */
[----:B------:R-:W-:Y:S01]  /*abd0*/  BPT.TRAP 0x1 ;  /* 0x000000040000795c */ /* 0x000fe20000300000 */
.L_x_321:
[----:B------:R-:W2:Y:S04]  /*abe0*/  LDL R11, [R1] ;  /* 0x00000000010b7983 */ /* 0x000ea80000100800 */
[----:B------:R-:W3:Y:S04]  /*abf0*/  LDL R14, [R1+0x28] ;  /* 0x00002800010e7983 */ /* 0x000ee80000100800 */
[----:B0-----:R-:W4:Y:S01]  /*ac00*/  LDL R10, [R1+0x8] ;  /* 0x00000800010a7983 */ /* 0x001f220000100800 */
[----:B------:R-:W0:Y:S01]  /*ac10*/  S2R R13, SR_CgaCtaId ;  /* 0x00000000000d7919 */ /* 0x000e220000008800 */
[----:B------:R-:W-:-:S02]  /*ac20*/  MOV R12, 0x400 ;  /* 0x00000400000c7802 */ /* 0x000fc40000000f00 */
[----:B------:R-:W-:Y:S01]  /*ac30*/  R2UR UR9, R8 ;  /* 0x00000000080972ca */ /* 0x000fe200000e0000 */
[----:B------:R-:W-:Y:S01]  /*ac40*/  UIADD3 UR6, UP0, UR40, 0x370, URZ ;  /* 0x0000037028067890 */ /* 0x000fe2000ff1e03f */
[----:B------:R-:W-:Y:S02]  /*ac50*/  R2UR UR12, R4 ;  /* 0x00000000040c72ca */ /* 0x000fe400000e0000 */
[----:B-----5:R-:W-:Y:S01]  /*ac60*/  R2UR UR13, R7 ;  /* 0x00000000070d72ca */ /* 0x020fe200000e0000 */
[----:B------:R-:W-:Y:S01]  /*ac70*/  UIADD3.X UR7, URZ, UR41, URZ, UP0, !UPT ;  /* 0x000000293f077290 */ /* 0x000fe200087fe43f */
[----:B0-----:R-:W-:-:S07]  /*ac80*/  LEA R12, R13, R12, 0x18 ;  /* 0x0000000c0d0c7211 */ /* 0x001fce00078ec0ff */
[----:B------:R-:W-:Y:S01]  /*ac90*/  UIADD3 UR9, UR9, 0x28c30, URZ ;  /* 0x00028c3009097890 */ /* 0x000fe2000fffe03f */
[----:B------:R-:W-:Y:S01]  /*aca0*/  UMOV UR5, 0x14f00000 ;  /* 0x14f0000000057882 */ /* 0x000fe20000000000 */
[----:B------:R-:W-:Y:S01]  /*acb0*/  UMOV UR10, URZ ;  /* 0x0000003f000a7c82 */ /* 0x000fe20008000000 */
[----:B--2---:R-:W-:Y:S01]  /*acc0*/  IMAD R8, R11, 0x2000, R12 ;  /* 0x000020000b087824 */ /* 0x004fe200078e020c */
[----:B---3--:R-:W-:-:S04]  /*acd0*/  R2UR UR11, R14 ;  /* 0x000000000e0b72ca */ /* 0x008fc800000e0000 */
[----:B------:R-:W-:Y:S02]  /*ace0*/  R2UR UR8, R8 ;  /* 0x00000000080872ca */ /* 0x000fe400000e0000 */
[----:B----4-:R-:W-:-:S11]  /*acf0*/  R2UR UR4, R10 ;  /* 0x000000000a0472ca */ /* 0x010fd600000e0000 */
[----:B------:R-:W-:Y:S02]  /*ad00*/  UIADD3 UR8, UR8, 0x22400, URZ ;  /* 0x0002240008087890 */ /* 0x000fe4000fffe03f */
[----:B------:R-:W-:-:S03]  /*ad10*/  ULEA UR11, UR11, UR4, 0x6 ;  /* 0x000000040b0b7291 */ /* 0x000fc6000f8e303f */
[----:B------:R-:W-:-:S06]  /*ad20*/  UMOV UR4, 0x0 ;  /* 0x0000000000047882 */ /* 0x000fcc0000000000 */
[----:B------:R0:W-:Y:S02]  /*ad30*/  UTMALDG.4D [UR8], [UR6], desc[UR4] ;  /* 0x00000408060075b4 */ /* 0x0001e40008019000 */
[----:B0-----:R-:W-:Y:S01]  /*ad40*/  NOP ;  /* 0x0000000000007918 */ /* 0x001fe20000000000 */
.L_x_318:
[----:B------:R-:W2:Y:S01]  /*ad50*/  LDL.LU R12, [R1+0x24] ;  /* 0x00002400010c7983 */ /* 0x000ea20000300800 */
[----:B------:R-:W-:Y:S01]  /*ad60*/  MOV R10, 0x400 ;  /* 0x00000400000a7802 */ /* 0x000fe20000000f00 */
[----:B------:R-:W-:Y:S05]  /*ad70*/  WARPSYNC.ALL ;  /* 0x0000000000007948 */ /* 0x000fea0003800000 */
[----:B------:R-:W0:Y:S01]  /*ad80*/  S2R R11, SR_CgaCtaId ;  /* 0x00000000000b7919 */ /* 0x000e220000008800 */
[----:B------:R-:W-:-:S13]  /*ad90*/  ELECT P0, URZ, PT ;  /* 0x00000000003f782f */ /* 0x000fda0003800000 */
[----:B------:R-:W-:Y:S01]  /*ada0*/  @P0 R2UR UR13, R6 ;  /* 0x00000000060d02ca */ /* 0x000fe200000e0000 */
[----:B------:R-:W-:Y:S01]  /*adb0*/  UIADD3 UR4, UP0, UR40, 0x270, URZ ;  /* 0x0000027028047890 */ /* 0x000fe2000ff1e03f */
[----:B------:R-:W-:Y:S01]  /*adc0*/  @P0 R2UR UR12, R18 ;  /* 0x00000000120c02ca */ /* 0x000fe200000e0000 */
[----:B------:R-:W-:Y:S01]  /*add0*/  UMOV UR6, 0x0 ;  /* 0x0000000000067882 */ /* 0x000fe20000000000 */
[----:B------:R-:W-:Y:S01]  /*ade0*/  @P0 R2UR UR11, R17 ;  /* 0x00000000110b02ca */ /* 0x000fe200000e0000 */
[----:B------:R-:W-:Y:S01]  /*adf0*/  UIADD3.X UR5, URZ, UR41, URZ, UP0, !UPT ;  /* 0x000000293f057290 */ /* 0x000fe200087fe43f */
[----:B------:R-:W-:Y:S01]  /*ae00*/  BSSY B0, `(.L_x_322) ;  /* 0x0000013000007945 */ /* 0x000fe20003800000 */
[----:B------:R-:W-:Y:S01]  /*ae10*/  UMOV UR7, 0x12f00000 ;  /* 0x12f0000000077882 */ /* 0x000fe20000000000 */
[----:B------:R-:W-:Y:S01]  /*ae20*/  UMOV UR10, URZ ;  /* 0x0000003f000a7c82 */ /* 0x000fe20008000000 */
[----:B------:R-:W-:Y:S01]  /*ae30*/  @P0 IMAD.MOV.U32 R8, RZ, RZ, 0x2000 ;  /* 0x00002000ff080424 */ /* 0x000fe200078e00ff */
[----:B0-----:R-:W-:Y:S01]  /*ae40*/  LEA R10, R11, R10, 0x18 ;  /* 0x0000000a0b0a7211 */ /* 0x001fe200078ec0ff */
[----:B------:R-:W-:Y:S03]  /*ae50*/  BAR.SYNC.DEFER_BLOCKING 0x8, 0xa0 ;  /* 0x0202800000007b1d */ /* 0x000fe60000010000 */
[----:B------:R-:W-:-:S13]  /*ae60*/  R2UR UR9, R10 ;  /* 0x000000000a0972ca */ /* 0x000fda00000e0000 */
[----:B------:R-:W-:Y:S02]  /*ae70*/  UIADD3 UR8, UR9, 0x20400, URZ ;  /* 0x0002040009087890 */ /* 0x000fe4000fffe03f */
[----:B------:R-:W-:Y:S01]  /*ae80*/  UIADD3 UR9, UR9, 0x28c00, URZ ;  /* 0x00028c0009097890 */ /* 0x000fe2000fffe03f */
[----:B------:R0:W-:Y:S08]  /*ae90*/  @P0 SYNCS.ARRIVE.TRANS64 RZ, [R10+URZ+0x28c00], R8 ;  /* 0x028c00080aff09a7 */ /* 0x0001f0000800003f */
[----:B------:R0:W-:Y:S01]  /*aea0*/  UTMALDG.4D [UR8], [UR4], desc[UR6] ;  /* 0x00000608040075b4 */ /* 0x0001e20008019000 */
[----:B--2---:R-:W-:-:S05]  /*aeb0*/  VIADD R12, R12, 0x1 ;  /* 0x000000010c0c7836 */ /* 0x004fca0000000000 */
[----:B------:R-:W-:Y:S01]  /*aec0*/  LEA.HI R6, R12, R12, RZ, 0x1 ;  /* 0x0000000c0c067211 */ /* 0x000fe200078f08ff */
[----:B------:R0:W-:Y:S03]  /*aed0*/  STL [R1+0x24], R12 ;  /* 0x0000240c01007387 */ /* 0x0001e60000100800 */
[----:B------:R-:W-:-:S05]  /*aee0*/  LOP3.LUT R6, R6, 0xfffffffe, RZ, 0xc0, !PT ;  /* 0xfffffffe06067812 */ /* 0x000fca00078ec0ff */
[----:B------:R-:W-:-:S05]  /*aef0*/  IMAD.IADD R6, R12, 0x1, -R6 ;  /* 0x000000010c067824 */ /* 0x000fca00078e0a06 */
[----:B------:R-:W-:-:S04]  /*af00*/  SHF.L.U32 R6, R6, 0x1f, RZ ;  /* 0x0000001f06067819 */ /* 0x000fc800000006ff */
[----:B------:R-:W1:Y:S02]  /*af10*/  SYNCS.PHASECHK.TRANS64.TRYWAIT P0, [R10+URZ+0x28c20], R6 ;  /* 0x028c20060a0075a7 */ /* 0x000e64000800017f */
[----:B01----:R-:W-:Y:S05]  /*af20*/  @!P0 BRA `(.L_x_323) ;  /* 0x0000003000d08947 */ /* 0x003fea0003800000 */
.L_x_392:
[----:B------:R-:W-:Y:S05]  /*af30*/  BSYNC B0 ;  /* 0x0000000000007941 */ /* 0x000fea0003800000 */
.L_x_322:
[----:B------:R-:W-:Y:S04]  /*af40*/  BSSY B0, `(.L_x_324) ;  /* 0x0000050000007945 */ /* 0x000fe80003800000 */
[----:B------:R-:W-:Y:S05]  /*af50*/  @!P6 BRA `(.L_x_325) ;  /* 0x000000040038e947 */ /* 0x000fea0003800000 */
[----:B0-----:R-:W2:Y:S01]  /*af60*/  LDL R8, [R1] ;  /* 0x0000000001087983 */ /* 0x001ea20000100800 */
[----:B------:R-:W-:-:S03]  /*af70*/  MOV R11, 0x400 ;  /* 0x00000400000b7802 */ /* 0x000fc60000000f00 */
[----:B------:R-:W3:Y:S01]  /*af80*/  LDL R10, [R1+0x4] ;  /* 0x00000400010a7983 */ /* 0x000ee20000100800 */
[----:B------:R-:W0:Y:S02]  /*af90*/  S2R R12, SR_CgaCtaId ;  /* 0x00000000000c7919 */ /* 0x000e240000008800 */
[----:B0-----:R-:W-:-:S05]  /*afa0*/  LEA R11, R12, R11, 0x18 ;  /* 0x0000000b0c0b7211 */ /* 0x001fca00078ec0ff */
[----:B--2---:R-:W-:Y:S01]  /*afb0*/  IMAD R8, R8, 0x8, R11 ;  /* 0x0000000808087824 */ /* 0x004fe200078e020b */
[----:B---3--:R-:W-:-:S04]  /*afc0*/  SHF.L.U32 R6, R10, 0x1f, RZ ;  /* 0x0000001f0a067819 */ /* 0x008fc800000006ff */
[----:B------:R-:W0:Y:S02]  /*afd0*/  SYNCS.PHASECHK.TRANS64.TRYWAIT P0, [R8+URZ+0x28c60], R6 ;  /* 0x028c6006080075a7 */ /* 0x000e24000800017f */
[----:B0-----:R-:W-:Y:S05]  /*afe0*/  @!P0 BRA `(.L_x_326) ;  /* 0x0000003000c08947 */ /* 0x001fea0003800000 */
.L_x_393:
        /* <DEDUP_REMOVED lines=11> */
.L_x_327:
[----:B0-----:R-:W2:Y:S04]  /*b0a0*/  LDL R6, [R1] ;  /* 0x0000000001067983 */ /* 0x001ea80000100800 */
[----:B------:R-:W3:Y:S04]  /*b0b0*/  LDL R13, [R1+0x28] ;  /* 0x00002800010d7983 */ /* 0x000ee80000100800 */
[----:B------:R-:W4:Y:S01]  /*b0c0*/  LDL R10, [R1+0x8] ;  /* 0x00000800010a7983 */ /* 0x000f220000100800 */
[----:B------:R-:W0:Y:S01]  /*b0d0*/  S2R R12, SR_CgaCtaId ;  /* 0x00000000000c7919 */ /* 0x000e220000008800 */
[----:B------:R-:W-:-:S02]  /*b0e0*/  MOV R11, 0x400 ;  /* 0x00000400000b7802 */ /* 0x000fc40000000f00 */
[----:B------:R-:W-:Y:S01]  /*b0f0*/  R2UR UR9, R8 ;  /* 0x00000000080972ca */ /* 0x000fe200000e0000 */
[----:B------:R-:W-:Y:S01]  /*b100*/  UIADD3 UR4, UP0, UR40, 0x470, URZ ;  /* 0x0000047028047890 */ /* 0x000fe2000ff1e03f */
[----:B------:R-:W-:Y:S02]  /*b110*/  R2UR UR12, R4 ;  /* 0x00000000040c72ca */ /* 0x000fe400000e0000 */
[----:B------:R-:W-:Y:S02]  /*b120*/  R2UR UR13, R7 ;  /* 0x00000000070d72ca */ /* 0x000fe400000e0000 */
[----:B0-----:R-:W-:-:S07]  /*b130*/  LEA R11, R12, R11, 0x18 ;  /* 0x0000000b0c0b7211 */ /* 0x001fce00078ec0ff */
[----:B------:R-:W-:Y:S01]  /*b140*/  UIADD3 UR9, UR9, 0x28c50, URZ ;  /* 0x00028c5009097890 */ /* 0x000fe2000fffe03f */
[----:B------:R-:W-:Y:S01]  /*b150*/  UMOV UR10, URZ ;  /* 0x0000003f000a7c82 */ /* 0x000fe20008000000 */
[----:B------:R-:W-:Y:S01]  /*b160*/  UMOV UR6, 0x0 ;  /* 0x0000000000067882 */ /* 0x000fe20000000000 */
[----:B------:R-:W-:Y:S01]  /*b170*/  UMOV UR7, 0x14f00000 ;  /* 0x14f0000000077882 */ /* 0x000fe20000000000 */
[----:B------:R-:W-:Y:S01]  /*b180*/  UMOV UR16, 0x40 ;  /* 0x0000004000107882 */ /* 0x000fe20000000000 */
[----:B------:R-:W-:Y:S01]  /*b190*/  UMOV UR18, 0x80 ;  /* 0x0000008000127882 */ /* 0x000fe20000000000 */
[----:B------:R-:W-:Y:S01]  /*b1a0*/  UMOV UR20, 0xc0 ;  /* 0x000000c000147882 */ /* 0x000fe20000000000 */
[----:B------:R-:W-:Y:S01]  /*b1b0*/  UMOV UR21, 0x100 ;  /* 0x0000010000157882 */ /* 0x000fe20000000000 */
[----:B------:R-:W-:Y:S01]  /*b1c0*/  UMOV UR22, 0x140 ;  /* 0x0000014000167882 */ /* 0x000fe20000000000 */
[----:B--2---:R-:W-:Y:S01]  /*b1d0*/  IMAD R6, R6, 0x10000, R11 ;  /* 0x0001000006067824 */ /* 0x004fe200078e020b */
[----:B---3--:R-:W-:-:S04]  /*b1e0*/  R2UR UR11, R13 ;  /* 0x000000000d0b72ca */ /* 0x008fc800000e0000 */
[----:B------:R-:W-:Y:S02]  /*b1f0*/  R2UR UR14, R6 ;  /* 0x00000000060e72ca */ /* 0x000fe400000e0000 */
[----:B----4-:R-:W-:-:S11]  /*b200*/  R2UR UR5, R10 ;  /* 0x000000000a0572ca */ /* 0x010fd600000e0000 */
[----:B------:R-:W-:Y:S02]  /*b210*/  UIADD3 UR8, UR14, 0x400, URZ ;  /* 0x000004000e087890 */ /* 0x000fe4000fffe03f */
[----:B------:R-:W-:Y:S02]  /*b220*/  ULEA UR11, UR11, UR5, 0x6 ;  /* 0x000000050b0b7291 */ /* 0x000fe4000f8e303f */
[----:B------:R-:W-:Y:S02]  /*b230*/  UIADD3.X UR5, URZ, UR41, URZ, UP0, !UPT ;  /* 0x000000293f057290 */ /* 0x000fe400087fe43f */
[----:B------:R-:W-:Y:S02]  /*b240*/  UIADD3 UR15, UR14, 0x2400, URZ ;  /* 0x000024000e0f7890 */ /* 0x000fe4000fffe03f */
[----:B------:R-:W-:Y:S02]  /*b250*/  UIADD3 UR17, UR14, 0x4400, URZ ;  /* 0x000044000e117890 */ /* 0x000fe4000fffe03f */
[----:B------:R-:W-:-:S03]  /*b260*/  UIADD3 UR19, UR14, 0x6400, URZ ;  /* 0x000064000e137890 */ /* 0x000fc6000fffe03f */
[----:B------:R0:W-:Y:S02]  /*b270*/  UTMALDG.4D [UR8], [UR4], desc[UR6] ;  /* 0x00000608040075b4 */ /* 0x0001e40008019000 */
[----:B0-----:R-:W-:Y:S01]  /*b280*/  UMOV UR8, UR15 ;  /* 0x0000000f00087c82 */ /* 0x001fe20008000000 */
[----:B------:R-:W-:Y:S01]  /*b290*/  UMOV UR10, UR16 ;  /* 0x00000010000a7c82 */ /* 0x000fe20008000000 */
[----:B------:R-:W-:Y:S01]  /*b2a0*/  UIADD3 UR15, UR14, 0x8400, URZ ;  /* 0x000084000e0f7890 */ /* 0x000fe2000fffe03f */
[----:B------:R0:W-:Y:S01]  /*b2b0*/  UTMALDG.4D [UR8], [UR4], desc[UR6] ;  /* 0x00000608040075b4 */ /* 0x0001e20008019000 */
[----:B------:R-:W-:Y:S01]  /*b2c0*/  UIADD3 UR16, UR14, 0xa400, URZ ;  /* 0x0000a4000e107890 */ /* 0x000fe2000fffe03f */
[----:B0-----:R-:W-:Y:S01]  /*b2d0*/  UMOV UR8, UR17 ;  /* 0x0000001100087c82 */ /* 0x001fe20008000000 */
[----:B------:R-:W-:Y:S02]  /*b2e0*/  UMOV UR10, UR18 ;  /* 0x00000012000a7c82 */ /* 0x000fe40008000000 */
[----:B------:R0:W-:Y:S01]  /*b2f0*/  UTMALDG.4D [UR8], [UR4], desc[UR6] ;  /* 0x00000608040075b4 */ /* 0x0001e20008019000 */
[----:B------:R-:W-:Y:S01]  /*b300*/  UIADD3 UR17, UR14, 0xc400, URZ ;  /* 0x0000c4000e117890 */ /* 0x000fe2000fffe03f */
[----:B0-----:R-:W-:Y:S01]  /*b310*/  UMOV UR8, UR19 ;  /* 0x0000001300087c82 */ /* 0x001fe20008000000 */
[----:B------:R-:W-:-:S02]  /*b320*/  UMOV UR10, UR20 ;  /* 0x00000014000a7c82 */ /* 0x000fc40008000000 */
[----:B------:R0:W-:Y:S02]  /*b330*/  UTMALDG.4D [UR8], [UR4], desc[UR6] ;  /* 0x00000608040075b4 */ /* 0x0001e40008019000 */
[----:B0-----:R-:W-:Y:S01]  /*b340*/  UMOV UR8, UR15 ;  /* 0x0000000f00087c82 */ /* 0x001fe20008000000 */
[----:B------:R-:W-:Y:S01]  /*b350*/  UMOV UR10, UR21 ;  /* 0x00000015000a7c82 */ /* 0x000fe20008000000 */
[----:B------:R-:W-:Y:S01]  /*b360*/  UIADD3 UR15, UR14, 0xe400, URZ ;  /* 0x0000e4000e0f7890 */ /* 0x000fe2000fffe03f */
[----:B------:R0:W-:Y:S02]  /*b370*/  UTMALDG.4D [UR8], [UR4], desc[UR6] ;  /* 0x00000608040075b4 */ /* 0x0001e40008019000 */
[----:B------:R-:W-:Y:S01]  /*b380*/  UMOV UR14, 0x180 ;  /* 0x00000180000e7882 */ /* 0x000fe20000000000 */
[----:B0-----:R-:W-:Y:S01]  /*b390*/  UMOV UR8, UR16 ;  /* 0x0000001000087c82 */ /* 0x001fe20008000000 */
[----:B------:R-:W-:Y:S02]  /*b3a0*/  UMOV UR10, UR22 ;  /* 0x00000016000a7c82 */ /* 0x000fe40008000000 */
[----:B------:R0:W-:Y:S02]  /*b3b0*/  UTMALDG.4D [UR8], [UR4], desc[UR6] ;  /* 0x00000608040075b4 */ /* 0x0001e40008019000 */
[----:B0-----:R-:W-:Y:S01]  /*b3c0*/  UMOV UR8, UR17 ;  /* 0x0000001100087c82 */ /* 0x001fe20008000000 */
[----:B------:R-:W-:Y:S01]  /*b3d0*/  UMOV UR10, UR14 ;  /* 0x0000000e000a7c82 */ /* 0x000fe20008000000 */
[----:B------:R-:W-:Y:S01]  /*b3e0*/  UMOV UR14, 0x1c0 ;  /* 0x000001c0000e7882 */ /* 0x000fe20000000000 */
[----:B------:R0:W-:Y:S02]  /*b3f0*/  UTMALDG.4D [UR8], [UR4], desc[UR6] ;  /* 0x00000608040075b4 */ /* 0x0001e40008019000 */
[----:B0-----:R-:W-:Y:S01]  /*b400*/  UMOV UR8, UR15 ;  /* 0x0000000f00087c82 */ /* 0x001fe20008000000 */
[----:B------:R-:W-:-:S02]  /*b410*/  UMOV UR10, UR14 ;  /* 0x0000000e000a7c82 */ /* 0x000fc40008000000 */
[----:B------:R1:W-:Y:S02]  /*b420*/  UTMALDG.4D [UR8], [UR4], desc[UR6] ;  /* 0x00000608040075b4 */ /* 0x0003e40008019000 */
[----:B-1----:R-:W-:Y:S01]  /*b430*/  NOP ;  /* 0x0000000000007918 */ /* 0x002fe20000000000 */
.L_x_325:
[----:B------:R-:W-:Y:S05]  /*b440*/  BSYNC B0 ;  /* 0x0000000000007941 */ /* 0x000fea0003800000 */
.L_x_324:
[----:B0-----:R-:W2:Y:S01]  /*b450*/  LDL.LU R6, [R1+0x20] ;  /* 0x0000200001067983 */ /* 0x001ea20000300800 */
[----:B------:R-:W-:Y:S01]  /*b460*/  BSSY B0, `(.L_x_328) ;  /* 0x00001a9000007945 */ /* 0x000fe20003800000 */
[----:B--2---:R-:W-:-:S13]  /*b470*/  ISETP.GE.AND P0, PT, R6, 0x41, PT ;  /* 0x000000410600780c */ /* 0x004fda0003f06270 */
[----:B------:R-:W-:Y:S05]  /*b480*/  @!P0 BRA `(.L_x_329) ;  /* 0x0000001800988947 */ /* 0x000fea0003800000 */
[----:B------:R-:W2:Y:S01]  /*b490*/  LDL R8, [R1+0x14] ;  /* 0x0000140001087983 */ /* 0x000ea20000100800 */
[----:B------:R-:W-:Y:S01]  /*b4a0*/  IMAD.MOV.U32 R6, RZ, RZ, 0x1 ;  /* 0x00000001ff067424 */ /* 0x000fe200078e00ff */
[----:B------:R-:W-:Y:S01]  /*b4b0*/  BSSY B1, `(.L_x_330) ;  /* 0x0000091000017945 */ /* 0x000fe20003800000 */
[----:B--2---:R-:W-:-:S05]  /*b4c0*/  IMAD.MOV R11, RZ, RZ, -R8 ;  /* 0x000000ffff0b7224 */ /* 0x004fca00078e0a08 */
[----:B------:R-:W-:-:S05]  /*b4d0*/  VIADDMNMX R11, R11, R6, 0xffffffff, !PT ;  /* 0xffffffff0b0b7446 */ /* 0x000fca0007800106 */
[C---:B------:R-:W-:Y:S02]  /*b4e0*/  IMAD.IADD R6, R8.reuse, 0x1, R11 ;  /* 0x0000000108067824 */ /* 0x040fe400078e020b */
[----:B------:R-:W-:-:S03]  /*b4f0*/  VIADD R8, R8, 0xfffffffe ;  /* 0xfffffffe08087836 */ /* 0x000fc60000000000 */
[----:B------:R-:W-:-:S04]  /*b500*/  LOP3.LUT R6, R6, 0x1, RZ, 0xc0, !PT ;  /* 0x0000000106067812 */ /* 0x000fc800078ec0ff */
[----:B------:R-:W-:-:S13]  /*b510*/  ISETP.NE.U32.AND P0, PT, R6, 0x1, PT ;  /* 0x000000010600780c */ /* 0x000fda0003f05070 */
[----:B------:R-:W-:Y:S05]  /*b520*/  @P0 BRA `(.L_x_331) ;  /* 0x0000000800240947 */ /* 0x000fea0003800000 */
[----:B------:R-:W2:Y:S04]  /*b530*/  LDL.LU R10, [R1] ;  /* 0x00000000010a7983 */ /* 0x000ea80000300800 */
[----:B------:R-:W3:Y:S01]  /*b540*/  LDL.LU R14, [R1+0x4] ;  /* 0x00000400010e7983 */ /* 0x000ee20000300800 */
[----:B------:R-:W-:Y:S01]  /*b550*/  BSSY B2, `(.L_x_332) ;  /* 0x0000084000027945 */ /* 0x000fe20003800000 */
[----:B--2---:R-:W-:-:S04]  /*b560*/  IADD3 R10, R10, 0x1, RZ ;  /* 0x000000010a0a7810 */ /* 0x004fc80007ffe0ff */
[----:B------:R-:W-:-:S04]  /*b570*/  ISETP.NE.AND P0, PT, R10, 0x2, PT ;  /* 0x000000020a00780c */ /* 0x000fc80003f05270 */
[----:B------:R-:W-:Y:S02]  /*b580*/  SEL R6, RZ, 0x1, P0 ;  /* 0x00000001ff067807 */ /* 0x000fe40000000000 */
[----:B------:R-:W-:Y:S02]  /*b590*/  SEL R15, R10, RZ, P0 ;  /* 0x000000ff0a0f7207 */ /* 0x000fe40000000000 */
[----:B---3--:R-:W-:-:S05]  /*b5a0*/  LOP3.LUT R14, R14, R6, RZ, 0x3c, !PT ;  /* 0x000000060e0e7212 */ /* 0x008fca00078e3cff */
[----:B------:R0:W-:Y:S04]  /*b5b0*/  STL [R1+0x4], R14 ;  /* 0x0000040e01007387 */ /* 0x0001e80000100800 */
[----:B------:R0:W-:Y:S01]  /*b5c0*/  STL [R1], R15 ;  /* 0x0000000f01007387 */ /* 0x0001e20000100800 */
[----:B------:R-:W-:Y:S05]  /*b5d0*/  @!P6 BRA `(.L_x_333) ;  /* 0x0000000400ece947 */ /* 0x000fea0003800000 */
[----:B------:R-:W-:-:S04]  /*b5e0*/  ISETP.NE.U32.AND P0, PT, R2, RZ, PT ;  /* 0x000000ff0200720c */ /* 0x000fc80003f05070 */
[----:B------:R-:W-:-:S13]  /*b5f0*/  ISETP.NE.AND.EX P0, PT, R3, RZ, PT, P0 ;  /* 0x000000ff0300720c */ /* 0x000fda0003f05300 */
[----:B------:R-:W-:Y:S05]  /*b600*/  @!P0 BRA `(.L_x_334) ;  /* 0x0000000000488947 */ /* 0x000fea0003800000 */
[----:B------:R-:W1:Y:S01]  /*b610*/  LDC R13, c[0x0][0x41c] ;  /* 0x00010700ff0d7b82 */ /* 0x000e620000000800 */
[----:B------:R-:W-:Y:S01]  /*b620*/  IMAD.MOV.U32 R10, RZ, RZ, R8 ;  /* 0x000000ffff0a7224 */ /* 0x000fe200078e0008 */
[----:B------:R-:W-:Y:S01]  /*b630*/  ULDC.64 UR4, c[0x0][0x408] ;  /* 0x0001020000047ab9 */ /* 0x000fe20000000a00 */
[----:B-1----:R-:W-:-:S13]  /*b640*/  ISETP.NE.AND P0, PT, R13, 0x1, PT ;  /* 0x000000010d00780c */ /* 0x002fda0003f05270 */
[----:B------:R-:W1:Y:S02]  /*b650*/  @P0 LDC.64 R6, c[0x0][0x420] ;  /* 0x00010800ff060b82 */ /* 0x000e640000000a00 */
[----:B-1----:R-:W-:-:S05]  /*b660*/  @P0 IMAD.HI.U32 R6, R8, R6, RZ ;  /* 0x0000000608060227 */ /* 0x002fca00078e00ff */
[----:B------:R-:W-:Y:S01]  /*b670*/  @P0 SHF.R.U32.HI R10, RZ, R7, R6 ;  /* 0x00000007ff0a0219 */ /* 0x000fe20000011606 */
[----:B------:R-:W-:-:S03]  /*b680*/  IMAD R6, R5, UR4, RZ ;  /* 0x0000000405067c24 */ /* 0x000fc6000f8e02ff */
[----:B------:R-:W-:Y:S01]  /*b690*/  SHF.R.S32.HI R7, RZ, 0x1f, R10 ;  /* 0x0000001fff077819 */ /* 0x000fe2000001140a */
[----:B------:R-:W-:Y:S02]  /*b6a0*/  IMAD R12, R0, UR5, R6 ;  /* 0x00000005000c7c24 */ /* 0x000fe4000f8e0206 */
[----:B------:R-:W-:-:S04]  /*b6b0*/  IMAD.MOV.U32 R6, RZ, RZ, R10 ;  /* 0x000000ffff067224 */ /* 0x000fc800078e000a */
[----:B------:R-:W-:-:S04]  /*b6c0*/  IMAD.WIDE.U32 R6, R0, UR4, R6 ;  /* 0x0000000400067c25 */ /* 0x000fc8000f8e0006 */
[----:B------:R-:W-:Y:S01]  /*b6d0*/  IMAD.IADD R12, R12, 0x1, R7 ;  /* 0x000000010c0c7824 */ /* 0x000fe200078e0207 */
[----:B------:R-:W-:-:S04]  /*b6e0*/  LEA R2, P0, R6, R2, 0x2 ;  /* 0x0000000206027211 */ /* 0x000fc800078010ff */
[----:B------:R-:W-:Y:S01]  /*b6f0*/  LEA.HI.X R3, R6, R3, R12, 0x2, P0 ;  /* 0x0000000306037211 */ /* 0x000fe200000f140c */
[----:B------:R-:W-:-:S04]  /*b700*/  IMAD.MOV R6, RZ, RZ, -R10 ;  /* 0x000000ffff067224 */ /* 0x000fc800078e0a0a */
[----:B------:R1:W5:Y:S01]  /*b710*/  LDG.E R7, desc[UR38][R2.64] ;  /* 0x0000002602077981 */ /* 0x000362000c1e1900 */
[----:B------:R-:W-:-:S07]  /*b720*/  IMAD R8, R13, R6, R8 ;  /* 0x000000060d087224 */ /* 0x000fce00078e0208 */
.L_x_334:
[----:B-1----:R-:W1:Y:S01]  /*b730*/  S2R R3, SR_CgaCtaId ;  /* 0x0000000000037919 */ /* 0x002e620000008800 */
[----:B------:R-:W-:Y:S02]  /*b740*/  MOV R2, 0x400 ;  /* 0x0000040000027802 */ /* 0x000fe40000000f00 */
[----:B------:R-:W-:Y:S02]  /*b750*/  SHF.L.U32 R6, R14, 0x1f, RZ ;  /* 0x0000001f0e067819 */ /* 0x000fe400000006ff */
[----:B-1----:R-:W-:-:S05]  /*b760*/  LEA R2, R3, R2, 0x18 ;  /* 0x0000000203027211 */ /* 0x002fca00078ec0ff */
[----:B------:R-:W-:-:S04]  /*b770*/  IMAD R3, R15, 0x8, R2 ;  /* 0x000000080f037824 */ /* 0x000fc800078e0202 */
[----:B------:R-:W1:Y:S02]  /*b780*/  SYNCS.PHASECHK.TRANS64.TRYWAIT P0, [R3+URZ+0x28c40], R6 ;  /* 0x028c4006030075a7 */ /* 0x000e64000800017f */
[----:B-1----:R-:W-:Y:S05]  /*b790*/  @!P0 BRA `(.L_x_335) ;  /* 0x0000002800e88947 */ /* 0x002fea0003800000 */
.L_x_394:
[----:B------:R-:W2:Y:S02]  /*b7a0*/  S2R R2, SR_TID.X ;  /* 0x0000000000027919 */ /* 0x000ea40000002100 */
[----:B--2---:R-:W-:-:S04]  /*b7b0*/  LOP3.LUT R2, R2, 0x7f, RZ, 0xc0, !PT ;  /* 0x0000007f02027812 */ /* 0x004fc800078ec0ff */
[----:B------:R-:W-:-:S13]  /*b7c0*/  ISETP.NE.AND P1, PT, R2, RZ, PT ;  /* 0x000000ff0200720c */ /* 0x000fda0003f25270 */
[----:B------:R-:W-:Y:S05]  /*b7d0*/  @P1 BRA `(.L_x_336) ;  /* 0x00000000001c1947 */ /* 0x000fea0003800000 */
[----:B------:R-:W2:Y:S02]  /*b7e0*/  S2R R2, SR_TID.X ;  /* 0x0000000000027919 */ /* 0x000ea40000002100 */
[----:B--2---:R-:W-:-:S04]  /*b7f0*/  LOP3.LUT R2, R2, 0x1f, RZ, 0xc0, !PT ;  /* 0x0000001f02027812 */ /* 0x004fc800078ec0ff */
[----:B------:R-:W-:Y:S02]  /*b800*/  ISETP.NE.AND P0, PT, R2, RZ, PT ;  /* 0x000000ff0200720c */ /* 0x000fe40003f05270 */
[----:B------:R-:W-:-:S04]  /*b810*/  MOV R2, 0x2000 ;  /* 0x0000200000027802 */ /* 0x000fc80000000f00 */
[----:B------:R2:W-:Y:S07]  /*b820*/  SYNCS.ARRIVE.TRANS64 RZ, [R3+URZ+0x28c30], R2 ;  /* 0x028c300203ff79a7 */ /* 0x0005ee000800003f */
[----:B------:R-:W-:Y:S05]  /*b830*/  @!P0 BRA `(.L_x_336) ;  /* 0x0000000000048947 */ /* 0x000fea0003800000 */
[----:B------:R-:W-:Y:S01]  /*b840*/  BPT.TRAP 0x1 ;  /* 0x000000040000795c */ /* 0x000fe20000300000 */
.L_x_336:
[----:B--2---:R-:W2:Y:S01]  /*b850*/  LDL R2, [R1] ;  /* 0x0000000001027983 */ /* 0x004ea20000100800 */
[----:B------:R-:W-:-:S03]  /*b860*/  MOV R12, 0x400 ;  /* 0x00000400000c7802 */ /* 0x000fc60000000f00 */
[----:B------:R-:W3:Y:S01]  /*b870*/  LDL R10, [R1+0x8] ;  /* 0x00000800010a7983 */ /* 0x000ee20000100800 */
[----:B------:R-:W4:Y:S01]  /*b880*/  S2R R13, SR_CgaCtaId ;  /* 0x00000000000d7919 */ /* 0x000f220000008800 */
[----:B------:R-:W-:Y:S01]  /*b890*/  R2UR UR9, R3 ;  /* 0x00000000030972ca */ /* 0x000fe200000e0000 */
[----:B------:R-:W-:Y:S01]  /*b8a0*/  UIADD3 UR4, UP0, UR40, 0x370, URZ ;  /* 0x0000037028047890 */ /* 0x000fe2000ff1e03f */
[----:B------:R-:W-:Y:S02]  /*b8b0*/  R2UR UR12, R4 ;  /* 0x00000000040c72ca */ /* 0x000fe400000e0000 */
[----:B-----5:R-:W-:Y:S01]  /*b8c0*/  R2UR UR13, R7 ;  /* 0x00000000070d72ca */ /* 0x020fe200000e0000 */
[----:B------:R-:W-:Y:S01]  /*b8d0*/  UIADD3.X UR5, URZ, UR41, URZ, UP0, !UPT ;  /* 0x000000293f057290 */ /* 0x000fe200087fe43f */
[----:B----4-:R-:W-:-:S07]  /*b8e0*/  LEA R12, R13, R12, 0x18 ;  /* 0x0000000c0d0c7211 */ /* 0x010fce00078ec0ff */
[----:B------:R-:W-:Y:S01]  /*b8f0*/  UIADD3 UR9, UR9, 0x28c30, URZ ;  /* 0x00028c3009097890 */ /* 0x000fe2000fffe03f */
[----:B------:R-:W-:Y:S01]  /*b900*/  UMOV UR6, 0x0 ;  /* 0x0000000000067882 */ /* 0x000fe20000000000 */
[----:B------:R-:W-:Y:S01]  /*b910*/  UMOV UR7, 0x14f00000 ;  /* 0x14f0000000077882 */ /* 0x000fe20000000000 */
[----:B------:R-:W-:Y:S01]  /*b920*/  UMOV UR10, URZ ;  /* 0x0000003f000a7c82 */ /* 0x000fe20008000000 */
[----:B--2---:R-:W-:-:S05]  /*b930*/  IMAD R2, R2, 0x2000, R12 ;  /* 0x0000200002027824 */ /* 0x004fca00078e020c */
[----:B------:R-:W-:Y:S01]  /*b940*/  R2UR UR8, R2 ;  /* 0x00000000020872ca */ /* 0x000fe200000e0000 */
[----:B---3--:R-:W-:-:S05]  /*b950*/  IMAD R8, R8, 0x40, R10 ;  /* 0x0000004008087824 */ /* 0x008fca00078e020a */
[----:B------:R-:W-:-:S07]  /*b960*/  R2UR UR11, R8 ;  /* 0x00000000080b72ca */ /* 0x000fce00000e0000 */
[----:B------:R-:W-:-:S09]  /*b970*/  UIADD3 UR8, UR8, 0x22400, URZ ;  /* 0x0002240008087890 */ /* 0x000fd2000fffe03f */
[----:B------:R2:W-:Y:S01]  /*b980*/  UTMALDG.4D [UR8], [UR4], desc[UR6] ;  /* 0x00000608040075b4 */ /* 0x0005e20008019000 */
[----:B------:R-:W3:Y:S02]  /*b990*/  SYNCS.PHASECHK.TRANS64.TRYWAIT P0, [R3+URZ+0x28c60], R6 ;  /* 0x028c6006030075a7 */ /* 0x000ee4000800017f */
[----:B--23--:R-:W-:Y:S05]  /*b9a0*/  @!P0 BRA `(.L_x_337) ;  /* 0x0000002800788947 */ /* 0x00cfea0003800000 */
.L_x_395:
[----:B------:R-:W-:Y:S05]  /*b9b0*/  @P1 BRA `(.L_x_338) ;  /* 0x00000000001c1947 */ /* 0x000fea0003800000 */
[----:B------:R-:W3:Y:S02]  /*b9c0*/  S2R R2, SR_TID.X ;  /* 0x0000000000027919 */ /* 0x000ee40000002100 */
[----:B---3--:R-:W-:-:S04]  /*b9d0*/  LOP3.LUT R2, R2, 0x1f, RZ, 0xc0, !PT ;  /* 0x0000001f02027812 */ /* 0x008fc800078ec0ff */
[----:B------:R-:W-:Y:S01]  /*b9e0*/  ISETP.NE.AND P0, PT, R2, RZ, PT ;  /* 0x000000ff0200720c */ /* 0x000fe20003f05270 */
[----:B------:R-:W-:-:S04]  /*b9f0*/  IMAD.MOV.U32 R2, RZ, RZ, 0x10000 ;  /* 0x00010000ff027424 */ /* 0x000fc800078e00ff */
[----:B------:R3:W-:Y:S08]  /*ba00*/  SYNCS.ARRIVE.TRANS64 RZ, [R3+URZ+0x28c50], R2 ;  /* 0x028c500203ff79a7 */ /* 0x0007f0000800003f */
[----:B------:R-:W-:Y:S05]  /*ba10*/  @!P0 BRA `(.L_x_338) ;  /* 0x0000000000048947 */ /* 0x000fea0003800000 */
[----:B------:R-:W-:Y:S01]  /*ba20*/  BPT.TRAP 0x1 ;  /* 0x000000040000795c */ /* 0x000fe20000300000 */
.L_x_338:
[----:B---3--:R-:W3:Y:S01]  /*ba30*/  LDL R2, [R1] ;  /* 0x0000000001027983 */ /* 0x008ee20000100800 */
[----:B-12---:R-:W-:Y:S01]  /*ba40*/  MOV R6, 0x400 ;  /* 0x0000040000067802 */ /* 0x006fe20000000f00 */
[----:B------:R-:W1:Y:S01]  /*ba50*/  S2R R10, SR_CgaCtaId ;  /* 0x00000000000a7919 */ /* 0x000e620000008800 */
[----:B------:R-:W-:Y:S01]  /*ba60*/  R2UR UR9, R3 ;  /* 0x00000000030972ca */ /* 0x000fe200000e0000 */
[----:B------:R-:W-:Y:S01]  /*ba70*/  UIADD3 UR4, UP0, UR40, 0x470, URZ ;  /* 0x0000047028047890 */ /* 0x000fe2000ff1e03f */
[----:B------:R-:W-:Y:S02]  /*ba80*/  R2UR UR11, R8 ;  /* 0x00000000080b72ca */ /* 0x000fe400000e0000 */
[----:B------:R-:W-:Y:S02]  /*ba90*/  R2UR UR12, R4 ;  /* 0x00000000040c72ca */ /* 0x000fe400000e0000 */
[----:B------:R-:W-:Y:S01]  /*baa0*/  R2UR UR13, R7 ;  /* 0x00000000070d72ca */ /* 0x000fe200000e0000 */
[----:B------:R-:W-:Y:S01]  /*bab0*/  UIADD3.X UR5, URZ, UR41, URZ, UP0, !UPT ;  /* 0x000000293f057290 */ /* 0x000fe200087fe43f */
[----:B-1----:R-:W-:-:S05]  /*bac0*/  LEA R6, R10, R6, 0x18 ;  /* 0x000000060a067211 */ /* 0x002fca00078ec0ff */
        /* <DEDUP_REMOVED lines=9> */
[----:B---3--:R-:W-:-:S05]  /*bb60*/  IMAD R2, R2, 0x10000, R6 ;  /* 0x0001000002027824 */ /* 0x008fca00078e0206 */
        /* <DEDUP_REMOVED lines=9> */
[----:B------:R1:W-:Y:S01]  /*bc00*/  UTMALDG.4D [UR8], [UR4], desc[UR6] ;  /* 0x00000608040075b4 */ /* 0x0003e20008019000 */
[----:B------:R-:W-:Y:S01]  /*bc10*/  UIADD3 UR16, UR14, 0xa400, URZ ;  /* 0x0000a4000e107890 */ /* 0x000fe2000fffe03f */
[----:B-1----:R-:W-:Y:S01]  /*bc20*/  UMOV UR8, UR17 ;  /* 0x0000001100087c82 */ /* 0x002fe20008000000 */
[----:B------:R-:W-:Y:S02]  /*bc30*/  UMOV UR10, UR18 ;  /* 0x00000012000a7c82 */ /* 0x000fe40008000000 */
[----:B------:R1:W-:Y:S01]  /*bc40*/  UTMALDG.4D [UR8], [UR4], desc[UR6] ;  /* 0x00000608040075b4 */ /* 0x0003e20008019000 */
[----:B------:R-:W-:Y:S01]  /*bc50*/  UIADD3 UR17, UR14, 0xc400, URZ ;  /* 0x0000c4000e117890 */ /* 0x000fe2000fffe03f */
[----:B-1----:R-:W-:Y:S01]  /*bc60*/  UMOV UR8, UR19 ;  /* 0x0000001300087c82 */ /* 0x002fe20008000000 */
[----:B------:R-:W-:-:S02]  /*bc70*/  UMOV UR10, UR20 ;  /* 0x00000014000a7c82 */ /* 0x000fc40008000000 */
[----:B------:R1:W-:Y:S02]  /*bc80*/  UTMALDG.4D [UR8], [UR4], desc[UR6] ;  /* 0x00000608040075b4 */ /* 0x0003e40008019000 */
[----:B-1----:R-:W-:Y:S01]  /*bc90*/  UMOV UR8, UR15 ;  /* 0x0000000f00087c82 */ /* 0x002fe20008000000 */
[----:B------:R-:W-:Y:S01]  /*bca0*/  UMOV UR10, UR21 ;  /* 0x00000015000a7c82 */ /* 0x000fe20008000000 */
[----:B------:R-:W-:Y:S01]  /*bcb0*/  UIADD3 UR15, UR14, 0xe400, URZ ;  /* 0x0000e4000e0f7890 */ /* 0x000fe2000fffe03f */
[----:B------:R1:W-:Y:S02]  /*bcc0*/  UTMALDG.4D [UR8], [UR4], desc[UR6] ;  /* 0x00000608040075b4 */ /* 0x0003e40008019000 */
[----:B------:R-:W-:Y:S01]  /*bcd0*/  UMOV UR14, 0x180 ;  /* 0x00000180000e7882 */ /* 0x000fe20000000000 */
[----:B-1----:R-:W-:Y:S01]  /*bce0*/  UMOV UR8, UR16 ;  /* 0x0000001000087c82 */ /* 0x002fe20008000000 */
[----:B------:R-:W-:Y:S02]  /*bcf0*/  UMOV UR10, UR22 ;  /* 0x00000016000a7c82 */ /* 0x000fe40008000000 */
[----:B------:R1:W-:Y:S02]  /*bd00*/  UTMALDG.4D [UR8], [UR4], desc[UR6] ;  /* 0x00000608040075b4 */ /* 0x0003e40008019000 */
[----:B-1----:R-:W-:Y:S01]  /*bd10*/  UMOV UR8, UR17 ;  /* 0x0000001100087c82 */ /* 0x002fe20008000000 */
[----:B------:R-:W-:Y:S01]  /*bd20*/  UMOV UR10, UR14 ;  /* 0x0000000e000a7c82 */ /* 0x000fe20008000000 */
[----:B------:R-:W-:Y:S01]  /*bd30*/  UMOV UR14, 0x1c0 ;  /* 0x000001c0000e7882 */ /* 0x000fe20000000000 */
[----:B------:R1:W-:Y:S02]  /*bd40*/  UTMALDG.4D [UR8], [UR4], desc[UR6] ;  /* 0x00000608040075b4 */ /* 0x0003e40008019000 */
[----:B-1----:R-:W-:Y:S01]  /*bd50*/  UMOV UR8, UR15 ;  /* 0x0000000f00087c82 */ /* 0x002fe20008000000 */
[----:B------:R-:W-:-:S02]  /*bd60*/  UMOV UR10, UR14 ;  /* 0x0000000e000a7c82 */ /* 0x000fc40008000000 */
[----:B------:R1:W-:Y:S02]  /*bd70*/  UTMALDG.4D [UR8], [UR4], desc[UR6] ;  /* 0x00000608040075b4 */ /* 0x0003e40008019000 */
[----:B-1----:R-:W-:Y:S01]  /*bd80*/  NOP ;  /* 0x0000000000007918 */ /* 0x002fe20000000000 */
.L_x_333:
[----:B------:R-:W-:Y:S05]  /*bd90*/  BSYNC B2 ;  /* 0x0000000000027941 */ /* 0x000fea0003800000 */
.L_x_332:
[----:B------:R-:W2:Y:S02]  /*bda0*/  LDL.LU R2, [R1+0x14] ;  /* 0x0000140001027983 */ /* 0x000ea40000300800 */
[----:B--2---:R-:W-:-:S07]  /*bdb0*/  VIADD R8, R2, 0xfffffffd ;  /* 0xfffffffd02087836 */ /* 0x004fce0000000000 */
.L_x_331:
[----:B------:R-:W-:Y:S05]  /*bdc0*/  BSYNC B1 ;  /* 0x0000000000017941 */ /* 0x000fea0003800000 */
.L_x_330:
[----:B------:R-:W-:-:S04]  /*bdd0*/  IADD3 R2, -R11, RZ, RZ ;  /* 0x000000ff0b027210 */ /* 0x000fc80007ffe1ff */
[----:B------:R-:W-:-:S13]  /*bde0*/  ISETP.NE.AND P0, PT, R9, R2, PT ;  /* 0x000000020900720c */ /* 0x000fda0003f05270 */
[----:B------:R-:W-:Y:S05]  /*bdf0*/  @!P0 BRA `(.L_x_329) ;  /* 0x00000010003c8947 */ /* 0x000fea0003800000 */
.L_x_353:
[----:B------:R-:W2:Y:S04]  /*be00*/  LDL.LU R3, [R1] ;  /* 0x0000000001037983 */ /* 0x000ea80000300800 */
[----:B------:R-:W3:Y:S01]  /*be10*/  LDL.LU R2, [R1+0x4] ;  /* 0x0000040001027983 */ /* 0x000ee20000300800 */
[----:B------:R-:W-:Y:S05]  /*be20*/  YIELD ;  /* 0x0000000000007946 */ /* 0x000fea0003800000 */
[----:B------:R-:W-:Y:S01]  /*be30*/  BSSY B1, `(.L_x_339) ;  /* 0x0000081000017945 */ /* 0x000fe20003800000 */
[----:B--2---:R-:W-:-:S05]  /*be40*/  VIADD R9, R3, 0x1 ;  /* 0x0000000103097836 */ /* 0x004fca0000000000 */
[----:B------:R-:W-:-:S04]  /*be50*/  ISETP.NE.AND P0, PT, R9, 0x2, PT ;  /* 0x000000020900780c */ /* 0x000fc80003f05270 */
[----:B------:R-:W-:Y:S02]  /*be60*/  SEL R10, RZ, 0x1, P0 ;  /* 0x00000001ff0a7807 */ /* 0x000fe40000000000 */
[----:B------:R-:W-:Y:S02]  /*be70*/  SEL R9, R9, RZ, P0 ;  /* 0x000000ff09097207 */ /* 0x000fe40000000000 */
[----:B---3--:R-:W-:Y:S01]  /*be80*/  LOP3.LUT R10, R2, R10, RZ, 0x3c, !PT ;  /* 0x0000000a020a7212 */ /* 0x008fe200078e3cff */
[----:B-1----:R-:W-:Y:S06]  /*be90*/  @!P6 BRA `(.L_x_340) ;  /* 0x0000000400e8e947 */ /* 0x002fec0003800000 */
[----:B------:R-:W-:Y:S01]  /*bea0*/  ULDC.64 UR4, c[0x0][0x3f8] ;  /* 0x0000fe0000047ab9 */ /* 0x000fe20000000a00 */
[----:B------:R-:W-:Y:S01]  /*beb0*/  IMAD.MOV.U32 R11, RZ, RZ, R8 ;  /* 0x000000ffff0b7224 */ /* 0x000fe200078e0008 */
[----:B------:R-:W-:-:S04]  /*bec0*/  ISETP.NE.U32.AND P0, PT, RZ, UR4, PT ;  /* 0x00000004ff007c0c */ /* 0x000fc8000bf05070 */
[----:B------:R-:W-:-:S13]  /*bed0*/  ISETP.NE.AND.EX P0, PT, RZ, UR5, PT, P0 ;  /* 0x00000005ff007c0c */ /* 0x000fda000bf05300 */
[----:B------:R-:W-:Y:S05]  /*bee0*/  @!P0 BRA `(.L_x_341) ;  /* 0x0000000000448947 */ /* 0x000fea0003800000 */
[----:B------:R-:W1:Y:S01]  /*bef0*/  LDC R7, c[0x0][0x41c] ;  /* 0x00010700ff077b82 */ /* 0x000e620000000800 */
[----:B------:R-:W-:Y:S01]  /*bf00*/  ULDC.64 UR6, c[0x0][0x408] ;  /* 0x0001020000067ab9 */ /* 0x000fe20000000a00 */
[----:B-1----:R-:W-:-:S13]  /*bf10*/  ISETP.NE.AND P0, PT, R7, 0x1, PT ;  /* 0x000000010700780c */ /* 0x002fda0003f05270 */
[----:B------:R-:W1:Y:S02]  /*bf20*/  @P0 LDC.64 R2, c[0x0][0x420] ;  /* 0x00010800ff020b82 */ /* 0x000e640000000a00 */
[----:B-1----:R-:W-:-:S04]  /*bf30*/  @P0 IMAD.HI.U32 R6, R8, R2, RZ ;  /* 0x0000000208060227 */ /* 0x002fc800078e00ff */
[----:B------:R-:W-:Y:S01]  /*bf40*/  IMAD.MOV.U32 R2, RZ, RZ, R8 ;  /* 0x000000ffff027224 */ /* 0x000fe200078e0008 */
[----:B------:R-:W-:-:S04]  /*bf50*/  @P0 SHF.R.U32.HI R2, RZ, R3, R6 ;  /* 0x00000003ff020219 */ /* 0x000fc80000011606 */
[--C-:B------:R-:W-:Y:S01]  /*bf60*/  SHF.R.S32.HI R3, RZ, 0x1f, R2.reuse ;  /* 0x0000001fff037819 */ /* 0x100fe20000011402 */
[----:B------:R-:W-:-:S04]  /*bf70*/  IMAD.MOV R11, RZ, RZ, -R2 ;  /* 0x000000ffff0b7224 */ /* 0x000fc800078e0a02 */
[----:B------:R-:W-:Y:S02]  /*bf80*/  IMAD R11, R7, R11, R8 ;  /* 0x0000000b070b7224 */ /* 0x000fe400078e0208 */
[----:B------:R-:W-:Y:S02]  /*bf90*/  IMAD R7, R5, UR6, RZ ;  /* 0x0000000605077c24 */ /* 0x000fe4000f8e02ff */
[----:B------:R-:W-:-:S04]  /*bfa0*/  IMAD.WIDE.U32 R2, R0, UR6, R2 ;  /* 0x0000000600027c25 */ /* 0x000fc8000f8e0002 */
[----:B------:R-:W-:Y:S01]  /*bfb0*/  IMAD R7, R0, UR7, R7 ;  /* 0x0000000700077c24 */ /* 0x000fe2000f8e0207 */
[----:B------:R-:W-:-:S03]  /*bfc0*/  LEA R6, P0, R2, UR4, 0x2 ;  /* 0x0000000402067c11 */ /* 0x000fc6000f8010ff */
[----:B------:R-:W-:-:S05]  /*bfd0*/  IMAD.IADD R7, R7, 0x1, R3 ;  /* 0x0000000107077824 */ /* 0x000fca00078e0203 */
[----:B------:R-:W-:-:S06]  /*bfe0*/  LEA.HI.X R7, R2, UR5, R7, 0x2, P0 ;  /* 0x0000000502077c11 */ /* 0x000fcc00080f1407 */
[----:B------:R1:W5:Y:S02]  /*bff0*/  LDG.E R7, desc[UR38][R6.64] ;  /* 0x0000002606077981 */ /* 0x000364000c1e1900 */
.L_x_341:
[----:B------:R-:W2:Y:S01]  /*c000*/  S2R R3, SR_CgaCtaId ;  /* 0x0000000000037919 */ /* 0x000ea20000008800 */
[----:B------:R-:W-:-:S04]  /*c010*/  MOV R2, 0x400 ;  /* 0x0000040000027802 */ /* 0x000fc80000000f00 */
[----:B--2---:R-:W-:Y:S02]  /*c020*/  LEA R2, R3, R2, 0x18 ;  /* 0x0000000203027211 */ /* 0x004fe400078ec0ff */
[----:B------:R-:W-:Y:S02]  /*c030*/  SHF.L.U32 R3, R10, 0x1f, RZ ;  /* 0x0000001f0a037819 */ /* 0x000fe400000006ff */
[----:B------:R-:W-:-:S04]  /*c040*/  LEA R2, R9, R2, 0x3 ;  /* 0x0000000209027211 */ /* 0x000fc800078e18ff */
[----:B------:R-:W2:Y:S02]  /*c050*/  SYNCS.PHASECHK.TRANS64.TRYWAIT P0, [R2+URZ+0x28c40], R3 ;  /* 0x028c4003020075a7 */ /* 0x000ea4000800017f */
[----:B--2---:R-:W-:Y:S05]  /*c060*/  @!P0 BRA `(.L_x_342) ;  /* 0x0000002000dc8947 */ /* 0x004fea0003800000 */
.L_x_396:
[----:B-1----:R-:W1:Y:S02]  /*c070*/  S2R R6, SR_TID.X ;  /* 0x0000000000067919 */ /* 0x002e640000002100 */
[----:B-1----:R-:W-:-:S04]  /*c080*/  LOP3.LUT R6, R6, 0x7f, RZ, 0xc0, !PT ;  /* 0x0000007f06067812 */ /* 0x002fc800078ec0ff */
[----:B------:R-:W-:-:S13]  /*c090*/  ISETP.NE.AND P0, PT, R6, RZ, PT ;  /* 0x000000ff0600720c */ /* 0x000fda0003f05270 */
[----:B------:R-:W-:Y:S05]  /*c0a0*/  @P0 BRA `(.L_x_343) ;  /* 0x00000000001c0947 */ /* 0x000fea0003800000 */
[----:B------:R-:W1:Y:S01]  /*c0b0*/  S2R R6, SR_TID.X ;  /* 0x0000000000067919 */ /* 0x000e620000002100 */
[----:B------:R-:W-:-:S04]  /*c0c0*/  IMAD.MOV.U32 R13, RZ, RZ, 0x2000 ;  /* 0x00002000ff0d7424 */ /* 0x000fc800078e00ff */
[----:B------:R3:W-:Y:S01]  /*c0d0*/  SYNCS.ARRIVE.TRANS64 RZ, [R2+URZ+0x28c30], R13 ;  /* 0x028c300d02ff79a7 */ /* 0x0007e2000800003f */
[----:B-1----:R-:W-:-:S04]  /*c0e0*/  LOP3.LUT R6, R6, 0x1f, RZ, 0xc0, !PT ;  /* 0x0000001f06067812 */ /* 0x002fc800078ec0ff */
[----:B------:R-:W-:-:S13]  /*c0f0*/  ISETP.NE.AND P1, PT, R6, RZ, PT ;  /* 0x000000ff0600720c */ /* 0x000fda0003f25270 */
[----:B---3--:R-:W-:Y:S05]  /*c100*/  @!P1 BRA `(.L_x_343) ;  /* 0x0000000000049947 */ /* 0x008fea0003800000 */
[----:B------:R-:W-:Y:S01]  /*c110*/  BPT.TRAP 0x1 ;  /* 0x000000040000795c */ /* 0x000fe20000300000 */
.L_x_343:
[----:B------:R-:W3:Y:S01]  /*c120*/  LDL R12, [R1+0x8] ;  /* 0x00000800010c7983 */ /* 0x000ee20000100800 */
[----:B------:R-:W-:Y:S01]  /*c130*/  MOV R6, 0x400 ;  /* 0x0000040000067802 */ /* 0x000fe20000000f00 */
[----:B------:R-:W1:Y:S01]  /*c140*/  S2R R13, SR_CgaCtaId ;  /* 0x00000000000d7919 */ /* 0x000e620000008800 */
[----:B------:R-:W-:Y:S01]  /*c150*/  R2UR UR9, R2 ;  /* 0x00000000020972ca */ /* 0x000fe200000e0000 */
[----:B------:R-:W-:Y:S01]  /*c160*/  UIADD3 UR4, UP0, UR40, 0x370, URZ ;  /* 0x0000037028047890 */ /* 0x000fe2000ff1e03f */
[----:B------:R-:W-:Y:S02]  /*c170*/  R2UR UR12, R4 ;  /* 0x00000000040c72ca */ /* 0x000fe400000e0000 */
[----:B-----5:R-:W-:Y:S01]  /*c180*/  R2UR UR13, R7 ;  /* 0x00000000070d72ca */ /* 0x020fe200000e0000 */
[----:B------:R-:W-:Y:S01]  /*c190*/  UIADD3.X UR5, URZ, UR41, URZ, UP0, !UPT ;  /* 0x000000293f057290 */ /* 0x000fe200087fe43f */
[----:B-1----:R-:W-:-:S05]  /*c1a0*/  LEA R6, R13, R6, 0x18 ;  /* 0x000000060d067211 */ /* 0x002fca00078ec0ff */
[----:B------:R-:W-:-:S05]  /*c1b0*/  IMAD R6, R9, 0x2000, R6 ;  /* 0x0000200009067824 */ /* 0x000fca00078e0206 */
[----:B------:R-:W-:Y:S01]  /*c1c0*/  R2UR UR8, R6 ;  /* 0x00000000060872ca */ /* 0x000fe200000e0000 */
[----:B------:R-:W-:Y:S01]  /*c1d0*/  UIADD3 UR9, UR9, 0x28c30, URZ ;  /* 0x00028c3009097890 */ /* 0x000fe2000fffe03f */
[----:B------:R-:W-:Y:S01]  /*c1e0*/  UMOV UR6, 0x0 ;  /* 0x0000000000067882 */ /* 0x000fe20000000000 */
[----:B------:R-:W-:Y:S01]  /*c1f0*/  UMOV UR7, 0x14f00000 ;  /* 0x14f0000000077882 */ /* 0x000fe20000000000 */
[----:B------:R-:W-:-:S09]  /*c200*/  UMOV UR10, URZ ;  /* 0x0000003f000a7c82 */ /* 0x000fd20008000000 */
[----:B------:R-:W-:Y:S01]  /*c210*/  UIADD3 UR8, UR8, 0x22400, URZ ;  /* 0x0002240008087890 */ /* 0x000fe2000fffe03f */
[----:B---3--:R-:W-:-:S05]  /*c220*/  IMAD R6, R11, 0x40, R12 ;  /* 0x000000400b067824 */ /* 0x008fca00078e020c */
[----:B------:R-:W-:-:S13]  /*c230*/  R2UR UR11, R6 ;  /* 0x00000000060b72ca */ /* 0x000fda00000e0000 */
[----:B------:R1:W-:Y:S01]  /*c240*/  UTMALDG.4D [UR8], [UR4], desc[UR6] ;  /* 0x00000608040075b4 */ /* 0x0003e20008019000 */
[----:B------:R-:W3:Y:S02]  /*c250*/  SYNCS.PHASECHK.TRANS64.TRYWAIT P1, [R2+URZ+0x28c60], R3 ;  /* 0x028c6003020075a7 */ /* 0x000ee4000802017f */
[----:B-1-3--:R-:W-:Y:S05]  /*c260*/  @!P1 BRA `(.L_x_344) ;  /* 0x0000002000709947 */ /* 0x00afea0003800000 */
.L_x_397:
        /* <DEDUP_REMOVED lines=8> */
.L_x_345:
        /* <DEDUP_REMOVED lines=53> */
.L_x_340:
[----:B------:R-:W-:Y:S05]  /*c640*/  BSYNC B1 ;  /* 0x0000000000017941 */ /* 0x000fea0003800000 */
.L_x_339:
[----:B------:R-:W-:Y:S01]  /*c650*/  IADD3 R9, R9, 0x1, RZ ;  /* 0x0000000109097810 */ /* 0x000fe20007ffe0ff */
[----:B------:R-:W-:Y:S03]  /*c660*/  BSSY B1, `(.L_x_346) ;  /* 0x0000084000017945 */ /* 0x000fe60003800000 */
[----:B------:R-:W-:-:S04]  /*c670*/  ISETP.NE.AND P0, PT, R9, 0x2, PT ;  /* 0x000000020900780c */ /* 0x000fc80003f05270 */
[----:B------:R-:W-:Y:S02]  /*c680*/  SEL R3, RZ, 0x1, P0 ;  /* 0x00000001ff037807 */ /* 0x000fe40000000000 */
[----:B------:R-:W-:Y:S02]  /*c690*/  SEL R12, R9, RZ, P0 ;  /* 0x000000ff090c7207 */ /* 0x000fe40000000000 */
[----:B------:R-:W-:-:S05]  /*c6a0*/  LOP3.LUT R11, R10, R3, RZ, 0x3c, !PT ;  /* 0x000000030a0b7212 */ /* 0x000fca00078e3cff */
[----:B------:R1:W-:Y:S04]  /*c6b0*/  STL [R1+0x4], R11 ;  /* 0x0000040b01007387 */ /* 0x0003e80000100800 */
[----:B------:R1:W-:Y:S01]  /*c6c0*/  STL [R1], R12 ;  /* 0x0000000c01007387 */ /* 0x0003e20000100800 */
[----:B------:R-:W-:Y:S05]  /*c6d0*/  @!P6 BRA `(.L_x_347) ;  /* 0x0000000400f0e947 */ /* 0x000fea0003800000 */
[----:B------:R-:W-:Y:S01]  /*c6e0*/  ULDC.64 UR4, c[0x0][0x3f8] ;  /* 0x0000fe0000047ab9 */ /* 0x000fe20000000a00 */
[----:B------:R-:W-:Y:S01]  /*c6f0*/  VIADD R9, R8, 0xffffffff ;  /* 0xffffffff08097836 */ /* 0x000fe20000000000 */
[----:B------:R-:W-:-:S04]  /*c700*/  ISETP.NE.U32.AND P0, PT, RZ, UR4, PT ;  /* 0x00000004ff007c0c */ /* 0x000fc8000bf05070 */
[----:B------:R-:W-:-:S13]  /*c710*/  ISETP.NE.AND.EX P0, PT, RZ, UR5, PT, P0 ;  /* 0x00000005ff007c0c */ /* 0x000fda000bf05300 */
[----:B------:R-:W-:Y:S05]  /*c720*/  @!P0 BRA `(.L_x_348) ;  /* 0x0000000000448947 */ /* 0x000fea0003800000 */
[----:B------:R-:W2:Y:S01]  /*c730*/  LDC R6, c[0x0][0x41c] ;  /* 0x00010700ff067b82 */ /* 0x000ea20000000800 */
[----:B------:R-:W-:Y:S02]  /*c740*/  ULDC.64 UR6, c[0x0][0x408] ;  /* 0x0001020000067ab9 */ /* 0x000fe40000000a00 */
[----:B------:R-:W-:-:S04]  /*c750*/  IMAD R7, R5, UR6, RZ ;  /* 0x0000000605077c24 */ /* 0x000fc8000f8e02ff */
[----:B------:R-:W-:Y:S01]  /*c760*/  IMAD R7, R0, UR7, R7 ;  /* 0x0000000700077c24 */ /* 0x000fe2000f8e0207 */
[----:B--2---:R-:W-:-:S13]  /*c770*/  ISETP.NE.AND P0, PT, R6, 0x1, PT ;  /* 0x000000010600780c */ /* 0x004fda0003f05270 */
[----:B------:R-:W2:Y:S02]  /*c780*/  @P0 LDC.64 R2, c[0x0][0x420] ;  /* 0x00010800ff020b82 */ /* 0x000ea40000000a00 */
[----:B--2---:R-:W-:-:S04]  /*c790*/  @P0 IMAD.HI.U32 R10, R9, R2, RZ ;  /* 0x00000002090a0227 */ /* 0x004fc800078e00ff */
[----:B------:R-:W-:Y:S01]  /*c7a0*/  IMAD.MOV.U32 R2, RZ, RZ, R9 ;  /* 0x000000ffff027224 */ /* 0x000fe200078e0009 */
[----:B------:R-:W-:-:S05]  /*c7b0*/  @P0 SHF.R.U32.HI R2, RZ, R3, R10 ;  /* 0x00000003ff020219 */ /* 0x000fca000001160a */
[----:B------:R-:W-:-:S04]  /*c7c0*/  IMAD.MOV R3, RZ, RZ, -R2 ;  /* 0x000000ffff037224 */ /* 0x000fc800078e0a02 */
[----:B------:R-:W-:Y:S01]  /*c7d0*/  IMAD R9, R6, R3, R9 ;  /* 0x0000000306097224 */ /* 0x000fe200078e0209 */
[----:B------:R-:W-:-:S03]  /*c7e0*/  SHF.R.S32.HI R3, RZ, 0x1f, R2 ;  /* 0x0000001fff037819 */ /* 0x000fc60000011402 */
[----:B------:R-:W-:-:S04]  /*c7f0*/  IMAD.WIDE.U32 R2, R0, UR6, R2 ;  /* 0x0000000600027c25 */ /* 0x000fc8000f8e0002 */
[----:B------:R-:W-:Y:S01]  /*c800*/  IMAD.IADD R7, R7, 0x1, R3 ;  /* 0x0000000107077824 */ /* 0x000fe200078e0203 */
[----:B------:R-:W-:-:S04]  /*c810*/  LEA R6, P0, R2, UR4, 0x2 ;  /* 0x0000000402067c11 */ /* 0x000fc8000f8010ff */
[----:B------:R-:W-:-:S06]  /*c820*/  LEA.HI.X R7, R2, UR5, R7, 0x2, P0 ;  /* 0x0000000502077c11 */ /* 0x000fcc00080f1407 */
[----:B------:R2:W5:Y:S03]  /*c830*/  LDG.E R7, desc[UR38][R6.64] ;  /* 0x0000002606077981 */ /* 0x000566000c1e1900 */
.L_x_348:
[----:B------:R-:W3:Y:S01]  /*c840*/  S2R R3, SR_CgaCtaId ;  /* 0x0000000000037919 */ /* 0x000ee20000008800 */
[----:B------:R-:W-:-:S04]  /*c850*/  MOV R2, 0x400 ;  /* 0x0000040000027802 */ /* 0x000fc80000000f00 */
[----:B---3--:R-:W-:Y:S02]  /*c860*/  LEA R2, R3, R2, 0x18 ;  /* 0x0000000203027211 */ /* 0x008fe400078ec0ff */
[----:B------:R-:W-:-:S03]  /*c870*/  SHF.L.U32 R3, R11, 0x1f, RZ ;  /* 0x0000001f0b037819 */ /* 0x000fc600000006ff */
[----:B------:R-:W-:-:S04]  /*c880*/  IMAD R2, R12, 0x8, R2 ;  /* 0x000000080c027824 */ /* 0x000fc800078e0202 */
[----:B------:R-:W3:Y:S02]  /*c890*/  SYNCS.PHASECHK.TRANS64.TRYWAIT P0, [R2+URZ+0x28c40], R3 ;  /* 0x028c4003020075a7 */ /* 0x000ee4000800017f */
[----:B---3--:R-:W-:Y:S05]  /*c8a0*/  @!P0 BRA `(.L_x_349) ;  /* 0x0000001800f48947 */ /* 0x008fea0003800000 */
.L_x_398:
[----:B--2---:R-:W2:Y:S02]  /*c8b0*/  S2R R6, SR_TID.X ;  /* 0x0000000000067919 */ /* 0x004ea40000002100 */
[----:B--2---:R-:W-:-:S04]  /*c8c0*/  LOP3.LUT R6, R6, 0x7f, RZ, 0xc0, !PT ;  /* 0x0000007f06067812 */ /* 0x004fc800078ec0ff */
[----:B------:R-:W-:-:S13]  /*c8d0*/  ISETP.NE.AND P0, PT, R6, RZ, PT ;  /* 0x000000ff0600720c */ /* 0x000fda0003f05270 */
[----:B------:R-:W-:Y:S05]  /*c8e0*/  @P0 BRA `(.L_x_350) ;  /* 0x00000000001c0947 */ /* 0x000fea0003800000 */
[----:B------:R-:W2:Y:S01]  /*c8f0*/  S2R R6, SR_TID.X ;  /* 0x0000000000067919 */ /* 0x000ea20000002100 */
[----:B-1----:R-:W-:-:S04]  /*c900*/  MOV R11, 0x2000 ;  /* 0x00002000000b7802 */ /* 0x002fc80000000f00 */
[----:B------:R4:W-:Y:S01]  /*c910*/  SYNCS.ARRIVE.TRANS64 RZ, [R2+URZ+0x28c30], R11 ;  /* 0x028c300b02ff79a7 */ /* 0x0009e2000800003f */
[----:B--2---:R-:W-:-:S04]  /*c920*/  LOP3.LUT R6, R6, 0x1f, RZ, 0xc0, !PT ;  /* 0x0000001f06067812 */ /* 0x004fc800078ec0ff */
[----:B------:R-:W-:-:S13]  /*c930*/  ISETP.NE.AND P1, PT, R6, RZ, PT ;  /* 0x000000ff0600720c */ /* 0x000fda0003f25270 */
[----:B----4-:R-:W-:Y:S05]  /*c940*/  @!P1 BRA `(.L_x_350) ;  /* 0x0000000000049947 */ /* 0x010fea0003800000 */
[----:B------:R-:W-:Y:S01]  /*c950*/  BPT.TRAP 0x1 ;  /* 0x000000040000795c */ /* 0x000fe20000300000 */
.L_x_350:
[----:B------:R-:W2:Y:S01]  /*c960*/  LDL R6, [R1] ;  /* 0x0000000001067983 */ /* 0x000ea20000100800 */
[----:B-1----:R-:W-:-:S03]  /*c970*/  MOV R11, 0x400 ;  /* 0x00000400000b7802 */ /* 0x002fc60000000f00 */
[----:B------:R-:W4:Y:S01]  /*c980*/  LDL R10, [R1+0x8] ;  /* 0x00000800010a7983 */ /* 0x000f220000100800 */
[----:B------:R-:W1:Y:S01]  /*c990*/  S2R R12, SR_CgaCtaId ;  /* 0x00000000000c7919 */ /* 0x000e620000008800 */
[----:B------:R-:W-:Y:S01]  /*c9a0*/  R2UR UR9, R2 ;  /* 0x00000000020972ca */ /* 0x000fe200000e0000 */
[----:B------:R-:W-:Y:S01]  /*c9b0*/  UIADD3 UR4, UP0, UR40, 0x370, URZ ;  /* 0x0000037028047890 */ /* 0x000fe2000ff1e03f */
[----:B------:R-:W-:Y:S02]  /*c9c0*/  R2UR UR12, R4 ;  /* 0x00000000040c72ca */ /* 0x000fe400000e0000 */
[----:B-----5:R-:W-:Y:S01]  /*c9d0*/  R2UR UR13, R7 ;  /* 0x00000000070d72ca */ /* 0x020fe200000e0000 */
[----:B------:R-:W-:Y:S01]  /*c9e0*/  UIADD3.X UR5, URZ, UR41, URZ, UP0, !UPT ;  /* 0x000000293f057290 */ /* 0x000fe200087fe43f */
[----:B-1----:R-:W-:-:S07]  /*c9f0*/  LEA R11, R12, R11, 0x18 ;  /* 0x0000000b0c0b7211 */ /* 0x002fce00078ec0ff */
[----:B------:R-:W-:Y:S01]  /*ca00*/  UIADD3 UR9, UR9, 0x28c30, URZ ;  /* 0x00028c3009097890 */ /* 0x000fe2000fffe03f */
[----:B------:R-:W-:Y:S01]  /*ca10*/  UMOV UR6, 0x0 ;  /* 0x0000000000067882 */ /* 0x000fe20000000000 */
[----:B------:R-:W-:Y:S01]  /*ca20*/  UMOV UR7, 0x14f00000 ;  /* 0x14f0000000077882 */ /* 0x000fe20000000000 */
[----:B------:R-:W-:Y:S01]  /*ca30*/  UMOV UR10, URZ ;  /* 0x0000003f000a7c82 */ /* 0x000fe20008000000 */
[----:B--2---:R-:W-:-:S05]  /*ca40*/  IMAD R6, R6, 0x2000, R11 ;  /* 0x0000200006067824 */ /* 0x004fca00078e020b */
[----:B------:R-:W-:Y:S01]  /*ca50*/  R2UR UR8, R6 ;  /* 0x00000000060872ca */ /* 0x000fe200000e0000 */
[----:B----4-:R-:W-:-:S05]  /*ca60*/  IMAD R9, R9, 0x40, R10 ;  /* 0x0000004009097824 */ /* 0x010fca00078e020a */
[----:B------:R-:W-:-:S07]  /*ca70*/  R2UR UR11, R9 ;  /* 0x00000000090b72ca */ /* 0x000fce00000e0000 */
[----:B------:R-:W-:-:S09]  /*ca80*/  UIADD3 UR8, UR8, 0x22400, URZ ;  /* 0x0002240008087890 */ /* 0x000fd2000fffe03f */
[----:B------:R1:W-:Y:S01]  /*ca90*/  UTMALDG.4D [UR8], [UR4], desc[UR6] ;  /* 0x00000608040075b4 */ /* 0x0003e20008019000 */
[----:B------:R-:W2:Y:S02]  /*caa0*/  SYNCS.PHASECHK.TRANS64.TRYWAIT P1, [R2+URZ+0x28c60], R3 ;  /* 0x028c6003020075a7 */ /* 0x000ea4000802017f */
[----:B-12---:R-:W-:Y:S05]  /*cab0*/  @!P1 BRA `(.L_x_351) ;  /* 0x0000001800849947 */ /* 0x006fea0003800000 */
.L_x_399:
[----:B------:R-:W-:Y:S05]  /*cac0*/  @P0 BRA `(.L_x_352) ;  /* 0x00000000001c0947 */ /* 0x000fea0003800000 */
[----:B------:R-:W2:Y:S01]  /*cad0*/  S2R R6, SR_TID.X ;  /* 0x0000000000067919 */ /* 0x000ea20000002100 */
[----:B-1-3--:R-:W-:-:S04]  /*cae0*/  IMAD.MOV.U32 R3, RZ, RZ, 0x10000 ;  /* 0x00010000ff037424 */ /* 0x00afc800078e00ff */
[----:B------:R4:W-:Y:S01]  /*caf0*/  SYNCS.ARRIVE.TRANS64 RZ, [R2+URZ+0x28c50], R3 ;  /* 0x028c500302ff79a7 */ /* 0x0009e2000800003f */
[----:B--2---:R-:W-:-:S04]  /*cb00*/  LOP3.LUT R6, R6, 0x1f, RZ, 0xc0, !PT ;  /* 0x0000001f06067812 */ /* 0x004fc800078ec0ff */
[----:B------:R-:W-:-:S13]  /*cb10*/  ISETP.NE.AND P1, PT, R6, RZ, PT ;  /* 0x000000ff0600720c */ /* 0x000fda0003f25270 */
[----:B----4-:R-:W-:Y:S05]  /*cb20*/  @!P1 BRA `(.L_x_352) ;  /* 0x0000000000049947 */ /* 0x010fea0003800000 */
[----:B------:R-:W-:Y:S01]  /*cb30*/  BPT.TRAP 0x1 ;  /* 0x000000040000795c */ /* 0x000fe20000300000 */
.L_x_352:
[----:B-1-3--:R-:W2:Y:S01]  /*cb40*/  LDL R3, [R1] ;  /* 0x0000000001037983 */ /* 0x00aea20000100800 */
[----:B------:R-:W-:Y:S01]  /*cb50*/  MOV R6, 0x400 ;  /* 0x0000040000067802 */ /* 0x000fe20000000f00 */
        /* <DEDUP_REMOVED lines=17> */
[----:B--2---:R-:W-:-:S05]  /*cc70*/  IMAD R2, R3, 0x10000, R6 ;  /* 0x0001000003027824 */ /* 0x004fca00078e0206 */
        /* <DEDUP_REMOVED lines=33> */
[----:B--2---:R-:W-:Y:S01]  /*ce90*/  NOP ;  /* 0x0000000000007918 */ /* 0x004fe20000000000 */
.L_x_347:
[----:B------:R-:W-:Y:S05]  /*cea0*/  BSYNC B1 ;  /* 0x0000000000017941 */ /* 0x000fea0003800000 */
.L_x_346:
[C---:B------:R-:W-:Y:S01]  /*ceb0*/  ISETP.GT.AND P0, PT, R8.reuse, 0x1, PT ;  /* 0x000000010800780c */ /* 0x040fe20003f04270 */
[----:B------:R-:W-:-:S05]  /*cec0*/  VIADD R2, R8, 0xfffffffe ;  /* 0xfffffffe08027836 */ /* 0x000fca0000000000 */
[----:B------:R-:W-:-:S07]  /*ced0*/  MOV R8, R2 ;  /* 0x0000000200087202 */ /* 0x000fce0000000f00 */
[----:B------:R-:W-:Y:S05]  /*cee0*/  @P0 BRA `(.L_x_353) ;  /* 0xffffffec00c40947 */ /* 0x000fea000383ffff */
.L_x_329:
[----:B------:R-:W-:Y:S05]  /*cef0*/  BSYNC B0 ;  /* 0x0000000000007941 */ /* 0x000fea0003800000 */
.L_x_328:
[----:B------:R-:W2:Y:S01]  /*cf00*/  LDL.LU R3, [R1] ;  /* 0x0000000001037983 */ /* 0x000ea20000300800 */
[----:B------:R-:W-:Y:S01]  /*cf10*/  BSSY B0, `(.L_x_354) ;  /* 0x0000016000007945 */ /* 0x000fe20003800000 */
[----:B------:R-:W3:Y:S02]  /*cf20*/  S2R R2, SR_TID.X ;  /* 0x0000000000027919 */ /* 0x000ee40000002100 */
[----:B---3--:R-:W-:-:S04]  /*cf30*/  LOP3.LUT R2, R2, 0x1f, RZ, 0xc0, !PT ;  /* 0x0000001f02027812 */ /* 0x008fc800078ec0ff */
[----:B------:R-:W-:Y:S01]  /*cf40*/  ISETP.NE.AND P1, PT, R2, RZ, PT ;  /* 0x000000ff0200720c */ /* 0x000fe20003f25270 */
[----:B--2---:R-:W-:-:S05]  /*cf50*/  VIADD R0, R3, 0x1 ;  /* 0x0000000103007836 */ /* 0x004fca0000000000 */
[----:B------:R-:W-:-:S04]  /*cf60*/  ISETP.NE.AND P0, PT, R0, 0x2, PT ;  /* 0x000000020000780c */ /* 0x000fc80003f05270 */
[----:B------:R-:W-:Y:S02]  /*cf70*/  SEL R2, R0, RZ, P0 ;  /* 0x000000ff00027207 */ /* 0x000fe40000000000 */
[----:B------:R-:W-:-:S03]  /*cf80*/  SEL R0, RZ, 0x1, P0 ;  /* 0x00000001ff007807 */ /* 0x000fc60000000000 */
[----:B------:R2:W-:Y:S01]  /*cf90*/  STL [R1], R2 ;  /* 0x0000000201007387 */ /* 0x0005e20000100800 */
[----:B------:R-:W-:Y:S05]  /*cfa0*/  @P1 BRA `(.L_x_355) ;  /* 0x0000000000301947 */ /* 0x000fea0003800000 */
[----:B------:R-:W3:Y:S01]  /*cfb0*/  S2R R7, SR_LANEID ;  /* 0x0000000000077919 */ /* 0x000ee20000000000 */
[----:B------:R-:W-:Y:S01]  /*cfc0*/  VOTEU.ANY UR4, UPT, PT ;  /* 0x0000000000047886 */ /* 0x000fe200038e0100 */
[----:B--2---:R-:W2:Y:S01]  /*cfd0*/  LDC.64 R2, c[0x0][0xc38] ;  /* 0x00030e00ff027b82 */ /* 0x004ea20000000a00 */
[----:B------:R-:W3:Y:S08]  /*cfe0*/  FLO.U32 R4, UR4 ;  /* 0x0000000400047d00 */ /* 0x000ef000080e0000 */
[----:B------:R-:W2:Y:S01]  /*cff0*/  POPC R5, UR4 ;  /* 0x0000000400057d09 */ /* 0x000ea20008000000 */
[----:B---3--:R-:W-:-:S13]  /*d000*/  ISETP.EQ.U32.AND P0, PT, R4, R7, PT ;  /* 0x000000070400720c */ /* 0x008fda0003f02070 */
[----:B--2---:R-:W2:Y:S01]  /*d010*/  @P0 ATOMG.E.ADD.STRONG.GPU PT, R3, desc[UR38][R2.64], R5 ;  /* 0x00000005020309a8 */ /* 0x004ea200081ee1e6 */
[----:B------:R-:W3:Y:S02]  /*d020*/  S2R R6, SR_LTMASK ;  /* 0x0000000000067919 */ /* 0x000ee40000003900 */
[----:B---3--:R-:W-:-:S04]  /*d030*/  LOP3.LUT R6, R6, UR4, RZ, 0xc0, !PT ;  /* 0x0000000406067c12 */ /* 0x008fc8000f8ec0ff */
[----:B------:R-:W3:Y:S01]  /*d040*/  POPC R7, R6 ;  /* 0x0000000600077309 */ /* 0x000ee20000000000 */
[----:B--2---:R-:W3:Y:S02]  /*d050*/  SHFL.IDX PT, R4, R3, R4, 0x1f ;  /* 0x00001f0403047589 */ /* 0x004ee400000e0000 */
[----:B---3--:R-:W-:-:S07]  /*d060*/  IADD3 R16, R4, UR37, R7 ;  /* 0x0000002504107c10 */ /* 0x008fce000fffe007 */
.L_x_355:
[----:B------:R-:W-:Y:S05]  /*d070*/  BSYNC B0 ;  /* 0x0000000000007941 */ /* 0x000fea0003800000 */
.L_x_354:
[----:B--2---:R-:W2:Y:S02]  /*d080*/  LDL.LU R2, [R1+0x4] ;  /* 0x0000040001027983 */ /* 0x004ea40000300800 */
[----:B--2---:R-:W-:-:S05]  /*d090*/  LOP3.LUT R2, R2, R0, RZ, 0x3c, !PT ;  /* 0x0000000002027212 */ /* 0x004fca00078e3cff */
[----:B------:R2:W-:Y:S02]  /*d0a0*/  STL [R1+0x4], R2 ;  /* 0x0000040201007387 */ /* 0x0005e40000100800 */
.L_x_311:
[----:B------:R-:W-:Y:S05]  /*d0b0*/  BSYNC B6 ;  /* 0x0000000000067941 */ /* 0x000fea0003800000 */
.L_x_309:
[----:B------:R-:W-:-:S03]  /*d0c0*/  UMOV UR4, 0xffffffff ;  /* 0xffffffff00047882 */ /* 0x000fc60000000000 */
[----:B------:R-:W-:Y:S05]  /*d0d0*/  BRA.DIV UR4, `(.L_x_356) ;  /* 0x0000001604107947 */ /* 0x000fea000b800000 */
[----:B------:R3:W4:Y:S04]  /*d0e0*/  SHFL.IDX PT, R4, R16, RZ, 0x1f ;  /* 0x00001fff10047589 */ /* 0x00072800000e0000 */
[----:B------:R3:W0:Y:S02]  /*d0f0*/  SHFL.IDX PT, R5, R16, 0x1, 0x1f ;  /* 0x00201f0010057f89 */ /* 0x00062400000e0000 */
.L_x_403:
[----:B0-----:R-:W0:Y:S01]  /*d100*/  S2R R0, SR_TID.X ;  /* 0x0000000000007919 */ /* 0x001e220000002100 */
[----:B------:R-:W-:Y:S01]  /*d110*/  ULDC UR4, c[0x0][0xc14] ;  /* 0x0003050000047ab9 */ /* 0x000fe20000000800 */
[----:B------:R-:W-:Y:S01]  /*d120*/  BSSY B0, `(.L_x_357) ;  /* 0x000000b000007945 */ /* 0x000fe20003800000 */
[----:B------:R-:W-:Y:S01]  /*d130*/  IMAD.MOV.U32 R3, RZ, RZ, RZ ;  /* 0x000000ffff037224 */ /* 0x000fe200078e00ff */
[----:B0-----:R-:W-:Y:S01]  /*d140*/  LOP3.LUT R8, R0, 0x1f, RZ, 0xc0, !PT ;  /* 0x0000001f00087812 */ /* 0x001fe200078ec0ff */
[----:B------:R-:W-:-:S03]  /*d150*/  IMAD.U32 R0, RZ, RZ, UR4 ;  /* 0x00000004ff007e24 */ /* 0x000fc6000f8e00ff */
[C---:B------:R-:W-:Y:S01]  /*d160*/  ISETP.NE.AND P0, PT, R8.reuse, 0x1f, PT ;  /* 0x0000001f0800780c */ /* 0x040fe20003f05270 */
[----:B------:R-:W-:-:S05]  /*d170*/  IMAD.IADD R7, R8, 0x1, R19 ;  /* 0x0000000108077824 */ /* 0x000fca00078e0213 */
[----:B------:R-:W-:-:S13]  /*d180*/  ISETP.GE.OR P0, PT, R7, R0, !P0 ;  /* 0x000000000700720c */ /* 0x000fda0004706670 */
[----:B------:R-:W-:Y:S05]  /*d190*/  @P0 BRA `(.L_x_358) ;  /* 0x00000000000c0947 */ /* 0x000fea0003800000 */
[----:B--2---:R-:W0:Y:S02]  /*d1a0*/  LDC.64 R2, c[0x0][0xc58] ;  /* 0x00031600ff027b82 */ /* 0x004e240000000a00 */
[----:B0-----:R-:W-:-:S06]  /*d1b0*/  IMAD.WIDE R2, R7, 0x4, R2 ;  /* 0x0000000407027825 */ /* 0x001fcc00078e0202 */
[----:B------:R0:W5:Y:S02]  /*d1c0*/  LDG.E R3, desc[UR38][R2.64] ;  /* 0x0000002602037981 */ /* 0x000164000c1e1900 */
.L_x_358:
[----:B------:R-:W-:Y:S05]  /*d1d0*/  BSYNC B0 ;  /* 0x0000000000007941 */ /* 0x000fea0003800000 */
.L_x_357:
[----:B------:R-:W-:-:S03]  /*d1e0*/  UMOV UR4, 0xffffffff ;  /* 0xffffffff00047882 */ /* 0x000fc60000000000 */
[----:B------:R-:W-:Y:S05]  /*d1f0*/  BRA.DIV UR4, `(.L_x_359) ;  /* 0x0000001604147947 */ /* 0x000fea000b800000 */
[----:B-----5:R-:W0:Y:S01]  /*d200*/  SHFL.UP PT, R14, R3, 0x1, RZ ;  /* 0x04200000030e7989 */ /* 0x020e2200000e00ff */
[C---:B------:R-:W-:Y:S02]  /*d210*/  ISETP.NE.AND P0, PT, R8.reuse, RZ, PT ;  /* 0x000000ff0800720c */ /* 0x040fe40003f05270 */
[----:B------:R-:W-:Y:S02]  /*d220*/  ISETP.GE.U32.AND P1, PT, R8, 0x2, PT ;  /* 0x000000020800780c */ /* 0x000fe40003f26070 */
[----:B0-----:R-:W-:Y:S02]  /*d230*/  SEL R14, R14, RZ, P0 ;  /* 0x000000ff0e0e7207 */ /* 0x001fe40000000000 */
[----:B------:R-:W-:-:S03]  /*d240*/  ISETP.GE.U32.AND P0, PT, R8, 0x4, PT ;  /* 0x000000040800780c */ /* 0x000fc60003f06070 */
[----:B------:R-:W-:-:S05]  /*d250*/  IMAD.IADD R13, R3, 0x1, R14 ;  /* 0x00000001030d7824 */ /* 0x000fca00078e020e */
[----:B------:R-:W2:Y:S02]  /*d260*/  SHFL.UP PT, R14, R13, 0x2, RZ ;  /* 0x044000000d0e7989 */ /* 0x000ea400000e00ff */
[----:B--2---:R-:W-:Y:S02]  /*d270*/  SEL R2, R14, RZ, P1 ;  /* 0x000000ff0e027207 */ /* 0x004fe40000800000 */
[----:B------:R-:W-:Y:S02]  /*d280*/  ISETP.GE.U32.AND P1, PT, R8, 0x8, PT ;  /* 0x000000080800780c */ /* 0x000fe40003f26070 */
[----:B------:R-:W-:-:S05]  /*d290*/  IADD3 R2, R13, R2, RZ ;  /* 0x000000020d027210 */ /* 0x000fca0007ffe0ff */
        /* <DEDUP_REMOVED lines=10> */
[----:B------:R0:W2:Y:S02]  /*d340*/  SHFL.IDX PT, R14, R2, 0x1f, 0x1f ;  /* 0x03e01f00020e7f89 */ /* 0x0000a400000e0000 */
.L_x_411:
[----:B------:R-:W-:Y:S02]  /*d350*/  ULDC UR4, c[0x0][0xc10] ;  /* 0x0003040000047ab9 */ /* 0x000fe40000000800 */
[----:B---3--:R-:W-:-:S04]  /*d360*/  IMAD.U32 R16, RZ, RZ, UR4 ;  /* 0x00000004ff107e24 */ /* 0x008fc8000f8e00ff */
[----:B--2---:R-:W-:-:S04]  /*d370*/  IMAD R6, R14, R16, RZ ;  /* 0x000000100e067224 */ /* 0x004fc800078e02ff */
[----:B------:R-:W-:-:S05]  /*d380*/  IMAD.IADD R5, R5, 0x1, R6 ;  /* 0x0000000105057824 */ /* 0x000fca00078e0206 */
[----:B----4-:R-:W-:-:S13]  /*d390*/  ISETP.GT.AND P0, PT, R5, R4, PT ;  /* 0x000000040500720c */ /* 0x010fda0003f04270 */
[----:B------:R-:W-:Y:S05]  /*d3a0*/  @P0 BRA `(.L_x_360) ;  /* 0x0000000000b40947 */ /* 0x000fea0003800000 */
[----:B------:R-:W2:Y:S02]  /*d3b0*/  LDC R0, c[0x0][0xc14] ;  /* 0x00030500ff007b82 */ /* 0x000ea40000000800 */
.L_x_365:
[----:B------:R-:W-:-:S04]  /*d3c0*/  IADD3 R19, R19, 0x1f, RZ ;  /* 0x0000001f13137810 */ /* 0x000fc80007ffe0ff */
[----:B--2---:R-:W-:-:S13]  /*d3d0*/  ISETP.GE.AND P0, PT, R19, R0, PT ;  /* 0x000000001300720c */ /* 0x004fda0003f06270 */
[----:B------:R-:W-:Y:S05]  /*d3e0*/  @P0 BRA `(.L_x_361) ;  /* 0x00000004005c0947 */ /* 0x000fea0003800000 */
[----:B0-----:R-:W0:Y:S01]  /*d3f0*/  S2R R2, SR_TID.X ;  /* 0x0000000000027919 */ /* 0x001e220000002100 */
[----:B------:R-:W-:Y:S01]  /*d400*/  BSSY B0, `(.L_x_362) ;  /* 0x000000a000007945 */ /* 0x000fe20003800000 */
[----:B------:R-:W-:Y:S01]  /*d410*/  IMAD.MOV.U32 R3, RZ, RZ, RZ ;  /* 0x000000ffff037224 */ /* 0x000fe200078e00ff */
[----:B0-----:R-:W-:-:S04]  /*d420*/  LOP3.LUT R8, R2, 0x1f, RZ, 0xc0, !PT ;  /* 0x0000001f02087812 */ /* 0x001fc800078ec0ff */
[C---:B------:R-:W-:Y:S01]  /*d430*/  ISETP.NE.AND P1, PT, R8.reuse, 0x1f, PT ;  /* 0x0000001f0800780c */ /* 0x040fe20003f25270 */
[----:B------:R-:W-:-:S05]  /*d440*/  IMAD.IADD R7, R8, 0x1, R19 ;  /* 0x0000000108077824 */ /* 0x000fca00078e0213 */
[----:B------:R-:W-:-:S13]  /*d450*/  ISETP.GE.OR P0, PT, R7, R0, !P1 ;  /* 0x000000000700720c */ /* 0x000fda0004f06670 */
[----:B------:R-:W-:Y:S05]  /*d460*/  @P0 BRA `(.L_x_363) ;  /* 0x00000000000c0947 */ /* 0x000fea0003800000 */
[----:B------:R-:W0:Y:S02]  /*d470*/  LDC.64 R2, c[0x0][0xc58] ;  /* 0x00031600ff027b82 */ /* 0x000e240000000a00 */
[----:B0-----:R-:W-:-:S06]  /*d480*/  IMAD.WIDE R2, R7, 0x4, R2 ;  /* 0x0000000407027825 */ /* 0x001fcc00078e0202 */
[----:B------:R0:W5:Y:S02]  /*d490*/  LDG.E R3, desc[UR38][R2.64] ;  /* 0x0000002602037981 */ /* 0x000164000c1e1900 */
.L_x_363:
[----:B------:R-:W-:Y:S05]  /*d4a0*/  BSYNC B0 ;  /* 0x0000000000007941 */ /* 0x000fea0003800000 */
.L_x_362:
[----:B------:R-:W-:-:S03]  /*d4b0*/  UMOV UR4, 0xffffffff ;  /* 0xffffffff00047882 */ /* 0x000fc60000000000 */
[----:B------:R-:W-:Y:S05]  /*d4c0*/  BRA.DIV UR4, `(.L_x_364) ;  /* 0x0000001604307947 */ /* 0x000fea000b800000 */
[----:B-----5:R-:W2:Y:S01]  /*d4d0*/  SHFL.UP PT, R14, R3, 0x1, RZ ;  /* 0x04200000030e7989 */ /* 0x020ea200000e00ff */
[C---:B------:R-:W-:Y:S02]  /*d4e0*/  ISETP.NE.AND P0, PT, R8.reuse, RZ, PT ;  /* 0x000000ff0800720c */ /* 0x040fe40003f05270 */
[----:B------:R-:W-:Y:S02]  /*d4f0*/  ISETP.GE.U32.AND P1, PT, R8, 0x2, PT ;  /* 0x000000020800780c */ /* 0x000fe40003f26070 */
[----:B--2---:R-:W-:Y:S02]  /*d500*/  SEL R14, R14, RZ, P0 ;  /* 0x000000ff0e0e7207 */ /* 0x004fe40000000000 */
[----:B------:R-:W-:-:S03]  /*d510*/  ISETP.GE.U32.AND P0, PT, R8, 0x4, PT ;  /* 0x000000040800780c */ /* 0x000fc60003f06070 */
[----:B------:R-:W-:-:S05]  /*d520*/  IMAD.IADD R13, R3, 0x1, R14 ;  /* 0x00000001030d7824 */ /* 0x000fca00078e020e */
        /* <DEDUP_REMOVED lines=9> */
[----:B0-----:R-:W-:-:S04]  /*d5c0*/  SEL R7, R14, RZ, P1 ;  /* 0x000000ff0e077207 */ /* 0x001fc80000800000 */
[----:B------:R-:W-:-:S05]  /*d5d0*/  IADD3 R7, R6, R7, RZ ;  /* 0x0000000706077210 */ /* 0x000fca0007ffe0ff */
[----:B------:R-:W0:Y:S02]  /*d5e0*/  SHFL.UP PT, R14, R7, 0x10, RZ ;  /* 0x06000000070e7989 */ /* 0x000e2400000e00ff */
[----:B0-----:R-:W-:-:S05]  /*d5f0*/  SEL R14, R14, RZ, P0 ;  /* 0x000000ff0e0e7207 */ /* 0x001fca0000000000 */
[----:B------:R-:W-:-:S05]  /*d600*/  IMAD.IADD R2, R7, 0x1, R14 ;  /* 0x0000000107027824 */ /* 0x000fca00078e020e */
[----:B------:R0:W2:Y:S02]  /*d610*/  SHFL.IDX PT, R14, R2, 0x1f, 0x1f ;  /* 0x03e01f00020e7f89 */ /* 0x0000a400000e0000 */
.L_x_419:
[----:B------:R-:W-:Y:S02]  /*d620*/  ULDC UR4, c[0x0][0xc10] ;  /* 0x0003040000047ab9 */ /* 0x000fe40000000800 */
[----:B------:R-:W-:-:S04]  /*d630*/  IMAD.U32 R16, RZ, RZ, UR4 ;  /* 0x00000004ff107e24 */ /* 0x000fc8000f8e00ff */
[----:B--2---:R-:W-:-:S04]  /*d640*/  IMAD R6, R14, R16, RZ ;  /* 0x000000100e067224 */ /* 0x004fc800078e02ff */
[----:B------:R-:W-:-:S05]  /*d650*/  IMAD.IADD R5, R6, 0x1, R5 ;  /* 0x0000000106057824 */ /* 0x000fca00078e0205 */
[----:B------:R-:W-:-:S13]  /*d660*/  ISETP.GT.AND P0, PT, R5, R4, PT ;  /* 0x000000040500720c */ /* 0x000fda0003f04270 */
[----:B------:R-:W-:Y:S05]  /*d670*/  @!P0 BRA `(.L_x_365) ;  /* 0xfffffffc00508947 */ /* 0x000fea000383ffff */
.L_x_360:
[----:B------:R-:W-:Y:S01]  /*d680*/  IMAD.IADD R6, R5, 0x1, -R6 ;  /* 0x0000000105067824 */ /* 0x000fe200078e0a06 */
[----:B------:R-:W-:-:S03]  /*d690*/  UMOV UR4, 0xffffffff ;  /* 0xffffffff00047882 */ /* 0x000fc60000000000 */
[----:B------:R-:W-:-:S05]  /*d6a0*/  IMAD R5, R2, R16, R6 ;  /* 0x0000001002057224 */ /* 0x000fca00078e0206 */
[----:B------:R-:W-:Y:S01]  /*d6b0*/  ISETP.GT.AND P6, PT, R5, R4, PT ;  /* 0x000000040500720c */ /* 0x000fe20003fc4270 */
[----:B------:R-:W-:-:S12]  /*d6c0*/  BRA.DIV UR4, `(.L_x_366) ;  /* 0x0000001604807947 */ /* 0x000fd8000b800000 */
[----:B------:R-:W-:-:S04]  /*d6d0*/  VOTE.ANY R7, PT, !P6 ;  /* 0x0000000000077806 */ /* 0x000fc800070e0100 */
[----:B------:R-:W2:Y:S02]  /*d6e0*/  POPC R5, R7 ;  /* 0x0000000700057309 */ /* 0x000ea40000000000 */
[----:B--2---:R2:W3:Y:S02]  /*d6f0*/  SHFL.IDX PT, R17, R3, R5, 0x1f ;  /* 0x00001f0503117589 */ /* 0x0044e400000e0000 */
.L_x_423:
[----:B------:R-:W-:Y:S02]  /*d700*/  ISETP.NE.AND P0, PT, R7, RZ, PT ;  /* 0x000000ff0700720c */ /* 0x000fe40003f05270 */
[----:B------:R-:W-:-:S11]  /*d710*/  MOV R14, RZ ;  /* 0x000000ff000e7202 */ /* 0x000fd60000000f00 */
[----:B------:R-:W-:Y:S05]  /*d720*/  @!P0 BRA `(.L_x_367) ;  /* 0x0000000000108947 */ /* 0x000fea0003800000 */
[----:B------:R-:W-:Y:S01]  /*d730*/  UMOV UR4, 0xffffffff ;  /* 0xffffffff00047882 */ /* 0x000fe20000000000 */
[----:B-1----:R-:W-:Y:S02]  /*d740*/  VIADD R12, R5, 0xffffffff ;  /* 0xffffffff050c7836 */ /* 0x002fe40000000000 */
[----:B------:R-:W-:Y:S05]  /*d750*/  BRA.DIV UR4, `(.L_x_368) ;  /* 0x0000001604a47947 */ /* 0x000fea000b800000 */
[----:B------:R4:W1:Y:S02]  /*d760*/  SHFL.IDX PT, R14, R2, R12, 0x1f ;  /* 0x00001f0c020e7589 */ /* 0x00086400000e0000 */
.L_x_367:
[----:B---3--:R-:W-:Y:S01]  /*d770*/  IABS R7, R17 ;  /* 0x0000001100077213 */ /* 0x008fe20000000000 */
[----:B-1----:R-:W-:Y:S02]  /*d780*/  IMAD R16, R14, R16, R6 ;  /* 0x000000100e107224 */ /* 0x002fe400078e0206 */
[----:B------:R-:W-:Y:S01]  /*d790*/  IMAD.IADD R19, R5, 0x1, R19 ;  /* 0x0000000105137824 */ /* 0x000fe200078e0213 */
[----:B------:R-:W1:Y:S08]  /*d7a0*/  I2F.RP R8, R7 ;  /* 0x0000000700087306 */ /* 0x000e700000209400 */
[----:B-1----:R-:W2:Y:S02]  /*d7b0*/  MUFU.RCP R8, R8 ;  /* 0x0000000800087308 */ /* 0x002ea40000001000 */
[----:B--2---:R-:W-:-:S06]  /*d7c0*/  VIADD R3, R8, 0xffffffe ;  /* 0x0ffffffe08037836 */ /* 0x004fcc0000000000 */
[----:B------:R-:W0:Y:S02]  /*d7d0*/  F2I.FTZ.U32.TRUNC.NTZ R3, R3 ;  /* 0x0000000300037305 */ /* 0x000e24000021f000 */
[----:B0---4-:R-:W-:-:S04]  /*d7e0*/  IMAD.MOV R2, RZ, RZ, -R3 ;  /* 0x000000ffff027224 */ /* 0x011fc800078e0a03 */
[----:B------:R-:W-:Y:S02]  /*d7f0*/  IMAD R9, R2, R7, RZ ;  /* 0x0000000702097224 */ /* 0x000fe400078e02ff */
[----:B------:R-:W-:-:S04]  /*d800*/  IMAD.MOV.U32 R2, RZ, RZ, RZ ;  /* 0x000000ffff027224 */ /* 0x000fc800078e00ff */
[----:B------:R-:W-:Y:S01]  /*d810*/  IMAD.HI.U32 R6, R3, R9, R2 ;  /* 0x0000000903067227 */ /* 0x000fe200078e0002 */
[----:B------:R-:W-:Y:S02]  /*d820*/  IADD3 R2, R4, -R16, RZ ;  /* 0x8000001004027210 */ /* 0x000fe40007ffe0ff */
[----:B------:R-:W-:Y:S02]  /*d830*/  IABS R4, R17 ;  /* 0x0000001100047213 */ /* 0x000fe40000000000 */
[----:B------:R-:W-:-:S03]  /*d840*/  IABS R3, R2 ;  /* 0x0000000200037213 */ /* 0x000fc60000000000 */
[----:B------:R-:W-:Y:S02]  /*d850*/  IMAD.MOV R4, RZ, RZ, -R4 ;  /* 0x000000ffff047224 */ /* 0x000fe400078e0a04 */
[----:B------:R-:W-:-:S04]  /*d860*/  IMAD.HI.U32 R6, R6, R3, RZ ;  /* 0x0000000306067227 */ /* 0x000fc800078e00ff */
[----:B------:R-:W-:Y:S01]  /*d870*/  IMAD R4, R6, R4, R3 ;  /* 0x0000000406047224 */ /* 0x000fe200078e0203 */
[----:B------:R-:W-:-:S04]  /*d880*/  LOP3.LUT R3, R2, R17, RZ, 0x3c, !PT ;  /* 0x0000001102037212 */ /* 0x000fc800078e3cff */
[----:B------:R-:W-:-:S13]  /*d890*/  ISETP.GT.U32.AND P0, PT, R7, R4, PT ;  /* 0x000000040700720c */ /* 0x000fda0003f04070 */
[----:B------:R-:W-:Y:S02]  /*d8a0*/  @!P0 IMAD.IADD R4, R4, 0x1, -R7 ;  /* 0x0000000104048824 */ /* 0x000fe400078e0a07 */
[----:B------:R-:W-:-:S03]  /*d8b0*/  @!P0 VIADD R6, R6, 0x1 ;  /* 0x0000000106068836 */ /* 0x000fc60000000000 */
[----:B------:R-:W-:-:S13]  /*d8c0*/  ISETP.GE.U32.AND P0, PT, R4, R7, PT ;  /* 0x000000070400720c */ /* 0x000fda0003f06070 */
[----:B------:R-:W-:Y:S01]  /*d8d0*/  @P0 VIADD R6, R6, 0x1 ;  /* 0x0000000106060836 */ /* 0x000fe20000000000 */
[----:B------:R-:W-:-:S13]  /*d8e0*/  ISETP.GE.AND P0, PT, R3, RZ, PT ;  /* 0x000000ff0300720c */ /* 0x000fda0003f06270 */
[----:B------:R-:W-:Y:S02]  /*d8f0*/  @!P0 IADD3 R6, -R6, RZ, RZ ;  /* 0x000000ff06068210 */ /* 0x000fe40007ffe1ff */
[----:B------:R-:W-:-:S13]  /*d900*/  ISETP.NE.AND P0, PT, R17, RZ, PT ;  /* 0x000000ff1100720c */ /* 0x000fda0003f05270 */
[----:B------:R-:W-:-:S05]  /*d910*/  @!P0 LOP3.LUT R6, RZ, R17, RZ, 0x33, !PT ;  /* 0x00000011ff068212 */ /* 0x000fca00078e33ff */
[--C-:B------:R-:W-:Y:S02]  /*d920*/  IMAD.MOV R3, RZ, RZ, -R6.reuse ;  /* 0x000000ffff037224 */ /* 0x100fe400078e0a06 */
[----:B------:R-:W-:Y:S02]  /*d930*/  IMAD.MOV.U32 R18, RZ, RZ, R6 ;  /* 0x000000ffff127224 */ /* 0x000fe400078e0006 */
[----:B------:R-:W-:Y:S01]  /*d940*/  IMAD R17, R17, R3, R2 ;  /* 0x0000000311117224 */ /* 0x000fe200078e0202 */
[----:B------:R-:W-:Y:S06]  /*d950*/  BRA `(.L_x_369) ;  /* 0x00000000001c7947 */ /* 0x000fec0003800000 */
.L_x_361:
[----:B------:R-:W-:Y:S01]  /*d960*/  UMOV UR4, URZ ;  /* 0x0000003f00047c82 */ /* 0x000fe20008000000 */
[----:B------:R-:W-:Y:S01]  /*d970*/  UMOV UR5, URZ ;  /* 0x0000003f00057c82 */ /* 0x000fe20008000000 */
[----:B------:R-:W-:Y:S01]  /*d980*/  ULDC UR6, c[0x0][0xc14] ;  /* 0x0003050000067ab9 */ /* 0x000fe20000000800 */
[----:B------:R-:W-:Y:S01]  /*d990*/  IMAD.MOV.U32 R16, RZ, RZ, R4 ;  /* 0x000000ffff107224 */ /* 0x000fe200078e0004 */
[----:B------:R-:W-:Y:S01]  /*d9a0*/  MOV R17, UR4 ;  /* 0x0000000400117c02 */ /* 0x000fe20008000f00 */
[----:B------:R-:W-:Y:S02]  /*d9b0*/  IMAD.U32 R18, RZ, RZ, UR5 ;  /* 0x00000005ff127e24 */ /* 0x000fe4000f8e00ff */
[----:B------:R-:W-:-:S07]  /*d9c0*/  IMAD.U32 R19, RZ, RZ, UR6 ;  /* 0x00000006ff137e24 */ /* 0x000fce000f8e00ff */
.L_x_369:
[----:B0-----:R-:W0:Y:S01]  /*d9d0*/  S2R R2, SR_TID.X ;  /* 0x0000000000027919 */ /* 0x001e220000002100 */
[----:B------:R-:W-:Y:S05]  /*d9e0*/  WARPSYNC.ALL ;  /* 0x0000000000007948 */ /* 0x000fea0003800000 */
[----:B------:R-:W-:Y:S01]  /*d9f0*/  BAR.SYNC.DEFER_BLOCKING 0x4, 0x120 ;  /* 0x0104800000007b1d */ /* 0x000fe20000010000 */
[----:B0-----:R-:W-:-:S04]  /*da00*/  LOP3.LUT R2, R2, 0x1f, RZ, 0xc0, !PT ;  /* 0x0000001f02027812 */ /* 0x001fc800078ec0ff */
[----:B------:R-:W-:-:S13]  /*da10*/  ISETP.NE.AND P0, PT, R2, RZ, PT ;  /* 0x000000ff0200720c */ /* 0x000fda0003f05270 */
[----:B------:R-:W0:Y:S01]  /*da20*/  @!P0 S2R R3, SR_CgaCtaId ;  /* 0x0000000000038919 */ /* 0x000e220000008800 */
[----:B------:R-:W-:-:S04]  /*da30*/  @!P0 MOV R2, 0x400 ;  /* 0x0000040000028802 */ /* 0x000fc80000000f00 */
[----:B0-----:R-:W-:-:S05]  /*da40*/  @!P0 LEA R2, R3, R2, 0x18 ;  /* 0x0000000203028211 */ /* 0x001fca00078ec0ff */
[----:B------:R2:W-:Y:S01]  /*da50*/  @!P0 STS.128 [R2+0x28cd0], R16 ;  /* 0x028cd01002008388 */ /* 0x0005e20000000c00 */
[----:B------:R-:W-:Y:S06]  /*da60*/  BAR.ARV 0x5, 0x120 ;  /* 0x0144800000007b1d */ /* 0x000fec0000002000 */
[----:B------:R-:W-:-:S13]  /*da70*/  ISETP.GE.AND P0, PT, R19, R0, PT ;  /* 0x000000001300720c */ /* 0x000fda0003f06270 */
[----:B------:R-:W-:Y:S05]  /*da80*/  @!P0 BRA `(.L_x_370) ;  /* 0xffffffc000a08947 */ /* 0x000fea000383ffff */
.L_x_307:
[----:B0-----:R-:W3:Y:S01]  /*da90*/  LDL.LU R0, [R1+0x24] ;  /* 0x0000240001007983 */ /* 0x001ee20000300800 */
[----:B------:R-:W-:Y:S01]  /*daa0*/  BSSY B0, `(.L_x_371) ;  /* 0x000000b000007945 */ /* 0x000fe20003800000 */
[----:B------:R-:W0:Y:S01]  /*dab0*/  S2R R5, SR_CgaCtaId ;  /* 0x0000000000057919 */ /* 0x000e220000008800 */
[----:B---3--:R-:W-:-:S05]  /*dac0*/  VIADD R0, R0, 0x1 ;  /* 0x0000000100007836 */ /* 0x008fca0000000000 */
[----:B--2---:R-:W-:-:S04]  /*dad0*/  LEA.HI R2, R0, R0, RZ, 0x1 ;  /* 0x0000000000027211 */ /* 0x004fc800078f08ff */
[----:B------:R-:W-:-:S05]  /*dae0*/  LOP3.LUT R3, R2, 0xfffffffe, RZ, 0xc0, !PT ;  /* 0xfffffffe02037812 */ /* 0x000fca00078ec0ff */
[----:B------:R-:W-:Y:S01]  /*daf0*/  IMAD.IADD R3, R0, 0x1, -R3 ;  /* 0x0000000100037824 */ /* 0x000fe200078e0a03 */
[----:B------:R-:W-:-:S04]  /*db00*/  MOV R0, 0x400 ;  /* 0x0000040000007802 */ /* 0x000fc80000000f00 */
[----:B0-----:R-:W-:Y:S02]  /*db10*/  LEA R0, R5, R0, 0x18 ;  /* 0x0000000005007211 */ /* 0x001fe400078ec0ff */
[----:B------:R-:W-:-:S04]  /*db20*/  SHF.L.U32 R3, R3, 0x1f, RZ ;  /* 0x0000001f03037819 */ /* 0x000fc800000006ff */
[----:B------:R-:W0:Y:S02]  /*db30*/  SYNCS.PHASECHK.TRANS64.TRYWAIT P0, [R0+URZ+0x28c20], R3 ;  /* 0x028c2003000075a7 */ /* 0x000e24000800017f */
[----:B0-----:R-:W-:Y:S05]  /*db40*/  @!P0 BRA `(.L_x_372) ;  /* 0x0000001000cc8947 */ /* 0x001fea0003800000 */
.L_x_426:
[----:B------:R-:W-:Y:S05]  /*db50*/  BSYNC B0 ;  /* 0x0000000000007941 */ /* 0x000fea0003800000 */
.L_x_371:
[----:B------:R-:W-:-:S03]  /*db60*/  UMOV UR4, 0xffffffff ;  /* 0xffffffff00047882 */ /* 0x000fc60000000000 */
[----:B------:R-:W-:Y:S05]  /*db70*/  BRA.DIV UR4, `(.L_x_373) ;  /* 0x0000001204d47947 */ /* 0x000fea000b800000 */
[----:B------:R-:W2:Y:S02]  /*db80*/  S2R R2, SR_TID.X ;  /* 0x0000000000027919 */ /* 0x000ea40000002100 */
[----:B--2---:R-:W-:-:S04]  /*db90*/  SHF.R.U32.HI R2, RZ, 0x5, R2 ;  /* 0x00000005ff027819 */ /* 0x004fc80000011602 */
[----:B------:R-:W-:-:S05]  /*dba0*/  LOP3.LUT R2, R2, 0x3, RZ, 0xc0, !PT ;  /* 0x0000000302027812 */ /* 0x000fca00078ec0ff */
[----:B------:R2:W3:Y:S02]  /*dbb0*/  SHFL.IDX PT, R14, R2, RZ, 0x1f ;  /* 0x00001fff020e7589 */ /* 0x0004e400000e0000 */
.L_x_429:
[----:B---3--:R-:W-:Y:S01]  /*dbc0*/  ISETP.NE.AND P0, PT, R14, RZ, PT ;  /* 0x000000ff0e00720c */ /* 0x008fe20003f05270 */
[----:B------:R-:W-:-:S12]  /*dbd0*/  BSSY B0, `(.L_x_374) ;  /* 0x0000027000007945 */ /* 0x000fd80003800000 */
[----:B------:R-:W-:Y:S05]  /*dbe0*/  @P0 BRA `(.L_x_375) ;  /* 0x0000000000940947 */ /* 0x000fea0003800000 */
[----:B------:R-:W-:-:S03]  /*dbf0*/  UMOV UR4, 0xffffffff ;  /* 0xffffffff00047882 */ /* 0x000fc60000000000 */
[----:B------:R-:W-:Y:S05]  /*dc00*/  BRA.DIV UR4, `(.L_x_376) ;  /* 0x0000001204e47947 */ /* 0x000fea000b800000 */
[----:B------:R-:W-:-:S13]  /*dc10*/  ELECT P6, URZ, PT ;  /* 0x00000000003f782f */ /* 0x000fda00038c0000 */
.L_x_432:
[----:B------:R-:W-:Y:S05]  /*dc20*/  @!P6 BRA `(.L_x_375) ;  /* 0x000000000084e947 */ /* 0x000fea0003800000 */
[----:B------:R-:W-:-:S06]  /*dc30*/  ULOP3.LUT UR4, UR36, 0x2, URZ, 0xfc, !UPT ;  /* 0x0000000224047892 */ /* 0x000fcc000f8efc3f */
[----:B--2---:R-:W-:-:S04]  /*dc40*/  MOV R2, UR4 ;  /* 0x0000000400027c02 */ /* 0x004fc80008000f00 */
[----:B------:R-:W-:-:S13]  /*dc50*/  ISETP.NE.AND P2, PT, R2, 0x3, PT ;  /* 0x000000030200780c */ /* 0x000fda0003f45270 */
[----:B------:R-:W-:Y:S05]  /*dc60*/  @!P2 BRA `(.L_x_377) ;  /* 0x000000000004a947 */ /* 0x000fea0003800000 */
[----:B------:R-:W-:Y:S01]  /*dc70*/  BPT.TRAP 0x1 ;  /* 0x000000040000795c */ /* 0x000fe20000300000 */
.L_x_377:
[----:B0-----:R-:W2:Y:S04]  /*dc80*/  LDL R3, [R1] ;  /* 0x0000000001037983 */ /* 0x001ea80000100800 */
[----:B------:R-:W3:Y:S01]  /*dc90*/  LDL.LU R7, [R1+0x4] ;  /* 0x0000040001077983 */ /* 0x000ee20000300800 */
[----:B------:R-:W-:-:S04]  /*dca0*/  VIADD R2, R0, 0x28c40 ;  /* 0x00028c4000027836 */ /* 0x000fc80000000000 */
[C---:B--2---:R-:W-:Y:S02]  /*dcb0*/  IMAD R6, R3.reuse, 0x8, R2 ;  /* 0x0000000803067824 */ /* 0x044fe400078e0202 */
[----:B------:R-:W-:Y:S01]  /*dcc0*/  VIADD R3, R3, 0x1 ;  /* 0x0000000103037836 */ /* 0x000fe20000000000 */
[----:B---3--:R-:W-:-:S04]  /*dcd0*/  SHF.L.U32 R5, R7, 0x1f, RZ ;  /* 0x0000001f07057819 */ /* 0x008fc800000006ff */
[C---:B------:R-:W-:Y:S01]  /*dce0*/  ISETP.NE.AND P1, PT, R3.reuse, 0x2, PT ;  /* 0x000000020300780c */ /* 0x040fe20003f25270 */
[----:B------:R-:W0:Y:S03]  /*dcf0*/  SYNCS.PHASECHK.TRANS64.TRYWAIT P0, [R6+URZ], R5 ;  /* 0x00000005060075a7 */ /* 0x000e26000800017f */
[----:B------:R-:W-:Y:S02]  /*dd00*/  SEL R4, RZ, 0x1, P1 ;  /* 0x00000001ff047807 */ /* 0x000fe40000800000 */
[----:B------:R-:W-:Y:S02]  /*dd10*/  SEL R3, R3, RZ, P1 ;  /* 0x000000ff03037207 */ /* 0x000fe40000800000 */
[----:B------:R-:W-:-:S03]  /*dd20*/  LOP3.LUT R4, R7, R4, RZ, 0x3c, !PT ;  /* 0x0000000407047212 */ /* 0x000fc600078e3cff */
[----:B------:R-:W-:Y:S01]  /*dd30*/  IMAD R7, R3, 0x8, R2 ;  /* 0x0000000803077824 */ /* 0x000fe200078e0202 */
[----:B------:R-:W-:Y:S01]  /*dd40*/  SHF.L.U32 R2, R4, 0x1f, RZ ;  /* 0x0000001f04027819 */ /* 0x000fe200000006ff */
[----:B0-----:R-:W-:Y:S06]  /*dd50*/  @!P0 BRA `(.L_x_378) ;  /* 0x0000001000b08947 */ /* 0x001fec0003800000 */
.L_x_433:
[----:B------:R-:W2:Y:S02]  /*dd60*/  SYNCS.PHASECHK.TRANS64.TRYWAIT P0, [R7+URZ], R2 ;  /* 0x00000002070075a7 */ /* 0x000ea4000800017f */
[----:B--2---:R-:W-:Y:S05]  /*dd70*/  @!P0 BRA `(.L_x_379) ;  /* 0x0000001000bc8947 */ /* 0x004fea0003800000 */
.L_x_434:
[----:B------:R-:W-:Y:S05]  /*dd80*/  @!P2 BRA `(.L_x_380) ;  /* 0x000000000004a947 */ /* 0x000fea0003800000 */
[----:B------:R-:W-:Y:S01]  /*dd90*/  BPT.TRAP 0x1 ;  /* 0x000000040000795c */ /* 0x000fe20000300000 */
.L_x_380:
[----:B------:R-:W3:Y:S01]  /*dda0*/  LDL.LU R4, [R1] ;  /* 0x0000000001047983 */ /* 0x000ee20000300800 */
[----:B------:R-:W-:-:S05]  /*ddb0*/  IADD3 R0, R0, 0x28c60, RZ ;  /* 0x00028c6000007810 */ /* 0x000fca0007ffe0ff */
[----:B---3--:R-:W-:-:S04]  /*ddc0*/  IMAD R4, R4, 0x8, R0 ;  /* 0x0000000804047824 */ /* 0x008fc800078e0200 */
[----:B------:R-:W3:Y:S02]  /*ddd0*/  SYNCS.PHASECHK.TRANS64.TRYWAIT P0, [R4+URZ], R5 ;  /* 0x00000005040075a7 */ /* 0x000ee4000800017f */
[----:B---3--:R-:W-:Y:S05]  /*dde0*/  @!P0 BRA `(.L_x_381) ;  /* 0x0000001000b48947 */ /* 0x008fea0003800000 */
.L_x_435:
[----:B------:R-:W-:-:S07]  /*ddf0*/  IMAD R3, R3, 0x8, R0 ;  /* 0x0000000803037824 */ /* 0x000fce00078e0200 */
.L_x_382:
[----:B----4-:R4:W0:Y:S02]  /*de00*/  SYNCS.PHASECHK.TRANS64.TRYWAIT P0, [R3+URZ], R2 ;  /* 0x00000002030075a7 */ /* 0x010824000800017f */
[----:B0-----:R-:W-:Y:S05]  /*de10*/  @!P0 NANOSLEEP.SYNCS 0x989680 ;  /* 0x009896800000895d */ /* 0x001fea0003900000 */
[----:B------:R-:W0:Y:S02]  /*de20*/  @!P0 SYNCS.PHASECHK.TRANS64 P0, [R3+URZ], R2 ;  /* 0x00000002030085a7 */ /* 0x000e24000800007f */
[----:B0-----:R-:W-:Y:S05]  /*de30*/  @!P0 BRA `(.L_x_382) ;  /* 0xfffffffc00f08947 */ /* 0x001fea000383ffff */
.L_x_375:
[----:B------:R-:W-:Y:S05]  /*de40*/  BSYNC B0 ;  /* 0x0000000000007941 */ /* 0x000fea0003800000 */
.L_x_374:
[----:B------:R-:W-:Y:S05]  /*de50*/  EXIT ;  /* 0x000000000000794d */ /* 0x000fea0003800000 */
.L_x_260:
[----:B0-----:R-:W-:-:S04]  /*de60*/  IMAD.U32 R3, RZ, RZ, UR16 ;  /* 0x00000010ff037e24 */ /* 0x001fc8000f8e00ff */
[----:B------:R0:W1:Y:S03]  /*de70*/  SYNCS.PHASECHK.TRANS64.TRYWAIT P0, [R3+URZ+0x28c50], R0 ;  /* 0x028c5000030075a7 */ /* 0x000066000800017f */
[----:B-1----:R-:W-:Y:S05]  /*de80*/  @!P0 NANOSLEEP.SYNCS 0x989680 ;  /* 0x009896800000895d */ /* 0x002fea0003900000 */
[----:B------:R-:W1:Y:S02]  /*de90*/  @!P0 SYNCS.PHASECHK.TRANS64 P0, [R3+URZ+0x28c50], R0 ;  /* 0x028c5000030085a7 */ /* 0x000e64000800007f */
[----:B-1----:R-:W-:Y:S05]  /*dea0*/  @!P0 BRA `(.L_x_260) ;  /* 0xfffffffc00ec8947 */ /* 0x002fea000383ffff */
[----:B------:R-:W-:Y:S05]  /*deb0*/  BRA `(.L_x_383) ;  /* 0xffffff3800587947 */ /* 0x000fea000383ffff */
.L_x_265:
[----:B-1----:R-:W-:-:S04]  /*dec0*/  IMAD.U32 R3, RZ, RZ, UR6 ;  /* 0x00000006ff037e24 */ /* 0x002fc8000f8e00ff */
[----:B------:R1:W2:Y:S03]  /*ded0*/  SYNCS.PHASECHK.TRANS64.TRYWAIT P0, [R3+URZ+0x28c50], R0 ;  /* 0x028c5000030075a7 */ /* 0x0002a6000800017f */
[----:B--2---:R-:W-:Y:S05]  /*dee0*/  @!P0 NANOSLEEP.SYNCS 0x989680 ;  /* 0x009896800000895d */ /* 0x004fea0003900000 */
[----:B------:R-:W2:Y:S02]  /*def0*/  @!P0 SYNCS.PHASECHK.TRANS64 P0, [R3+URZ+0x28c50], R0 ;  /* 0x028c5000030085a7 */ /* 0x000ea4000800007f */
[----:B--2---:R-:W-:Y:S05]  /*df00*/  @!P0 BRA `(.L_x_265) ;  /* 0xfffffffc00ec8947 */ /* 0x004fea000383ffff */
[----:B------:R-:W-:Y:S05]  /*df10*/  BRA `(.L_x_264) ;  /* 0xffffff4400647947 */ /* 0x000fea000383ffff */
.L_x_268:
[----:B0-----:R-:W-:-:S04]  /*df20*/  MOV R3, UR42 ;  /* 0x0000002a00037c02 */ /* 0x001fc80008000f00 */
[----:B------:R0:W1:Y:S03]  /*df30*/  SYNCS.PHASECHK.TRANS64.TRYWAIT P1, [R3+URZ+0x28c00], R0 ;  /* 0x028c0000030075a7 */ /* 0x000066000802017f */
[----:B-1----:R-:W-:Y:S05]  /*df40*/  @!P1 NANOSLEEP.SYNCS 0x989680 ;  /* 0x009896800000995d */ /* 0x002fea0003900000 */
[----:B------:R-:W1:Y:S02]  /*df50*/  @!P1 SYNCS.PHASECHK.TRANS64 P1, [R3+URZ+0x28c00], R0 ;  /* 0x028c0000030095a7 */ /* 0x000e64000802007f */
[----:B-1----:R-:W-:Y:S05]  /*df60*/  @!P1 BRA `(.L_x_268) ;  /* 0xfffffffc00ec9947 */ /* 0x002fea000383ffff */
[----:B------:R-:W-:Y:S05]  /*df70*/  BRA `(.L_x_384) ;  /* 0xffffff5000c47947 */ /* 0x000fea000383ffff */
.L_x_272:
[----:B--2---:R2:W3:Y:S02]  /*df80*/  SYNCS.PHASECHK.TRANS64.TRYWAIT P1, [R7+URZ+0x28c30], R8 ;  /* 0x028c3008070075a7 */ /* 0x0044e4000802017f */
[----:B---3--:R-:W-:Y:S05]  /*df90*/  @!P1 NANOSLEEP.SYNCS 0x989680 ;  /* 0x009896800000995d */ /* 0x008fea0003900000 */
[----:B------:R-:W3:Y:S02]  /*dfa0*/  @!P1 SYNCS.PHASECHK.TRANS64 P1, [R7+URZ+0x28c30], R8 ;  /* 0x028c3008070095a7 */ /* 0x000ee4000802007f */
[----:B---3--:R-:W-:Y:S05]  /*dfb0*/  @!P1 BRA `(.L_x_272) ;  /* 0xfffffffc00f09947 */ /* 0x008fea000383ffff */
[----:B------:R-:W-:Y:S05]  /*dfc0*/  BRA `(.L_x_271) ;  /* 0xffffff5000e07947 */ /* 0x000fea000383ffff */
.L_x_276:
[----:B---3--:R3:W4:Y:S02]  /*dfd0*/  SYNCS.PHASECHK.TRANS64.TRYWAIT P2, [R7+URZ+0x28c50], R8 ;  /* 0x028c5008070075a7 */ /* 0x008724000804017f */
[----:B----4-:R-:W-:Y:S05]  /*dfe0*/  @!P2 NANOSLEEP.SYNCS 0x989680 ;  /* 0x009896800000a95d */ /* 0x010fea0003900000 */
[----:B------:R-:W4:Y:S02]  /*dff0*/  @!P2 SYNCS.PHASECHK.TRANS64 P2, [R7+URZ+0x28c50], R8 ;  /* 0x028c50080700a5a7 */ /* 0x000f24000804007f */
[----:B----4-:R-:W-:Y:S05]  /*e000*/  @!P2 BRA `(.L_x_276) ;  /* 0xfffffffc00f0a947 */ /* 0x010fea000383ffff */
[----:B------:R-:W-:Y:S05]  /*e010*/  BRA `(.L_x_275) ;  /* 0xffffff6000f07947 */ /* 0x000fea000383ffff */
.L_x_281:
[----:B--2---:R-:W-:-:S04]  /*e020*/  IMAD.U32 R3, RZ, RZ, UR22 ;  /* 0x00000016ff037e24 */ /* 0x004fc8000f8e00ff */
[----:B------:R2:W3:Y:S03]  /*e030*/  SYNCS.PHASECHK.TRANS64.TRYWAIT P3, [R3+URZ+0x28c30], R8 ;  /* 0x028c3008030075a7 */ /* 0x0004e6000806017f */
[----:B---3--:R-:W-:Y:S05]  /*e040*/  @!P3 NANOSLEEP.SYNCS 0x989680 ;  /* 0x009896800000b95d */ /* 0x008fea0003900000 */
[----:B------:R-:W3:Y:S02]  /*e050*/  @!P3 SYNCS.PHASECHK.TRANS64 P3, [R3+URZ+0x28c30], R8 ;  /* 0x028c30080300b5a7 */ /* 0x000ee4000806007f */
[----:B---3--:R-:W-:Y:S05]  /*e060*/  @!P3 BRA `(.L_x_281) ;  /* 0xfffffffc00ecb947 */ /* 0x008fea000383ffff */
[----:B------:R-:W-:Y:S05]  /*e070*/  BRA `(.L_x_280) ;  /* 0xffffff6400c47947 */ /* 0x000fea000383ffff */
.L_x_285:
[----:B---3--:R3:W4:Y:S02]  /*e080*/  SYNCS.PHASECHK.TRANS64.TRYWAIT P3, [R171+URZ+0x28c50], R8 ;  /* 0x028c5008ab0075a7 */ /* 0x008724000806017f */
[----:B----4-:R-:W-:Y:S05]  /*e090*/  @!P3 NANOSLEEP.SYNCS 0x989680 ;  /* 0x009896800000b95d */ /* 0x010fea0003900000 */
[----:B------:R-:W4:Y:S02]  /*e0a0*/  @!P3 SYNCS.PHASECHK.TRANS64 P3, [R171+URZ+0x28c50], R8 ;  /* 0x028c5008ab00b5a7 */ /* 0x000f24000806007f */
[----:B----4-:R-:W-:Y:S05]  /*e0b0*/  @!P3 BRA `(.L_x_285) ;  /* 0xfffffffc00f0b947 */ /* 0x010fea000383ffff */
[----:B------:R-:W-:Y:S05]  /*e0c0*/  BRA `(.L_x_284) ;  /* 0xffffff7800f87947 */ /* 0x000fea000383ffff */
.L_x_316:
[----:B------:R-:W0:Y:S01]  /*e0d0*/  S2R R5, SR_TID.X ;  /* 0x0000000000057919 */ /* 0x000e220000002100 */
[----:B------:R-:W-:Y:S01]  /*e0e0*/  BSSY B0, `(.L_x_385) ;  /* 0x000000a000007945 */ /* 0x000fe20003800000 */
[----:B------:R-:W-:Y:S01]  /*e0f0*/  IMAD.MOV.U32 R12, RZ, RZ, RZ ;  /* 0x000000ffff0c7224 */ /* 0x000fe200078e00ff */
[----:B------:R-:W-:Y:S01]  /*e100*/  MOV R15, 0xffffffff ;  /* 0xffffffff000f7802 */ /* 0x000fe20000000f00 */
[----:B------:R-:W-:Y:S01]  /*e110*/  IMAD.MOV.U32 R11, RZ, RZ, 0x1f ;  /* 0x0000001fff0b7424 */ /* 0x000fe200078e00ff */
[----:B0-----:R-:W-:-:S04]  /*e120*/  SHF.R.U32.HI R5, RZ, 0x5, R5 ;  /* 0x00000005ff057819 */ /* 0x001fc80000011605 */
[----:B------:R-:W-:-:S05]  /*e130*/  LOP3.LUT R5, R5, 0x3, RZ, 0xc0, !PT ;  /* 0x0000000305057812 */ /* 0x000fca00078ec0ff */
[----:B------:R-:W-:-:S07]  /*e140*/  IMAD.MOV.U32 R13, RZ, RZ, R5 ;  /* 0x000000ffff0d7224 */ /* 0x000fce00078e0005 */
[----:B------:R-:W-:Y:S05]  /*e150*/  WARPSYNC.COLLECTIVE R15, `(.L_x_386) ;  /* 0x000000000f087348 */ /* 0x000fea0003c00000 */
[----:B------:R0:W1:Y:S02]  /*e160*/  SHFL.IDX P6, R14, R13, R12, R11 ;  /* 0x0000000c0d0e7389 */ /* 0x00006400000c000b */
[----:B01----:R-:W-:Y:S01]  /*e170*/  ENDCOLLECTIVE ;  /* 0x000000000000791b */ /* 0x003fe20003800000 */
.L_x_386:
[----:B------:R-:W-:Y:S05]  /*e180*/  BSYNC B0 ;  /* 0x0000000000007941 */ /* 0x000fea0003800000 */
.L_x_385:
[----:B------:R-:W-:Y:S05]  /*e190*/  BRA `(.L_x_387) ;  /* 0xffffffc400c87947 */ /* 0x000fea000383ffff */
.L_x_317:
[----:B------:R-:W-:Y:S01]  /*e1a0*/  BSSY B0, `(.L_x_388) ;  /* 0x0000006000007945 */ /* 0x000fe20003800000 */
[----:B------:R-:W-:-:S07]  /*e1b0*/  IMAD.MOV.U32 R15, RZ, RZ, -0x1 ;  /* 0xffffffffff0f7424 */ /* 0x000fce00078e00ff */
[----:B------:R-:W-:Y:S05]  /*e1c0*/  WARPSYNC.COLLECTIVE R15, `(.L_x_389) ;  /* 0x000000000f0c7348 */ /* 0x000fea0003c00000 */
[----:B------:R-:W-:Y:S02]  /*e1d0*/  ELECT P6, UR62, PT ;  /* 0x00000000003e782f */ /* 0x000fe400038c0000 */
[----:B------:R-:W-:Y:S01]  /*e1e0*/  MOV R14, UR62 ;  /* 0x0000003e000e7c02 */ /* 0x000fe20008000f00 */
[----:B------:R-:W-:Y:S10]  /*e1f0*/  ENDCOLLECTIVE ;  /* 0x000000000000791b */ /* 0x000ff40003800000 */
.L_x_389:
[----:B------:R-:W-:Y:S05]  /*e200*/  BSYNC B0 ;  /* 0x0000000000007941 */ /* 0x000fea0003800000 */
.L_x_388:
[----:B------:R-:W-:Y:S05]  /*e210*/  BRA `(.L_x_390) ;  /* 0xffffffc400c07947 */ /* 0x000fea000383ffff */
.L_x_320:
[----:B0-----:R0:W1:Y:S02]  /*e220*/  SYNCS.PHASECHK.TRANS64.TRYWAIT P0, [R8+URZ+0x28c40], R10 ;  /* 0x028c400a080075a7 */ /* 0x001064000800017f */
[----:B-1----:R-:W-:Y:S05]  /*e230*/  @!P0 NANOSLEEP.SYNCS 0x989680 ;  /* 0x009896800000895d */ /* 0x002fea0003900000 */
[----:B------:R-:W1:Y:S02]  /*e240*/  @!P0 SYNCS.PHASECHK.TRANS64 P0, [R8+URZ+0x28c40], R10 ;  /* 0x028c400a080085a7 */ /* 0x000e64000800007f */
[----:B-1----:R-:W-:Y:S05]  /*e250*/  @!P0 BRA `(.L_x_320) ;  /* 0xfffffffc00f08947 */ /* 0x002fea000383ffff */
[----:B------:R-:W-:Y:S05]  /*e260*/  BRA `(.L_x_391) ;  /* 0xffffffc800307947 */ /* 0x000fea000383ffff */
.L_x_323:
[----:B0-----:R-:W0:Y:S01]  /*e270*/  S2R R10, SR_CgaCtaId ;  /* 0x00000000000a7919 */ /* 0x001e220000008800 */
[----:B------:R-:W-:-:S04]  /*e280*/  MOV R8, 0x400 ;  /* 0x0000040000087802 */ /* 0x000fc80000000f00 */
[----:B0-----:R-:W-:-:S04]  /*e290*/  LEA R8, R10, R8, 0x18 ;  /* 0x000000080a087211 */ /* 0x001fc800078ec0ff */
[----:B------:R0:W1:Y:S03]  /*e2a0*/  SYNCS.PHASECHK.TRANS64.TRYWAIT P0, [R8+URZ+0x28c20], R6 ;  /* 0x028c2006080075a7 */ /* 0x000066000800017f */
[----:B-1----:R-:W-:Y:S05]  /*e2b0*/  @!P0 NANOSLEEP.SYNCS 0x989680 ;  /* 0x009896800000895d */ /* 0x002fea0003900000 */
[----:B------:R-:W1:Y:S02]  /*e2c0*/  @!P0 SYNCS.PHASECHK.TRANS64 P0, [R8+URZ+0x28c20], R6 ;  /* 0x028c2006080085a7 */ /* 0x000e64000800007f */
[----:B-1----:R-:W-:Y:S05]  /*e2d0*/  @!P0 BRA `(.L_x_323) ;  /* 0xfffffffc00e48947 */ /* 0x002fea000383ffff */
[----:B------:R-:W-:Y:S05]  /*e2e0*/  BRA `(.L_x_392) ;  /* 0xffffffcc00107947 */ /* 0x000fea000383ffff */
.L_x_326:
[----:B0-----:R0:W1:Y:S02]  /*e2f0*/  SYNCS.PHASECHK.TRANS64.TRYWAIT P0, [R8+URZ+0x28c60], R6 ;  /* 0x028c6006080075a7 */ /* 0x001064000800017f */
[----:B-1----:R-:W-:Y:S05]  /*e300*/  @!P0 NANOSLEEP.SYNCS 0x989680 ;  /* 0x009896800000895d */ /* 0x002fea0003900000 */
[----:B------:R-:W1:Y:S02]  /*e310*/  @!P0 SYNCS.PHASECHK.TRANS64 P0, [R8+URZ+0x28c60], R6 ;  /* 0x028c6006080085a7 */ /* 0x000e64000800007f */
[----:B-1----:R-:W-:Y:S05]  /*e320*/  @!P0 BRA `(.L_x_326) ;  /* 0xfffffffc00f08947 */ /* 0x002fea000383ffff */
[----:B------:R-:W-:Y:S05]  /*e330*/  BRA `(.L_x_393) ;  /* 0xffffffcc002c7947 */ /* 0x000fea000383ffff */
.L_x_335:
[----:B-1----:R1:W2:Y:S02]  /*e340*/  SYNCS.PHASECHK.TRANS64.TRYWAIT P0, [R3+URZ+0x28c40], R6 ;  /* 0x028c4006030075a7 */ /* 0x0022a4000800017f */
[----:B--2---:R-:W-:Y:S05]  /*e350*/  @!P0 NANOSLEEP.SYNCS 0x989680 ;  /* 0x009896800000895d */ /* 0x004fea0003900000 */
[----:B------:R-:W2:Y:S02]  /*e360*/  @!P0 SYNCS.PHASECHK.TRANS64 P0, [R3+URZ+0x28c40], R6 ;  /* 0x028c4006030085a7 */ /* 0x000ea4000800007f */
[----:B--2---:R-:W-:Y:S05]  /*e370*/  @!P0 BRA `(.L_x_335) ;  /* 0xfffffffc00f08947 */ /* 0x004fea000383ffff */
[----:B------:R-:W-:Y:S05]  /*e380*/  BRA `(.L_x_394) ;  /* 0xffffffd400047947 */ /* 0x000fea000383ffff */
.L_x_337:
[----:B--2---:R2:W3:Y:S02]  /*e390*/  SYNCS.PHASECHK.TRANS64.TRYWAIT P0, [R3+URZ+0x28c60], R6 ;  /* 0x028c6006030075a7 */ /* 0x0044e4000800017f */
[----:B---3--:R-:W-:Y:S05]  /*e3a0*/  @!P0 NANOSLEEP.SYNCS 0x989680 ;  /* 0x009896800000895d */ /* 0x008fea0003900000 */
[----:B------:R-:W3:Y:S02]  /*e3b0*/  @!P0 SYNCS.PHASECHK.TRANS64 P0, [R3+URZ+0x28c60], R6 ;  /* 0x028c6006030085a7 */ /* 0x000ee4000800007f */
[----:B---3--:R-:W-:Y:S05]  /*e3c0*/  @!P0 BRA `(.L_x_337) ;  /* 0xfffffffc00f08947 */ /* 0x008fea000383ffff */
[----:B------:R-:W-:Y:S05]  /*e3d0*/  BRA `(.L_x_395) ;  /* 0xffffffd400747947 */ /* 0x000fea000383ffff */
.L_x_342:
[----:B--2---:R2:W3:Y:S02]  /*e3e0*/  SYNCS.PHASECHK.TRANS64.TRYWAIT P0, [R2+URZ+0x28c40], R3 ;  /* 0x028c4003020075a7 */ /* 0x0044e4000800017f */
[----:B---3--:R-:W-:Y:S05]  /*e3f0*/  @!P0 NANOSLEEP.SYNCS 0x989680 ;  /* 0x009896800000895d */ /* 0x008fea0003900000 */
[----:B------:R-:W3:Y:S02]  /*e400*/  @!P0 SYNCS.PHASECHK.TRANS64 P0, [R2+URZ+0x28c40], R3 ;  /* 0x028c4003020085a7 */ /* 0x000ee4000800007f */
[----:B---3--:R-:W-:Y:S05]  /*e410*/  @!P0 BRA `(.L_x_342) ;  /* 0xfffffffc00f08947 */ /* 0x008fea000383ffff */
[----:B------:R-:W-:Y:S05]  /*e420*/  BRA `(.L_x_396) ;  /* 0xffffffdc00107947 */ /* 0x000fea000383ffff */
.L_x_344:
[----:B-1----:R1:W3:Y:S02]  /*e430*/  SYNCS.PHASECHK.TRANS64.TRYWAIT P1, [R2+URZ+0x28c60], R3 ;  /* 0x028c6003020075a7 */ /* 0x0022e4000802017f */
[----:B---3--:R-:W-:Y:S05]  /*e440*/  @!P1 NANOSLEEP.SYNCS 0x989680 ;  /* 0x009896800000995d */ /* 0x008fea0003900000 */
[----:B------:R-:W3:Y:S02]  /*e450*/  @!P1 SYNCS.PHASECHK.TRANS64 P1, [R2+URZ+0x28c60], R3 ;  /* 0x028c6003020095a7 */ /* 0x000ee4000802007f */
[----:B---3--:R-:W-:Y:S05]  /*e460*/  @!P1 BRA `(.L_x_344) ;  /* 0xfffffffc00f09947 */ /* 0x008fea000383ffff */
[----:B------:R-:W-:Y:S05]  /*e470*/  BRA `(.L_x_397) ;  /* 0xffffffdc007c7947 */ /* 0x000fea000383ffff */
.L_x_349:
[----:B---3--:R3:W4:Y:S02]  /*e480*/  SYNCS.PHASECHK.TRANS64.TRYWAIT P0, [R2+URZ+0x28c40], R3 ;  /* 0x028c4003020075a7 */ /* 0x008724000800017f */
[----:B----4-:R-:W-:Y:S05]  /*e490*/  @!P0 NANOSLEEP.SYNCS 0x989680 ;  /* 0x009896800000895d */ /* 0x010fea0003900000 */
[----:B------:R-:W4:Y:S02]  /*e4a0*/  @!P0 SYNCS.PHASECHK.TRANS64 P0, [R2+URZ+0x28c40], R3 ;  /* 0x028c4003020085a7 */ /* 0x000f24000800007f */
[----:B----4-:R-:W-:Y:S05]  /*e4b0*/  @!P0 BRA `(.L_x_349) ;  /* 0xfffffffc00f08947 */ /* 0x010fea000383ffff */
[----:B------:R-:W-:Y:S05]  /*e4c0*/  BRA `(.L_x_398) ;  /* 0xffffffe000f87947 */ /* 0x000fea000383ffff */
.L_x_351:
[----:B-1----:R1:W2:Y:S02]  /*e4d0*/  SYNCS.PHASECHK.TRANS64.TRYWAIT P1, [R2+URZ+0x28c60], R3 ;  /* 0x028c6003020075a7 */ /* 0x0022a4000802017f */
[----:B--2---:R-:W-:Y:S05]  /*e4e0*/  @!P1 NANOSLEEP.SYNCS 0x989680 ;  /* 0x009896800000995d */ /* 0x004fea0003900000 */
[----:B------:R-:W2:Y:S02]  /*e4f0*/  @!P1 SYNCS.PHASECHK.TRANS64 P1, [R2+URZ+0x28c60], R3 ;  /* 0x028c6003020095a7 */ /* 0x000ea4000802007f */
[----:B--2---:R-:W-:Y:S05]  /*e500*/  @!P1 BRA `(.L_x_351) ;  /* 0xfffffffc00f09947 */ /* 0x004fea000383ffff */
[----:B------:R-:W-:Y:S05]  /*e510*/  BRA `(.L_x_399) ;  /* 0xffffffe400687947 */ /* 0x000fea000383ffff */
.L_x_356:
[----:B------:R-:W-:Y:S01]  /*e520*/  BSSY B0, `(.L_x_400) ;  /* 0x0000008000007945 */ /* 0x000fe20003800000 */
[----:B------:R-:W-:Y:S01]  /*e530*/  IMAD.MOV.U32 R13, RZ, RZ, R16 ;  /* 0x000000ffff0d7224 */ /* 0x000fe200078e0010 */
[----:B0-----:R-:W-:Y:S01]  /*e540*/  MOV R15, 0xffffffff ;  /* 0xffffffff000f7802 */ /* 0x001fe20000000f00 */
[----:B-1----:R-:W-:Y:S02]  /*e550*/  IMAD.MOV.U32 R12, RZ, RZ, RZ ;  /* 0x000000ffff0c7224 */ /* 0x002fe400078e00ff */
[----:B------:R-:W-:-:S07]  /*e560*/  IMAD.MOV.U32 R11, RZ, RZ, 0x1f ;  /* 0x0000001fff0b7424 */ /* 0x000fce00078e00ff */
[----:B--2---:R-:W-:Y:S05]  /*e570*/  WARPSYNC.COLLECTIVE R15, `(.L_x_401) ;  /* 0x000000000f087348 */ /* 0x004fea0003c00000 */
[----:B------:R0:W1:Y:S02]  /*e580*/  SHFL.IDX P6, R14, R13, R12, R11 ;  /* 0x0000000c0d0e7389 */ /* 0x00006400000c000b */
[----:B012---:R-:W-:Y:S01]  /*e590*/  ENDCOLLECTIVE ;  /* 0x000000000000791b */ /* 0x007fe20003800000 */
.L_x_401:
[----:B------:R-:W-:Y:S05]  /*e5a0*/  BSYNC B0 ;  /* 0x0000000000007941 */ /* 0x000fea0003800000 */
.L_x_400:
[----:B------:R-:W-:Y:S01]  /*e5b0*/  IMAD.MOV.U32 R13, RZ, RZ, R16 ;  /* 0x000000ffff0d7224 */ /* 0x000fe200078e0010 */
[----:B------:R-:W-:Y:S01]  /*e5c0*/  MOV R15, 0xffffffff ;  /* 0xffffffff000f7802 */ /* 0x000fe20000000f00 */
[----:B------:R-:W-:Y:S02]  /*e5d0*/  IMAD.MOV.U32 R12, RZ, RZ, 0x1 ;  /* 0x00000001ff0c7424 */ /* 0x000fe400078e00ff */
[----:B------:R-:W-:Y:S02]  /*e5e0*/  IMAD.MOV.U32 R11, RZ, RZ, 0x1f ;  /* 0x0000001fff0b7424 */ /* 0x000fe400078e00ff */
[----:B------:R-:W-:-:S07]  /*e5f0*/  IMAD.MOV.U32 R4, RZ, RZ, R14 ;  /* 0x000000ffff047224 */ /* 0x000fce00078e000e */
[----:B------:R-:W-:Y:S05]  /*e600*/  WARPSYNC.COLLECTIVE R15, `(.L_x_402) ;  /* 0x000000000f087348 */ /* 0x000fea0003c00000 */
[----:B------:R0:W1:Y:S02]  /*e610*/  SHFL.IDX P6, R14, R13, R12, R11 ;  /* 0x0000000c0d0e7389 */ /* 0x00006400000c000b */
[----:B01----:R-:W-:Y:S01]  /*e620*/  ENDCOLLECTIVE ;  /* 0x000000000000791b */ /* 0x003fe20003800000 */
.L_x_402:
[----:B------:R-:W-:Y:S01]  /*e630*/  IMAD.MOV.U32 R5, RZ, RZ, R14 ;  /* 0x000000ffff057224 */ /* 0x000fe200078e000e */
[----:B------:R-:W-:Y:S06]  /*e640*/  BRA `(.L_x_403) ;  /* 0xffffffe800ac7947 */ /* 0x000fec000383ffff */
.L_x_359:
[----:B------:R-:W-:Y:S01]  /*e650*/  BSSY B0, `(.L_x_404) ;  /* 0x0000008000007945 */ /* 0x000fe20003800000 */
[----:B-----5:R-:W-:Y:S01]  /*e660*/  IMAD.MOV.U32 R13, RZ, RZ, R3 ;  /* 0x000000ffff0d7224 */ /* 0x020fe200078e0003 */
[----:B------:R-:W-:Y:S01]  /*e670*/  MOV R15, 0xffffffff ;  /* 0xffffffff000f7802 */ /* 0x000fe20000000f00 */
[----:B-1----:R-:W-:Y:S02]  /*e680*/  IMAD.MOV.U32 R12, RZ, RZ, 0x1 ;  /* 0x00000001ff0c7424 */ /* 0x002fe400078e00ff */
[----:B------:R-:W-:-:S07]  /*e690*/  IMAD.MOV.U32 R11, RZ, RZ, RZ ;  /* 0x000000ffff0b7224 */ /* 0x000fce00078e00ff */
[----:B0-234-:R-:W-:Y:S05]  /*e6a0*/  WARPSYNC.COLLECTIVE R15, `(.L_x_405) ;  /* 0x000000000f087348 */ /* 0x01dfea0003c00000 */
[----:B------:R1:W0:Y:S02]  /*e6b0*/  SHFL.UP P6, R14, R13, R12, R11 ;  /* 0x0400000c0d0e7389 */ /* 0x00022400000c000b */
[----:B01234-:R-:W-:Y:S01]  /*e6c0*/  ENDCOLLECTIVE ;  /* 0x000000000000791b */ /* 0x01ffe20003800000 */
.L_x_405:
[----:B------:R-:W-:Y:S05]  /*e6d0*/  BSYNC B0 ;  /* 0x0000000000007941 */ /* 0x000fea0003800000 */
.L_x_404:
[----:B------:R-:W-:Y:S01]  /*e6e0*/  ISETP.NE.AND P0, PT, R8, RZ, PT ;  /* 0x000000ff0800720c */ /* 0x000fe20003f05270 */
[----:B------:R-:W-:Y:S02]  /*e6f0*/  IMAD.MOV.U32 R12, RZ, RZ, 0x2 ;  /* 0x00000002ff0c7424 */ /* 0x000fe400078e00ff */
[----:B------:R-:W-:Y:S01]  /*e700*/  IMAD.MOV.U32 R11, RZ, RZ, RZ ;  /* 0x000000ffff0b7224 */ /* 0x000fe200078e00ff */
[----:B------:R-:W-:Y:S01]  /*e710*/  SEL R14, R14, RZ, P0 ;  /* 0x000000ff0e0e7207 */ /* 0x000fe20000000000 */
[----:B------:R-:W-:Y:S01]  /*e720*/  IMAD.MOV.U32 R15, RZ, RZ, -0x1 ;  /* 0xffffffffff0f7424 */ /* 0x000fe200078e00ff */
[----:B------:R-:W-:-:S03]  /*e730*/  ISETP.GE.U32.AND P0, PT, R8, 0x2, PT ;  /* 0x000000020800780c */ /* 0x000fc60003f06070 */
[----:B------:R-:W-:-:S10]  /*e740*/  IMAD.IADD R13, R3, 0x1, R14 ;  /* 0x00000001030d7824 */ /* 0x000fd400078e020e */
[----:B------:R-:W-:Y:S05]  /*e750*/  WARPSYNC.COLLECTIVE R15, `(.L_x_406) ;  /* 0x000000000f087348 */ /* 0x000fea0003c00000 */
[----:B------:R0:W1:Y:S02]  /*e760*/  SHFL.UP P6, R14, R13, R12, R11 ;  /* 0x0400000c0d0e7389 */ /* 0x00006400000c000b */
[----:B01----:R-:W-:Y:S01]  /*e770*/  ENDCOLLECTIVE ;  /* 0x000000000000791b */ /* 0x003fe20003800000 */
.L_x_406:
[----:B------:R-:W-:Y:S01]  /*e780*/  IMAD.MOV.U32 R12, RZ, RZ, 0x4 ;  /* 0x00000004ff0c7424 */ /* 0x000fe200078e00ff */
[----:B------:R-:W-:Y:S02]  /*e790*/  SEL R2, R14, RZ, P0 ;  /* 0x000000ff0e027207 */ /* 0x000fe40000000000 */
[----:B------:R-:W-:Y:S02]  /*e7a0*/  ISETP.GE.U32.AND P0, PT, R8, 0x4, PT ;  /* 0x000000040800780c */ /* 0x000fe40003f06070 */
[----:B------:R-:W-:-:S05]  /*e7b0*/  IADD3 R2, R13, R2, RZ ;  /* 0x000000020d027210 */ /* 0x000fca0007ffe0ff */
[----:B------:R-:W-:-:S07]  /*e7c0*/  IMAD.MOV.U32 R13, RZ, RZ, R2 ;  /* 0x000000ffff0d7224 */ /* 0x000fce00078e0002 */
[----:B------:R-:W-:Y:S05]  /*e7d0*/  WARPSYNC.COLLECTIVE R15, `(.L_x_407) ;  /* 0x000000000f087348 */ /* 0x000fea0003c00000 */
[----:B------:R0:W1:Y:S02]  /*e7e0*/  SHFL.UP P6, R14, R13, R12, R11 ;  /* 0x0400000c0d0e7389 */ /* 0x00006400000c000b */
[----:B01----:R-:W-:Y:S01]  /*e7f0*/  ENDCOLLECTIVE ;  /* 0x000000000000791b */ /* 0x003fe20003800000 */
.L_x_407:
[----:B------:R-:W-:Y:S02]  /*e800*/  MOV R12, 0x8 ;  /* 0x00000008000c7802 */ /* 0x000fe40000000f00 */
[----:B------:R-:W-:Y:S02]  /*e810*/  SEL R7, R14, RZ, P0 ;  /* 0x000000ff0e077207 */ /* 0x000fe40000000000 */
[----:B------:R-:W-:-:S03]  /*e820*/  ISETP.GE.U32.AND P0, PT, R8, 0x8, PT ;  /* 0x000000080800780c */ /* 0x000fc60003f06070 */
[----:B------:R-:W-:-:S04]  /*e830*/  IMAD.IADD R6, R2, 0x1, R7 ;  /* 0x0000000102067824 */ /* 0x000fc800078e0207 */
[----:B------:R-:W-:-:S07]  /*e840*/  IMAD.MOV.U32 R13, RZ, RZ, R6 ;  /* 0x000000ffff0d7224 */ /* 0x000fce00078e0006 */
[----:B------:R-:W-:Y:S05]  /*e850*/  WARPSYNC.COLLECTIVE R15, `(.L_x_408) ;  /* 0x000000000f087348 */ /* 0x000fea0003c00000 */
[----:B------:R0:W1:Y:S02]  /*e860*/  SHFL.UP P6, R14, R13, R12, R11 ;  /* 0x0400000c0d0e7389 */ /* 0x00006400000c000b */
[----:B01----:R-:W-:Y:S01]  /*e870*/  ENDCOLLECTIVE ;  /* 0x000000000000791b */ /* 0x003fe20003800000 */
.L_x_408:
[----:B------:R-:W-:Y:S01]  /*e880*/  IMAD.MOV.U32 R12, RZ, RZ, 0x10 ;  /* 0x00000010ff0c7424 */ /* 0x000fe200078e00ff */
[----:B------:R-:W-:Y:S02]  /*e890*/  SEL R7, R14, RZ, P0 ;  /* 0x000000ff0e077207 */ /* 0x000fe40000000000 */
[----:B------:R-:W-:-:S03]  /*e8a0*/  ISETP.GE.U32.AND P0, PT, R8, 0x10, PT ;  /* 0x000000100800780c */ /* 0x000fc60003f06070 */
[----:B------:R-:W-:-:S04]  /*e8b0*/  IMAD.IADD R7, R6, 0x1, R7 ;  /* 0x0000000106077824 */ /* 0x000fc800078e0207 */
[----:B------:R-:W-:-:S07]  /*e8c0*/  IMAD.MOV.U32 R13, RZ, RZ, R7 ;  /* 0x000000ffff0d7224 */ /* 0x000fce00078e0007 */
[----:B------:R-:W-:Y:S05]  /*e8d0*/  WARPSYNC.COLLECTIVE R15, `(.L_x_409) ;  /* 0x000000000f087348 */ /* 0x000fea0003c00000 */
[----:B------:R0:W1:Y:S02]  /*e8e0*/  SHFL.UP P6, R14, R13, R12, R11 ;  /* 0x0400000c0d0e7389 */ /* 0x00006400000c000b */
[----:B01----:R-:W-:Y:S01]  /*e8f0*/  ENDCOLLECTIVE ;  /* 0x000000000000791b */ /* 0x003fe20003800000 */
.L_x_409:
[----:B------:R-:W-:Y:S02]  /*e900*/  IMAD.MOV.U32 R12, RZ, RZ, 0x1f ;  /* 0x0000001fff0c7424 */ /* 0x000fe400078e00ff */
[----:B------:R-:W-:Y:S01]  /*e910*/  IMAD.MOV.U32 R11, RZ, RZ, 0x1f ;  /* 0x0000001fff0b7424 */ /* 0x000fe200078e00ff */
[----:B------:R-:W-:-:S05]  /*e920*/  SEL R2, R14, RZ, P0 ;  /* 0x000000ff0e027207 */ /* 0x000fca0000000000 */
[----:B------:R-:W-:-:S05]  /*e930*/  IMAD.IADD R2, R7, 0x1, R2 ;  /* 0x0000000107027824 */ /* 0x000fca00078e0202 */
[----:B------:R-:W-:-:S07]  /*e940*/  MOV R13, R2 ;  /* 0x00000002000d7202 */ /* 0x000fce0000000f00 */
[----:B------:R-:W-:Y:S05]  /*e950*/  WARPSYNC.COLLECTIVE R15, `(.L_x_410) ;  /* 0x000000000f087348 */ /* 0x000fea0003c00000 */
[----:B------:R0:W1:Y:S02]  /*e960*/  SHFL.IDX P6, R14, R13, R12, R11 ;  /* 0x0000000c0d0e7389 */ /* 0x00006400000c000b */
[----:B01----:R-:W-:Y:S01]  /*e970*/  ENDCOLLECTIVE ;  /* 0x000000000000791b */ /* 0x003fe20003800000 */
.L_x_410:
[----:B------:R-:W-:Y:S05]  /*e980*/  BRA `(.L_x_411) ;  /* 0xffffffe800707947 */ /* 0x000fea000383ffff */
.L_x_364:
[----:B------:R-:W-:Y:S01]  /*e990*/  BSSY B0, `(.L_x_412) ;  /* 0x0000008000007945 */ /* 0x000fe20003800000 */
[----:B-----5:R-:W-:Y:S01]  /*e9a0*/  IMAD.MOV.U32 R13, RZ, RZ, R3 ;  /* 0x000000ffff0d7224 */ /* 0x020fe200078e0003 */
[----:B-1----:R-:W-:Y:S01]  /*e9b0*/  MOV R11, RZ ;  /* 0x000000ff000b7202 */ /* 0x002fe20000000f00 */
[----:B------:R-:W-:Y:S02]  /*e9c0*/  IMAD.MOV.U32 R12, RZ, RZ, 0x1 ;  /* 0x00000001ff0c7424 */ /* 0x000fe400078e00ff */
[----:B------:R-:W-:-:S07]  /*e9d0*/  IMAD.MOV.U32 R15, RZ, RZ, -0x1 ;  /* 0xffffffffff0f7424 */ /* 0x000fce00078e00ff */
[----:B0-----:R-:W-:Y:S05]  /*e9e0*/  WARPSYNC.COLLECTIVE R15, `(.L_x_413) ;  /* 0x000000000f087348 */ /* 0x001fea0003c00000 */
[----:B------:R1:W2:Y:S02]  /*e9f0*/  SHFL.UP P6, R14, R13, R12, R11 ;  /* 0x0400000c0d0e7389 */ /* 0x0002a400000c000b */
[----:B012---:R-:W-:Y:S01]  /*ea00*/  ENDCOLLECTIVE ;  /* 0x000000000000791b */ /* 0x007fe20003800000 */
.L_x_413:
[----:B------:R-:W-:Y:S05]  /*ea10*/  BSYNC B0 ;  /* 0x0000000000007941 */ /* 0x000fea0003800000 */
.L_x_412:
[----:B------:R-:W-:Y:S01]  /*ea20*/  ISETP.NE.AND P0, PT, R8, RZ, PT ;  /* 0x000000ff0800720c */ /* 0x000fe20003f05270 */
[----:B------:R-:W-:Y:S01]  /*ea30*/  IMAD.MOV.U32 R12, RZ, RZ, 0x2 ;  /* 0x00000002ff0c7424 */ /* 0x000fe200078e00ff */
[----:B------:R-:W-:Y:S01]  /*ea40*/  MOV R15, 0xffffffff ;  /* 0xffffffff000f7802 */ /* 0x000fe20000000f00 */
[----:B------:R-:W-:Y:S01]  /*ea50*/  IMAD.MOV.U32 R11, RZ, RZ, RZ ;  /* 0x000000ffff0b7224 */ /* 0x000fe200078e00ff */
[----:B------:R-:W-:Y:S02]  /*ea60*/  SEL R14, R14, RZ, P0 ;  /* 0x000000ff0e0e7207 */ /* 0x000fe40000000000 */
[----:B------:R-:W-:-:S03]  /*ea70*/  ISETP.GE.U32.AND P0, PT, R8, 0x2, PT ;  /* 0x000000020800780c */ /* 0x000fc60003f06070 */
[----:B------:R-:W-:-:S10]  /*ea80*/  IMAD.IADD R13, R3, 0x1, R14 ;  /* 0x00000001030d7824 */ /* 0x000fd400078e020e */
[----:B------:R-:W-:Y:S05]  /*ea90*/  WARPSYNC.COLLECTIVE R15, `(.L_x_414) ;  /* 0x000000000f087348 */ /* 0x000fea0003c00000 */
[----:B------:R0:W1:Y:S02]  /*eaa0*/  SHFL.UP P6, R14, R13, R12, R11 ;  /* 0x0400000c0d0e7389 */ /* 0x00006400000c000b */
[----:B01----:R-:W-:Y:S01]  /*eab0*/  ENDCOLLECTIVE ;  /* 0x000000000000791b */ /* 0x003fe20003800000 */
.L_x_414:
        /* <DEDUP_REMOVED lines=8> */
.L_x_415:
[----:B------:R-:W-:Y:S01]  /*eb40*/  IMAD.MOV.U32 R12, RZ, RZ, 0x8 ;  /* 0x00000008ff0c7424 */ /* 0x000fe200078e00ff */
[----:B------:R-:W-:Y:S02]  /*eb50*/  SEL R7, R14, RZ, P0 ;  /* 0x000000ff0e077207 */ /* 0x000fe40000000000 */
[----:B------:R-:W-:-:S03]  /*eb60*/  ISETP.GE.U32.AND P0, PT, R8, 0x8, PT ;  /* 0x000000080800780c */ /* 0x000fc60003f06070 */
[----:B------:R-:W-:-:S05]  /*eb70*/  IMAD.IADD R6, R2, 0x1, R7 ;  /* 0x0000000102067824 */ /* 0x000fca00078e0207 */
[----:B------:R-:W-:-:S07]  /*eb80*/  MOV R13, R6 ;  /* 0x00000006000d7202 */ /* 0x000fce0000000f00 */
[----:B------:R-:W-:Y:S05]  /*eb90*/  WARPSYNC.COLLECTIVE R15, `(.L_x_416) ;  /* 0x000000000f087348 */ /* 0x000fea0003c00000 */
[----:B------:R0:W1:Y:S02]  /*eba0*/  SHFL.UP P6, R14, R13, R12, R11 ;  /* 0x0400000c0d0e7389 */ /* 0x00006400000c000b */
[----:B01----:R-:W-:Y:S01]  /*ebb0*/  ENDCOLLECTIVE ;  /* 0x000000000000791b */ /* 0x003fe20003800000 */
.L_x_416:
        /* <DEDUP_REMOVED lines=8> */
.L_x_417:
[----:B------:R-:W-:Y:S02]  /*ec40*/  IMAD.MOV.U32 R12, RZ, RZ, 0x1f ;  /* 0x0000001fff0c7424 */ /* 0x000fe400078e00ff */
[----:B------:R-:W-:Y:S01]  /*ec50*/  IMAD.MOV.U32 R11, RZ, RZ, 0x1f ;  /* 0x0000001fff0b7424 */ /* 0x000fe200078e00ff */
[----:B------:R-:W-:-:S04]  /*ec60*/  SEL R2, R14, RZ, P0 ;  /* 0x000000ff0e027207 */ /* 0x000fc80000000000 */
[----:B------:R-:W-:-:S05]  /*ec70*/  IADD3 R2, R7, R2, RZ ;  /* 0x0000000207027210 */ /* 0x000fca0007ffe0ff */
[----:B------:R-:W-:-:S07]  /*ec80*/  IMAD.MOV.U32 R13, RZ, RZ, R2 ;  /* 0x000000ffff0d7224 */ /* 0x000fce00078e0002 */
[----:B------:R-:W-:Y:S05]  /*ec90*/  WARPSYNC.COLLECTIVE R15, `(.L_x_418) ;  /* 0x000000000f087348 */ /* 0x000fea0003c00000 */
[----:B------:R0:W1:Y:S02]  /*eca0*/  SHFL.IDX P6, R14, R13, R12, R11 ;  /* 0x0000000c0d0e7389 */ /* 0x00006400000c000b */
[----:B01----:R-:W-:Y:S01]  /*ecb0*/  ENDCOLLECTIVE ;  /* 0x000000000000791b */ /* 0x003fe20003800000 */
.L_x_418:
[----:B------:R-:W-:Y:S05]  /*ecc0*/  BRA `(.L_x_419) ;  /* 0xffffffe800547947 */ /* 0x000fea000383ffff */
.L_x_366:
[----:B------:R-:W-:Y:S01]  /*ecd0*/  BSSY B0, `(.L_x_420) ;  /* 0x0000006000007945 */ /* 0x000fe20003800000 */
[----:B------:R-:W-:Y:S01]  /*ece0*/  PLOP3.LUT P6, PT, P6, PT, PT, 0x8, 0x0 ;  /* 0x000000000000781c */ /* 0x000fe200037ce170 */
[----:B------:R-:W-:-:S12]  /*ecf0*/  IMAD.MOV.U32 R15, RZ, RZ, -0x1 ;  /* 0xffffffffff0f7424 */ /* 0x000fd800078e00ff */
[----:B01----:R-:W-:Y:S05]  /*ed00*/  WARPSYNC.COLLECTIVE R15, `(.L_x_421) ;  /* 0x000000000f087348 */ /* 0x003fea0003c00000 */
[----:B------:R-:W-:Y:S01]  /*ed10*/  VOTE.ANY R14, PT, P6 ;  /* 0x00000000000e7806 */ /* 0x000fe200030e0100 */
[----:B01----:R-:W-:Y:S06]  /*ed20*/  ENDCOLLECTIVE ;  /* 0x000000000000791b */ /* 0x003fec0003800000 */
.L_x_421:
[----:B------:R-:W-:Y:S05]  /*ed30*/  BSYNC B0 ;  /* 0x0000000000007941 */ /* 0x000fea0003800000 */
.L_x_420:
[----:B------:R-:W-:Y:S01]  /*ed40*/  MOV R7, R14 ;  /* 0x0000000e00077202 */ /* 0x000fe20000000f00 */
[----:B------:R-:W-:Y:S02]  /*ed50*/  IMAD.MOV.U32 R13, RZ, RZ, R3 ;  /* 0x000000ffff0d7224 */ /* 0x000fe400078e0003 */
[----:B------:R-:W-:Y:S01]  /*ed60*/  IMAD.MOV.U32 R11, RZ, RZ, 0x1f ;  /* 0x0000001fff0b7424 */ /* 0x000fe200078e00ff */
[----:B------:R-:W0:Y:S01]  /*ed70*/  POPC R5, R7 ;  /* 0x0000000700057309 */ /* 0x000e220000000000 */
[----:B------:R-:W-:Y:S02]  /*ed80*/  IMAD.MOV.U32 R15, RZ, RZ, -0x1 ;  /* 0xffffffffff0f7424 */ /* 0x000fe400078e00ff */
[----:B0-----:R-:W-:-:S07]  /*ed90*/  IMAD.MOV.U32 R12, RZ, RZ, R5 ;  /* 0x000000ffff0c7224 */ /* 0x001fce00078e0005 */
[----:B------:R-:W-:Y:S05]  /*eda0*/  WARPSYNC.COLLECTIVE R15, `(.L_x_422) ;  /* 0x000000000f087348 */ /* 0x000fea0003c00000 */
[----:B------:R0:W1:Y:S02]  /*edb0*/  SHFL.IDX P6, R14, R13, R12, R11 ;  /* 0x0000000c0d0e7389 */ /* 0x00006400000c000b */
[----:B01----:R-:W-:Y:S01]  /*edc0*/  ENDCOLLECTIVE ;  /* 0x000000000000791b */ /* 0x003fe20003800000 */
.L_x_422:
[----:B------:R-:W-:Y:S01]  /*edd0*/  MOV R17, R14 ;  /* 0x0000000e00117202 */ /* 0x000fe20000000f00 */
[----:B------:R-:W-:Y:S06]  /*ede0*/  BRA `(.L_x_423) ;  /* 0xffffffe800447947 */ /* 0x000fec000383ffff */
.L_x_368:
[----:B------:R-:W-:Y:S01]  /*edf0*/  BSSY B0, `(.L_x_424) ;  /* 0x0000007000007945 */ /* 0x000fe20003800000 */
[----:B------:R-:W-:Y:S02]  /*ee00*/  IMAD.MOV.U32 R13, RZ, RZ, R2 ;  /* 0x000000ffff0d7224 */ /* 0x000fe400078e0002 */
[----:B------:R-:W-:Y:S02]  /*ee10*/  IMAD.MOV.U32 R11, RZ, RZ, 0x1f ;  /* 0x0000001fff0b7424 */ /* 0x000fe400078e00ff */
[----:B------:R-:W-:-:S07]  /*ee20*/  IMAD.MOV.U32 R15, RZ, RZ, -0x1 ;  /* 0xffffffffff0f7424 */ /* 0x000fce00078e00ff */
[----:B0-23--:R-:W-:Y:S05]  /*ee30*/  WARPSYNC.COLLECTIVE R15, `(.L_x_425) ;  /* 0x000000000f087348 */ /* 0x00dfea0003c00000 */
[----:B------:R1:W4:Y:S02]  /*ee40*/  SHFL.IDX P6, R14, R13, R12, R11 ;  /* 0x0000000c0d0e7389 */ /* 0x00032400000c000b */
[----:B01234-:R-:W-:Y:S01]  /*ee50*/  ENDCOLLECTIVE ;  /* 0x000000000000791b */ /* 0x01ffe20003800000 */
.L_x_425:
[----:B------:R-:W-:Y:S05]  /*ee60*/  BSYNC B0 ;  /* 0x0000000000007941 */ /* 0x000fea0003800000 */
.L_x_424:
[----:B------:R-:W-:Y:S05]  /*ee70*/  BRA `(.L_x_367) ;  /* 0xffffffe8003c7947 */ /* 0x000fea000383ffff */
.L_x_372:
[----:B0-----:R0:W2:Y:S02]  /*ee80*/  SYNCS.PHASECHK.TRANS64.TRYWAIT P0, [R0+URZ+0x28c20], R3 ;  /* 0x028c2003000075a7 */ /* 0x0010a4000800017f */
[----:B--2---:R-:W-:Y:S05]  /*ee90*/  @!P0 NANOSLEEP.SYNCS 0x989680 ;  /* 0x009896800000895d */ /* 0x004fea0003900000 */
[----:B------:R-:W2:Y:S02]  /*eea0*/  @!P0 SYNCS.PHASECHK.TRANS64 P0, [R0+URZ+0x28c20], R3 ;  /* 0x028c2003000085a7 */ /* 0x000ea4000800007f */
[----:B--2---:R-:W-:Y:S05]  /*eeb0*/  @!P0 BRA `(.L_x_372) ;  /* 0xfffffffc00f08947 */ /* 0x004fea000383ffff */
[----:B------:R-:W-:Y:S05]  /*eec0*/  BRA `(.L_x_426) ;  /* 0xffffffec00207947 */ /* 0x000fea000383ffff */
.L_x_373:
[----:B------:R-:W2:Y:S01]  /*eed0*/  S2R R2, SR_TID.X ;  /* 0x0000000000027919 */ /* 0x000ea20000002100 */
[----:B------:R-:W-:Y:S01]  /*eee0*/  BSSY B0, `(.L_x_427) ;  /* 0x000000a000007945 */ /* 0x000fe20003800000 */
[----:B-1----:R-:W-:Y:S01]  /*eef0*/  MOV R12, RZ ;  /* 0x000000ff000c7202 */ /* 0x002fe20000000f00 */
[----:B------:R-:W-:Y:S02]  /*ef00*/  IMAD.MOV.U32 R11, RZ, RZ, 0x1f ;  /* 0x0000001fff0b7424 */ /* 0x000fe400078e00ff */
[----:B------:R-:W-:Y:S01]  /*ef10*/  IMAD.MOV.U32 R15, RZ, RZ, -0x1 ;  /* 0xffffffffff0f7424 */ /* 0x000fe200078e00ff */
[----:B--2---:R-:W-:-:S04]  /*ef20*/  SHF.R.U32.HI R2, RZ, 0x5, R2 ;  /* 0x00000005ff027819 */ /* 0x004fc80000011602 */
[----:B------:R-:W-:-:S05]  /*ef30*/  LOP3.LUT R2, R2, 0x3, RZ, 0xc0, !PT ;  /* 0x0000000302027812 */ /* 0x000fca00078ec0ff */
[----:B------:R-:W-:-:S07]  /*ef40*/  IMAD.MOV.U32 R13, RZ, RZ, R2 ;  /* 0x000000ffff0d7224 */ /* 0x000fce00078e0002 */
[----:B0-----:R-:W-:Y:S05]  /*ef50*/  WARPSYNC.COLLECTIVE R15, `(.L_x_428) ;  /* 0x000000000f087348 */ /* 0x001fea0003c00000 */
[----:B------:R1:W2:Y:S02]  /*ef60*/  SHFL.IDX P6, R14, R13, R12, R11 ;  /* 0x0000000c0d0e7389 */ /* 0x0002a400000c000b */
[----:B012---:R-:W-:Y:S01]  /*ef70*/  ENDCOLLECTIVE ;  /* 0x000000000000791b */ /* 0x007fe20003800000 */
.L_x_428:
[----:B------:R-:W-:Y:S05]  /*ef80*/  BSYNC B0 ;  /* 0x0000000000007941 */ /* 0x000fea0003800000 */
.L_x_427:
[----:B------:R-:W-:Y:S05]  /*ef90*/  BRA `(.L_x_429) ;  /* 0xffffffec00087947 */ /* 0x000fea000383ffff */
.L_x_376:
[----:B------:R-:W-:Y:S01]  /*efa0*/  BSSY B1, `(.L_x_430) ;  /* 0x0000006000017945 */ /* 0x000fe20003800000 */
[----:B------:R-:W-:-:S07]  /*efb0*/  IMAD.MOV.U32 R15, RZ, RZ, -0x1 ;  /* 0xffffffffff0f7424 */ /* 0x000fce00078e00ff */
[----:B012---:R-:W-:Y:S05]  /*efc0*/  WARPSYNC.COLLECTIVE R15, `(.L_x_431) ;  /* 0x000000000f0c7348 */ /* 0x007fea0003c00000 */
[----:B------:R-:W-:Y:S02]  /*efd0*/  ELECT P6, UR62, PT ;  /* 0x00000000003e782f */ /* 0x000fe400038c0000 */
[----:B------:R-:W-:Y:S01]  /*efe0*/  MOV R14, UR62 ;  /* 0x0000003e000e7c02 */ /* 0x000fe20008000f00 */
[----:B012---:R-:W-:Y:S10]  /*eff0*/  ENDCOLLECTIVE ;  /* 0x000000000000791b */ /* 0x007ff40003800000 */
.L_x_431:
[----:B------:R-:W-:Y:S05]  /*f000*/  BSYNC B1 ;  /* 0x0000000000017941 */ /* 0x000fea0003800000 */
.L_x_430:
[----:B------:R-:W-:Y:S05]  /*f010*/  BRA `(.L_x_432) ;  /* 0xffffffec00007947 */ /* 0x000fea000383ffff */
.L_x_378:
[----:B0-----:R0:W2:Y:S02]  /*f020*/  SYNCS.PHASECHK.TRANS64.TRYWAIT P0, [R6+URZ], R5 ;  /* 0x00000005060075a7 */ /* 0x0010a4000800017f */
[----:B--2---:R-:W-:Y:S05]  /*f030*/  @!P0 NANOSLEEP.SYNCS 0x989680 ;  /* 0x009896800000895d */ /* 0x004fea0003900000 */
[----:B------:R-:W2:Y:S02]  /*f040*/  @!P0 SYNCS.PHASECHK.TRANS64 P0, [R6+URZ], R5 ;  /* 0x00000005060085a7 */ /* 0x000ea4000800007f */
[----:B--2---:R-:W-:Y:S05]  /*f050*/  @!P0 BRA `(.L_x_378) ;  /* 0xfffffffc00f08947 */ /* 0x004fea000383ffff */
[----:B------:R-:W-:Y:S05]  /*f060*/  BRA `(.L_x_433) ;  /* 0xffffffec003c7947 */ /* 0x000fea000383ffff */
.L_x_379:
[----:B--2---:R2:W3:Y:S02]  /*f070*/  SYNCS.PHASECHK.TRANS64.TRYWAIT P0, [R7+URZ], R2 ;  /* 0x00000002070075a7 */ /* 0x0044e4000800017f */
[----:B---3--:R-:W-:Y:S05]  /*f080*/  @!P0 NANOSLEEP.SYNCS 0x989680 ;  /* 0x009896800000895d */ /* 0x008fea0003900000 */
[----:B------:R-:W3:Y:S02]  /*f090*/  @!P0 SYNCS.PHASECHK.TRANS64 P0, [R7+URZ], R2 ;  /* 0x00000002070085a7 */ /* 0x000ee4000800007f */
[----:B---3--:R-:W-:Y:S05]  /*f0a0*/  @!P0 BRA `(.L_x_379) ;  /* 0xfffffffc00f08947 */ /* 0x008fea000383ffff */
[----:B------:R-:W-:Y:S05]  /*f0b0*/  BRA `(.L_x_434) ;  /* 0xffffffec00307947 */ /* 0x000fea000383ffff */
.L_x_381:
[----:B---3--:R3:W4:Y:S02]  /*f0c0*/  SYNCS.PHASECHK.TRANS64.TRYWAIT P0, [R4+URZ], R5 ;  /* 0x00000005040075a7 */ /* 0x008724000800017f */
[----:B----4-:R-:W-:Y:S05]  /*f0d0*/  @!P0 NANOSLEEP.SYNCS 0x989680 ;  /* 0x009896800000895d */ /* 0x010fea0003900000 */
[----:B------:R-:W4:Y:S02]  /*f0e0*/  @!P0 SYNCS.PHASECHK.TRANS64 P0, [R4+URZ], R5 ;  /* 0x00000005040085a7 */ /* 0x000f24000800007f */
[----:B----4-:R-:W-:Y:S05]  /*f0f0*/  @!P0 BRA `(.L_x_381) ;  /* 0xfffffffc00f08947 */ /* 0x010fea000383ffff */
[----:B------:R-:W-:Y:S05]  /*f100*/  BRA `(.L_x_435) ;  /* 0xffffffec00387947 */ /* 0x000fea000383ffff */
.L_x_436:
        /* <DEDUP_REMOVED lines=15> */
.L_x_4551:


//--------------------- .text._ZN7cutlass13device_kernelIN5flash11enable_sm90INS1_16FlashAttnFwdSm90INS1_25CollectiveMainloopFwdSm90ILi2EN4cute5tupleIJNS5_1CILi1EEES8_S8_EEENS6_IJNS7_ILi64EEESA_SA_EEELi512ENS_6half_tEfNS_4arch4Sm90ELb0ELb0ELb0ELb1ELb0ELb1ELb0ELb0ELb0ELb0ELb0ELb0EEENS1_21CollectiveEpilogueFwdINS6_IJSA_NS7_ILi512EEESA_EEES9_SC_SE_Li256ELb1ELb0ELb0ELb0EEENS1_36VarlenDynamicPersistentTileSchedulerILi64ELi64ELi256ELi32ELb0ELb0ELb1ELb0ELb1ELb1EEEEEEEEEvNT_6ParamsE --------------------------
	.section	.text._ZN7cutlass13device_kernelIN5flash11enable_sm90INS1_16FlashAttnFwdSm90INS1_25CollectiveMainloopFwdSm90ILi2EN4cute5tupleIJNS5_1CILi1EEES8_S8_EEENS6_IJNS7_ILi64EEESA_SA_EEELi512ENS_6half_tEfNS_4arch4Sm90ELb0ELb0ELb0ELb1ELb0ELb1ELb0ELb0ELb0ELb0ELb0ELb0EEENS1_21CollectiveEpilogueFwdINS6_IJSA_NS7_ILi512EEESA_EEES9_SC_SE_Li256ELb1ELb0ELb0ELb0EEENS1_36VarlenDynamicPersistentTileSchedulerILi64ELi64ELi256ELi32ELb0ELb0ELb1ELb0ELb1ELb1EEEEEEEEEvNT_6ParamsE,"ax",@progbits
	.align	128
.text._ZN7cutlass13device_kernelIN5flash11enable_sm90INS1_16FlashAttnFwdSm90INS1_25CollectiveMainloopFwdSm90ILi2EN4cute5tupleIJNS5_1CILi1EEES8_S8_EEENS6_IJNS7_ILi64EEESA_SA_EEELi512ENS_6half_tEfNS_4arch4Sm90ELb0ELb0ELb0ELb1ELb0ELb1ELb0ELb0ELb0ELb0ELb0ELb0EEENS1_21CollectiveEpilogueFwdINS6_IJSA_NS7_ILi512EEESA_EEES9_SC_SE_Li256ELb1ELb0ELb0ELb0EEENS1_36VarlenDynamicPersistentTileSchedulerILi64ELi64ELi256ELi32ELb0ELb0ELb1ELb0ELb1ELb1EEEEEEEEEvNT_6ParamsE:
        .type           _ZN7cutlass13device_kernelIN5flash11enable_sm90INS1_16FlashAttnFwdSm90INS1_25CollectiveMainloopFwdSm90ILi2EN4cute5tupleIJNS5_1CILi1EEES8_S8_EEENS6_IJNS7_ILi64EEESA_SA_EEELi512ENS_6half_tEfNS_4arch4Sm90ELb0ELb0ELb0ELb1ELb0ELb1ELb0ELb0ELb0ELb0ELb0ELb0EEENS1_21CollectiveEpilogueFwdINS6_IJSA_NS7_ILi512EEESA_EEES9_SC_SE_Li256ELb1ELb0ELb0ELb0EEENS1_36VarlenDynamicPersistentTileSchedulerILi64ELi64ELi256ELi32ELb0ELb0ELb1ELb0ELb1ELb1EEEEEEEEEvNT_6ParamsE,@function
        .size           _ZN7cutlass13device_kernelIN5flash11enable_sm90INS1_16FlashAttnFwdSm90INS1_25CollectiveMainloopFwdSm90ILi2EN4cute5tupleIJNS5_1CILi1EEES8_S8_EEENS6_IJNS7_ILi64EEESA_SA_EEELi512ENS_6half_tEfNS_4arch4Sm90ELb0ELb0ELb0ELb1ELb0ELb1ELb0ELb0ELb0ELb0ELb0ELb0EEENS1_21CollectiveEpilogueFwdINS6_IJSA_NS7_ILi512EEESA_EEES9_SC_SE_Li256ELb1ELb0ELb0ELb0EEENS1_36VarlenDynamicPersistentTileSchedulerILi64ELi64ELi256ELi32ELb0ELb0ELb1ELb0ELb1ELb1EEEEEEEEEvNT_6ParamsE,(.L_x_4552 - _ZN7cutlass13device_kernelIN5flash11enable_sm90INS1_16FlashAttnFwdSm90INS1_25CollectiveMainloopFwdSm90ILi2EN4cute5tupleIJNS5_1CILi1EEES8_S8_EEENS6_IJNS7_ILi64EEESA_SA_EEELi512ENS_6half_tEfNS_4arch4Sm90ELb0ELb0ELb0ELb1ELb0ELb1ELb0ELb0ELb0ELb0ELb0ELb0EEENS1_21CollectiveEpilogueFwdINS6_IJSA_NS7_ILi512EEESA_EEES9_SC_SE_Li256ELb1ELb0ELb0ELb0EEENS1_36VarlenDynamicPersistentTileSchedulerILi64ELi64ELi256ELi32ELb0ELb0ELb1ELb0ELb1ELb1EEEEEEEEEvNT_6ParamsE)
        .other          _ZN7cutlass13device_kernelIN5flash11enable_sm90INS1_16FlashAttnFwdSm90INS1_25CollectiveMainloopFwdSm90ILi2EN4cute5tupleIJNS5_1CILi1EEES8_S8_EEENS6_IJNS7_ILi64EEESA_SA_EEELi512ENS_6half_tEfNS_4arch4Sm90ELb0ELb0ELb0ELb1ELb0ELb1ELb0ELb0ELb0ELb0ELb0ELb0EEENS1_21CollectiveEpilogueFwdINS6_IJSA_NS7_ILi512EEESA_EEES9_SC_SE_Li256ELb1ELb0ELb0ELb0EEENS1_36VarlenDynamicPersistentTileSchedulerILi64ELi64ELi256ELi32ELb0ELb0ELb1ELb0ELb1ELb1EEEEEEEEEvNT_6ParamsE,@"STO_CUDA_ENTRY STV_DEFAULT"
_ZN7cutlass13device_kernelIN5flash11enable_sm90INS1_16FlashAttnFwdSm90INS1_25CollectiveMainloopFwdSm90ILi2EN4cute5tupleIJNS5_1CILi1EEES8_S8_EEENS6_IJNS7_ILi64EEESA_SA_EEELi512ENS_6half_tEfNS_4arch4Sm90ELb0ELb0ELb0ELb1ELb0ELb1ELb0ELb0ELb0ELb0ELb0ELb0EEENS1_21CollectiveEpilogueFwdINS6_IJSA_NS7_ILi512EEESA_EEES9_SC_SE_Li256ELb1ELb0ELb0ELb0EEENS1_36VarlenDynamicPersistentTileSchedulerILi64ELi64ELi256ELi32ELb0ELb0ELb1ELb0ELb1ELb1EEEEEEEEEvNT_6ParamsE:
[----:B------:R-:W0:Y:S02]  /*0000*/  LDC R1, c[0x0][0x28] ;  /* 0x00000a00ff017b82 */ /* 0x000e240000000800 */
[----:B0-----:R-:W-:Y:S01]  /*0010*/  VIADD R1, R1, 0xffffffc0 ;  /* 0xffffffc001017836 */ /* 0x001fe20000000000 */
[----:B------:R-:W0:Y:S01]  /*0020*/  S2R R3, SR_TID.X ;  /* 0x0000000000037919 */ /* 0x000e220000002100 */
[----:B------:R-:W-:Y:S01]  /*0030*/  ELECT P0, URZ, PT ;  /* 0x00000000003f782f */ /* 0x000fe20003800000 */
[----:B------:R-:W-:Y:S01]  /*0040*/  BSSY B0, `(.L_x_437) ;  /* 0x0000016000007945 */ /* 0x000fe20003800000 */
[----:B0-----:R-:W-:-:S05]  /*0050*/  SHF.R.U32.HI R0, RZ, 0x5, R3 ;  /* 0x00000005ff007819 */ /* 0x001fca0000011603 */
[----:B------:R-:W0:Y:S02]  /*0060*/  SHFL.IDX PT, R2, R0, RZ, 0x1f ;  /* 0x00001fff00027589 */ /* 0x000e2400000e0000 */
[----:B0-----:R-:W-:-:S13]  /*0070*/  ISETP.EQ.AND P0, PT, R2, RZ, P0 ;  /* 0x000000ff0200720c */ /* 0x001fda0000702270 */
        /* <DEDUP_REMOVED lines=17> */
[----:B0-----:R-:W-:Y:S01]  /*0190*/  NOP ;  /* 0x0000000000007918 */ /* 0x001fe20000000000 */
.L_x_438:
[----:B------:R-:W-:Y:S05]  /*01a0*/  BSYNC B0 ;  /* 0x0000000000007941 */ /* 0x000fea0003800000 */
.L_x_437:
[----:B------:R-:W-:Y:S01]  /*01b0*/  SHF.R.U32.HI R3, RZ, 0x7, R3 ;  /* 0x00000007ff037819 */ /* 0x000fe20000011603 */
[----:B------:R-:W-:Y:S01]  /*01c0*/  VOTEU.ANY UP0, P0 ;  /* 0x00000000003f7886 */ /* 0x000fe20000000100 */
[----:B------:R-:W0:Y:S01]  /*01d0*/  SHFL.IDX PT, R2, R0, RZ, 0x1f ;  /* 0x00001fff00027589 */ /* 0x000e2200000e0000 */
[----:B------:R-:W-:Y:S01]  /*01e0*/  UMOV UR4, 0x1 ;  /* 0x0000000100047882 */ /* 0x000fe20000000000 */
[----:B------:R-:W-:Y:S01]  /*01f0*/  UMOV UR7, 0x100 ;  /* 0x0000010000077882 */ /* 0x000fe20000000000 */
[----:B------:R-:W-:Y:S01]  /*0200*/  VOTEU.ANY UP1, P0 ;  /* 0x00000000003f7886 */ /* 0x000fe20000020100 */
[----:B------:R-:W1:Y:S01]  /*0210*/  SHFL.IDX PT, R3, R3, RZ, 0x1f ;  /* 0x00001fff03037589 */ /* 0x000e6200000e0000 */
[----:B------:R-:W2:Y:S01]  /*0220*/  @UP0 S2UR UR8, SR_CgaCtaId ;  /* 0x00000000000809c3 */ /* 0x000ea20000008800 */
[----:B------:R-:W-:Y:S01]  /*0230*/  @UP0 UMOV UR6, 0x400 ;  /* 0x0000040000060882 */ /* 0x000fe20000000000 */
[----:B------:R-:W-:-:S04]  /*0240*/  @UP0 UIADD3 UR4, -UR4, 0x100000, URZ ;  /* 0x0010000004040890 */ /* 0x000fc8000fffe13f */
[----:B------:R-:W-:Y:S02]  /*0250*/  @UP0 USHF.L.U32 UR5, UR4, 0xb, URZ ;  /* 0x0000000b04050899 */ /* 0x000fe4000800063f */
[----:B------:R-:W-:Y:S01]  /*0260*/  @UP0 USHF.L.U32 UR4, UR4, 0x1, URZ ;  /* 0x0000000104040899 */ /* 0x000fe2000800063f */
[----:B0-----:R-:W-:Y:S01]  /*0270*/  ISETP.NE.AND P1, PT, R2, RZ, PT ;  /* 0x000000ff0200720c */ /* 0x001fe20003f25270 */
[----:B-1----:R0:W-:Y:S01]  /*0280*/  STL [R1], R3 ;  /* 0x0000000301007387 */ /* 0x0021e20000100800 */
[----:B--2---:R-:W-:Y:S02]  /*0290*/  @UP0 ULEA UR8, UR8, UR6, 0x18 ;  /* 0x0000000608080291 */ /* 0x004fe4000f8ec03f */
[----:B------:R-:W-:-:S04]  /*02a0*/  @UP0 UIADD3 UR6, -UR7, 0x100000, URZ ;  /* 0x0010000007060890 */ /* 0x000fc8000fffe13f */
[----:B------:R-:W-:Y:S02]  /*02b0*/  @UP0 USHF.L.U32 UR7, UR6, 0xb, URZ ;  /* 0x0000000b06070899 */ /* 0x000fe4000800063f */
[----:B------:R-:W-:Y:S01]  /*02c0*/  @UP0 USHF.L.U32 UR6, UR6, 0x1, URZ ;  /* 0x0000000106060899 */ /* 0x000fe2000800063f */
[----:B------:R-:W-:Y:S01]  /*02d0*/  VOTEU.ANY UP0, P0 ;  /* 0x00000000003f7886 */ /* 0x000fe20000000100 */
[----:B------:R-:W1:Y:S04]  /*02e0*/  FENCE.VIEW.ASYNC.S ;  /* 0x00000000000073c6 */ /* 0x000e680000000000 */
[----:B-1----:R0:W1:Y:S06]  /*02f0*/  @UP0 SYNCS.EXCH.64 URZ, [UR8+0x28c00], UR4 ;  /* 0x028c0004083f05b2 */ /* 0x00206c0008000100 */
[----:B------:R0:W2:Y:S02]  /*0300*/  @UP1 SYNCS.EXCH.64 URZ, [UR8+0x28c20], UR6 ;  /* 0x028c2006083f15b2 */ /* 0x0000a40008000100 */
[----:B0-----:R-:W-:Y:S05]  /*0310*/  @P1 BRA `(.L_x_439) ;  /* 0x0000000000381947 */ /* 0x001fea0003800000 */
[----:B------:R-:W0:Y:S01]  /*0320*/  S2UR UR5, SR_CgaCtaId ;  /* 0x00000000000579c3 */ /* 0x000e220000008800 */
        /* <DEDUP_REMOVED lines=8> */
[----:B0-----:R0:W3:Y:S01]  /*03b0*/  SYNCS.EXCH.64 URZ, [UR6+0x28c30], UR4 ;  /* 0x028c3004063f75b2 */ /* 0x0010e20008000100 */
[----:B------:R0:W4:Y:S01]  /*03c0*/  SYNCS.EXCH.64 URZ, [UR6+0x28c40], UR4 ;  /* 0x028c4004063f75b2 */ /* 0x0001220008000100 */
[----:B------:R0:W0:Y:S01]  /*03d0*/  SYNCS.EXCH.64 URZ, [UR6+0x28c38], UR4 ;  /* 0x028c3804063f75b2 */ /* 0x0000220008000100 */
[----:B------:R0:W0:Y:S01]  /*03e0*/  SYNCS.EXCH.64 URZ, [UR6+0x28c48], UR4 ;  /* 0x028c4804063f75b2 */ /* 0x0000220008000100 */
[----:B------:R-:W-:Y:S01]  /*03f0*/  NOP ;  /* 0x0000000000007918 */ /* 0x000fe20000000000 */
.L_x_439:
[----:B------:R-:W5:Y:S01]  /*0400*/  SHFL.IDX PT, R2, R0, RZ, 0x1f ;  /* 0x00001fff00027589 */ /* 0x000f6200000e0000 */
[----:B------:R-:W-:Y:S01]  /*0410*/  NOP ;  /* 0x0000000000007918 */ /* 0x000fe20000000000 */
[----:B-----5:R-:W-:-:S13]  /*0420*/  ISETP.NE.AND P0, PT, R2, RZ, PT ;  /* 0x000000ff0200720c */ /* 0x020fda0003f05270 */
        /* <DEDUP_REMOVED lines=17> */
[----:B------:R0:W0:Y:S01]  /*0540*/  SYNCS.EXCH.64 URZ, [UR8+0x28c68], UR4 ;  /* 0x028c6804083f75b2 */ /* 0x0000220008000100 */
[----:B------:R-:W-:Y:S01]  /*0550*/  NOP ;  /* 0x0000000000007918 */ /* 0x000fe20000000000 */
.L_x_440:
[----:B------:R-:W5:Y:S01]  /*0560*/  SHFL.IDX PT, R2, R0, RZ, 0x1f ;  /* 0x00001fff00027589 */ /* 0x000f6200000e0000 */
[----:B------:R-:W-:Y:S01]  /*0570*/  NOP ;  /* 0x0000000000007918 */ /* 0x000fe20000000000 */
[----:B-----5:R-:W-:-:S13]  /*0580*/  ISETP.NE.AND P0, PT, R2, RZ, PT ;  /* 0x000000ff0200720c */ /* 0x020fda0003f05270 */
        /* <DEDUP_REMOVED lines=13> */
[----:B------:R0:W0:Y:S01]  /*0660*/  SYNCS.EXCH.64 URZ, [UR6+0x28c88], UR4 ;  /* 0x028c8804063f75b2 */ /* 0x0000220008000100 */
[----:B------:R-:W-:Y:S01]  /*0670*/  NOP ;  /* 0x0000000000007918 */ /* 0x000fe20000000000 */
.L_x_441:
        /* <DEDUP_REMOVED lines=22> */
.L_x_442:
        /* <DEDUP_REMOVED lines=22> */
.L_x_443:
[----:B------:R-:W-:Y:S01]  /*0940*/  IMAD.MOV.U32 R2, RZ, RZ, 0x1 ;  /* 0x00000001ff027424 */ /* 0x000fe200078e00ff */
[----:B------:R-:W-:Y:S01]  /*0950*/  ISETP.NE.AND P0, PT, R3, RZ, PT ;  /* 0x000000ff0300720c */ /* 0x000fe20003f05270 */
[----:B------:R-:W-:Y:S01]  /*0960*/  NOP ;  /* 0x0000000000007918 */ /* 0x000fe20000000000 */
[----:B------:R-:W-:Y:S01]  /*0970*/  ULDC.64 UR40, c[0x0][0x208] ;  /* 0x0000820000287ab9 */ /* 0x000fe20000000a00 */
[----:B------:R-:W-:Y:S01]  /*0980*/  BSSY B8, `(.L_x_444) ;  /* 0x00013a7000087945 */ /* 0x000fe20003800000 */
[----:B------:R-:W-:-:S05]  /*0990*/  SEL R2, R2, 0x2, !P0 ;  /* 0x0000000202027807 */ /* 0x000fca0004000000 */
[----:B------:R0:W-:Y:S02]  /*09a0*/  STL [R1+0x38], R2 ;  /* 0x0000380201007387 */ /* 0x0001e40000100800 */
[----:B01234-:R-:W-:Y:S06]  /*09b0*/  BAR.SYNC.DEFER_BLOCKING 0x0 ;  /* 0x0000000000007b1d */ /* 0x01ffec0000010000 */
[----:B------:R-:W-:Y:S05]  /*09c0*/  @!P0 BRA `(.L_x_445) ;  /* 0x000000dc00348947 */ /* 0x000fea0003800000 */
.L_x_446:
[----:B------:R-:W-:-:S08]  /*09d0*/  NOP ;  /* 0x0000000000007918 */ /* 0x000fd00000000000 */
[----:B------:R-:W0:Y:S02]  /*09e0*/  USETMAXREG.TRY_ALLOC.CTAPOOL UP0, 0xf0 ;  /* 0x000000f0000079c8 */ /* 0x000e240008000600 */
[----:B0-----:R-:W-:-:S13]  /*09f0*/  PLOP3.LUT P0, PT, PT, PT, UP0, 0x80, 0x0 ;  /* 0x000000000000781c */ /* 0x001fda0003f0f008 */
[----:B------:R-:W-:Y:S05]  /*0a00*/  @!P0 BRA `(.L_x_446) ;  /* 0xfffffffc00f08947 */ /* 0x000fea000383ffff */
[----:B------:R-:W0:Y:S01]  /*0a10*/  S2R R0, SR_TID.X ;  /* 0x0000000000007919 */ /* 0x000e220000002100 */
[----:B------:R-:W1:Y:S01]  /*0a20*/  S2UR UR5, SR_CgaCtaId ;  /* 0x00000000000579c3 */ /* 0x000e620000008800 */
[----:B------:R-:W-:Y:S02]  /*0a30*/  UMOV UR4, 0x400 ;  /* 0x0000040000047882 */ /* 0x000fe40000000000 */
[----:B-1----:R-:W-:-:S06]  /*0a40*/  ULEA UR4, UR5, UR4, 0x18 ;  /* 0x0000000405047291 */ /* 0x002fcc000f8ec03f */
[----:B------:R-:W-:Y:S01]  /*0a50*/  IMAD.U32 R2, RZ, RZ, UR4 ;  /* 0x00000004ff027e24 */ /* 0x000fe2000f8e00ff */
[----:B0-----:R-:W-:Y:S01]  /*0a60*/  SHF.R.U32.HI R0, RZ, 0x7, R0 ;  /* 0x00000007ff007819 */ /* 0x001fe20000011600 */
[----:B------:R-:W-:-:S03]  /*0a70*/  ULDC UR4, c[0x0][0xc14] ;  /* 0x0003050000047ab9 */ /* 0x000fc60000000800 */
[----:B------:R-:W-:Y:S02]  /*0a80*/  ISETP.NE.AND P0, PT, R0, 0x1, PT ;  /* 0x000000010000780c */ /* 0x000fe40003f05270 */
[----:B------:R-:W0:Y:S11]  /*0a90*/  S2R R0, SR_TID.X ;  /* 0x0000000000007919 */ /* 0x000e360000002100 */
[----:B------:R-:W-:Y:S06]  /*0aa0*/  @!P0 BAR.ARV 0x8, 0xa0 ;  /* 0x0202800000008b1d */ /* 0x000fec0000002000 */
[----:B0-----:R-:W-:-:S13]  /*0ab0*/  ISETP.GE.U32.AND P0, PT, R0, 0x100, PT ;  /* 0x000001000000780c */ /* 0x001fda0003f06070 */
[----:B------:R-:W-:Y:S08]  /*0ac0*/  @P0 BAR.ARV 0xf, 0x100 ;  /* 0x03c4000000000b1d */ /* 0x000ff00000002000 */
[----:B------:R-:W-:Y:S06]  /*0ad0*/  BAR.SYNC.DEFER_BLOCKING 0x5, 0x120 ;  /* 0x0144800000007b1d */ /* 0x000fec0000010000 */
[----:B------:R-:W0:Y:S02]  /*0ae0*/  LDS.128 R24, [R2+0x28cd0] ;  /* 0x028cd00002187984 */ /* 0x000e240000000c00 */
[----:B------:R-:W-:Y:S06]  /*0af0*/  BAR.ARV 0x4, 0x120 ;  /* 0x0104800000007b1d */ /* 0x000fec0000002000 */
[----:B0-----:R-:W-:-:S13]  /*0b00*/  ISETP.GE.AND P0, PT, R27, UR4, PT ;  /* 0x000000041b007c0c */ /* 0x001fda000bf06270 */
[----:B------:R-:W-:Y:S05]  /*0b10*/  @P0 BRA `(.L_x_447) ;  /* 0x0000013800340947 */ /* 0x000fea0003800000 */
[----:B------:R-:W2:Y:S01]  /*0b20*/  LDL.LU R16, [R1+0x38] ;  /* 0x0000380001107983 */ /* 0x000ea20000300800 */
[----:B------:R-:W-:-:S04]  /*0b30*/  IADD3 R214, R0, -0x80, RZ ;  /* 0xffffff8000d67810 */ /* 0x000fc80007ffe0ff */
[----:B------:R-:W-:-:S04]  /*0b40*/  SHF.R.S32.HI R3, RZ, 0x1f, R214 ;  /* 0x0000001fff037819 */ /* 0x000fc800000114d6 */
[CC--:B------:R-:W-:Y:S02]  /*0b50*/  LEA.HI R5, R3.reuse, R214.reuse, RZ, 0x7 ;  /* 0x000000d603057211 */ /* 0x0c0fe400078f38ff */
[-C--:B------:R-:W-:Y:S02]  /*0b60*/  LEA.HI R4, R3, R214.reuse, RZ, 0x4 ;  /* 0x000000d603047211 */ /* 0x080fe400078f20ff */
[----:B------:R-:W-:Y:S02]  /*0b70*/  LOP3.LUT R7, R5, 0xffffff80, RZ, 0xc0, !PT ;  /* 0xffffff8005077812 */ /* 0x000fe400078ec0ff */
[----:B------:R-:W-:Y:S02]  /*0b80*/  LOP3.LUT R9, R4, 0xfffffff0, RZ, 0xc0, !PT ;  /* 0xfffffff004097812 */ /* 0x000fe400078ec0ff */
[----:B------:R-:W-:Y:S01]  /*0b90*/  LEA.HI R0, R3, R214, RZ, 0x5 ;  /* 0x000000d603007211 */ /* 0x000fe200078f28ff */
[C---:B------:R-:W-:Y:S01]  /*0ba0*/  IMAD.IADD R7, R214.reuse, 0x1, -R7 ;  /* 0x00000001d6077824 */ /* 0x040fe200078e0a07 */
[----:B------:R-:W-:Y:S01]  /*0bb0*/  SHF.R.S32.HI R13, RZ, 0x4, R4 ;  /* 0x00000004ff0d7819 */ /* 0x000fe20000011404 */
[----:B------:R-:W-:Y:S01]  /*0bc0*/  IMAD.IADD R11, R214, 0x1, -R9 ;  /* 0x00000001d60b7824 */ /* 0x000fe200078e0a09 */
[----:B------:R-:W-:-:S02]  /*0bd0*/  SHF.R.S32.HI R189, RZ, 0x5, R0 ;  /* 0x00000005ffbd7819 */ /* 0x000fc40000011400 */
[----:B------:R-:W-:Y:S02]  /*0be0*/  SHF.R.S32.HI R10, RZ, 0x1f, R0 ;  /* 0x0000001fff0a7819 */ /* 0x000fe40000011400 */
[----:B------:R-:W-:Y:S02]  /*0bf0*/  SHF.R.S32.HI R0, RZ, 0x1f, R7 ;  /* 0x0000001fff007819 */ /* 0x000fe40000011407 */
[----:B------:R-:W-:Y:S02]  /*0c00*/  SHF.R.S32.HI R6, RZ, 0x1f, R11 ;  /* 0x0000001fff067819 */ /* 0x000fe4000001140b */
[----:B------:R-:W-:Y:S02]  /*0c10*/  LEA.HI R9, R4, R13, RZ, 0x1 ;  /* 0x0000000d04097211 */ /* 0x000fe400078f08ff */
[----:B------:R-:W-:Y:S02]  /*0c20*/  LEA.HI R4, R0, R7, RZ, 0x2 ;  /* 0x0000000700047211 */ /* 0x000fe400078f10ff */
[----:B------:R-:W-:-:S02]  /*0c30*/  LEA.HI R8, R6, R11, RZ, 0x3 ;  /* 0x0000000b06087211 */ /* 0x000fc400078f18ff */
[----:B------:R-:W-:Y:S02]  /*0c40*/  LOP3.LUT R12, R9, 0x1ffffffe, RZ, 0xc0, !PT ;  /* 0x1ffffffe090c7812 */ /* 0x000fe400078ec0ff */
[--C-:B------:R-:W-:Y:S02]  /*0c50*/  SHF.R.S32.HI R6, RZ, 0x2, R4.reuse ;  /* 0x00000002ff067819 */ /* 0x100fe40000011404 */
[----:B------:R-:W-:-:S04]  /*0c60*/  SHF.R.S32.HI R9, RZ, 0x1f, R4 ;  /* 0x0000001fff097819 */ /* 0x000fc80000011404 */
[----:B------:R-:W-:Y:S02]  /*0c70*/  LEA.HI R9, R9, R6, RZ, 0x3 ;  /* 0x0000000609097211 */ /* 0x000fe400078f18ff */
[----:B------:R-:W-:Y:S02]  /*0c80*/  LEA.HI R0, R0, R7, RZ, 0x5 ;  /* 0x0000000700007211 */ /* 0x000fe400078f28ff */
[----:B------:R-:W-:Y:S02]  /*0c90*/  LOP3.LUT R9, R9, 0xfffffff8, RZ, 0xc0, !PT ;  /* 0xfffffff809097812 */ /* 0x000fe400078ec0ff */
[----:B------:R-:W-:Y:S02]  /*0ca0*/  LEA.HI R14, R10, R189, RZ, 0x2 ;  /* 0x000000bd0a0e7211 */ /* 0x000fe400078f10ff */
[----:B------:R-:W-:Y:S01]  /*0cb0*/  LOP3.LUT R10, R8, 0xfffffff8, RZ, 0xc0, !PT ;  /* 0xfffffff8080a7812 */ /* 0x000fe200078ec0ff */
[----:B------:R-:W-:Y:S01]  /*0cc0*/  IMAD.IADD R9, R6, 0x1, -R9 ;  /* 0x0000000106097824 */ /* 0x000fe200078e0a09 */
[----:B------:R-:W-:-:S02]  /*0cd0*/  SHF.R.S32.HI R0, RZ, 0x5, R0 ;  /* 0x00000005ff007819 */ /* 0x000fc40000011400 */
[----:B------:R-:W-:Y:S01]  /*0ce0*/  LOP3.LUT R14, R14, 0x3ffffc, RZ, 0xc0, !PT ;  /* 0x003ffffc0e0e7812 */ /* 0x000fe200078ec0ff */
[----:B------:R-:W-:Y:S01]  /*0cf0*/  IMAD.IADD R10, R11, 0x1, -R10 ;  /* 0x000000010b0a7824 */ /* 0x000fe200078e0a0a */
[----:B------:R-:W-:Y:S01]  /*0d00*/  SHF.R.S32.HI R206, RZ, 0x7, R5 ;  /* 0x00000007ffce7819 */ /* 0x000fe20000011405 */
[----:B------:R-:W-:Y:S01]  /*0d10*/  IMAD R188, R0, 0x10, R9 ;  /* 0x0000001000bc7824 */ /* 0x000fe200078e0209 */
[-C--:B------:R-:W-:Y:S01]  /*0d20*/  LEA.HI R0, R3, R214.reuse, RZ, 0x3 ;  /* 0x000000d603007211 */ /* 0x080fe200078f18ff */
[----:B------:R-:W-:Y:S01]  /*0d30*/  IMAD.IADD R14, R189, 0x1, -R14 ;  /* 0x00000001bd0e7824 */ /* 0x000fe200078e0a0e */
[----:B------:R-:W-:Y:S01]  /*0d40*/  LEA R15, R206, R11, 0x8 ;  /* 0x0000000bce0f7211 */ /* 0x000fe200078e40ff */
[----:B------:R-:W-:Y:S01]  /*0d50*/  IMAD.IADD R12, R13, 0x1, -R12 ;  /* 0x000000010d0c7824 */ /* 0x000fe200078e0a0c */
[----:B------:R-:W-:Y:S01]  /*0d60*/  LEA.HI R6, R3, R214, RZ, 0x2 ;  /* 0x000000d603067211 */ /* 0x000fe200078f10ff */
[----:B------:R-:W-:Y:S01]  /*0d70*/  IMAD.SHL.U32 R11, R10, 0x40, RZ ;  /* 0x000000400a0b7824 */ /* 0x000fe200078e00ff */
[----:B------:R-:W-:Y:S01]  /*0d80*/  LOP3.LUT R3, R0, 0x1ffffff8, RZ, 0xc0, !PT ;  /* 0x1ffffff800037812 */ /* 0x000fe200078ec0ff */
[----:B------:R-:W-:Y:S01]  /*0d90*/  IMAD.SHL.U32 R12, R12, 0x8, RZ ;  /* 0x000000080c0c7824 */ /* 0x000fe200078e00ff */
[----:B------:R-:W-:Y:S01]  /*0da0*/  SHF.R.S32.HI R19, RZ, 0x2, R6 ;  /* 0x00000002ff137819 */ /* 0x000fe20000011406 */
[----:B------:R-:W-:Y:S01]  /*0db0*/  IMAD.SHL.U32 R8, R8, 0x40, RZ ;  /* 0x0000004008087824 */ /* 0x000fe200078e00ff */
[----:B------:R-:W-:-:S02]  /*0dc0*/  LEA R15, R14, R15, 0x4 ;  /* 0x0000000f0e0f7211 */ /* 0x000fc400078e20ff */
[----:B------:R-:W-:Y:S01]  /*0dd0*/  LOP3.LUT R11, R11, 0x1c0, RZ, 0xc0, !PT ;  /* 0x000001c00b0b7812 */ /* 0x000fe200078ec0ff */
[----:B------:R-:W-:Y:S01]  /*0de0*/  IMAD.IADD R3, R214, 0x1, -R3 ;  /* 0x00000001d6037824 */ /* 0x000fe200078e0a03 */
[----:B------:R-:W-:Y:S01]  /*0df0*/  LOP3.LUT R4, R4, 0x7ffffffc, RZ, 0xc0, !PT ;  /* 0x7ffffffc04047812 */ /* 0x000fe200078ec0ff */
[----:B------:R-:W-:Y:S01]  /*0e00*/  VIADD R216, R19, 0x20 ;  /* 0x0000002013d87836 */ /* 0x000fe20000000000 */
[----:B------:R-:W-:Y:S02]  /*0e10*/  LEA R212, R15, R12, 0x6 ;  /* 0x0000000c0fd47211 */ /* 0x000fe400078e30ff */
[----:B------:R-:W-:Y:S02]  /*0e20*/  LOP3.LUT R8, R8, 0x7ffffe00, RZ, 0xc0, !PT ;  /* 0x7ffffe0008087812 */ /* 0x000fe400078ec0ff */
[----:B------:R-:W-:Y:S02]  /*0e30*/  LOP3.LUT R12, R11, 0x8, R12, 0xf8, !PT ;  /* 0x000000080b0c7812 */ /* 0x000fe400078ef80c */
[----:B------:R-:W-:Y:S01]  /*0e40*/  SHF.R.U32.HI R11, RZ, 0x3, R11 ;  /* 0x00000003ff0b7819 */ /* 0x000fe2000001160b */
[----:B------:R-:W-:Y:S01]  /*0e50*/  IMAD.IADD R4, R7, 0x1, -R4 ;  /* 0x0000000107047824 */ /* 0x000fe200078e0a04 */
[----:B------:R-:W-:Y:S01]  /*0e60*/  SHF.L.U32 R187, R3, 0x3, RZ ;  /* 0x0000000303bb7819 */ /* 0x000fe200000006ff */
[----:B------:R-:W-:Y:S01]  /*0e70*/  IMAD R8, R189, 0x400, R8 ;  /* 0x00000400bd087824 */ /* 0x000fe200078e0208 */
[----:B------:R-:W-:-:S02]  /*0e80*/  LOP3.LUT R7, R6, 0xfffffffc, RZ, 0xc0, !PT ;  /* 0xfffffffc06077812 */ /* 0x000fc400078ec0ff */
[----:B------:R-:W-:Y:S02]  /*0e90*/  SHF.R.S32.HI R3, RZ, 0x1f, R216 ;  /* 0x0000001fff037819 */ /* 0x000fe400000114d8 */
[----:B------:R-:W-:Y:S01]  /*0ea0*/  LOP3.LUT R11, R12, R11, RZ, 0x3c, !PT ;  /* 0x0000000b0c0b7212 */ /* 0x000fe200078e3cff */
[----:B------:R-:W-:Y:S01]  /*0eb0*/  IMAD.IADD R204, R214, 0x1, -R7 ;  /* 0x00000001d6cc7824 */ /* 0x000fe200078e0a07 */
[----:B------:R-:W-:Y:S01]  /*0ec0*/  LEA.HI R3, R3, R216, RZ, 0x3 ;  /* 0x000000d803037211 */ /* 0x000fe200078f18ff */
[----:B------:R-:W-:Y:S01]  /*0ed0*/  IMAD.SHL.U32 R209, R216, 0x40, RZ ;  /* 0x00000040d8d17824 */ /* 0x000fe200078e00ff */
[----:B------:R-:W-:Y:S02]  /*0ee0*/  R2P PR, R10, 0x6 ;  /* 0x000000060a007804 */ /* 0x000fe40000000000 */
[----:B------:R-:W-:Y:S01]  /*0ef0*/  IADD3 R11, R8, R11, RZ ;  /* 0x0000000b080b7210 */ /* 0x000fe20007ffe0ff */
[----:B------:R-:W-:Y:S01]  /*0f00*/  IMAD.SHL.U32 R3, R3, 0x40, RZ ;  /* 0x0000004003037824 */ /* 0x000fe200078e00ff */
[----:B------:R-:W-:Y:S01]  /*0f10*/  LEA.HI R5, R5, R206, RZ, 0x1 ;  /* 0x000000ce05057211 */ /* 0x000fe200078f08ff */
[----:B------:R-:W-:Y:S01]  /*0f20*/  IMAD.MOV.U32 R196, RZ, RZ, 0x40 ;  /* 0x00000040ffc47424 */ /* 0x000fe200078e00ff */
[----:B------:R-:W-:Y:S01]  /*0f30*/  SHF.R.S32.HI R6, RZ, 0x1f, R6 ;  /* 0x0000001fff067819 */ /* 0x000fe20000011406 */
[----:B------:R-:W-:Y:S01]  /*0f40*/  IMAD R194, R11, 0x2, R2 ;  /* 0x000000020bc27824 */ /* 0x000fe200078e0202 */
[----:B------:R-:W-:-:S02]  /*0f50*/  LOP3.LUT R209, R209, 0x1c0, RZ, 0xc0, !PT ;  /* 0x000001c0d1d17812 */ /* 0x000fc400078ec0ff */
[----:B------:R-:W-:Y:S01]  /*0f60*/  SHF.R.S32.HI R192, RZ, 0x3, R0 ;  /* 0x00000003ffc07819 */ /* 0x000fe20000011400 */
[----:B------:R-:W-:Y:S01]  /*0f70*/  VIADD R197, R194, 0x26800 ;  /* 0x00026800c2c57836 */ /* 0x000fe20000000000 */
[----:B------:R-:W-:Y:S02]  /*0f80*/  LOP3.LUT R5, R5, 0xfffffe, RZ, 0xc0, !PT ;  /* 0x00fffffe05057812 */ /* 0x000fe400078ec0ff */
[----:B------:R-:W-:Y:S02]  /*0f90*/  LEA.HI R6, R6, R19, RZ, 0x3 ;  /* 0x0000001306067211 */ /* 0x000fe400078f18ff */
[----:B------:R-:W-:Y:S02]  /*0fa0*/  SHF.R.U32.HI R215, RZ, 0x3, R209 ;  /* 0x00000003ffd77819 */ /* 0x000fe400000116d1 */
[----:B------:R-:W-:Y:S02]  /*0fb0*/  LOP3.LUT R210, R3, 0xfffffe00, RZ, 0xc0, !PT ;  /* 0xfffffe0003d27812 */ /* 0x000fe400078ec0ff */
[----:B------:R-:W-:Y:S01]  /*0fc0*/  SEL R196, R196, 0xffffffc0, !P2 ;  /* 0xffffffc0c4c47807 */ /* 0x000fe20005000000 */
[----:B------:R-:W-:Y:S01]  /*0fd0*/  IMAD.IADD R5, R206, 0x1, -R5 ;  /* 0x00000001ce057824 */ /* 0x000fe200078e0a05 */
[----:B------:R-:W-:Y:S01]  /*0fe0*/  IADD3 R195, R194, 0x26820, RZ ;  /* 0x00026820c2c37810 */ /* 0x000fe20007ffe0ff */
[C---:B------:R-:W-:Y:S01]  /*0ff0*/  @P1 VIADD R195, R197.reuse, 0xffffffe0 ;  /* 0xffffffe0c5c31836 */ /* 0x040fe20000000000 */
[----:B------:R-:W-:Y:S01]  /*1000*/  LOP3.LUT R6, R6, 0xfffffff8, RZ, 0xc0, !PT ;  /* 0xfffffff806067812 */ /* 0x000fe200078ec0ff */
[----:B------:R-:W-:Y:S01]  /*1010*/  IMAD.IADD R197, R197, 0x1, R196 ;  /* 0x00000001c5c57824 */ /* 0x000fe200078e02c4 */
[----:B------:R-:W-:Y:S01]  /*1020*/  CS2R R22, SRZ ;  /* 0x0000000000167805 */ /* 0x000fe2000001ff00 */
[----:B------:R-:W-:Y:S01]  /*1030*/  IMAD.MOV.U32 R202, RZ, RZ, RZ ;  /* 0x000000ffffca7224 */ /* 0x000fe200078e00ff */
[----:B------:R-:W-:Y:S01]  /*1040*/  MOV R18, RZ ;  /* 0x000000ff00127202 */ /* 0x000fe20000000f00 */
[----:B------:R-:W-:Y:S01]  /*1050*/  IMAD.MOV.U32 R185, RZ, RZ, RZ ;  /* 0x000000ffffb97224 */ /* 0x000fe200078e00ff */
[----:B------:R-:W-:Y:S01]  /*1060*/  SHF.R.S32.HI R208, RZ, 0x1f, R19 ;  /* 0x0000001fffd07819 */ /* 0x000fe20000011413 */
[----:B------:R-:W-:Y:S01]  /*1070*/  IMAD.SHL.U32 R191, R5, 0x100, RZ ;  /* 0x0000010005bf7824 */ /* 0x000fe200078e00ff */
[----:B------:R-:W-:Y:S01]  /*1080*/  IADD3 R186, R19, -R6, RZ ;  /* 0x8000000613ba7210 */ /* 0x000fe20007ffe0ff */
[----:B------:R-:W-:-:S02]  /*1090*/  IMAD.SHL.U32 R190, R4, 0x2, RZ ;  /* 0x0000000204be7824 */ /* 0x000fc400078e00ff */
[----:B------:R-:W-:Y:S01]  /*10a0*/  IMAD.IADD R196, R196, 0x1, R195 ;  /* 0x00000001c4c47824 */ /* 0x000fe200078e02c3 */
[----:B--2---:R-:W-:Y:S01]  /*10b0*/  LOP3.LUT R184, R16, 0x1, RZ, 0xfc, !PT ;  /* 0x0000000110b87812 */ /* 0x004fe200078efcff */
[----:B------:R-:W-:-:S05]  /*10c0*/  IMAD.SHL.U32 R16, R204, 0x8, RZ ;  /* 0x00000008cc107824 */ /* 0x000fca00078e00ff */
[----:B------:R-:W-:-:S04]  /*10d0*/  LOP3.LUT R0, R209, 0x38, R16, 0xf8, !PT ;  /* 0x00000038d1007812 */ /* 0x000fc800078ef810 */
[----:B------:R-:W-:-:S04]  /*10e0*/  LOP3.LUT R207, R210, R0, R215, 0xf6, !PT ;  /* 0x00000000d2cf7212 */ /* 0x000fc800078ef6d7 */
[----:B------:R-:W-:-:S07]  /*10f0*/  LEA R207, R207, R2, 0x1 ;  /* 0x00000002cfcf7211 */ /* 0x000fce00078e08ff */
.L_x_570:
[----:B0----5:R-:W0:Y:S01]  /*1100*/  LDC.64 R4, c[0x0][0xc60] ;  /* 0x00031800ff047b82 */ /* 0x021e220000000a00 */
[----:B------:R-:W-:Y:S01]  /*1110*/  ULDC.64 UR4, c[0x0][0xa28] ;  /* 0x00028a0000047ab9 */ /* 0x000fe20000000a00 */
[----:B------:R-:W-:Y:S01]  /*1120*/  ULDC.64 UR8, c[0x0][0xa18] ;  /* 0x0002860000087ab9 */ /* 0x000fe20000000a00 */
[----:B------:R-:W-:Y:S01]  /*1130*/  ULDC.64 UR6, c[0x0][0xa08] ;  /* 0x0002820000067ab9 */ /* 0x000fe20000000a00 */
[----:B0-----:R-:W-:-:S05]  /*1140*/  IMAD.WIDE R4, R27, 0x4, R4 ;  /* 0x000000041b047825 */ /* 0x001fca00078e0204 */
[----:B--2---:R-:W2:Y:S01]  /*1150*/  LDG.E R201, desc[UR40][R4.64] ;  /* 0x0000002804c97981 */ /* 0x004ea2000c1e1900 */
[----:B------:R-:W-:Y:S01]  /*1160*/  ISETP.NE.U32.AND P2, PT, RZ, UR4, PT ;  /* 0x00000004ff007c0c */ /* 0x000fe2000bf45070 */
[----:B------:R-:W-:Y:S01]  /*1170*/  IMAD.MOV.U32 R33, RZ, RZ, RZ ;  /* 0x000000ffff217224 */ /* 0x000fe200078e00ff */
[----:B------:R-:W-:Y:S02]  /*1180*/  ISETP.NE.U32.AND P1, PT, RZ, UR8, PT ;  /* 0x00000008ff007c0c */ /* 0x000fe4000bf25070 */
[----:B------:R-:W-:Y:S02]  /*1190*/  ISETP.NE.AND.EX P2, PT, RZ, UR5, PT, P2 ;  /* 0x00000005ff007c0c */ /* 0x000fe4000bf45320 */
[----:B------:R-:W-:Y:S02]  /*11a0*/  ISETP.NE.AND.EX P1, PT, RZ, UR9, PT, P1 ;  /* 0x00000009ff007c0c */ /* 0x000fe4000bf25310 */
[----:B------:R-:W-:Y:S02]  /*11b0*/  ISETP.NE.U32.AND P0, PT, RZ, UR6, PT ;  /* 0x00000006ff007c0c */ /* 0x000fe4000bf05070 */
[----:B------:R-:W-:-:S02]  /*11c0*/  MOV R3, RZ ;  /* 0x000000ff00037202 */ /* 0x000fc40000000f00 */
[----:B------:R-:W-:Y:S02]  /*11d0*/  ISETP.NE.AND.EX P0, PT, RZ, UR7, PT, P0 ;  /* 0x00000007ff007c0c */ /* 0x000fe4000bf05300 */
[----:B--2---:R-:W-:Y:S01]  /*11e0*/  SHF.R.S32.HI R205, RZ, 0x1f, R201 ;  /* 0x0000001fffcd7819 */ /* 0x004fe200000114c9 */
[C---:B------:R-:W-:Y:S02]  /*11f0*/  IMAD.SHL.U32 R199, R201.reuse, 0x4, RZ ;  /* 0x00000004c9c77824 */ /* 0x040fe400078e00ff */
[C---:B------:R-:W-:Y:S02]  /*1200*/  @P2 LEA R4, P3, R201.reuse, UR4, 0x2 ;  /* 0x00000004c9042c11 */ /* 0x040fe4000f8610ff */
[C-C-:B------:R-:W-:Y:S02]  /*1210*/  SHF.L.U64.HI R200, R201.reuse, 0x2, R205.reuse ;  /* 0x00000002c9c87819 */ /* 0x140fe400000102cd */
[----:B------:R-:W-:Y:S01]  /*1220*/  @P2 LEA.HI.X R5, R201, UR5, R205, 0x2, P3 ;  /* 0x00000005c9052c11 */ /* 0x000fe200098f14cd */
[----:B------:R-:W-:Y:S01]  /*1230*/  ULDC UR4, c[0x0][0x288] ;  /* 0x0000a20000047ab9 */ /* 0x000fe20000000800 */
[----:B----4-:R-:W-:-:S03]  /*1240*/  IADD3 R8, P4, R199, UR6, RZ ;  /* 0x00000006c7087c10 */ /* 0x010fc6000ff9e0ff */
[----:B------:R0:W5:Y:S01]  /*1250*/  @P2 LDG.E R3, desc[UR40][R4.64] ;  /* 0x0000002804032981 */ /* 0x000162000c1e1900 */
[----:B---3--:R-:W-:Y:S01]  /*1260*/  @P1 IADD3 R6, P2, R199, UR8, RZ ;  /* 0x00000008c7061c10 */ /* 0x008fe2000ff5e0ff */
[----:B------:R-:W-:Y:S01]  /*1270*/  IMAD.U32 R30, RZ, RZ, UR4 ;  /* 0x00000004ff1e7e24 */ /* 0x000fe2000f8e00ff */
[C---:B------:R-:W-:Y:S01]  /*1280*/  IADD3.X R9, R200.reuse, UR7, RZ, P4, !PT ;  /* 0x00000007c8097c10 */ /* 0x040fe2000a7fe4ff */
[----:B------:R-:W-:Y:S01]  /*1290*/  ULDC.64 UR4, c[0x0][0x3f8] ;  /* 0x0000fe0000047ab9 */ /* 0x000fe20000000a00 */
[----:B------:R-:W-:-:S03]  /*12a0*/  @P1 IADD3.X R7, R200, UR9, RZ, P2, !PT ;  /* 0x00000009c8071c10 */ /* 0x000fc600097fe4ff */
[----:B------:R0:W5:Y:S01]  /*12b0*/  @P0 LDG.E R33, desc[UR40][R8.64] ;  /* 0x0000002808210981 */ /* 0x000162000c1e1900 */
[----:B------:R-:W-:Y:S01]  /*12c0*/  UISETP.NE.U32.AND UP0, UPT, UR4, URZ, UPT ;  /* 0x0000003f0400728c */ /* 0x000fe2000bf05070 */
[----:B------:R-:W-:Y:S02]  /*12d0*/  ULDC.64 UR8, c[0x0][0xa20] ;  /* 0x0002880000087ab9 */ /* 0x000fe40000000a00 */
[----:B------:R0:W5:Y:S01]  /*12e0*/  @P1 LDG.E R30, desc[UR40][R6.64] ;  /* 0x00000028061e1981 */ /* 0x000162000c1e1900 */
[----:B------:R-:W-:Y:S01]  /*12f0*/  UISETP.NE.AND.EX UP0, UPT, UR5, URZ, UPT, UP0 ;  /* 0x0000003f0500728c */ /* 0x000fe2000bf05300 */
[----:B------:R-:W-:Y:S01]  /*1300*/  ULDC UR4, c[0x0][0x404] ;  /* 0x0001010000047ab9 */ /* 0x000fe20000000800 */
[----:B------:R-:W-:Y:S02]  /*1310*/  ISETP.NE.U32.AND P2, PT, RZ, UR8, PT ;  /* 0x00000008ff007c0c */ /* 0x000fe4000bf45070 */
[----:B------:R-:W-:Y:S01]  /*1320*/  USEL UR4, UR4, 0x1, UP0 ;  /* 0x0000000104047887 */ /* 0x000fe20008000000 */
[----:B------:R-:W-:Y:S01]  /*1330*/  ULDC UR5, c[0x0][0x2e0] ;  /* 0x0000b80000057ab9 */ /* 0x000fe20000000800 */
[----:B------:R-:W-:-:S02]  /*1340*/  ISETP.NE.AND.EX P2, PT, RZ, UR9, PT, P2 ;  /* 0x00000009ff007c0c */ /* 0x000fc4000bf45320 */
[----:B------:R-:W-:-:S03]  /*1350*/  UIMAD UR4, UR4, UR5, URZ ;  /* 0x00000005040472a4 */ /* 0x000fc6000f8e023f */
[----:B------:R-:W-:Y:S01]  /*1360*/  ULDC UR5, c[0x0][0x338] ;  /* 0x0000ce0000057ab9 */ /* 0x000fe20000000800 */
[----:B------:R-:W-:Y:S01]  /*1370*/  IMAD.MOV.U32 R203, RZ, RZ, R25 ;  /* 0x000000ffffcb7224 */ /* 0x000fe200078e0019 */
[----:B------:R-:W-:Y:S01]  /*1380*/  MOV R198, R26 ;  /* 0x0000001a00c67202 */ /* 0x000fe20000000f00 */
[----:B------:R-:W-:Y:S01]  /*1390*/  IMAD.MOV.U32 R29, RZ, RZ, R201 ;  /* 0x000000ffff1d7224 */ /* 0x000fe200078e00c9 */
[----:B0-----:R-:W-:Y:S06]  /*13a0*/  @P1 BRA `(.L_x_448) ;  /* 0x0000000000241947 */ /* 0x001fec0003800000 */
[----:B------:R-:W-:Y:S02]  /*13b0*/  ULDC.64 UR6, c[0x0][0xa00] ;  /* 0x0002800000067ab9 */ /* 0x000fe40000000a00 */
[----:B------:R-:W-:-:S04]  /*13c0*/  ISETP.NE.U32.AND P1, PT, RZ, UR6, PT ;  /* 0x00000006ff007c0c */ /* 0x000fc8000bf25070 */
[----:B------:R-:W-:-:S13]  /*13d0*/  ISETP.NE.AND.EX P1, PT, RZ, UR7, PT, P1 ;  /* 0x00000007ff007c0c */ /* 0x000fda000bf25310 */
[----:B------:R-:W-:Y:S05]  /*13e0*/  @!P1 BRA `(.L_x_448) ;  /* 0x0000000000149947 */ /* 0x000fea0003800000 */
[----:B------:R-:W0:Y:S02]  /*13f0*/  LDC.64 R4, c[0x0][0xa00] ;  /* 0x00028000ff047b82 */ /* 0x000e240000000a00 */
[----:B0-----:R-:W-:-:S05]  /*1400*/  IMAD.WIDE R4, R29, 0x4, R4 ;  /* 0x000000041d047825 */ /* 0x001fca00078e0204 */
[----:B-----5:R-:W2:Y:S04]  /*1410*/  LDG.E R30, desc[UR40][R4.64] ;  /* 0x00000028041e7981 */ /* 0x020ea8000c1e1900 */
[----:B------:R-:W2:Y:S02]  /*1420*/  LDG.E R7, desc[UR40][R4.64+0x4] ;  /* 0x0000042804077981 */ /* 0x000ea4000c1e1900 */
[----:B--2---:R-:W-:-:S07]  /*1430*/  IMAD.IADD R30, R7, 0x1, -R30 ;  /* 0x00000001071e7824 */ /* 0x004fce00078e0a1e */
.L_x_448:
[----:B------:R-:W-:Y:S01]  /*1440*/  IMAD.U32 R24, RZ, RZ, UR5 ;  /* 0x00000005ff187e24 */ /* 0x000fe2000f8e00ff */
[----:B------:R-:W-:Y:S01]  /*1450*/  MOV R28, UR4 ;  /* 0x00000004001c7c02 */ /* 0x000fe20008000f00 */
[----:B------:R-:W-:Y:S06]  /*1460*/  @!P2 BRA `(.L_x_449) ;  /* 0x000000000010a947 */ /* 0x000fec0003800000 */
[----:B------:R-:W-:-:S04]  /*1470*/  IADD3 R4, P0, R199, UR8, RZ ;  /* 0x00000008c7047c10 */ /* 0x000fc8000ff1e0ff */
[----:B------:R-:W-:-:S05]  /*1480*/  IADD3.X R5, R200, UR9, RZ, P0, !PT ;  /* 0x00000009c8057c10 */ /* 0x000fca00087fe4ff */
[----:B------:R0:W5:Y:S01]  /*1490*/  LDG.E R28, desc[UR40][R4.64] ;  /* 0x00000028041c7981 */ /* 0x000162000c1e1900 */
[----:B------:R-:W-:Y:S05]  /*14a0*/  BRA `(.L_x_450) ;  /* 0x0000000000107947 */ /* 0x000fea0003800000 */
.L_x_449:
[----:B------:R-:W-:Y:S05]  /*14b0*/  @!P0 BRA `(.L_x_450) ;  /* 0x00000000000c8947 */ /* 0x000fea0003800000 */
[----:B------:R-:W2:Y:S04]  /*14c0*/  LDG.E R5, desc[UR40][R8.64] ;  /* 0x0000002808057981 */ /* 0x000ea8000c1e1900 */
[----:B------:R-:W2:Y:S02]  /*14d0*/  LDG.E R28, desc[UR40][R8.64+0x4] ;  /* 0x00000428081c7981 */ /* 0x000ea4000c1e1900 */
[----:B--2---:R-:W-:-:S07]  /*14e0*/  IMAD.IADD R28, R28, 0x1, -R5 ;  /* 0x000000011c1c7824 */ /* 0x004fce00078e0a05 */
.L_x_450:
[----:B------:R-:W-:Y:S02]  /*14f0*/  ULDC.64 UR4, c[0x0][0xa10] ;  /* 0x0002840000047ab9 */ /* 0x000fe40000000a00 */
[----:B------:R-:W-:-:S04]  /*1500*/  ISETP.NE.U32.AND P0, PT, RZ, UR4, PT ;  /* 0x00000004ff007c0c */ /* 0x000fc8000bf05070 */
[----:B------:R-:W-:Y:S01]  /*1510*/  ISETP.NE.AND.EX P0, PT, RZ, UR5, PT, P0 ;  /* 0x00000005ff007c0c */ /* 0x000fe2000bf05300 */
[----:B------:R-:W-:-:S12]  /*1520*/  ULDC.64 UR4, c[0x0][0xa30] ;  /* 0x00028c0000047ab9 */ /* 0x000fd80000000a00 */
[----:B0-----:R-:W0:Y:S02]  /*1530*/  @P0 LDC.64 R4, c[0x0][0xa10] ;  /* 0x00028400ff040b82 */ /* 0x001e240000000a00 */
[----:B0-----:R-:W-:-:S05]  /*1540*/  @P0 IMAD.WIDE R4, R29, 0x4, R4 ;  /* 0x000000041d040825 */ /* 0x001fca00078e0204 */
[----:B------:R-:W2:Y:S04]  /*1550*/  @P0 LDG.E R0, desc[UR40][R4.64] ;  /* 0x0000002804000981 */ /* 0x000ea8000c1e1900 */
[----:B------:R-:W2:Y:S01]  /*1560*/  @P0 LDG.E R9, desc[UR40][R4.64+0x4] ;  /* 0x0000042804090981 */ /* 0x000ea2000c1e1900 */
[----:B------:R-:W-:Y:S01]  /*1570*/  ISETP.NE.U32.AND P1, PT, RZ, UR4, PT ;  /* 0x00000004ff007c0c */ /* 0x000fe2000bf25070 */
[----:B-----5:R-:W-:-:S03]  /*1580*/  IMAD.MOV.U32 R27, RZ, RZ, R28 ;  /* 0x000000ffff1b7224 */ /* 0x020fc600078e001c */
[----:B------:R-:W-:-:S13]  /*1590*/  ISETP.NE.AND.EX P1, PT, RZ, UR5, PT, P1 ;  /* 0x00000005ff007c0c */ /* 0x000fda000bf25310 */
[----:B------:R-:W-:-:S04]  /*15a0*/  @P1 IADD3 R6, P2, R199, UR4, RZ ;  /* 0x00000004c7061c10 */ /* 0x000fc8000ff5e0ff */
[----:B------:R-:W-:-:S05]  /*15b0*/  @P1 IADD3.X R7, R200, UR5, RZ, P2, !PT ;  /* 0x00000005c8071c10 */ /* 0x000fca00097fe4ff */
[----:B------:R0:W5:Y:S01]  /*15c0*/  @P1 LDG.E R27, desc[UR40][R6.64] ;  /* 0x00000028061b1981 */ /* 0x000162000c1e1900 */
[----:B------:R-:W-:Y:S01]  /*15d0*/  IMAD.IADD R11, R28, 0x1, -R3 ;  /* 0x000000011c0b7824 */ /* 0x000fe200078e0a03 */
[----:B------:R-:W-:-:S03]  /*15e0*/  PLOP3.LUT P3, PT, PT, PT, PT, 0x80, 0x0 ;  /* 0x000000000000781c */ /* 0x000fc60003f6f070 */
[----:B------:R-:W-:-:S05]  /*15f0*/  IMAD.MOV R31, RZ, RZ, -R11 ;  /* 0x000000ffff1f7224 */ /* 0x000fca00078e0a0b */
[----:B------:R-:W-:Y:S02]  /*1600*/  VIMNMX R31, RZ, R31, !PT ;  /* 0x0000001fff1f7248 */ /* 0x000fe40007fe0100 */
[----:B--2---:R-:W-:-:S05]  /*1610*/  @P0 IADD3 R24, -R0, R9, RZ ;  /* 0x0000000900180210 */ /* 0x004fca0007ffe1ff */
[----:B------:R-:W-:-:S04]  /*1620*/  IMAD.IADD R168, R11, 0x1, R24 ;  /* 0x000000010ba87824 */ /* 0x000fc800078e0218 */
[----:B------:R-:W-:-:S05]  /*1630*/  VIADD R0, R168, 0x3f ;  /* 0x0000003fa8007836 */ /* 0x000fca0000000000 */
[----:B------:R-:W-:-:S04]  /*1640*/  SHF.R.S32.HI R3, RZ, 0x1f, R0 ;  /* 0x0000001fff037819 */ /* 0x000fc80000011400 */
[----:B------:R-:W-:-:S04]  /*1650*/  LEA.HI R3, R3, R0, RZ, 0x6 ;  /* 0x0000000003037211 */ /* 0x000fc800078f30ff */
[----:B------:R-:W-:Y:S02]  /*1660*/  LOP3.LUT R5, R3, 0xffffffc0, RZ, 0xc0, !PT ;  /* 0xffffffc003057812 */ /* 0x000fe400078ec0ff */
[----:B------:R-:W-:Y:S02]  /*1670*/  SHF.R.S32.HI R182, RZ, 0x6, R3 ;  /* 0x00000006ffb67819 */ /* 0x000fe40000011403 */
[----:B------:R-:W-:-:S04]  /*1680*/  VIADDMNMX R0, R5, -R11, R24, PT ;  /* 0x8000000b05007246 */ /* 0x000fc80003800118 */
[----:B------:R-:W-:Y:S02]  /*1690*/  ISETP.GT.AND P0, PT, R0, R31, PT ;  /* 0x0000001f0000720c */ /* 0x000fe40003f04270 */
[----:B------:R-:W-:-:S05]  /*16a0*/  SHF.R.U32.HI R31, RZ, 0x6, R31 ;  /* 0x00000006ff1f7819 */ /* 0x000fca000001161f */
[----:B------:R-:W-:-:S06]  /*16b0*/  IMAD.MOV.U32 R51, RZ, RZ, R31 ;  /* 0x000000ffff337224 */ /* 0x000fcc00078e001f */
[----:B------:R-:W-:-:S04]  /*16c0*/  @P0 IADD3 R0, R0, 0x3f, RZ ;  /* 0x0000003f00000810 */ /* 0x000fc80007ffe0ff */
[----:B------:R-:W-:-:S04]  /*16d0*/  @P0 SHF.R.S32.HI R5, RZ, 0x1f, R0 ;  /* 0x0000001fff050819 */ /* 0x000fc80000011400 */
[----:B------:R-:W-:-:S04]  /*16e0*/  @P0 LEA.HI R5, R5, R0, RZ, 0x6 ;  /* 0x0000000005050211 */ /* 0x000fc800078f30ff */
[----:B------:R-:W-:-:S04]  /*16f0*/  @P0 SHF.R.S32.HI R51, RZ, 0x6, R5 ;  /* 0x00000006ff330819 */ /* 0x000fc80000011405 */
[----:B------:R-:W-:-:S13]  /*1700*/  ISETP.GT.AND P0, PT, R51, R31, PT ;  /* 0x0000001f3300720c */ /* 0x000fda0003f04270 */
[----:B0-----:R-:W-:Y:S05]  /*1710*/  @!P0 BRA `(.L_x_451) ;  /* 0x0000002800588947 */ /* 0x001fea0003800000 */
[----:B------:R-:W-:Y:S01]  /*1720*/  VIADD R0, R2, 0x22400 ;  /* 0x0002240002007836 */ /* 0x000fe20000000000 */
[----:B------:R-:W-:Y:S04]  /*1730*/  BSSY B6, `(.L_x_452) ;  /* 0x0000013000067945 */ /* 0x000fe80003800000 */
[----:B------:R-:W-:-:S13]  /*1740*/  LOP3.LUT P0, RZ, R0, 0x3ff, RZ, 0xc0, !PT ;  /* 0x000003ff00ff7812 */ /* 0x000fda000780c0ff */
[----:B------:R-:W-:Y:S05]  /*1750*/  @!P0 BRA `(.L_x_453) ;  /* 0x0000000000408947 */ /* 0x000fea0003800000 */
[----:B------:R-:W-:Y:S01]  /*1760*/  MOV R0, 0x0 ;  /* 0x0000000000007802 */ /* 0x000fe20000000f00 */
[----:B------:R-:W-:Y:S01]  /*1770*/  ULDC.64 UR4, c[0x4][0x88] ;  /* 0x0100220000047ab9 */ /* 0x000fe20000000a00 */
[----:B------:R-:W-:Y:S01]  /*1780*/  ULDC.64 UR6, c[0x4][0x20] ;  /* 0x0100080000067ab9 */ /* 0x000fe20000000a00 */
[----:B------:R-:W-:Y:S01]  /*1790*/  IMAD.U32 R4, RZ, RZ, UR4 ;  /* 0x00000004ff047e24 */ /* 0x000fe2000f8e00ff */
[----:B------:R0:W1:Y:S01]  /*17a0*/  LDC.64 R14, c[0x4][R0] ;  /* 0x01000000000e7b82 */ /* 0x0000620000000a00 */
[----:B------:R-:W-:Y:S01]  /*17b0*/  MOV R5, UR5 ;  /* 0x0000000500057c02 */ /* 0x000fe20008000f00 */
[----:B------:R-:W-:Y:S01]  /*17c0*/  ULDC.64 UR4, c[0x4][0x90] ;  /* 0x0100240000047ab9 */ /* 0x000fe20000000a00 */
[----:B------:R-:W-:Y:S01]  /*17d0*/  IMAD.U32 R10, RZ, RZ, UR6 ;  /* 0x00000006ff0a7e24 */ /* 0x000fe2000f8e00ff */
[----:B------:R-:W-:Y:S01]  /*17e0*/  MOV R11, UR7 ;  /* 0x00000007000b7c02 */ /* 0x000fe20008000f00 */
[----:B------:R-:W-:Y:S02]  /*17f0*/  IMAD.U32 R6, RZ, RZ, UR4 ;  /* 0x00000004ff067e24 */ /* 0x000fe4000f8e00ff */
[----:B------:R-:W-:-:S02]  /*1800*/  IMAD.U32 R7, RZ, RZ, UR5 ;  /* 0x00000005ff077e24 */ /* 0x000fc4000f8e00ff */
[----:B------:R-:W-:Y:S02]  /*1810*/  IMAD.MOV.U32 R8, RZ, RZ, 0x70 ;  /* 0x00000070ff087424 */ /* 0x000fe400078e00ff */
[----:B------:R-:W-:Y:S02]  /*1820*/  IMAD.MOV.U32 R12, RZ, RZ, 0x1 ;  /* 0x00000001ff0c7424 */ /* 0x000fe400078e00ff */
[----:B0-----:R-:W-:-:S07]  /*1830*/  IMAD.MOV.U32 R13, RZ, RZ, RZ ;  /* 0x000000ffff0d7224 */ /* 0x001fce00078e00ff */
[----:B------:R-:W-:-:S07]  /*1840*/  LEPC R20, `(.L_x_453) ;  /* 0x000000001014794e */ /* 0x000fce0000000000 */
[----:B-1---5:R-:W-:Y:S05]  /*1850*/  CALL.ABS.NOINC R14 ;  /* 0x000000000e007343 */ /* 0x022fea0003c00000 */
.L_x_453:
[----:B------:R-:W-:Y:S05]  /*1860*/  BSYNC B6 ;  /* 0x0000000000067941 */ /* 0x000fea0003800000 */
.L_x_452:
[----:B------:R-:W-:Y:S01]  /*1870*/  IADD3 R0, R2, 0x400, RZ ;  /* 0x0000040002007810 */ /* 0x000fe20007ffe0ff */
[----:B------:R-:W-:Y:S03]  /*1880*/  BSSY B6, `(.L_x_454) ;  /* 0x0000013000067945 */ /* 0x000fe60003800000 */
[----:B------:R-:W-:-:S13]  /*1890*/  LOP3.LUT P0, RZ, R0, 0x3ff, RZ, 0xc0, !PT ;  /* 0x000003ff00ff7812 */ /* 0x000fda000780c0ff */
        /* <DEDUP_REMOVED lines=14> */
[----:B0-----:R-:W-:-:S07]  /*1980*/  IMAD.MOV.U32 R13, RZ, RZ, RZ ;  /* 0x000000ffff0d7224 */ /* 0x001fce00078e00ff */
[----:B------:R-:W-:-:S07]  /*1990*/  LEPC R20, `(.L_x_455) ;  /* 0x000000001014794e */ /* 0x000fce0000000000 */
[----:B-1---5:R-:W-:Y:S05]  /*19a0*/  CALL.ABS.NOINC R14 ;  /* 0x000000000e007343 */ /* 0x022fea0003c00000 */
.L_x_455:
[----:B------:R-:W-:Y:S05]  /*19b0*/  BSYNC B6 ;  /* 0x0000000000067941 */ /* 0x000fea0003800000 */
.L_x_454:
[----:B------:R-:W-:Y:S01]  /*19c0*/  ULDC.64 UR4, c[0x0][0x9f8] ;  /* 0x00027e0000047ab9 */ /* 0x000fe20000000a00 */
[----:B------:R-:W0:Y:S01]  /*19d0*/  LDC R0, c[0x0][0x428] ;  /* 0x00010a00ff007b82 */ /* 0x000e220000000800 */
[----:B------:R-:W-:-:S07]  /*19e0*/  ISETP.NE.U32.AND P0, PT, RZ, UR4, PT ;  /* 0x00000004ff007c0c */ /* 0x000fce000bf05070 */
[----:B------:R-:W1:Y:S01]  /*19f0*/  LDC.64 R34, c[0x0][0x2f0] ;  /* 0x0000bc00ff227b82 */ /* 0x000e620000000a00 */
[----:B------:R-:W-:Y:S01]  /*1a00*/  ISETP.NE.AND.EX P0, PT, RZ, UR5, PT, P0 ;  /* 0x00000005ff007c0c */ /* 0x000fe2000bf05300 */
[----:B------:R-:W-:Y:S01]  /*1a10*/  IMAD.IADD R48, R33, 0x1, R28 ;  /* 0x0000000121307824 */ /* 0x000fe200078e021c */
[----:B------:R-:W-:Y:S01]  /*1a20*/  ULDC.64 UR6, c[0x0][0xa08] ;  /* 0x0002820000067ab9 */ /* 0x000fe20000000a00 */
[----:B------:R-:W-:-:S04]  /*1a30*/  SHF.R.S32.HI R17, RZ, 0x1f, R16 ;  /* 0x0000001fff117819 */ /* 0x000fc80000011410 */
[----:B------:R-:W2:Y:S06]  /*1a40*/  LDC R65, c[0x0][0x3d4] ;  /* 0x0000f500ff417b82 */ /* 0x000eac0000000800 */
[----:B------:R-:W-:Y:S02]  /*1a50*/  @P0 IADD3 R4, P1, R199, UR4, RZ ;  /* 0x00000004c7040c10 */ /* 0x000fe4000ff3e0ff */
[----:B------:R-:W3:Y:S02]  /*1a60*/  LDC.64 R32, c[0x0][0x3d8] ;  /* 0x0000f600ff207b82 */ /* 0x000ee40000000a00 */
[----:B------:R-:W-:Y:S01]  /*1a70*/  @P0 IADD3.X R5, R200, UR5, RZ, P1, !PT ;  /* 0x00000005c8050c10 */ /* 0x000fe20008ffe4ff */
[----:B------:R-:W-:-:S04]  /*1a80*/  ULDC.64 UR4, c[0x0][0x2f8] ;  /* 0x0000be0000047ab9 */ /* 0x000fc80000000a00 */
[----:B------:R4:W3:Y:S01]  /*1a90*/  @P0 LDG.E R29, desc[UR40][R4.64] ;  /* 0x00000028041d0981 */ /* 0x0008e2000c1e1900 */
[----:B0-----:R-:W-:Y:S01]  /*1aa0*/  ISETP.NE.AND P0, PT, R0, 0x1, PT ;  /* 0x000000010000780c */ /* 0x001fe20003f05270 */
[----:B------:R-:W0:Y:S01]  /*1ab0*/  LDC.64 R46, c[0x0][0x3e8] ;  /* 0x0000fa00ff2e7b82 */ /* 0x000e220000000a00 */
[----:B------:R-:W-:Y:S01]  /*1ac0*/  SHF.R.S32.HI R15, RZ, 0x1f, R48 ;  /* 0x0000001fff0f7819 */ /* 0x000fe20000011430 */
[----:B------:R-:W-:Y:S01]  /*1ad0*/  IMAD.SHL.U32 R42, R204, 0x4, RZ ;  /* 0x00000004cc2a7824 */ /* 0x000fe200078e00ff */
[----:B------:R-:W0:Y:S01]  /*1ae0*/  S2R R49, SR_TID.X ;  /* 0x0000000000317919 */ /* 0x000e220000002100 */
[----:B------:R-:W-:Y:S01]  /*1af0*/  IMAD.SHL.U32 R61, R186, 0x40, RZ ;  /* 0x00000040ba3d7824 */ /* 0x000fe200078e00ff */
[----:B-1----:R-:W-:Y:S01]  /*1b00*/  SHF.L.U64.HI R52, R34, 0x6, R35 ;  /* 0x0000000622347819 */ /* 0x002fe20000010223 */
[-C--:B------:R-:W-:Y:S01]  /*1b10*/  IMAD R3, R15, R34.reuse, RZ ;  /* 0x000000220f037224 */ /* 0x080fe200078e02ff */
[----:B------:R-:W-:Y:S01]  /*1b20*/  SHF.R.S32.HI R43, RZ, 0x1f, R42 ;  /* 0x0000001fff2b7819 */ /* 0x000fe2000001142a */
[----:B----4-:R-:W-:Y:S01]  /*1b30*/  IMAD.WIDE.U32 R4, R48, R34, RZ ;  /* 0x0000002230047225 */ /* 0x010fe200078e00ff */
[----:B--2---:R-:W-:Y:S01]  /*1b40*/  ISETP.GE.AND P2, PT, R16, R65, PT ;  /* 0x000000411000720c */ /* 0x004fe20003f46270 */
[----:B------:R-:W1:Y:S01]  /*1b50*/  LDC R63, c[0x0][0x3d4] ;  /* 0x0000f500ff3f7b82 */ /* 0x000e620000000800 */
[----:B------:R-:W-:Y:S01]  /*1b60*/  LOP3.LUT R61, R61, 0x1c0, RZ, 0xc0, !PT ;  /* 0x000001c03d3d7812 */ /* 0x000fe200078ec0ff */
[----:B------:R-:W-:Y:S01]  /*1b70*/  IMAD R3, R48, R35, R3 ;  /* 0x0000002330037224 */ /* 0x000fe200078e0203 */
[----:B------:R-:W-:Y:S01]  /*1b80*/  SEL R13, R65, RZ, P2 ;  /* 0x000000ff410d7207 */ /* 0x000fe20001000000 */
[C---:B------:R-:W-:Y:S01]  /*1b90*/  VIADD R82, R16.reuse, 0x20 ;  /* 0x0000002010527836 */ /* 0x040fe20000000000 */
[----:B------:R-:W-:Y:S01]  /*1ba0*/  SHF.R.U32.HI R64, RZ, 0x3, R61 ;  /* 0x00000003ff407819 */ /* 0x000fe2000001163d */
[----:B------:R-:W-:Y:S01]  /*1bb0*/  IMAD.IADD R5, R5, 0x1, R3 ;  /* 0x0000000105057824 */ /* 0x000fe200078e0203 */
[----:B------:R-:W-:Y:S01]  /*1bc0*/  P2R R74, PR, RZ, 0x4 ;  /* 0x00000004ff4a7803 */ /* 0x000fe20000000000 */
[----:B------:R-:W2:Y:S01]  /*1bd0*/  @P0 LDC R7, c[0x0][0x42c] ;  /* 0x00010b00ff070b82 */ /* 0x000ea20000000800 */
[----:B------:R-:W-:Y:S01]  /*1be0*/  IMAD.IADD R13, R16, 0x1, R13 ;  /* 0x00000001100d7824 */ /* 0x000fe200078e020d */
[----:B------:R-:W-:Y:S01]  /*1bf0*/  IADD3 R48, P2, R19, R48, RZ ;  /* 0x0000003013307210 */ /* 0x000fe20007f5e0ff */
[----:B------:R-:W-:Y:S01]  /*1c00*/  IMAD.SHL.U32 R53, R34, 0x40, RZ ;  /* 0x0000004022357824 */ /* 0x000fe200078e00ff */
[C---:B---3--:R-:W-:Y:S01]  /*1c10*/  SHF.L.U64.HI R54, R32.reuse, 0x6, R33 ;  /* 0x0000000620367819 */ /* 0x048fe20000010221 */
[----:B------:R-:W-:Y:S01]  /*1c20*/  IMAD.SHL.U32 R55, R32, 0x40, RZ ;  /* 0x0000004020377824 */ /* 0x000fe200078e00ff */
[----:B------:R-:W-:Y:S01]  /*1c30*/  SHF.R.S32.HI R50, RZ, 0x1f, R13 ;  /* 0x0000001fff327819 */ /* 0x000fe2000001140d */
[----:B------:R-:W-:Y:S01]  /*1c40*/  IMAD.SHL.U32 R65, R65, 0x2, RZ ;  /* 0x0000000241417824 */ /* 0x000fe200078e00ff */
[----:B------:R-:W3:Y:S01]  /*1c50*/  @P0 LDC R9, c[0x0][0x430] ;  /* 0x00010c00ff090b82 */ /* 0x000ee20000000800 */
[----:B0-----:R-:W-:-:S02]  /*1c60*/  SHF.L.U64.HI R56, R46, 0x6, R47 ;  /* 0x000000062e387819 */ /* 0x001fc4000001022f */
[----:B------:R-:W-:Y:S02]  /*1c70*/  LEA.HI R50, R50, R13, RZ, 0x3 ;  /* 0x0000000d32327211 */ /* 0x000fe400078f18ff */
[----:B------:R-:W-:Y:S02]  /*1c80*/  SHF.L.U32 R57, R46, 0x6, RZ ;  /* 0x000000062e397819 */ /* 0x000fe400000006ff */
[----:B------:R-:W-:Y:S01]  /*1c90*/  LOP3.LUT R71, R50, 0xfffffff8, RZ, 0xc0, !PT ;  /* 0xfffffff832477812 */ /* 0x000fe200078ec0ff */
[----:B------:R-:W0:Y:S01]  /*1ca0*/  LDC R62, c[0x0][0x2e4] ;  /* 0x0000b900ff3e7b82 */ /* 0x000e220000000800 */
[----:B------:R-:W-:Y:S02]  /*1cb0*/  SHF.R.U32.HI R49, RZ, 0x7, R49 ;  /* 0x00000007ff317819 */ /* 0x000fe40000011631 */
[----:B------:R-:W-:-:S03]  /*1cc0*/  SHF.R.S32.HI R75, RZ, 0x1f, R71 ;  /* 0x0000001fff4b7819 */ /* 0x000fc60000011447 */
[----:B------:R-:W-:Y:S01]  /*1cd0*/  VIADD R60, R49, 0x8 ;  /* 0x00000008313c7836 */ /* 0x000fe20000000000 */
[----:B------:R-:W-:Y:S01]  /*1ce0*/  IADD3.X R49, R208, R15, RZ, P2, !PT ;  /* 0x0000000fd0317210 */ /* 0x000fe200017fe4ff */
[----:B--2---:R-:W-:-:S05]  /*1cf0*/  @P0 IMAD.HI.U32 R0, R26, R7, RZ ;  /* 0x000000071a000227 */ /* 0x004fca00078e00ff */
[----:B---3--:R-:W-:Y:S02]  /*1d00*/  @P0 SHF.R.U32.HI R26, RZ, R9, R0 ;  /* 0x00000009ff1a0219 */ /* 0x008fe40000011600 */
[----:B------:R-:W-:Y:S02]  /*1d10*/  ISETP.NE.U32.AND P0, PT, RZ, UR6, PT ;  /* 0x00000006ff007c0c */ /* 0x000fe4000bf05070 */
[----:B------:R-:W-:Y:S01]  /*1d20*/  SHF.R.S32.HI R0, RZ, 0x1f, R26 ;  /* 0x0000001fff007819 */ /* 0x000fe2000001141a */
[----:B------:R-:W-:Y:S01]  /*1d30*/  IMAD.WIDE.U32 R4, R26, UR4, R4 ;  /* 0x000000041a047c25 */ /* 0x000fe2000f8e0004 */
[----:B------:R-:W-:Y:S01]  /*1d40*/  ISETP.NE.AND.EX P0, PT, RZ, UR7, PT, P0 ;  /* 0x00000007ff007c0c */ /* 0x000fe2000bf05300 */
[----:B------:R-:W-:Y:S02]  /*1d50*/  ULDC.64 UR6, c[0x0][0x320] ;  /* 0x0000c80000067ab9 */ /* 0x000fe40000000a00 */
[C---:B------:R-:W-:Y:S02]  /*1d60*/  IMAD R7, R0.reuse, UR6, RZ ;  /* 0x0000000600077c24 */ /* 0x040fe4000f8e02ff */
[----:B------:R-:W-:-:S02]  /*1d70*/  IMAD R3, R0, UR4, RZ ;  /* 0x0000000400037c24 */ /* 0x000fc4000f8e02ff */
[C---:B------:R-:W-:Y:S02]  /*1d80*/  IMAD R9, R26.reuse, UR7, R7 ;  /* 0x000000071a097c24 */ /* 0x040fe4000f8e0207 */
[----:B------:R-:W-:-:S04]  /*1d90*/  IMAD.WIDE.U32 R6, R26, UR6, R16 ;  /* 0x000000061a067c25 */ /* 0x000fc8000f8e0010 */
[----:B------:R-:W-:Y:S01]  /*1da0*/  IMAD R3, R26, UR5, R3 ;  /* 0x000000051a037c24 */ /* 0x000fe2000f8e0203 */
[----:B------:R-:W-:Y:S01]  /*1db0*/  ULDC.64 UR4, c[0x0][0x300] ;  /* 0x0000c00000047ab9 */ /* 0x000fe20000000a00 */
[----:B------:R-:W-:Y:S02]  /*1dc0*/  IADD3 R7, R7, R9, RZ ;  /* 0x0000000907077210 */ /* 0x000fe40007ffe0ff */
[----:B------:R-:W-:Y:S01]  /*1dd0*/  IMAD.IADD R5, R5, 0x1, R3 ;  /* 0x0000000105057824 */ /* 0x000fe200078e0203 */
[----:B------:R-:W-:Y:S02]  /*1de0*/  SHF.R.S32.HI R0, RZ, 0x1f, R29 ;  /* 0x0000001fff007819 */ /* 0x000fe4000001141d */
[----:B------:R-:W-:Y:S02]  /*1df0*/  SEL R9, R29, RZ, !P0 ;  /* 0x000000ff1d097207 */ /* 0x000fe40004000000 */
[----:B------:R-:W-:-:S03]  /*1e00*/  SEL R0, R0, RZ, !P0 ;  /* 0x000000ff00007207 */ /* 0x000fc60004000000 */
[----:B------:R-:W-:-:S04]  /*1e10*/  IMAD.WIDE.U32 R44, R9, UR4, R4 ;  /* 0x00000004092c7c25 */ /* 0x000fc8000f8e0004 */
[----:B------:R-:W-:Y:S02]  /*1e20*/  IMAD R8, R0, UR4, RZ ;  /* 0x0000000400087c24 */ /* 0x000fe4000f8e02ff */
[----:B------:R-:W-:-:S04]  /*1e30*/  IMAD.WIDE.U32 R4, R19, R34, R16 ;  /* 0x0000002213047225 */ /* 0x000fc800078e0010 */
[C---:B------:R-:W-:Y:S01]  /*1e40*/  IMAD R3, R9.reuse, UR5, R8 ;  /* 0x0000000509037c24 */ /* 0x040fe2000f8e0208 */
[----:B------:R-:W-:Y:S01]  /*1e50*/  ULDC.64 UR4, c[0x0][0x328] ;  /* 0x0000ca0000047ab9 */ /* 0x000fe20000000a00 */
[----:B------:R-:W-:Y:S02]  /*1e60*/  IMAD R8, R208, R34, RZ ;  /* 0x00000022d0087224 */ /* 0x000fe400078e02ff */
[----:B------:R-:W-:-:S04]  /*1e70*/  IMAD.WIDE.U32 R40, R9, UR4, R6 ;  /* 0x0000000409287c25 */ /* 0x000fc8000f8e0006 */
[----:B------:R-:W-:Y:S02]  /*1e80*/  IMAD R11, R19, R35, R8 ;  /* 0x00000023130b7224 */ /* 0x000fe400078e0208 */
[----:B------:R-:W-:Y:S01]  /*1e90*/  IMAD R8, R0, UR4, RZ ;  /* 0x0000000400087c24 */ /* 0x000fe2000f8e02ff */
[----:B------:R-:W-:Y:S01]  /*1ea0*/  ULDC UR4, c[0x0][0x2e4] ;  /* 0x0000b90000047ab9 */ /* 0x000fe20000000800 */
[----:B------:R-:W-:Y:S01]  /*1eb0*/  IMAD.IADD R0, R45, 0x1, R3 ;  /* 0x000000012d007824 */ /* 0x000fe200078e0203 */
[----:B------:R-:W-:Y:S01]  /*1ec0*/  IADD3 R3, P0, R44, R4, RZ ;  /* 0x000000042c037210 */ /* 0x000fe20007f1e0ff */
[-C--:B------:R-:W-:Y:S01]  /*1ed0*/  IMAD R4, R208, R32.reuse, RZ ;  /* 0x00000020d0047224 */ /* 0x080fe200078e02ff */
[----:B------:R-:W-:Y:S01]  /*1ee0*/  ISETP.GE.AND P1, PT, R82, UR4, PT ;  /* 0x0000000452007c0c */ /* 0x000fe2000bf26270 */
[----:B------:R-:W-:Y:S01]  /*1ef0*/  IMAD R77, R9, UR5, R8 ;  /* 0x00000005094d7c24 */ /* 0x000fe2000f8e0208 */
[----:B------:R-:W-:Y:S01]  /*1f00*/  IADD3.X R26, R0, R5, R11, P0, !PT ;  /* 0x00000005001a7210 */ /* 0x000fe200007fe40b */
[C---:B------:R-:W-:Y:S01]  /*1f10*/  IMAD R21, R19.reuse, R33, R4 ;  /* 0x0000002113157224 */ /* 0x040fe200078e0204 */
[----:B------:R-:W-:Y:S01]  /*1f20*/  ISETP.GE.AND P0, PT, R16, UR4, PT ;  /* 0x0000000410007c0c */ /* 0x000fe2000bf06270 */
[----:B------:R-:W-:-:S04]  /*1f30*/  IMAD.WIDE.U32 R8, R19, R32, R16 ;  /* 0x0000002013087225 */ /* 0x000fc800078e0010 */
[----:B------:R-:W-:Y:S01]  /*1f40*/  IMAD.WIDE.U32 R4, R19, R32, R42 ;  /* 0x0000002013047225 */ /* 0x000fe200078e002a */
[----:B------:R-:W-:-:S03]  /*1f50*/  IADD3 R9, R21, R9, RZ ;  /* 0x0000000915097210 */ /* 0x000fc60007ffe0ff */
[-C--:B------:R-:W-:Y:S02]  /*1f60*/  IMAD R6, R208, R46.reuse, RZ ;  /* 0x0000002ed0067224 */ /* 0x080fe400078e02ff */
[----:B------:R-:W-:Y:S01]  /*1f70*/  IMAD.IADD R5, R5, 0x1, R21 ;  /* 0x0000000105057824 */ /* 0x000fe200078e0215 */
[----:B-----5:R-:W-:Y:S01]  /*1f80*/  SHF.R.S32.HI R21, RZ, 0x1f, R27 ;  /* 0x0000001fff157819 */ /* 0x020fe2000001141b */
[C---:B------:R-:W-:Y:S02]  /*1f90*/  IMAD R29, R19.reuse, R47, R6 ;  /* 0x0000002f131d7224 */ /* 0x040fe400078e0206 */
[----:B------:R-:W-:-:S04]  /*1fa0*/  IMAD.WIDE.U32 R6, R19, R46, R42 ;  /* 0x0000002e13067225 */ /* 0x000fc800078e002a */
[----:B------:R-:W-:Y:S01]  /*1fb0*/  IMAD R12, R21, R32, RZ ;  /* 0x00000020150c7224 */ /* 0x000fe200078e02ff */
[----:B------:R-:W-:Y:S01]  /*1fc0*/  IADD3 R7, R7, R29, RZ ;  /* 0x0000001d07077210 */ /* 0x000fe20007ffe0ff */
[----:B------:R-:W-:-:S04]  /*1fd0*/  IMAD.WIDE.U32 R10, R19, R46, R16 ;  /* 0x0000002e130a7225 */ /* 0x000fc800078e0010 */
[----:B------:R-:W-:Y:S02]  /*1fe0*/  IMAD R13, R27, R33, R12 ;  /* 0x000000211b0d7224 */ /* 0x000fe400078e020c */
[----:B------:R-:W-:Y:S02]  /*1ff0*/  IMAD.IADD R11, R29, 0x1, R11 ;  /* 0x000000011d0b7824 */ /* 0x000fe400078e020b */
[-C--:B------:R-:W-:Y:S02]  /*2000*/  IMAD R12, R21, R46.reuse, RZ ;  /* 0x0000002e150c7224 */ /* 0x080fe400078e02ff */
[----:B------:R-:W-:-:S04]  /*2010*/  IMAD.WIDE.U32 R28, R27, R46, R10 ;  /* 0x0000002e1b1c7225 */ /* 0x000fc800078e000a */
[C---:B------:R-:W-:Y:S02]  /*2020*/  IMAD R73, R27.reuse, R47, R12 ;  /* 0x0000002f1b497224 */ /* 0x040fe400078e020c */
[C---:B------:R-:W-:Y:S02]  /*2030*/  IMAD.WIDE.U32 R20, R27.reuse, R46, R6 ;  /* 0x0000002e1b147225 */ /* 0x040fe400078e0006 */
[----:B------:R-:W2:Y:S02]  /*2040*/  LDC.64 R46, c[0x0][0x2d8] ;  /* 0x0000b600ff2e7b82 */ /* 0x000ea40000000a00 */
[----:B------:R-:W-:Y:S01]  /*2050*/  IMAD.WIDE.U32 R36, R27, R32, R4 ;  /* 0x000000201b247225 */ /* 0x000fe200078e0004 */
[----:B------:R-:W-:-:S03]  /*2060*/  LOP3.LUT R5, R61, 0x18, R16, 0xf8, !PT ;  /* 0x000000183d057812 */ /* 0x000fc600078ef810 */
[----:B------:R-:W-:Y:S01]  /*2070*/  IMAD.WIDE.U32 R38, R27, R32, R8 ;  /* 0x000000201b267225 */ /* 0x000fe200078e0008 */
[-C--:B------:R-:W-:Y:S02]  /*2080*/  LOP3.LUT R4, R5, R64.reuse, RZ, 0x3c, !PT ;  /* 0x0000004005047212 */ /* 0x080fe400078e3cff */
[----:B------:R-:W-:Y:S01]  /*2090*/  LOP3.LUT R5, R61, 0x38, R50, 0xf8, !PT ;  /* 0x000000383d057812 */ /* 0x000fe200078ef832 */
[----:B------:R-:W-:Y:S01]  /*20a0*/  IMAD.IADD R69, R73, 0x1, R29 ;  /* 0x0000000149457824 */ /* 0x000fe200078e021d */
[----:B------:R-:W-:Y:S01]  /*20b0*/  IADD3 R68, R37, R13, RZ ;  /* 0x0000000d25447210 */ /* 0x000fe20007ffe0ff */
[----:B------:R-:W-:Y:S01]  /*20c0*/  IMAD R67, R189, 0x200, R4 ;  /* 0x00000200bd437824 */ /* 0x000fe200078e0204 */
[----:B------:R-:W-:Y:S01]  /*20d0*/  LOP3.LUT R70, R5, R64, RZ, 0x3c, !PT ;  /* 0x0000004005467212 */ /* 0x000fe200078e3cff */
[----:B------:R-:W-:Y:S02]  /*20e0*/  IMAD.IADD R66, R13, 0x1, R39 ;  /* 0x000000010d427824 */ /* 0x000fe400078e0227 */
[----:B------:R-:W-:-:S02]  /*20f0*/  IMAD.IADD R73, R21, 0x1, R73 ;  /* 0x0000000115497824 */ /* 0x000fc400078e0249 */
[----:B------:R-:W-:Y:S02]  /*2100*/  IMAD R70, R189, 0x200, R70 ;  /* 0x00000200bd467824 */ /* 0x000fe400078e0246 */
[----:B01----:R-:W-:-:S07]  /*2110*/  IMAD.IADD R77, R41, 0x1, R77 ;  /* 0x00000001294d7824 */ /* 0x003fce00078e024d */
.L_x_485:
[----:B------:R-:W-:Y:S01]  /*2120*/  IADD3 R51, R51, -0x1, RZ ;  /* 0xffffffff33337810 */ /* 0x000fe20007ffe0ff */
[----:B--2---:R-:W-:Y:S01]  /*2130*/  IMAD.SHL.U32 R32, R22, 0x1000, RZ ;  /* 0x0000100016207824 */ /* 0x004fe200078e00ff */
[----:B------:R-:W-:Y:S01]  /*2140*/  ISETP.GE.AND P3, PT, R63, 0x1, PT ;  /* 0x000000013f00780c */ /* 0x000fe20003f66270 */
[----:B------:R-:W-:Y:S05]  /*2150*/  YIELD ;  /* 0x0000000000007946 */ /* 0x000fea0003800000 */
[----:B------:R-:W-:Y:S01]  /*2160*/  SHF.R.S32.HI R76, RZ, 0x1f, R51 ;  /* 0x0000001fff4c7819 */ /* 0x000fe20000011433 */
[-C--:B------:R-:W-:Y:S01]  /*2170*/  IMAD R4, R52, R51.reuse, RZ ;  /* 0x0000003334047224 */ /* 0x080fe200078e02ff */
[----:B------:R-:W-:Y:S01]  /*2180*/  BSSY B0, `(.L_x_456) ;  /* 0x0000175000007945 */ /* 0x000fe20003800000 */
[----:B---3--:R-:W-:-:S04]  /*2190*/  IMAD.WIDE.U32 R14, R53, R51, RZ ;  /* 0x00000033350e7225 */ /* 0x008fc800078e00ff */
[----:B------:R-:W-:Y:S01]  /*21a0*/  IMAD R5, R76, R53, R4 ;  /* 0x000000354c057224 */ /* 0x000fe200078e0204 */
[----:B------:R-:W-:-:S03]  /*21b0*/  IADD3 R4, P2, R3, R14, RZ ;  /* 0x0000000e03047210 */ /* 0x000fc60007f5e0ff */
[----:B------:R-:W-:Y:S01]  /*21c0*/  IMAD.IADD R79, R15, 0x1, R5 ;  /* 0x000000010f4f7824 */ /* 0x000fe200078e0205 */
[----:B------:R-:W-:Y:S02]  /*21d0*/  IADD3 R5, R67, R32, RZ ;  /* 0x0000002043057210 */ /* 0x000fe40007ffe0ff */
[----:B--2---:R-:W-:Y:S01]  /*21e0*/  LEA R12, P4, R4, R46, 0x1 ;  /* 0x0000002e040c7211 */ /* 0x004fe200078808ff */
[----:B------:R-:W-:Y:S01]  /*21f0*/  IMAD.X R6, R79, 0x1, R26, P2 ;  /* 0x000000014f067824 */ /* 0x000fe200010e061a */
[----:B------:R-:W-:Y:S01]  /*2200*/  ISETP.GT.AND P2, PT, R51, R31, PT ;  /* 0x0000001f3300720c */ /* 0x000fe20003f44270 */
[----:B------:R-:W-:-:S03]  /*2210*/  IMAD R33, R5, 0x2, R2 ;  /* 0x0000000205217824 */ /* 0x000fc600078e0202 */
[----:B------:R-:W-:Y:S01]  /*2220*/  LEA.HI.X R13, R4, R47, R6, 0x1, P4 ;  /* 0x0000002f040d7211 */ /* 0x000fe200020f0c06 */
[----:B------:R-:W-:Y:S08]  /*2230*/  @!P3 BRA `(.L_x_457) ;  /* 0x000000140044b947 */ /* 0x000ff00003800000 */
[----:B------:R-:W-:Y:S01]  /*2240*/  ULDC.U8 UR4, c[0x0][0x3f0] ;  /* 0x0000fc0000047ab9 */ /* 0x000fe20000000000 */
[-C--:B------:R-:W-:Y:S01]  /*2250*/  IMAD R6, R54, R51.reuse, RZ ;  /* 0x0000003336067224 */ /* 0x080fe200078e02ff */
[----:B------:R-:W-:Y:S01]  /*2260*/  ISETP.NE.AND P3, PT, RZ, UR4, PT ;  /* 0x00000004ff007c0c */ /* 0x000fe2000bf65270 */
[----:B------:R-:W-:-:S04]  /*2270*/  IMAD.WIDE.U32 R4, R55, R51, RZ ;  /* 0x0000003337047225 */ /* 0x000fc800078e00ff */
[----:B------:R-:W-:-:S04]  /*2280*/  IMAD R7, R76, R55, R6 ;  /* 0x000000374c077224 */ /* 0x000fc800078e0206 */
[----:B------:R-:W-:-:S04]  /*2290*/  IMAD.IADD R59, R5, 0x1, R7 ;  /* 0x00000001053b7824 */ /* 0x000fc800078e0207 */
[----:B------:R-:W-:Y:S05]  /*22a0*/  @!P3 BRA `(.L_x_458) ;  /* 0x00000008007cb947 */ /* 0x000fea0003800000 */
[----:B------:R-:W-:Y:S01]  /*22b0*/  IMAD R58, R51, -0x40, R24 ;  /* 0xffffffc0333a7824 */ /* 0x000fe200078e0218 */
[----:B------:R-:W-:Y:S01]  /*22c0*/  BSSY B1, `(.L_x_459) ;  /* 0x000001e000017945 */ /* 0x000fe20003800000 */
[----:B------:R-:W-:Y:S02]  /*22d0*/  CS2R R8, SRZ ;  /* 0x0000000000087805 */ /* 0x000fe4000001ff00 */
[----:B------:R-:W-:Y:S02]  /*22e0*/  CS2R R34, SRZ ;  /* 0x0000000000227805 */ /* 0x000fe4000001ff00 */
[----:B------:R-:W-:Y:S02]  /*22f0*/  CS2R R10, SRZ ;  /* 0x00000000000a7805 */ /* 0x000fe4000001ff00 */
[----:B------:R-:W-:Y:S02]  /*2300*/  VIMNMX R58, R58, 0x40, PT ;  /* 0x000000403a3a7848 */ /* 0x000fe40003fe0100 */
[----:B------:R-:W-:-:S02]  /*2310*/  CS2R R14, SRZ ;  /* 0x00000000000e7805 */ /* 0x000fc4000001ff00 */
[----:B------:R-:W-:-:S13]  /*2320*/  ISETP.GE.AND P4, PT, R19, R58, PT ;  /* 0x0000003a1300720c */ /* 0x000fda0003f86270 */
[----:B------:R-:W-:Y:S05]  /*2330*/  @P4 BRA `(.L_x_460) ;  /* 0x0000000000584947 */ /* 0x000fea0003800000 */
[----:B------:R-:W-:Y:S01]  /*2340*/  IMAD R6, R56, R51, RZ ;  /* 0x0000003338067224 */ /* 0x000fe200078e02ff */
[----:B------:R-:W-:Y:S01]  /*2350*/  IADD3 R7, P3, R36, R4, RZ ;  /* 0x0000000424077210 */ /* 0x000fe20007f7e0ff */
[----:B------:R-:W-:Y:S01]  /*2360*/  IMAD.MOV.U32 R72, RZ, RZ, R20 ;  /* 0x000000ffff487224 */ /* 0x000fe200078e0014 */
[----:B------:R-:W-:Y:S01]  /*2370*/  ULDC.64 UR4, c[0x0][0x3c8] ;  /* 0x0000f20000047ab9 */ /* 0x000fe20000000a00 */
[-C--:B------:R-:W-:Y:S01]  /*2380*/  IMAD R9, R76, R57.reuse, R6 ;  /* 0x000000394c097224 */ /* 0x080fe200078e0206 */
[----:B------:R-:W-:Y:S01]  /*2390*/  ULDC.64 UR6, c[0x0][0x3e0] ;  /* 0x0000f80000067ab9 */ /* 0x000fe20000000a00 */
[----:B------:R-:W-:Y:S01]  /*23a0*/  IMAD.WIDE.U32 R4, R51, R57, R72 ;  /* 0x0000003933047225 */ /* 0x000fe200078e0048 */
[----:B------:R-:W-:Y:S02]  /*23b0*/  IADD3.X R10, R59, R68, RZ, P3, !PT ;  /* 0x000000443b0a7210 */ /* 0x000fe40001ffe4ff */
[----:B------:R-:W-:Y:S01]  /*23c0*/  LEA R6, P3, R7, UR4, 0x1 ;  /* 0x0000000407067c11 */ /* 0x000fe2000f8608ff */
[----:B------:R-:W-:Y:S01]  /*23d0*/  IMAD.IADD R5, R5, 0x1, R9 ;  /* 0x0000000105057824 */ /* 0x000fe200078e0209 */
[----:B------:R-:W-:Y:S01]  /*23e0*/  LEA R78, P5, R4, UR6, 0x1 ;  /* 0x00000006044e7c11 */ /* 0x000fe2000f8a08ff */
[----:B------:R-:W-:Y:S01]  /*23f0*/  VIADD R8, R42, 0x10 ;  /* 0x000000102a087836 */ /* 0x000fe20000000000 */
[----:B------:R-:W-:-:S02]  /*2400*/  LEA.HI.X R7, R7, UR5, R10, 0x1, P3 ;  /* 0x0000000507077c11 */ /* 0x000fc400098f0c0a */
[----:B------:R-:W-:Y:S02]  /*2410*/  CS2R R10, SRZ ;  /* 0x00000000000a7805 */ /* 0x000fe4000001ff00 */
[----:B------:R-:W-:Y:S02]  /*2420*/  LEA.HI.X R79, R4, UR7, R5, 0x1, P5 ;  /* 0x00000007044f7c11 */ /* 0x000fe4000a8f0c05 */
[-C--:B------:R-:W-:Y:S02]  /*2430*/  ISETP.GE.AND P3, PT, R42, R63.reuse, PT ;  /* 0x0000003f2a00720c */ /* 0x080fe40003f66270 */
[----:B------:R-:W-:Y:S02]  /*2440*/  ISETP.GE.AND P5, PT, R8, R63, PT ;  /* 0x0000003f0800720c */ /* 0x000fe40003fa6270 */
[----:B------:R-:W-:-:S09]  /*2450*/  CS2R R8, SRZ ;  /* 0x0000000000087805 */ /* 0x000fd2000001ff00 */
[----:B------:R0:W5:Y:S04]  /*2460*/  @!P3 LDG.E.64 R34, desc[UR40][R6.64] ;  /* 0x000000280622b981 */ /* 0x000168000c1e1b00 */
[----:B------:R0:W5:Y:S04]  /*2470*/  @!P5 LDG.E.64 R8, desc[UR40][R6.64+0x20] ;  /* 0x000020280608d981 */ /* 0x000168000c1e1b00 */
[----:B------:R0:W5:Y:S04]  /*2480*/  @!P3 LDG.E.64 R14, desc[UR40][R78.64] ;  /* 0x000000284e0eb981 */ /* 0x000168000c1e1b00 */
[----:B------:R0:W5:Y:S02]  /*2490*/  @!P5 LDG.E.64 R10, desc[UR40][R78.64+0x20] ;  /* 0x000020284e0ad981 */ /* 0x000164000c1e1b00 */
.L_x_460:
[----:B------:R-:W-:Y:S05]  /*24a0*/  BSYNC B1 ;  /* 0x0000000000017941 */ /* 0x000fea0003800000 */
.L_x_459:
[----:B------:R-:W-:Y:S01]  /*24b0*/  ISETP.NE.AND P3, PT, R184, 0x3, PT ;  /* 0x00000003b800780c */ /* 0x000fe20003f65270 */
[----:B-----5:R-:W-:Y:S01]  /*24c0*/  IMAD.MOV.U32 R4, RZ, RZ, R8 ;  /* 0x000000ffff047224 */ /* 0x020fe200078e0008 */
[----:B------:R-:W-:Y:S01]  /*24d0*/  MOV R5, R9 ;  /* 0x0000000900057202 */ /* 0x000fe20000000f00 */
[----:B0-----:R-:W-:Y:S02]  /*24e0*/  IMAD.MOV.U32 R6, RZ, RZ, R34 ;  /* 0x000000ffff067224 */ /* 0x001fe400078e0022 */
[----:B------:R-:W-:Y:S01]  /*24f0*/  IMAD.MOV.U32 R7, RZ, RZ, R35 ;  /* 0x000000ffff077224 */ /* 0x000fe200078e0023 */
[----:B------:R-:W-:Y:S01]  /*2500*/  PRMT R84, R4, 0x5410, R5 ;  /* 0x0000541004547816 */ /* 0x000fe20000000005 */
[----:B------:R-:W-:Y:S01]  /*2510*/  IMAD.MOV.U32 R4, RZ, RZ, R10 ;  /* 0x000000ffff047224 */ /* 0x000fe200078e000a */
[----:B------:R-:W-:Y:S02]  /*2520*/  MOV R5, R11 ;  /* 0x0000000b00057202 */ /* 0x000fe40000000f00 */
[----:B------:R-:W-:Y:S01]  /*2530*/  PRMT R79, R6, 0x5410, R7 ;  /* 0x00005410064f7816 */ /* 0x000fe20000000007 */
[----:B------:R-:W-:Y:S01]  /*2540*/  IMAD.MOV.U32 R6, RZ, RZ, R14 ;  /* 0x000000ffff067224 */ /* 0x000fe200078e000e */
[----:B------:R-:W-:Y:S01]  /*2550*/  PRMT R85, R4, 0x5410, R5 ;  /* 0x0000541004557816 */ /* 0x000fe20000000005 */
[----:B------:R-:W-:-:S05]  /*2560*/  IMAD.MOV.U32 R7, RZ, RZ, R15 ;  /* 0x000000ffff077224 */ /* 0x000fca00078e000f */
[----:B------:R-:W-:Y:S01]  /*2570*/  PRMT R86, R6, 0x5410, R7 ;  /* 0x0000541006567816 */ /* 0x000fe20000000007 */
[----:B------:R-:W-:Y:S06]  /*2580*/  @!P3 BRA `(.L_x_461) ;  /* 0x000000000004b947 */ /* 0x000fec0003800000 */
[----:B------:R-:W-:Y:S01]  /*2590*/  BPT.TRAP 0x1 ;  /* 0x000000040000795c */ /* 0x000fe20000300000 */
.L_x_461:
[----:B------:R-:W-:Y:S01]  /*25a0*/  IMAD R72, R22, 0x8, R2 ;  /* 0x0000000816487824 */ /* 0x000fe200078e0202 */
[----:B------:R-:W-:Y:S01]  /*25b0*/  SHF.L.U32 R59, R185, 0x1f, RZ ;  /* 0x0000001fb93b7819 */ /* 0x000fe200000006ff */
[----:B------:R-:W-:Y:S03]  /*25c0*/  BSSY B1, `(.L_x_462) ;  /* 0x0000003000017945 */ /* 0x000fe60003800000 */
[----:B------:R-:W0:Y:S02]  /*25d0*/  SYNCS.PHASECHK.TRANS64.TRYWAIT P5, [R72+URZ+0x28c90], R59 ;  /* 0x028c903b480075a7 */ /* 0x000e2400080a017f */
[----:B0-----:R-:W-:Y:S05]  /*25e0*/  @!P5 BRA `(.L_x_463) ;  /* 0x0000011c0088d947 */ /* 0x001fea0003800000 */
.L_x_671:
[----:B------:R-:W-:Y:S05]  /*25f0*/  BSYNC B1 ;  /* 0x0000000000017941 */ /* 0x000fea0003800000 */
.L_x_462:
[----:B------:R-:W-:Y:S05]  /*2600*/  @P4 BRA `(.L_x_464) ;  /* 0x0000001000b04947 */ /* 0x000fea0003800000 */
[----:B------:R-:W-:Y:S04]  /*2610*/  BSSY B1, `(.L_x_465) ;  /* 0x0000031000017945 */ /* 0x000fe80003800000 */
[----:B------:R-:W-:Y:S05]  /*2620*/  @P0 BRA `(.L_x_466) ;  /* 0x0000000000bc0947 */ /* 0x000fea0003800000 */
[----:B------:R1:W2:Y:S01]  /*2630*/  LDS.128 R4, [R33+0x22400] ;  /* 0x0224000021047984 */ /* 0x0002a20000000c00 */
[----:B------:R-:W-:Y:S01]  /*2640*/  ISETP.GE.AND P4, PT, R42, R63, PT ;  /* 0x0000003f2a00720c */ /* 0x000fe20003f86270 */
[----:B------:R-:W-:-:S12]  /*2650*/  BSSY B2, `(.L_x_467) ;  /* 0x000002b000027945 */ /* 0x000fd80003800000 */
[----:B-1----:R-:W-:Y:S05]  /*2660*/  @P4 BRA `(.L_x_468) ;  /* 0x0000000000a44947 */ /* 0x002fea0003800000 */
[--C-:B------:R-:W-:Y:S02]  /*2670*/  SHF.R.U64 R33, R34, 0x10, R35.reuse ;  /* 0x0000001022217819 */ /* 0x100fe40000001223 */
[----:B------:R-:W-:Y:S02]  /*2680*/  SHF.R.U32.HI R34, RZ, 0x10, R35 ;  /* 0x00000010ff227819 */ /* 0x000fe40000011623 */
[--C-:B------:R-:W-:Y:S01]  /*2690*/  SHF.R.U64 R35, R14, 0x10, R15.reuse ;  /* 0x000000100e237819 */ /* 0x100fe2000000120f */
[----:B------:R-:W-:Y:S01]  /*26a0*/  HADD2.F32 R33, -RZ, R33.H0_H0 ;  /* 0x20000021ff217230 */ /* 0x000fe20000004100 */
[----:B------:R-:W-:Y:S01]  /*26b0*/  SHF.R.U32.HI R76, RZ, 0x10, R15 ;  /* 0x00000010ff4c7819 */ /* 0x000fe2000001160f */
[----:B--2---:R-:W-:Y:S01]  /*26c0*/  HADD2.F32 R15, -RZ, R7.H1_H1 ;  /* 0x30000007ff0f7230 */ /* 0x004fe20000004100 */
[----:B------:R-:W-:Y:S01]  /*26d0*/  MOV R14, R6 ;  /* 0x00000006000e7202 */ /* 0x000fe20000000f00 */
[----:B------:R-:W-:Y:S02]  /*26e0*/  HADD2.F32 R35, -RZ, R35.H0_H0 ;  /* 0x20000023ff237230 */ /* 0x000fe40000004100 */
[----:B------:R-:W-:-:S02]  /*26f0*/  HADD2.F32 R6, -RZ, R5.H1_H1 ;  /* 0x30000005ff067230 */ /* 0x000fc40000004100 */
[----:B------:R-:W-:Y:S02]  /*2700*/  HADD2.F32 R5, -RZ, R5.H0_H0 ;  /* 0x20000005ff057230 */ /* 0x000fe40000004100 */
[----:B------:R-:W-:Y:S02]  /*2710*/  HADD2.F32 R76, -RZ, R76.H0_H0 ;  /* 0x2000004cff4c7230 */ /* 0x000fe40000004100 */
[CC--:B------:R-:W-:Y:S01]  /*2720*/  FMUL.FTZ R78, R6.reuse, R35.reuse ;  /* 0x00000023064e7220 */ /* 0x0c0fe20000410000 */
[----:B------:R-:W-:Y:S02]  /*2730*/  HADD2.F32 R7, -RZ, R7.H0_H0 ;  /* 0x20000007ff077230 */ /* 0x000fe40000004100 */
[----:B------:R-:W-:Y:S01]  /*2740*/  FMUL.FTZ R35, R5, R35 ;  /* 0x0000002305237220 */ /* 0x000fe20000410000 */
[----:B------:R-:W-:Y:S02]  /*2750*/  HADD2.F32 R34, -RZ, R34.H0_H0 ;  /* 0x20000022ff227230 */ /* 0x000fe40000004100 */
[-C--:B------:R-:W-:Y:S01]  /*2760*/  FMUL.FTZ R80, R15, R76.reuse ;  /* 0x0000004c0f507220 */ /* 0x080fe20000410000 */
[-C--:B------:R-:W-:Y:S01]  /*2770*/  FFMA.FTZ R78, R5, R33.reuse, -R78 ;  /* 0x00000021054e7223 */ /* 0x080fe2000001084e */
[----:B------:R-:W-:Y:S01]  /*2780*/  FMUL.FTZ R76, R7, R76 ;  /* 0x0000004c074c7220 */ /* 0x000fe20000410000 */
[----:B------:R-:W-:Y:S01]  /*2790*/  FFMA.FTZ R81, R6, R33, R35 ;  /* 0x0000002106517223 */ /* 0x000fe20000010023 */
[----:B------:R-:W-:-:S02]  /*27a0*/  HADD2.F32 R5, -RZ, R4.H1_H1 ;  /* 0x30000004ff057230 */ /* 0x000fc40000004100 */
[-C--:B------:R-:W-:Y:S01]  /*27b0*/  FFMA.FTZ R80, R7, R34.reuse, -R80 ;  /* 0x0000002207507223 */ /* 0x080fe20000010850 */
[----:B------:R-:W-:Y:S02]  /*27c0*/  HADD2.F32 R33, -RZ, R86.H0_H0 ;  /* 0x20000056ff217230 */ /* 0x000fe40000004100 */
[----:B------:R-:W-:Y:S01]  /*27d0*/  FFMA.FTZ R83, R15, R34, R76 ;  /* 0x000000220f537223 */ /* 0x000fe2000001004c */
[----:B------:R-:W-:Y:S02]  /*27e0*/  HADD2.F32 R4, -RZ, R4.H0_H0 ;  /* 0x20000004ff047230 */ /* 0x000fe40000004100 */
[----:B------:R-:W-:Y:S02]  /*27f0*/  HADD2.F32 R35, -RZ, R86.H1_H1 ;  /* 0x30000056ff237230 */ /* 0x000fe40000004100 */
[--C-:B------:R-:W-:Y:S02]  /*2800*/  HADD2.F32 R6, -RZ, R14.reuse.H1_H1 ;  /* 0x3000000eff067230 */ /* 0x100fe40000004100 */
[----:B------:R-:W-:Y:S01]  /*2810*/  FMUL.FTZ R34, R4, R33 ;  /* 0x0000002104227220 */ /* 0x000fe20000410000 */
[----:B------:R-:W-:-:S02]  /*2820*/  HADD2.F32 R14, -RZ, R14.H0_H0 ;  /* 0x2000000eff0e7230 */ /* 0x000fc40000004100 */
[--C-:B------:R-:W-:Y:S02]  /*2830*/  HADD2.F32 R7, -RZ, R79.reuse.H0_H0 ;  /* 0x2000004fff077230 */ /* 0x100fe40000004100 */
[----:B------:R-:W-:Y:S02]  /*2840*/  HADD2.F32 R15, -RZ, R79.H1_H1 ;  /* 0x3000004fff0f7230 */ /* 0x000fe40000004100 */
[C---:B------:R-:W-:Y:S01]  /*2850*/  FMUL.FTZ R79, R5.reuse, R33 ;  /* 0x00000021054f7220 */ /* 0x040fe20000410000 */
[-C--:B------:R-:W-:Y:S01]  /*2860*/  FMUL.FTZ R33, R6, R35.reuse ;  /* 0x0000002306217220 */ /* 0x080fe20000410000 */
[----:B------:R-:W-:Y:S01]  /*2870*/  FMUL.FTZ R35, R14, R35 ;  /* 0x000000230e237220 */ /* 0x000fe20000410000 */
[-C--:B------:R-:W-:Y:S01]  /*2880*/  FFMA.FTZ R34, R5, R7.reuse, R34 ;  /* 0x0000000705227223 */ /* 0x080fe20000010022 */
[----:B------:R-:W-:Y:S01]  /*2890*/  FFMA.FTZ R79, R4, R7, -R79 ;  /* 0x00000007044f7223 */ /* 0x000fe2000001084f */
[-C--:B------:R-:W-:Y:S01]  /*28a0*/  FFMA.FTZ R33, R14, R15.reuse, -R33 ;  /* 0x0000000f0e217223 */ /* 0x080fe20000010821 */
[----:B------:R-:W-:Y:S01]  /*28b0*/  FFMA.FTZ R6, R6, R15, R35 ;  /* 0x0000000f06067223 */ /* 0x000fe20000010023 */
[----:B------:R-:W-:-:S02]  /*28c0*/  F2FP.F16.F32.PACK_AB R5, R81, R78 ;  /* 0x0000004e5105723e */ /* 0x000fc400000000ff */
[----:B------:R-:W-:Y:S02]  /*28d0*/  F2FP.F16.F32.PACK_AB R7, R83, R80 ;  /* 0x000000505307723e */ /* 0x000fe400000000ff */
[----:B------:R-:W-:Y:S02]  /*28e0*/  F2FP.F16.F32.PACK_AB R4, R34, R79 ;  /* 0x0000004f2204723e */ /* 0x000fe400000000ff */
[----:B------:R-:W-:-:S07]  /*28f0*/  F2FP.F16.F32.PACK_AB R6, R6, R33 ;  /* 0x000000210606723e */ /* 0x000fce00000000ff */
.L_x_468:
[----:B------:R-:W-:Y:S05]  /*2900*/  BSYNC B2 ;  /* 0x0000000000027941 */ /* 0x000fea0003800000 */
.L_x_467:
[----:B--2---:R1:W-:Y:S02]  /*2910*/  STG.E.128 desc[UR40][R12.64], R4 ;  /* 0x000000040c007986 */ /* 0x0043e4000c101d28 */
.L_x_466:
[----:B------:R-:W-:Y:S05]  /*2920*/  BSYNC B1 ;  /* 0x0000000000017941 */ /* 0x000fea0003800000 */
.L_x_465:
[----:B------:R-:W-:Y:S05]  /*2930*/  @P1 BRA `(.L_x_464) ;  /* 0x0000000c00e41947 */ /* 0x000fea0003800000 */
[----:B-1----:R-:W-:Y:S01]  /*2940*/  IMAD.MOV.U32 R5, RZ, RZ, 0x20 ;  /* 0x00000020ff057424 */ /* 0x002fe200078e00ff */
[----:B------:R-:W-:Y:S01]  /*2950*/  LOP3.LUT P4, RZ, R186, 0x4, RZ, 0xc0, !PT ;  /* 0x00000004baff7812 */ /* 0x000fe2000788c0ff */
[----:B------:R-:W-:Y:S01]  /*2960*/  VIADD R14, R42, 0x10 ;  /* 0x000000102a0e7836 */ /* 0x000fe20000000000 */
[----:B------:R-:W-:Y:S02]  /*2970*/  BSSY B1, `(.L_x_469) ;  /* 0x0000030000017945 */ /* 0x000fe40003800000 */
[----:B------:R-:W-:Y:S02]  /*2980*/  SEL R5, R5, 0xffffffe0, !P4 ;  /* 0xffffffe005057807 */ /* 0x000fe40006000000 */
[----:B------:R-:W-:Y:S02]  /*2990*/  ISETP.GE.AND P4, PT, R14, R63, PT ;  /* 0x0000003f0e00720c */ /* 0x000fe40003f86270 */
[----:B------:R-:W-:-:S05]  /*29a0*/  IADD3 R5, R5, R67, R32 ;  /* 0x0000004305057210 */ /* 0x000fca0007ffe020 */
[----:B------:R-:W-:-:S06]  /*29b0*/  IMAD R4, R5, 0x2, R2 ;  /* 0x0000000205047824 */ /* 0x000fcc00078e0202 */
[----:B------:R-:W1:Y:S01]  /*29c0*/  LDS.128 R4, [R4+0x22400] ;  /* 0x0224000004047984 */ /* 0x000e620000000c00 */
[----:B------:R-:W-:Y:S05]  /*29d0*/  @P4 BRA `(.L_x_470) ;  /* 0x0000000000a44947 */ /* 0x000fea0003800000 */
[--C-:B------:R-:W-:Y:S02]  /*29e0*/  SHF.R.U64 R15, R8, 0x10, R9.reuse ;  /* 0x00000010080f7819 */ /* 0x100fe40000001209 */
[----:B------:R-:W-:Y:S02]  /*29f0*/  SHF.R.U32.HI R14, RZ, 0x10, R9 ;  /* 0x00000010ff0e7819 */ /* 0x000fe40000011609 */
[--C-:B------:R-:W-:Y:S01]  /*2a00*/  SHF.R.U64 R9, R10, 0x10, R11.reuse ;  /* 0x000000100a097819 */ /* 0x100fe2000000120b */
[----:B------:R-:W-:Y:S01]  /*2a10*/  HADD2.F32 R10, -RZ, R15.H0_H0 ;  /* 0x2000000fff0a7230 */ /* 0x000fe20000004100 */
[----:B------:R-:W-:Y:S01]  /*2a20*/  SHF.R.U32.HI R32, RZ, 0x10, R11 ;  /* 0x00000010ff207819 */ /* 0x000fe2000001160b */
[----:B------:R-:W-:Y:S01]  /*2a30*/  HADD2.F32 R14, -RZ, R14.H0_H0 ;  /* 0x2000000eff0e7230 */ /* 0x000fe20000004100 */
[----:B-1----:R-:W-:Y:S01]  /*2a40*/  MOV R8, R6 ;  /* 0x0000000600087202 */ /* 0x002fe20000000f00 */
[----:B------:R-:W-:Y:S02]  /*2a50*/  HADD2.F32 R11, -RZ, R9.H0_H0 ;  /* 0x20000009ff0b7230 */ /* 0x000fe40000004100 */
[----:B------:R-:W-:-:S02]  /*2a60*/  HADD2.F32 R6, -RZ, R5.H1_H1 ;  /* 0x30000005ff067230 */ /* 0x000fc40000004100 */
[----:B------:R-:W-:Y:S02]  /*2a70*/  HADD2.F32 R5, -RZ, R5.H0_H0 ;  /* 0x20000005ff057230 */ /* 0x000fe40000004100 */
[----:B------:R-:W-:Y:S02]  /*2a80*/  HADD2.F32 R32, -RZ, R32.H0_H0 ;  /* 0x20000020ff207230 */ /* 0x000fe40000004100 */
[-C--:B------:R-:W-:Y:S01]  /*2a90*/  FMUL.FTZ R34, R6, R11.reuse ;  /* 0x0000000b06227220 */ /* 0x080fe20000410000 */
[--C-:B------:R-:W-:Y:S02]  /*2aa0*/  HADD2.F32 R9, -RZ, R7.reuse.H1_H1 ;  /* 0x30000007ff097230 */ /* 0x100fe40000004100 */
[C---:B------:R-:W-:Y:S01]  /*2ab0*/  FMUL.FTZ R11, R5.reuse, R11 ;  /* 0x0000000b050b7220 */ /* 0x040fe20000410000 */
[----:B------:R-:W-:Y:S02]  /*2ac0*/  HADD2.F32 R7, -RZ, R7.H0_H0 ;  /* 0x20000007ff077230 */ /* 0x000fe40000004100 */
[----:B------:R-:W-:Y:S01]  /*2ad0*/  FFMA.FTZ R34, R5, R10, -R34 ;  /* 0x0000000a05227223 */ /* 0x000fe20000010822 */
[----:B------:R-:W-:-:S02]  /*2ae0*/  HADD2.F32 R5, -RZ, R4.H1_H1 ;  /* 0x30000004ff057230 */ /* 0x000fc40000004100 */
[----:B------:R-:W-:Y:S01]  /*2af0*/  FMUL.FTZ R76, R9, R32 ;  /* 0x00000020094c7220 */ /* 0x000fe20000410000 */
[----:B------:R-:W-:Y:S01]  /*2b00*/  FFMA.FTZ R33, R6, R10, R11 ;  /* 0x0000000a06217223 */ /* 0x000fe2000001000b */
[C---:B------:R-:W-:Y:S01]  /*2b10*/  FMUL.FTZ R32, R7.reuse, R32 ;  /* 0x0000002007207220 */ /* 0x040fe20000410000 */
[--C-:B------:R-:W-:Y:S02]  /*2b20*/  HADD2.F32 R10, -RZ, R85.reuse.H0_H0 ;  /* 0x20000055ff0a7230 */ /* 0x100fe40000004100 */
[-C--:B------:R-:W-:Y:S01]  /*2b30*/  FFMA.FTZ R76, R7, R14.reuse, -R76 ;  /* 0x0000000e074c7223 */ /* 0x080fe2000001084c */
[----:B------:R-:W-:Y:S02]  /*2b40*/  HADD2.F32 R11, -RZ, R85.H1_H1 ;  /* 0x30000055ff0b7230 */ /* 0x000fe40000004100 */
[----:B------:R-:W-:Y:S01]  /*2b50*/  FFMA.FTZ R79, R9, R14, R32 ;  /* 0x0000000e094f7223 */ /* 0x000fe20000010020 */
[----:B------:R-:W-:Y:S02]  /*2b60*/  HADD2.F32 R6, -RZ, R8.H1_H1 ;  /* 0x30000008ff067230 */ /* 0x000fe40000004100 */
[----:B------:R-:W-:Y:S01]  /*2b70*/  FMUL.FTZ R15, R5, R10 ;  /* 0x0000000a050f7220 */ /* 0x000fe20000410000 */
[----:B------:R-:W-:-:S02]  /*2b80*/  HADD2.F32 R4, -RZ, R4.H0_H0 ;  /* 0x20000004ff047230 */ /* 0x000fc40000004100 */
[----:B------:R-:W-:Y:S02]  /*2b90*/  HADD2.F32 R8, -RZ, R8.H0_H0 ;  /* 0x20000008ff087230 */ /* 0x000fe40000004100 */
[-C--:B------:R-:W-:Y:S01]  /*2ba0*/  FMUL.FTZ R35, R6, R11.reuse ;  /* 0x0000000b06237220 */ /* 0x080fe20000410000 */
[--C-:B------:R-:W-:Y:S02]  /*2bb0*/  HADD2.F32 R7, -RZ, R84.reuse.H0_H0 ;  /* 0x20000054ff077230 */ /* 0x100fe40000004100 */
[----:B------:R-:W-:Y:S01]  /*2bc0*/  FMUL.FTZ R10, R4, R10 ;  /* 0x0000000a040a7220 */ /* 0x000fe20000410000 */
[----:B------:R-:W-:Y:S02]  /*2bd0*/  HADD2.F32 R9, -RZ, R84.H1_H1 ;  /* 0x30000054ff097230 */ /* 0x000fe40000004100 */
[----:B------:R-:W-:Y:S01]  /*2be0*/  FMUL.FTZ R11, R8, R11 ;  /* 0x0000000b080b7220 */ /* 0x000fe20000410000 */
[-C--:B------:R-:W-:Y:S01]  /*2bf0*/  FFMA.FTZ R15, R4, R7.reuse, -R15 ;  /* 0x00000007040f7223 */ /* 0x080fe2000001080f */
[----:B------:R-:W-:Y:S01]  /*2c00*/  FFMA.FTZ R10, R5, R7, R10 ;  /* 0x00000007050a7223 */ /* 0x000fe2000001000a */
[-C--:B------:R-:W-:Y:S01]  /*2c10*/  FFMA.FTZ R35, R8, R9.reuse, -R35 ;  /* 0x0000000908237223 */ /* 0x080fe20000010823 */
[----:B------:R-:W-:Y:S01]  /*2c20*/  FFMA.FTZ R6, R6, R9, R11 ;  /* 0x0000000906067223 */ /* 0x000fe2000001000b */
[----:B------:R-:W-:-:S02]  /*2c30*/  F2FP.F16.F32.PACK_AB R5, R33, R34 ;  /* 0x000000222105723e */ /* 0x000fc400000000ff */
[----:B------:R-:W-:Y:S02]  /*2c40*/  F2FP.F16.F32.PACK_AB R7, R79, R76 ;  /* 0x0000004c4f07723e */ /* 0x000fe400000000ff */
[----:B------:R-:W-:Y:S02]  /*2c50*/  F2FP.F16.F32.PACK_AB R4, R10, R15 ;  /* 0x0000000f0a04723e */ /* 0x000fe400000000ff */
[----:B------:R-:W-:-:S07]  /*2c60*/  F2FP.F16.F32.PACK_AB R6, R6, R35 ;  /* 0x000000230606723e */ /* 0x000fce00000000ff */
.L_x_470:
[----:B------:R-:W-:Y:S05]  /*2c70*/  BSYNC B1 ;  /* 0x0000000000017941 */ /* 0x000fea0003800000 */
.L_x_469:
[----:B-1----:R1:W-:Y:S01]  /*2c80*/  STG.E.128 desc[UR40][R12.64+0x40], R4 ;  /* 0x000040040c007986 */ /* 0x0023e2000c101d28 */
[----:B------:R-:W-:Y:S05]  /*2c90*/  BRA `(.L_x_464) ;  /* 0x0000000c000c7947 */ /* 0x000fea0003800000 */
.L_x_458:
[----:B------:R-:W-:Y:S01]  /*2ca0*/  IMAD R58, R51, -0x40, R24 ;  /* 0xffffffc0333a7824 */ /* 0x000fe200078e0218 */
[----:B------:R-:W-:-:S04]  /*2cb0*/  ISETP.GE.AND P4, PT, R16, R63, PT ;  /* 0x0000003f1000720c */ /* 0x000fc80003f86270 */
[----:B------:R-:W-:-:S04]  /*2cc0*/  VIMNMX R58, R58, 0x40, PT ;  /* 0x000000403a3a7848 */ /* 0x000fc80003fe0100 */
[----:B------:R-:W-:-:S13]  /*2cd0*/  ISETP.GE.OR P3, PT, R19, R58, P4 ;  /* 0x0000003a1300720c */ /* 0x000fda0002766670 */
[----:B------:R-:W0:Y:S01]  /*2ce0*/  @!P3 LDC.64 R12, c[0x0][0x3c8] ;  /* 0x0000f200ff0cbb82 */ /* 0x000e220000000a00 */
[----:B------:R-:W-:Y:S01]  /*2cf0*/  @!P3 IADD3 R6, P5, R38, R4, RZ ;  /* 0x000000042606b210 */ /* 0x000fe20007fbe0ff */
[----:B------:R-:W-:Y:S02]  /*2d00*/  @!P3 IMAD R4, R56, R51, RZ ;  /* 0x000000333804b224 */ /* 0x000fe400078e02ff */
[----:B------:R-:W-:Y:S02]  /*2d10*/  @!P3 IMAD.MOV.U32 R5, RZ, RZ, R69 ;  /* 0x000000ffff05b224 */ /* 0x000fe400078e0045 */
[----:B------:R-:W-:Y:S02]  /*2d20*/  @!P3 IMAD R11, R76, R57, R4 ;  /* 0x000000394c0bb224 */ /* 0x000fe400078e0204 */
[----:B------:R-:W1:Y:S01]  /*2d30*/  @!P3 LDC.64 R34, c[0x0][0x3e0] ;  /* 0x0000f800ff22bb82 */ /* 0x000e620000000a00 */
[----:B------:R-:W-:Y:S02]  /*2d40*/  @!P3 IMAD.MOV.U32 R4, RZ, RZ, R28 ;  /* 0x000000ffff04b224 */ /* 0x000fe400078e001c */
[----:B------:R-:W-:-:S02]  /*2d50*/  @!P3 IMAD.X R7, R59, 0x1, R66, P5 ;  /* 0x000000013b07b824 */ /* 0x000fc400028e0642 */
[----:B------:R-:W-:Y:S01]  /*2d60*/  @!P3 IMAD.WIDE.U32 R8, R51, R57, R4 ;  /* 0x000000393308b225 */ /* 0x000fe200078e0004 */
[----:B------:R-:W-:-:S04]  /*2d70*/  CS2R R4, SRZ ;  /* 0x0000000000047805 */ /* 0x000fc8000001ff00 */
[----:B------:R-:W-:Y:S02]  /*2d80*/  @!P3 IADD3 R9, R11, R9, RZ ;  /* 0x000000090b09b210 */ /* 0x000fe40007ffe0ff */
[----:B0-----:R-:W-:-:S04]  /*2d90*/  @!P3 LEA R12, P5, R6, R12, 0x1 ;  /* 0x0000000c060cb211 */ /* 0x001fc800078a08ff */
[----:B------:R-:W-:Y:S02]  /*2da0*/  @!P3 LEA.HI.X R13, R6, R13, R7, 0x1, P5 ;  /* 0x0000000d060db211 */ /* 0x000fe400028f0c07 */
[----:B------:R-:W-:Y:S02]  /*2db0*/  CS2R R6, SRZ ;  /* 0x0000000000067805 */ /* 0x000fe4000001ff00 */
[C---:B-1----:R-:W-:Y:S02]  /*2dc0*/  @!P3 LEA R34, P5, R8.reuse, R34, 0x1 ;  /* 0x000000220822b211 */ /* 0x042fe400078a08ff */
[----:B------:R-:W-:Y:S02]  /*2dd0*/  CS2R R10, SRZ ;  /* 0x00000000000a7805 */ /* 0x000fe4000001ff00 */
[----:B------:R-:W2:Y:S01]  /*2de0*/  @!P3 LDG.E.128 R4, desc[UR40][R12.64] ;  /* 0x000000280c04b981 */ /* 0x000ea2000c1e1d00 */
[----:B------:R-:W-:Y:S02]  /*2df0*/  @!P3 LEA.HI.X R35, R8, R35, R9, 0x1, P5 ;  /* 0x000000230823b211 */ /* 0x000fe400028f0c09 */
[----:B------:R-:W-:-:S06]  /*2e00*/  CS2R R8, SRZ ;  /* 0x0000000000087805 */ /* 0x000fcc000001ff00 */
[----:B------:R-:W3:Y:S01]  /*2e10*/  @!P3 LDG.E.128 R8, desc[UR40][R34.64] ;  /* 0x000000282208b981 */ /* 0x000ee2000c1e1d00 */
[----:B------:R-:W-:Y:S01]  /*2e20*/  ISETP.NE.AND P3, PT, R184, 0x3, PT ;  /* 0x00000003b800780c */ /* 0x000fe20003f65270 */
[----:B--2---:R-:W-:Y:S01]  /*2e30*/  IMAD.MOV.U32 R33, RZ, RZ, R6 ;  /* 0x000000ffff217224 */ /* 0x004fe200078e0006 */
[----:B------:R-:W-:Y:S01]  /*2e40*/  MOV R76, R5 ;  /* 0x00000005004c7202 */ /* 0x000fe20000000f00 */
[----:B------:R-:W-:Y:S02]  /*2e50*/  IMAD.MOV.U32 R72, RZ, RZ, R4 ;  /* 0x000000ffff487224 */ /* 0x000fe400078e0004 */
[----:B------:R-:W-:Y:S01]  /*2e60*/  IMAD.MOV.U32 R59, RZ, RZ, R7 ;  /* 0x000000ffff3b7224 */ /* 0x000fe200078e0007 */
[----:B------:R-:W-:Y:S02]  /*2e70*/  PRMT R84, R84, 0x5410, R76 ;  /* 0x0000541054547816 */ /* 0x000fe4000000004c */
[----:B------:R-:W-:Y:S01]  /*2e80*/  PRMT R97, R33, 0x5410, R72 ;  /* 0x0000541021617816 */ /* 0x000fe20000000048 */
[----:B---3--:R-:W-:Y:S01]  /*2e90*/  IMAD.MOV.U32 R12, RZ, RZ, R10 ;  /* 0x000000ffff0c7224 */ /* 0x008fe200078e000a */
[----:B------:R-:W-:Y:S01]  /*2ea0*/  PRMT R88, R88, 0x5410, R59 ;  /* 0x0000541058587816 */ /* 0x000fe2000000003b */
[----:B------:R-:W-:Y:S01]  /*2eb0*/  IMAD.MOV.U32 R13, RZ, RZ, R11 ;  /* 0x000000ffff0d7224 */ /* 0x000fe200078e000b */
[----:B------:R-:W-:Y:S01]  /*2ec0*/  MOV R34, R9 ;  /* 0x0000000900227202 */ /* 0x000fe20000000f00 */
[----:B------:R-:W-:-:S03]  /*2ed0*/  IMAD.MOV.U32 R33, RZ, RZ, R8 ;  /* 0x000000ffff217224 */ /* 0x000fc600078e0008 */
[----:B------:R-:W-:Y:S02]  /*2ee0*/  PRMT R88, R13, 0x7610, R88 ;  /* 0x000076100d587816 */ /* 0x000fe40000000058 */
[----:B------:R-:W-:Y:S02]  /*2ef0*/  PRMT R96, R12, 0x5410, R33 ;  /* 0x000054100c607816 */ /* 0x000fe40000000021 */
[----:B------:R-:W-:Y:S01]  /*2f00*/  PRMT R84, R34, 0x7610, R84 ;  /* 0x0000761022547816 */ /* 0x000fe20000000054 */
[----:B------:R-:W-:Y:S06]  /*2f10*/  @!P3 BRA `(.L_x_471) ;  /* 0x000000000004b947 */ /* 0x000fec0003800000 */
[----:B------:R-:W-:Y:S01]  /*2f20*/  BPT.TRAP 0x1 ;  /* 0x000000040000795c */ /* 0x000fe20000300000 */
.L_x_471:
[----:B------:R-:W-:Y:S01]  /*2f30*/  IMAD R72, R22, 0x8, R2 ;  /* 0x0000000816487824 */ /* 0x000fe200078e0202 */
[----:B------:R-:W-:Y:S01]  /*2f40*/  SHF.L.U32 R59, R185, 0x1f, RZ ;  /* 0x0000001fb93b7819 */ /* 0x000fe200000006ff */
[----:B------:R-:W-:Y:S03]  /*2f50*/  BSSY B1, `(.L_x_472) ;  /* 0x0000003000017945 */ /* 0x000fe60003800000 */
[----:B------:R-:W0:Y:S02]  /*2f60*/  SYNCS.PHASECHK.TRANS64.TRYWAIT P5, [R72+URZ+0x28c90], R59 ;  /* 0x028c903b480075a7 */ /* 0x000e2400080a017f */
[----:B0-----:R-:W-:Y:S05]  /*2f70*/  @!P5 BRA `(.L_x_473) ;  /* 0x000001140038d947 */ /* 0x001fea0003800000 */
.L_x_672:
[----:B------:R-:W-:Y:S05]  /*2f80*/  BSYNC B1 ;  /* 0x0000000000017941 */ /* 0x000fea0003800000 */
.L_x_472:
[C---:B------:R-:W-:Y:S01]  /*2f90*/  ISETP.GE.OR P5, PT, R19.reuse, R58, P0 ;  /* 0x0000003a1300720c */ /* 0x040fe200007a6670 */
[----:B------:R-:W-:Y:S01]  /*2fa0*/  ULDC.64 UR4, c[0x0][0x2f0] ;  /* 0x0000bc0000047ab9 */ /* 0x000fe20000000a00 */
[----:B------:R-:W-:Y:S02]  /*2fb0*/  IMAD.MOV.U32 R78, RZ, RZ, R14 ;  /* 0x000000ffff4e7224 */ /* 0x000fe400078e000e */
[----:B------:R-:W-:Y:S02]  /*2fc0*/  IMAD R12, R208, UR4, RZ ;  /* 0x00000004d00c7c24 */ /* 0x000fe4000f8e02ff */
[----:B------:R-:W-:-:S04]  /*2fd0*/  IMAD.WIDE.U32 R78, R19, UR4, R78 ;  /* 0x00000004134e7c25 */ /* 0x000fc8000f8e004e */
[----:B------:R-:W-:-:S03]  /*2fe0*/  IMAD R95, R19, UR5, R12 ;  /* 0x00000005135f7c24 */ /* 0x000fc6000f8e020c */
[----:B------:R-:W-:Y:S05]  /*2ff0*/  @P5 BRA `(.L_x_464) ;  /* 0x0000000800345947 */ /* 0x000fea0003800000 */
[----:B------:R-:W-:Y:S01]  /*3000*/  IMAD.IADD R95, R95, 0x1, R79 ;  /* 0x000000015f5f7824 */ /* 0x000fe200078e024f */
[----:B------:R-:W-:Y:S01]  /*3010*/  IADD3 R76, P5, P6, R44, R78, R71 ;  /* 0x0000004e2c4c7210 */ /* 0x000fe20007ebe047 */
[----:B------:R-:W-:Y:S01]  /*3020*/  BSSY B1, `(.L_x_474) ;  /* 0x0000068000017945 */ /* 0x000fe20003800000 */
[C---:B------:R-:W-:Y:S02]  /*3030*/  IADD3 R12, -R65.reuse, R62, RZ ;  /* 0x0000003e410c7210 */ /* 0x040fe40007ffe1ff */
[----:B------:R-:W-:Y:S02]  /*3040*/  IADD3.X R81, R0, R95, R75, P5, P6 ;  /* 0x0000005f00517210 */ /* 0x000fe40002fec44b */
[----:B------:R-:W-:Y:S02]  /*3050*/  ISETP.NE.AND P6, PT, R74, RZ, PT ;  /* 0x000000ff4a00720c */ /* 0x000fe40003fc5270 */
[----:B------:R-:W-:Y:S02]  /*3060*/  LEA R80, P5, R76, R46, 0x1 ;  /* 0x0000002e4c507211 */ /* 0x000fe400078a08ff */
[----:B------:R-:W-:-:S02]  /*3070*/  SEL R12, R65, R12, !P6 ;  /* 0x0000000c410c7207 */ /* 0x000fc40007000000 */
[----:B------:R-:W-:Y:S02]  /*3080*/  LEA.HI.X R81, R76, R47, R81, 0x1, P5 ;  /* 0x0000002f4c517211 */ /* 0x000fe400028f0c51 */
[----:B------:R-:W-:-:S04]  /*3090*/  SHF.R.S32.HI R13, RZ, 0x1f, R12 ;  /* 0x0000001fff0d7819 */ /* 0x000fc8000001140c */
[----:B------:R-:W-:-:S04]  /*30a0*/  LEA.HI R13, R13, R12, RZ, 0x4 ;  /* 0x0000000c0d0d7211 */ /* 0x000fc800078f20ff */
[----:B------:R-:W-:-:S04]  /*30b0*/  SHF.R.S32.HI R13, RZ, 0x4, R13 ;  /* 0x00000004ff0d7819 */ /* 0x000fc8000001140d */
[----:B------:R-:W-:-:S05]  /*30c0*/  LEA.HI.SX32 R13, R50, R13, 0x1d ;  /* 0x0000000d320d7211 */ /* 0x000fca00078feaff */
[----:B------:R-:W-:-:S05]  /*30d0*/  IMAD.SHL.U32 R83, R13, 0x8, RZ ;  /* 0x000000080d537824 */ /* 0x000fca00078e00ff */
[----:B------:R-:W-:-:S04]  /*30e0*/  LOP3.LUT R13, R61, 0x38, R83, 0xf8, !PT ;  /* 0x000000383d0d7812 */ /* 0x000fc800078ef853 */
[----:B------:R-:W-:Y:S01]  /*30f0*/  LOP3.LUT R12, R13, R64, RZ, 0x3c, !PT ;  /* 0x000000400d0c7212 */ /* 0x000fe200078e3cff */
[----:B------:R-:W-:-:S04]  /*3100*/  IMAD.IADD R13, R70, 0x1, R32 ;  /* 0x00000001460d7824 */ /* 0x000fc800078e0220 */
[----:B------:R-:W-:Y:S02]  /*3110*/  IMAD R15, R189, 0x200, R12 ;  /* 0x00000200bd0f7824 */ /* 0x000fe400078e020c */
[----:B------:R-:W-:-:S03]  /*3120*/  IMAD R13, R13, 0x2, R2 ;  /* 0x000000020d0d7824 */ /* 0x000fc600078e0202 */
[----:B------:R-:W-:-:S05]  /*3130*/  IADD3 R15, R32, R15, RZ ;  /* 0x0000000f200f7210 */ /* 0x000fca0007ffe0ff */
[----:B------:R-:W-:Y:S02]  /*3140*/  IMAD R32, R15, 0x2, R2 ;  /* 0x000000020f207824 */ /* 0x000fe400078e0202 */
[----:B------:R-:W1:Y:S04]  /*3150*/  LDS.128 R12, [R13+0x22400] ;  /* 0x022400000d0c7984 */ /* 0x000e680000000c00 */
[----:B------:R-:W2:Y:S01]  /*3160*/  LDS.128 R32, [R32+0x22400] ;  /* 0x0224000020207984 */ /* 0x000ea20000000c00 */
[----:B------:R-:W-:Y:S05]  /*3170*/  @P4 BRA `(.L_x_475) ;  /* 0x0000000400484947 */ /* 0x000fea0003800000 */
[--C-:B------:R-:W-:Y:S02]  /*3180*/  SHF.R.U64 R92, R8, 0x10, R9.reuse ;  /* 0x00000010085c7819 */ /* 0x100fe40000001209 */
[----:B------:R-:W-:Y:S02]  /*3190*/  SHF.R.U32.HI R8, RZ, 0x10, R9 ;  /* 0x00000010ff087819 */ /* 0x000fe40000011609 */
[--C-:B------:R-:W-:Y:S01]  /*31a0*/  SHF.R.U64 R94, R4, 0x10, R5.reuse ;  /* 0x00000010045e7819 */ /* 0x100fe20000001205 */
[----:B-1----:R-:W-:Y:S01]  /*31b0*/  HADD2.F32 R4, -RZ, R13.H0_H0 ;  /* 0x2000000dff047230 */ /* 0x002fe20000004100 */
[----:B------:R-:W-:Y:S01]  /*31c0*/  SHF.R.U32.HI R76, RZ, 0x10, R5 ;  /* 0x00000010ff4c7819 */ /* 0x000fe20000011605 */
[--C-:B--2---:R-:W-:Y:S01]  /*31d0*/  HADD2.F32 R5, -RZ, R33.reuse.H0_H0 ;  /* 0x20000021ff057230 */ /* 0x104fe20000004100 */
[--C-:B------:R-:W-:Y:S01]  /*31e0*/  SHF.R.U64 R93, R6, 0x10, R7.reuse ;  /* 0x00000010065d7819 */ /* 0x100fe20000001207 */
[----:B------:R-:W-:Y:S01]  /*31f0*/  HADD2.F32 R33, -RZ, R33.H1_H1 ;  /* 0x30000021ff217230 */ /* 0x000fe20000004100 */
[----:B------:R-:W-:Y:S01]  /*3200*/  SHF.R.U32.HI R87, RZ, 0x10, R7 ;  /* 0x00000010ff577819 */ /* 0x000fe20000011607 */
[----:B------:R-:W-:Y:S01]  /*3210*/  HADD2.F32 R7, -RZ, R84.H0_H0 ;  /* 0x20000054ff077230 */ /* 0x000fe20000004100 */
[--C-:B------:R-:W-:Y:S01]  /*3220*/  SHF.R.U64 R91, R10, 0x10, R11.reuse ;  /* 0x000000100a5b7819 */ /* 0x100fe2000000120b */
[----:B------:R-:W-:Y:S01]  /*3230*/  HADD2.F32 R10, -RZ, R8.H0_H0 ;  /* 0x20000008ff0a7230 */ /* 0x000fe20000004100 */
[----:B------:R-:W-:Y:S01]  /*3240*/  SHF.R.U32.HI R11, RZ, 0x10, R11 ;  /* 0x00000010ff0b7819 */ /* 0x000fe2000001160b */
[----:B------:R-:W-:-:S02]  /*3250*/  HADD2.F32 R13, -RZ, R13.H1_H1 ;  /* 0x3000000dff0d7230 */ /* 0x000fc40000004100 */
[-C--:B------:R-:W-:Y:S01]  /*3260*/  FMUL.FTZ R9, R5, R7.reuse ;  /* 0x0000000705097220 */ /* 0x080fe20000410000 */
[----:B------:R-:W-:Y:S02]  /*3270*/  HADD2.F32 R6, -RZ, R84.H1_H1 ;  /* 0x30000054ff067230 */ /* 0x000fe40000004100 */
[C---:B------:R-:W-:Y:S01]  /*3280*/  FMUL.FTZ R84, R4.reuse, R7 ;  /* 0x0000000704547220 */ /* 0x040fe20000410000 */
[----:B------:R-:W-:Y:S02]  /*3290*/  HADD2.F32 R8, -RZ, R76.H0_H0 ;  /* 0x2000004cff087230 */ /* 0x000fe40000004100 */
[-C--:B------:R-:W-:Y:S01]  /*32a0*/  FMUL.FTZ R86, R33, R10.reuse ;  /* 0x0000000a21567220 */ /* 0x080fe20000410000 */
[----:B------:R-:W-:Y:S01]  /*32b0*/  FMUL.FTZ R10, R13, R10 ;  /* 0x0000000a0d0a7220 */ /* 0x000fe20000410000 */
[-C--:B------:R-:W-:Y:S01]  /*32c0*/  FFMA.FTZ R84, R5, R6.reuse, R84 ;  /* 0x0000000605547223 */ /* 0x080fe20000010054 */
[----:B------:R-:W-:Y:S01]  /*32d0*/  FFMA.FTZ R76, R4, R6, -R9 ;  /* 0x00000006044c7223 */ /* 0x000fe20000010809 */
[----:B------:R-:W-:-:S02]  /*32e0*/  HADD2.F32 R5, -RZ, R35.H0_H0 ;  /* 0x20000023ff057230 */ /* 0x000fc40000004100 */
[-C--:B------:R-:W-:Y:S01]  /*32f0*/  FFMA.FTZ R33, R33, R8.reuse, R10 ;  /* 0x0000000821217223 */ /* 0x080fe2000001000a */
[----:B------:R-:W-:Y:S02]  /*3300*/  HADD2.F32 R35, -RZ, R35.H1_H1 ;  /* 0x30000023ff237230 */ /* 0x000fe40000004100 */
[----:B------:R-:W-:Y:S01]  /*3310*/  FFMA.FTZ R85, R13, R8, -R86 ;  /* 0x000000080d557223 */ /* 0x000fe20000010856 */
[----:B------:R-:W-:Y:S02]  /*3320*/  HADD2.F32 R4, -RZ, R15.H0_H0 ;  /* 0x2000000fff047230 */ /* 0x000fe40000004100 */
[----:B------:R-:W-:Y:S01]  /*3330*/  HADD2.F32 R10, -RZ, R11.H0_H0 ;  /* 0x2000000bff0a7230 */ /* 0x000fe20000004100 */
[----:B------:R-:W-:Y:S01]  /*3340*/  F2FP.F16.F32.PACK_AB R33, R33, R84 ;  /* 0x000000542121723e */ /* 0x000fe200000000ff */
[----:B------:R-:W-:Y:S01]  /*3350*/  HADD2.F32 R7, -RZ, R88.H0_H0 ;  /* 0x20000058ff077230 */ /* 0x000fe20000004100 */
[----:B------:R-:W-:Y:S01]  /*3360*/  F2FP.F16.F32.PACK_AB R76, R85, R76 ;  /* 0x0000004c554c723e */ /* 0x000fe200000000ff */
[----:B------:R-:W-:-:S02]  /*3370*/  HADD2.F32 R15, -RZ, R15.H1_H1 ;  /* 0x3000000fff0f7230 */ /* 0x000fc40000004100 */
[-C--:B------:R-:W-:Y:S01]  /*3380*/  FMUL.FTZ R90, R35, R10.reuse ;  /* 0x0000000a235a7220 */ /* 0x080fe20000410000 */
[----:B------:R-:W-:Y:S02]  /*3390*/  HADD2.F32 R6, -RZ, R88.H1_H1 ;  /* 0x30000058ff067230 */ /* 0x000fe40000004100 */
[CC--:B------:R-:W-:Y:S01]  /*33a0*/  FMUL.FTZ R88, R4.reuse, R7.reuse ;  /* 0x0000000704587220 */ /* 0x0c0fe20000410000 */
[----:B------:R-:W-:Y:S02]  /*33b0*/  HADD2.F32 R8, -RZ, R87.H0_H0 ;  /* 0x20000057ff087230 */ /* 0x000fe40000004100 */
[----:B------:R-:W-:Y:S01]  /*33c0*/  FMUL.FTZ R10, R15, R10 ;  /* 0x0000000a0f0a7220 */ /* 0x000fe20000410000 */
[C---:B------:R-:W-:Y:S01]  /*33d0*/  FMUL.FTZ R9, R5.reuse, R7 ;  /* 0x0000000705097220 */ /* 0x040fe20000410000 */
[----:B------:R-:W-:Y:S01]  /*33e0*/  FFMA.FTZ R88, R5, R6, R88 ;  /* 0x0000000605587223 */ /* 0x000fe20000010058 */
[----:B------:R-:W-:Y:S02]  /*33f0*/  HADD2.F32 R5, -RZ, R32.H0_H0 ;  /* 0x20000020ff057230 */ /* 0x000fe40000004100 */
[-C--:B------:R-:W-:Y:S01]  /*3400*/  FFMA.FTZ R87, R15, R8.reuse, -R90 ;  /* 0x000000080f577223 */ /* 0x080fe2000001085a */
[----:B------:R-:W-:Y:S01]  /*3410*/  FFMA.FTZ R89, R35, R8, R10 ;  /* 0x0000000823597223 */ /* 0x000fe2000001000a */
[----:B------:R-:W-:Y:S01]  /*3420*/  FFMA.FTZ R86, R4, R6, -R9 ;  /* 0x0000000604567223 */ /* 0x000fe20000010809 */
[----:B------:R-:W-:-:S02]  /*3430*/  HADD2.F32 R8, -RZ, R96.H1_H1 ;  /* 0x30000060ff087230 */ /* 0x000fc40000004100 */
[----:B------:R-:W-:Y:S02]  /*3440*/  HADD2.F32 R9, -RZ, R92.H0_H0 ;  /* 0x2000005cff097230 */ /* 0x000fe40000004100 */
[----:B------:R-:W-:Y:S02]  /*3450*/  HADD2.F32 R4, -RZ, R12.H0_H0 ;  /* 0x2000000cff047230 */ /* 0x000fe40000004100 */
[----:B------:R-:W-:Y:S01]  /*3460*/  FMUL.FTZ R11, R5, R8 ;  /* 0x00000008050b7220 */ /* 0x000fe20000410000 */
[----:B------:R-:W-:Y:S01]  /*3470*/  HADD2.F32 R32, -RZ, R32.H1_H1 ;  /* 0x30000020ff207230 */ /* 0x000fe20000004100 */
[----:B------:R-:W-:Y:S01]  /*3480*/  F2FP.F16.F32.PACK_AB R86, R87, R86 ;  /* 0x000000565756723e */ /* 0x000fe200000000ff */
[----:B------:R-:W-:Y:S02]  /*3490*/  HADD2.F32 R12, -RZ, R12.H1_H1 ;  /* 0x3000000cff0c7230 */ /* 0x000fe40000004100 */
[----:B------:R-:W-:Y:S01]  /*34a0*/  FMUL.FTZ R8, R4, R8 ;  /* 0x0000000804087220 */ /* 0x000fe20000410000 */
[----:B------:R-:W-:-:S02]  /*34b0*/  HADD2.F32 R6, -RZ, R97.H1_H1 ;  /* 0x30000061ff067230 */ /* 0x000fc40000004100 */
[-C--:B------:R-:W-:Y:S01]  /*34c0*/  FMUL.FTZ R13, R32, R9.reuse ;  /* 0x00000009200d7220 */ /* 0x080fe20000410000 */
[----:B------:R-:W-:Y:S02]  /*34d0*/  HADD2.F32 R7, -RZ, R94.H0_H0 ;  /* 0x2000005eff077230 */ /* 0x000fe40000004100 */
[----:B------:R-:W-:Y:S01]  /*34e0*/  FMUL.FTZ R9, R12, R9 ;  /* 0x000000090c097220 */ /* 0x000fe20000410000 */
[-C--:B------:R-:W-:Y:S01]  /*34f0*/  FFMA.FTZ R10, R5, R6.reuse, R8 ;  /* 0x00000006050a7223 */ /* 0x080fe20000010008 */
[----:B------:R-:W-:Y:S01]  /*3500*/  FFMA.FTZ R11, R4, R6, -R11 ;  /* 0x00000006040b7223 */ /* 0x000fe2000001080b */
[-C--:B------:R-:W-:Y:S01]  /*3510*/  FFMA.FTZ R12, R12, R7.reuse, -R13 ;  /* 0x000000070c0c7223 */ /* 0x080fe2000001080d */
[----:B------:R-:W-:Y:S01]  /*3520*/  FFMA.FTZ R13, R32, R7, R9 ;  /* 0x00000007200d7223 */ /* 0x000fe20000010009 */
[----:B------:R-:W-:Y:S02]  /*3530*/  HADD2.F32 R5, -RZ, R34.H0_H0 ;  /* 0x20000022ff057230 */ /* 0x000fe40000004100 */
[----:B------:R-:W-:Y:S01]  /*3540*/  HADD2.F32 R8, -RZ, R96.H0_H0 ;  /* 0x20000060ff087230 */ /* 0x000fe20000004100 */
[----:B------:R-:W-:Y:S01]  /*3550*/  F2FP.F16.F32.PACK_AB R12, R12, R11 ;  /* 0x0000000b0c0c723e */ /* 0x000fe200000000ff */
[----:B------:R-:W-:Y:S01]  /*3560*/  HADD2.F32 R9, -RZ, R91.H0_H0 ;  /* 0x2000005bff097230 */ /* 0x000fe20000004100 */
[----:B------:R-:W-:Y:S01]  /*3570*/  F2FP.F16.F32.PACK_AB R32, R13, R10 ;  /* 0x0000000a0d20723e */ /* 0x000fe200000000ff */
[----:B------:R-:W-:-:S02]  /*3580*/  HADD2.F32 R4, -RZ, R14.H0_H0 ;  /* 0x2000000eff047230 */ /* 0x000fc40000004100 */
[-C--:B------:R-:W-:Y:S01]  /*3590*/  FMUL.FTZ R15, R5, R8.reuse ;  /* 0x00000008050f7220 */ /* 0x080fe20000410000 */
[----:B------:R-:W-:Y:S02]  /*35a0*/  HADD2.F32 R34, -RZ, R34.H1_H1 ;  /* 0x30000022ff227230 */ /* 0x000fe40000004100 */
[----:B------:R-:W-:Y:S02]  /*35b0*/  HADD2.F32 R14, -RZ, R14.H1_H1 ;  /* 0x3000000eff0e7230 */ /* 0x000fe40000004100 */
[----:B------:R-:W-:Y:S01]  /*35c0*/  FMUL.FTZ R8, R4, R8 ;  /* 0x0000000804087220 */ /* 0x000fe20000410000 */
[----:B------:R-:W-:Y:S02]  /*35d0*/  HADD2.F32 R6, -RZ, R97.H0_H0 ;  /* 0x20000061ff067230 */ /* 0x000fe40000004100 */
[-C--:B------:R-:W-:Y:S01]  /*35e0*/  FMUL.FTZ R35, R34, R9.reuse ;  /* 0x0000000922237220 */ /* 0x080fe20000410000 */
[----:B------:R-:W-:Y:S02]  /*35f0*/  HADD2.F32 R7, -RZ, R93.H0_H0 ;  /* 0x2000005dff077230 */ /* 0x000fe40000004100 */
[----:B------:R-:W-:Y:S01]  /*3600*/  FMUL.FTZ R9, R14, R9 ;  /* 0x000000090e097220 */ /* 0x000fe20000410000 */
[----:B------:R-:W-:-:S02]  /*3610*/  IMAD.MOV.U32 R13, RZ, RZ, R76 ;  /* 0x000000ffff0d7224 */ /* 0x000fc400078e004c */
[-C--:B------:R-:W-:Y:S01]  /*3620*/  FFMA.FTZ R15, R4, R6.reuse, -R15 ;  /* 0x00000006040f7223 */ /* 0x080fe2000001080f */
[----:B------:R-:W-:Y:S01]  /*3630*/  FFMA.FTZ R8, R5, R6, R8 ;  /* 0x0000000605087223 */ /* 0x000fe20000010008 */
[-C--:B------:R-:W-:Y:S01]  /*3640*/  FFMA.FTZ R14, R14, R7.reuse, -R35 ;  /* 0x000000070e0e7223 */ /* 0x080fe20000010823 */
[----:B------:R-:W-:Y:S01]  /*3650*/  FFMA.FTZ R9, R34, R7, R9 ;  /* 0x0000000722097223 */ /* 0x000fe20000010009 */
[----:B------:R-:W-:-:S03]  /*3660*/  F2FP.F16.F32.PACK_AB R35, R89, R88 ;  /* 0x000000585923723e */ /* 0x000fc600000000ff */
[----:B------:R-:W-:Y:S02]  /*3670*/  F2FP.F16.F32.PACK_AB R14, R14, R15 ;  /* 0x0000000f0e0e723e */ /* 0x000fe400000000ff */
[----:B------:R-:W-:Y:S02]  /*3680*/  F2FP.F16.F32.PACK_AB R34, R9, R8 ;  /* 0x000000080922723e */ /* 0x000fe400000000ff */
[----:B------:R-:W-:-:S07]  /*3690*/  MOV R15, R86 ;  /* 0x00000056000f7202 */ /* 0x000fce0000000f00 */
.L_x_475:
[----:B------:R-:W-:Y:S05]  /*36a0*/  BSYNC B1 ;  /* 0x0000000000017941 */ /* 0x000fea0003800000 */
.L_x_474:
[----:B-1----:R3:W-:Y:S01]  /*36b0*/  STG.E.128 desc[UR40][R80.64], R12 ;  /* 0x0000000c50007986 */ /* 0x0027e2000c101d28 */
[----:B------:R-:W-:-:S13]  /*36c0*/  ISETP.GE.AND P4, PT, R83, R62, PT ;  /* 0x0000003e5300720c */ /* 0x000fda0003f86270 */
[----:B------:R-:W-:Y:S05]  /*36d0*/  @P4 BRA `(.L_x_464) ;  /* 0x00000000007c4947 */ /* 0x000fea0003800000 */
[--C-:B------:R-:W-:Y:S02]  /*36e0*/  IADD3 R78, P4, P5, R44, R78, R83.reuse ;  /* 0x0000004e2c4e7210 */ /* 0x100fe40007d9e053 */
[----:B------:R-:W-:-:S04]  /*36f0*/  SHF.R.S32.HI R83, RZ, 0x1f, R83 ;  /* 0x0000001fff537819 */ /* 0x000fc80000011453 */
[----:B------:R-:W-:Y:S02]  /*3700*/  IADD3.X R83, R0, R95, R83, P4, P5 ;  /* 0x0000005f00537210 */ /* 0x000fe400027ea453 */
[----:B------:R-:W-:-:S04]  /*3710*/  LEA R4, P4, R78, R46, 0x1 ;  /* 0x0000002e4e047211 */ /* 0x000fc800078808ff */
[----:B------:R-:W-:-:S05]  /*3720*/  LEA.HI.X R5, R78, R47, R83, 0x1, P4 ;  /* 0x0000002f4e057211 */ /* 0x000fca00020f0c53 */
[----:B--2---:R4:W-:Y:S01]  /*3730*/  STG.E.128 desc[UR40][R4.64], R32 ;  /* 0x0000002004007986 */ /* 0x0049e2000c101d28 */
[----:B------:R-:W-:Y:S05]  /*3740*/  BRA `(.L_x_464) ;  /* 0x0000000000607947 */ /* 0x000fea0003800000 */
.L_x_457:
[----:B------:R-:W-:-:S13]  /*3750*/  ISETP.NE.AND P3, PT, R184, 0x3, PT ;  /* 0x00000003b800780c */ /* 0x000fda0003f65270 */
[----:B------:R-:W-:Y:S05]  /*3760*/  @!P3 BRA `(.L_x_476) ;  /* 0x000000000004b947 */ /* 0x000fea0003800000 */
[----:B------:R-:W-:Y:S01]  /*3770*/  BPT.TRAP 0x1 ;  /* 0x000000040000795c */ /* 0x000fe20000300000 */
.L_x_476:
[----:B------:R-:W-:Y:S01]  /*3780*/  IMAD R72, R22, 0x8, R2 ;  /* 0x0000000816487824 */ /* 0x000fe200078e0202 */
[----:B------:R-:W-:Y:S01]  /*3790*/  SHF.L.U32 R59, R185, 0x1f, RZ ;  /* 0x0000001fb93b7819 */ /* 0x000fe200000006ff */
[----:B------:R-:W-:Y:S01]  /*37a0*/  IMAD R58, R51, -0x40, R24 ;  /* 0xffffffc0333a7824 */ /* 0x000fe200078e0218 */
[----:B------:R-:W-:Y:S02]  /*37b0*/  BSSY B1, `(.L_x_477) ;  /* 0x0000005000017945 */ /* 0x000fe40003800000 */
[----:B------:R-:W0:Y:S02]  /*37c0*/  SYNCS.PHASECHK.TRANS64.TRYWAIT P5, [R72+URZ+0x28c90], R59 ;  /* 0x028c903b480075a7 */ /* 0x000e2400080a017f */
[----:B------:R-:W-:-:S04]  /*37d0*/  VIMNMX R58, R58, 0x40, PT ;  /* 0x000000403a3a7848 */ /* 0x000fc80003fe0100 */
[----:B------:R-:W-:Y:S01]  /*37e0*/  ISETP.GE.AND P4, PT, R19, R58, PT ;  /* 0x0000003a1300720c */ /* 0x000fe20003f86270 */
[----:B0-----:R-:W-:-:S12]  /*37f0*/  @!P5 BRA `(.L_x_478) ;  /* 0x0000010c002cd947 */ /* 0x001fd80003800000 */
.L_x_673:
[----:B------:R-:W-:Y:S05]  /*3800*/  BSYNC B1 ;  /* 0x0000000000017941 */ /* 0x000fea0003800000 */
.L_x_477:
[----:B------:R-:W-:Y:S05]  /*3810*/  @P4 BRA `(.L_x_464) ;  /* 0x00000000002c4947 */ /* 0x000fea0003800000 */
[----:B------:R-:W-:Y:S01]  /*3820*/  @!P1 LOP3.LUT P4, RZ, R186, 0x4, RZ, 0xc0, !PT ;  /* 0x00000004baff9812 */ /* 0x000fe2000788c0ff */
[----:B------:R-:W-:Y:S01]  /*3830*/  @!P1 VIADD R4, R67, 0x20 ;  /* 0x0000002043049836 */ /* 0x000fe20000000000 */
[----:B------:R-:W-:Y:S02]  /*3840*/  PLOP3.LUT P5, PT, PT, PT, PT, 0x8, 0x0 ;  /* 0x000000000000781c */ /* 0x000fe40003fae170 */
[----:B------:R-:W-:-:S13]  /*3850*/  @!P1 PLOP3.LUT P5, PT, P4, PT, PT, 0x80, 0x0 ;  /* 0x000000000000981c */ /* 0x000fda00027af070 */
[----:B------:R-:W-:-:S05]  /*3860*/  @P5 VIADD R4, R67, 0xffffffe0 ;  /* 0xffffffe043045836 */ /* 0x000fca0000000000 */
[----:B------:R-:W-:-:S05]  /*3870*/  @!P1 IADD3 R5, R32, R4, RZ ;  /* 0x0000000420059210 */ /* 0x000fca0007ffe0ff */
[----:B------:R-:W-:Y:S02]  /*3880*/  @!P1 IMAD R8, R5, 0x2, R2 ;  /* 0x0000000205089824 */ /* 0x000fe400078e0202 */
[----:B------:R-:W1:Y:S04]  /*3890*/  @!P0 LDS.128 R4, [R33+0x22400] ;  /* 0x0224000021048984 */ /* 0x000e680000000c00 */
[----:B------:R-:W2:Y:S04]  /*38a0*/  @!P1 LDS.128 R8, [R8+0x22400] ;  /* 0x0224000008089984 */ /* 0x000ea80000000c00 */
[----:B-1----:R1:W-:Y:S04]  /*38b0*/  @!P0 STG.E.128 desc[UR40][R12.64], R4 ;  /* 0x000000040c008986 */ /* 0x0023e8000c101d28 */
[----:B--2---:R1:W-:Y:S02]  /*38c0*/  @!P1 STG.E.128 desc[UR40][R12.64+0x40], R8 ;  /* 0x000040080c009986 */ /* 0x0043e4000c101d28 */
.L_x_464:
[----:B------:R-:W-:Y:S05]  /*38d0*/  BSYNC B0 ;  /* 0x0000000000007941 */ /* 0x000fea0003800000 */
.L_x_456:
[----:B-1--4-:R-:W1:Y:S01]  /*38e0*/  S2R R4, SR_TID.X ;  /* 0x0000000000047919 */ /* 0x012e620000002100 */
[----:B------:R-:W-:Y:S01]  /*38f0*/  @!PT LDS RZ, [RZ] ;  /* 0x00000000fffff984 */ /* 0x000fe20000000800 */
[----:B------:R-:W-:Y:S01]  /*3900*/  @!PT LDS RZ, [RZ] ;  /* 0x00000000fffff984 */ /* 0x000fe20000000800 */
[----:B------:R-:W-:Y:S01]  /*3910*/  @!PT LDS RZ, [RZ] ;  /* 0x00000000fffff984 */ /* 0x000fe20000000800 */
[----:B------:R-:W-:Y:S01]  /*3920*/  @!PT LDS RZ, [RZ] ;  /* 0x00000000fffff984 */ /* 0x000fe20000000800 */
[----:B------:R4:W-:Y:S06]  /*3930*/  MEMBAR.ALL.CTA ;  /* 0x0000000000007992 */ /* 0x0009ec0000008000 */
[----:B----4-:R-:W4:Y:S01]  /*3940*/  FENCE.VIEW.ASYNC.S ;  /* 0x00000000000073c6 */ /* 0x010f220000000000 */
[----:B------:R-:W-:Y:S05]  /*3950*/  WARPSYNC.ALL ;  /* 0x0000000000007948 */ /* 0x000fea0003800000 */
[----:B------:R-:W-:Y:S01]  /*3960*/  BSSY B0, `(.L_x_479) ;  /* 0x0000009000007945 */ /* 0x000fe20003800000 */
[----:B-1----:R-:W-:Y:S01]  /*3970*/  LOP3.LUT R4, R4, 0x7f, RZ, 0xc0, !PT ;  /* 0x0000007f04047812 */ /* 0x002fe200078ec0ff */
[----:B----4-:R1:W-:Y:S03]  /*3980*/  BAR.SYNC.DEFER_BLOCKING R60, 0x80 ;  /* 0x0002003c0000751d */ /* 0x0103e60000010000 */
[----:B------:R-:W-:-:S13]  /*3990*/  ISETP.NE.AND P4, PT, R4, RZ, PT ;  /* 0x000000ff0400720c */ /* 0x000fda0003f85270 */
[----:B------:R-:W-:-:S05]  /*39a0*/  @!P4 VIADD R4, R72, 0x28ca0 ;  /* 0x00028ca04804c836 */ /* 0x000fca0000000000 */
[----:B------:R-:W-:-:S04]  /*39b0*/  @!P4 PRMT R4, RZ, 0x654, R4 ;  /* 0x00000654ff04c816 */ /* 0x000fc80000000004 */
[----:B------:R1:W-:Y:S01]  /*39c0*/  @!P4 SYNCS.ARRIVE.TRANS64.RED.A1T0 RZ, [R4+URZ], RZ ;  /* 0x000000ff04ffc9a7 */ /* 0x0003e2000810043f */
[----:B------:R-:W-:Y:S05]  /*39d0*/  @!P3 BRA `(.L_x_480) ;  /* 0x000000000004b947 */ /* 0x000fea0003800000 */
[----:B------:R-:W-:Y:S01]  /*39e0*/  BPT.TRAP 0x1 ;  /* 0x000000040000795c */ /* 0x000fe20000300000 */
.L_x_480:
[----:B------:R-:W-:Y:S05]  /*39f0*/  BSYNC B0 ;  /* 0x0000000000007941 */ /* 0x000fea0003800000 */
.L_x_479:
[----:B------:R-:W4:Y:S01]  /*3a00*/  SYNCS.PHASECHK.TRANS64.TRYWAIT P5, [R72+URZ+0x28cb0], R59 ;  /* 0x028cb03b480075a7 */ /* 0x000f2200080a017f */
[----:B------:R-:W-:Y:S01]  /*3a10*/  BSSY B0, `(.L_x_481) ;  /* 0x0000003000007945 */ /* 0x000fe20003800000 */
[----:B------:R-:W-:-:S03]  /*3a20*/  ISETP.GE.AND P3, PT, R19, R58, PT ;  /* 0x0000003a1300720c */ /* 0x000fc60003f66270 */
[----:B----4-:R-:W-:Y:S10]  /*3a30*/  @!P5 BRA `(.L_x_482) ;  /* 0x0000010800b0d947 */ /* 0x010ff40003800000 */
.L_x_674:
[----:B------:R-:W-:Y:S05]  /*3a40*/  BSYNC B0 ;  /* 0x0000000000007941 */ /* 0x000fea0003800000 */
.L_x_481:
[----:B------:R-:W-:Y:S04]  /*3a50*/  BSSY B0, `(.L_x_483) ;  /* 0x0000051000007945 */ /* 0x000fe80003800000 */
[----:B------:R-:W-:Y:S05]  /*3a60*/  @P3 BRA `(.L_x_484) ;  /* 0x00000004003c3947 */ /* 0x000fea0003800000 */
[----:B-1----:R-:W-:Y:S01]  /*3a70*/  IMAD.WIDE R4, R51, 0x40, R48 ;  /* 0x0000004033047825 */ /* 0x002fe200078e0230 */
[----:B------:R-:W-:Y:S01]  /*3a80*/  ULDC.64 UR4, c[0x0][0x318] ;  /* 0x0000c60000047ab9 */ /* 0x000fe20000000a00 */
[----:B------:R-:W-:Y:S02]  /*3a90*/  LOP3.LUT P3, RZ, R186, 0x4, RZ, 0xc0, !PT ;  /* 0x00000004baff7812 */ /* 0x000fe4000786c0ff */
[----:B------:R-:W-:Y:S01]  /*3aa0*/  IMAD R5, R5, UR4, RZ ;  /* 0x0000000405057c24 */ /* 0x000fe2000f8e02ff */
[----:B------:R-:W-:Y:S01]  /*3ab0*/  LEA R9, R22, R67, 0xf ;  /* 0x0000004316097211 */ /* 0x000fe200078e78ff */
[----:B------:R-:W-:Y:S02]  /*3ac0*/  IMAD.MOV.U32 R76, RZ, RZ, R40 ;  /* 0x000000ffff4c7224 */ /* 0x000fe400078e0028 */
[C---:B------:R-:W-:Y:S02]  /*3ad0*/  IMAD R5, R4.reuse, UR5, R5 ;  /* 0x0000000504057c24 */ /* 0x040fe4000f8e0205 */
[----:B------:R-:W-:Y:S01]  /*3ae0*/  IMAD.WIDE.U32 R6, R4, UR4, R76 ;  /* 0x0000000404067c25 */ /* 0x000fe2000f8e004c */
[----:B------:R-:W-:Y:S01]  /*3af0*/  ULDC.64 UR4, c[0x0][0x308] ;  /* 0x0000c20000047ab9 */ /* 0x000fe20000000a00 */
[----:B------:R-:W-:-:S02]  /*3b00*/  IADD3 R76, R16, 0x100, RZ ;  /* 0x00000100104c7810 */ /* 0x000fc40007ffe0ff */
[----:B------:R-:W-:Y:S01]  /*3b10*/  IMAD.IADD R5, R7, 0x1, R5 ;  /* 0x0000000107057824 */ /* 0x000fe200078e0205 */
[----:B------:R-:W-:Y:S01]  /*3b20*/  LEA R58, P5, R6, UR4, 0x1 ;  /* 0x00000004063a7c11 */ /* 0x000fe2000f8a08ff */
[----:B------:R-:W-:Y:S01]  /*3b30*/  VIADD R4, R16, 0x40 ;  /* 0x0000004010047836 */ /* 0x000fe20000000000 */
[----:B------:R-:W-:Y:S01]  /*3b40*/  ULDC UR4, c[0x0][0x310] ;  /* 0x0000c40000047ab9 */ /* 0x000fe20000000800 */
[C---:B------:R-:W-:Y:S01]  /*3b50*/  VIADD R79, R9.reuse, 0x20 ;  /* 0x00000020094f7836 */ /* 0x040fe20000000000 */
[----:B0---4-:R-:W-:Y:S01]  /*3b60*/  LEA.HI.X R59, R6, UR5, R5, 0x1, P5 ;  /* 0x00000005063b7c11 */ /* 0x011fe2000a8f0c05 */
[C---:B---3--:R-:W-:Y:S01]  /*3b70*/  IMAD R80, R9.reuse, 0x2, R2 ;  /* 0x0000000209507824 */ /* 0x048fe200078e0202 */
[----:B------:R-:W-:Y:S01]  /*3b80*/  @P3 IADD3 R79, R9, -0x20, RZ ;  /* 0xffffffe0094f3810 */ /* 0x000fe20007ffe0ff */
[C---:B------:R-:W-:Y:S01]  /*3b90*/  VIADD R12, R16.reuse, 0x80 ;  /* 0x00000080100c7836 */ /* 0x040fe20000000000 */
[C---:B------:R-:W-:Y:S01]  /*3ba0*/  ISETP.GE.AND P5, PT, R16.reuse, UR4, PT ;  /* 0x0000000410007c0c */ /* 0x040fe2000bfa6270 */
[----:B------:R-:W-:Y:S01]  /*3bb0*/  VIADD R13, R16, 0xc0 ;  /* 0x000000c0100d7836 */ /* 0x000fe20000000000 */
[----:B------:R-:W-:Y:S01]  /*3bc0*/  ISETP.GE.AND P3, PT, R4, UR4, PT ;  /* 0x0000000404007c0c */ /* 0x000fe2000bf66270 */
[----:B------:R-:W-:-:S02]  /*3bd0*/  VIADD R78, R16, 0x140 ;  /* 0x00000140104e7836 */ /* 0x000fc40000000000 */
[----:B------:R-:W-:-:S08]  /*3be0*/  IMAD R79, R79, 0x2, R2 ;  /* 0x000000024f4f7824 */ /* 0x000fd000078e0202 */
[----:B------:R-:W0:Y:S04]  /*3bf0*/  @!P5 LDS.128 R4, [R80+0x400] ;  /* 0x000400005004d984 */ /* 0x000e280000000c00 */
[----:B------:R-:W1:Y:S04]  /*3c00*/  @!P3 LDS.128 R8, [R80+0x2400] ;  /* 0x002400005008b984 */ /* 0x000e680000000c00 */
[----:B0-----:R-:W-:Y:S01]  /*3c10*/  @!P5 STG.E.128 desc[UR40][R58.64], R4 ;  /* 0x000000043a00d986 */ /* 0x001fe2000c101d28 */
[----:B------:R-:W-:-:S03]  /*3c20*/  ISETP.GE.AND P5, PT, R12, UR4, PT ;  /* 0x000000040c007c0c */ /* 0x000fc6000bfa6270 */
[----:B-1----:R-:W-:Y:S01]  /*3c30*/  @!P3 STG.E.128 desc[UR40][R58.64+0x80], R8 ;  /* 0x000080083a00b986 */ /* 0x002fe2000c101d28 */
[----:B------:R-:W-:-:S09]  /*3c40*/  ISETP.GE.AND P3, PT, R13, UR4, PT ;  /* 0x000000040d007c0c */ /* 0x000fd2000bf66270 */
[----:B------:R-:W0:Y:S04]  /*3c50*/  @!P5 LDS.128 R12, [R80+0x4400] ;  /* 0x00440000500cd984 */ /* 0x000e280000000c00 */
[----:B--2---:R-:W1:Y:S04]  /*3c60*/  @!P3 LDS.128 R32, [R80+0x6400] ;  /* 0x006400005020b984 */ /* 0x004e680000000c00 */
[----:B0-----:R-:W-:Y:S01]  /*3c70*/  @!P5 STG.E.128 desc[UR40][R58.64+0x100], R12 ;  /* 0x0001000c3a00d986 */ /* 0x001fe2000c101d28 */
[----:B------:R-:W-:Y:S01]  /*3c80*/  ISETP.GE.AND P5, PT, R76, UR4, PT ;  /* 0x000000044c007c0c */ /* 0x000fe2000bfa6270 */
[----:B------:R-:W-:-:S02]  /*3c90*/  VIADD R76, R16, 0x180 ;  /* 0x00000180104c7836 */ /* 0x000fc40000000000 */
[----:B-1----:R-:W-:Y:S01]  /*3ca0*/  @!P3 STG.E.128 desc[UR40][R58.64+0x180], R32 ;  /* 0x000180203a00b986 */ /* 0x002fe2000c101d28 */
[----:B------:R-:W-:Y:S01]  /*3cb0*/  ISETP.GE.AND P3, PT, R78, UR4, PT ;  /* 0x000000044e007c0c */ /* 0x000fe2000bf66270 */
[----:B------:R-:W-:-:S08]  /*3cc0*/  VIADD R78, R16, 0x1c0 ;  /* 0x000001c0104e7836 */ /* 0x000fd00000000000 */
[----:B------:R-:W0:Y:S04]  /*3cd0*/  @!P5 LDS.128 R4, [R80+0x8400] ;  /* 0x008400005004d984 */ /* 0x000e280000000c00 */
[----:B------:R-:W1:Y:S04]  /*3ce0*/  @!P3 LDS.128 R8, [R80+0xa400] ;  /* 0x00a400005008b984 */ /* 0x000e680000000c00 */
[----:B0-----:R-:W-:Y:S01]  /*3cf0*/  @!P5 STG.E.128 desc[UR40][R58.64+0x200], R4 ;  /* 0x000200043a00d986 */ /* 0x001fe2000c101d28 */
[----:B------:R-:W-:Y:S02]  /*3d00*/  ISETP.GE.AND P5, PT, R76, UR4, PT ;  /* 0x000000044c007c0c */ /* 0x000fe4000bfa6270 */
[----:B------:R-:W-:Y:S01]  /*3d10*/  IADD3 R76, R16, 0x60, RZ ;  /* 0x00000060104c7810 */ /* 0x000fe20007ffe0ff */
[----:B-1----:R-:W-:Y:S01]  /*3d20*/  @!P3 STG.E.128 desc[UR40][R58.64+0x280], R8 ;  /* 0x000280083a00b986 */ /* 0x002fe2000c101d28 */
[----:B------:R-:W-:Y:S01]  /*3d30*/  ISETP.GE.AND P3, PT, R78, UR4, PT ;  /* 0x000000044e007c0c */ /* 0x000fe2000bf66270 */
[----:B------:R-:W-:-:S08]  /*3d40*/  VIADD R78, R16, 0xe0 ;  /* 0x000000e0104e7836 */ /* 0x000fd00000000000 */
[----:B------:R-:W0:Y:S04]  /*3d50*/  @!P5 LDS.128 R12, [R80+0xc400] ;  /* 0x00c40000500cd984 */ /* 0x000e280000000c00 */
[----:B------:R-:W1:Y:S04]  /*3d60*/  @!P3 LDS.128 R32, [R80+0xe400] ;  /* 0x00e400005020b984 */ /* 0x000e680000000c00 */
[----:B0-----:R-:W-:Y:S01]  /*3d70*/  @!P5 STG.E.128 desc[UR40][R58.64+0x300], R12 ;  /* 0x0003000c3a00d986 */ /* 0x001fe2000c101d28 */
[----:B------:R-:W-:-:S03]  /*3d80*/  ISETP.GE.AND P5, PT, R82, UR4, PT ;  /* 0x0000000452007c0c */ /* 0x000fc6000bfa6270 */
        /* <DEDUP_REMOVED lines=24> */
[----:B------:R-:W-:-:S09]  /*3f10*/  ISETP.GE.AND P3, PT, R78, UR4, PT ;  /* 0x000000044e007c0c */ /* 0x000fd2000bf66270 */
[----:B------:R-:W0:Y:S04]  /*3f20*/  @!P5 LDS.128 R12, [R79+0xc400] ;  /* 0x00c400004f0cd984 */ /* 0x000e280000000c00 */
[----:B------:R-:W1:Y:S04]  /*3f30*/  @!P3 LDS.128 R32, [R79+0xe400] ;  /* 0x00e400004f20b984 */ /* 0x000e680000000c00 */
[----:B0-----:R0:W-:Y:S04]  /*3f40*/  @!P5 STG.E.128 desc[UR40][R58.64+0x340], R12 ;  /* 0x0003400c3a00d986 */ /* 0x0011e8000c101d28 */
[----:B-1----:R0:W-:Y:S02]  /*3f50*/  @!P3 STG.E.128 desc[UR40][R58.64+0x3c0], R32 ;  /* 0x0003c0203a00b986 */ /* 0x0021e4000c101d28 */
.L_x_484:
[----:B------:R-:W-:Y:S05]  /*3f60*/  BSYNC B0 ;  /* 0x0000000000007941 */ /* 0x000fea0003800000 */
.L_x_483:
[----:B------:R-:W-:Y:S01]  /*3f70*/  @!PT LDS RZ, [RZ] ;  /* 0x00000000fffff984 */ /* 0x000fe20000000800 */
[----:B------:R-:W-:Y:S01]  /*3f80*/  @!PT LDS RZ, [RZ] ;  /* 0x00000000fffff984 */ /* 0x000fe20000000800 */
[----:B------:R-:W-:Y:S01]  /*3f90*/  @!PT LDS RZ, [RZ] ;  /* 0x00000000fffff984 */ /* 0x000fe20000000800 */
[----:B------:R-:W-:Y:S01]  /*3fa0*/  @!PT LDS RZ, [RZ] ;  /* 0x00000000fffff984 */ /* 0x000fe20000000800 */
[----:B------:R5:W-:Y:S06]  /*3fb0*/  MEMBAR.ALL.CTA ;  /* 0x0000000000007992 */ /* 0x000bec0000008000 */
[----:B-----5:R-:W5:Y:S01]  /*3fc0*/  FENCE.VIEW.ASYNC.S ;  /* 0x00000000000073c6 */ /* 0x020f620000000000 */
[----:B0---4-:R-:W-:Y:S01]  /*3fd0*/  @!P4 IADD3 R72, R72, 0x28cc0, RZ ;  /* 0x00028cc04848c810 */ /* 0x011fe20007ffe0ff */
[----:B------:R-:W-:Y:S01]  /*3fe0*/  VIADD R22, R22, 0x1 ;  /* 0x0000000116167836 */ /* 0x000fe20000000000 */
[----:B-----5:R0:W-:Y:S02]  /*3ff0*/  BAR.SYNC.DEFER_BLOCKING R60, 0x80 ;  /* 0x0002003c0000751d */ /* 0x0201e40000010000 */
[----:B------:R-:W-:-:S02]  /*4000*/  @!P4 PRMT R72, RZ, 0x654, R72 ;  /* 0x00000654ff48c816 */ /* 0x000fc40000000048 */
[----:B------:R-:W-:Y:S02]  /*4010*/  PLOP3.LUT P3, PT, PT, PT, PT, 0x8, 0x0 ;  /* 0x000000000000781c */ /* 0x000fe40003f6e170 */
[----:B------:R0:W-:Y:S01]  /*4020*/  @!P4 SYNCS.ARRIVE.TRANS64.RED.A1T0 RZ, [R72+URZ], RZ ;  /* 0x000000ff48ffc9a7 */ /* 0x0001e2000810043f */
[----:B------:R-:W-:-:S04]  /*4030*/  ISETP.NE.AND P4, PT, R22, 0x2, PT ;  /* 0x000000021600780c */ /* 0x000fc80003f85270 */
[----:B-1----:R-:W-:Y:S02]  /*4040*/  SEL R4, RZ, 0x1, P4 ;  /* 0x00000001ff047807 */ /* 0x002fe40002000000 */
[----:B------:R-:W-:Y:S02]  /*4050*/  SEL R22, R22, RZ, P4 ;  /* 0x000000ff16167207 */ /* 0x000fe40002000000 */
[----:B------:R-:W-:Y:S01]  /*4060*/  LOP3.LUT R185, R185, R4, RZ, 0x3c, !PT ;  /* 0x00000004b9b97212 */ /* 0x000fe200078e3cff */
[----:B0-----:R-:W-:Y:S06]  /*4070*/  @P2 BRA `(.L_x_485) ;  /* 0xffffffe000282947 */ /* 0x001fec000383ffff */
.L_x_451:
[----:B------:R-:W4:Y:S01]  /*4080*/  LDL R4, [R1] ;  /* 0x0000000001047983 */ /* 0x000f220000100800 */
[----:B------:R-:W-:Y:S01]  /*4090*/  BSSY B0, `(.L_x_486) ;  /* 0x0000049000007945 */ /* 0x000fe20003800000 */
        /* <DEDUP_REMOVED lines=24> */
[----:B---3--:R-:W-:Y:S02]  /*4220*/  CS2R R80, SRZ ;  /* 0x0000000000507805 */ /* 0x008fe4000001ff00 */
        /* <DEDUP_REMOVED lines=31> */
[----:B--2---:R-:W-:Y:S02]  /*4420*/  CS2R R32, SRZ ;  /* 0x0000000000207805 */ /* 0x004fe4000001ff00 */
[----:B------:R-:W-:Y:S02]  /*4430*/  CS2R R174, SRZ ;  /* 0x0000000000ae7805 */ /* 0x000fe4000001ff00 */
[----:B------:R-:W-:Y:S02]  /*4440*/  CS2R R38, SRZ ;  /* 0x0000000000267805 */ /* 0x000fe4000001ff00 */
[----:B------:R-:W-:Y:S01]  /*4450*/  CS2R R176, SRZ ;  /* 0x0000000000b07805 */ /* 0x000fe2000001ff00 */
[----:B------:R-:W-:Y:S01]  /*4460*/  IMAD.MOV.U32 R35, RZ, RZ, RZ ;  /* 0x000000ffff237224 */ /* 0x000fe200078e00ff */
[----:B------:R-:W-:-:S02]  /*4470*/  CS2R R28, SRZ ;  /* 0x00000000001c7805 */ /* 0x000fc4000001ff00 */
[----:B------:R-:W-:Y:S01]  /*4480*/  MOV R178, RZ ;  /* 0x000000ff00b27202 */ /* 0x000fe20000000f00 */
[----:B------:R-:W-:Y:S01]  /*4490*/  IMAD.MOV.U32 R31, RZ, RZ, RZ ;  /* 0x000000ffff1f7224 */ /* 0x000fe200078e00ff */
[----:B------:R-:W-:Y:S01]  /*44a0*/  MOV R0, RZ ;  /* 0x000000ff00007202 */ /* 0x000fe20000000f00 */
[----:B------:R-:W-:Y:S02]  /*44b0*/  IMAD.MOV.U32 R7, RZ, RZ, RZ ;  /* 0x000000ffff077224 */ /* 0x000fe400078e00ff */
[----:B------:R-:W-:Y:S02]  /*44c0*/  IMAD.MOV.U32 R180, RZ, RZ, RZ ;  /* 0x000000ffffb47224 */ /* 0x000fe400078e00ff */
[----:B------:R-:W-:Y:S01]  /*44d0*/  IMAD.MOV.U32 R5, RZ, RZ, RZ ;  /* 0x000000ffff057224 */ /* 0x000fe200078e00ff */
[----:B----4-:R-:W-:Y:S01]  /*44e0*/  ISETP.NE.AND P0, PT, R4, 0x1, PT ;  /* 0x000000010400780c */ /* 0x010fe20003f05270 */
[----:B------:R-:W-:-:S12]  /*44f0*/  @P3 BRA `(.L_x_487) ;  /* 0x0000000000083947 */ /* 0x000fd80003800000 */
[----:B------:R-:W0:Y:S02]  /*4500*/  FENCE.VIEW.ASYNC.G ;  /* 0x00000000000073c6 */ /* 0x000e240000000100 */
[----:B0-----:R-:W-:Y:S06]  /*4510*/  BAR.ARV 0xc, 0x120 ;  /* 0x0304800000007b1d */ /* 0x001fec0000002000 */
.L_x_487:
[----:B------:R-:W-:Y:S05]  /*4520*/  BSYNC B0 ;  /* 0x0000000000007941 */ /* 0x000fea0003800000 */
.L_x_486:
[----:B------:R-:W-:Y:S01]  /*4530*/  BSSY B7, `(.L_x_488) ;  /* 0x00007a0000077945 */ /* 0x000fe20003800000 */
[----:B------:R-:W-:Y:S02]  /*4540*/  IMAD.MOV.U32 R179, RZ, RZ, RZ ;  /* 0x000000ffffb37224 */ /* 0x000fe400078e00ff */
[----:B------:R-:W-:Y:S01]  /*4550*/  IMAD.MOV.U32 R181, RZ, RZ, RZ ;  /* 0x000000ffffb57224 */ /* 0x000fe200078e00ff */
[----:B------:R-:W-:Y:S06]  /*4560*/  @!P0 BRA `(.L_x_489) ;  /* 0x0000001800b88947 */ /* 0x000fec0003800000 */
[----:B------:R-:W-:Y:S02]  /*4570*/  ISETP.GE.AND P1, PT, R168, 0x1, PT ;  /* 0x00000001a800780c */ /* 0x000fe40003f26270 */
[----:B------:R-:W-:-:S11]  /*4580*/  PLOP3.LUT P0, PT, PT, PT, PT, 0x80, 0x0 ;  /* 0x000000000000781c */ /* 0x000fd60003f0f070 */
[----:B------:R-:W-:Y:S05]  /*4590*/  @!P1 BRA `(.L_x_490) ;  /* 0x0000007800649947 */ /* 0x000fea0003800000 */
[----:B------:R-:W0:Y:S01]  /*45a0*/  SHFL.IDX PT, R0, R206, RZ, 0x1f ;  /* 0x00001fffce007589 */ /* 0x000e2200000e0000 */
[----:B------:R-:W-:Y:S02]  /*45b0*/  ISETP.NE.AND P0, PT, R184, 0x3, PT ;  /* 0x00000003b800780c */ /* 0x000fe40003f05270 */
[----:B0-----:R-:W-:-:S04]  /*45c0*/  LEA.HI R3, R0, R0, RZ, 0x1 ;  /* 0x0000000000037211 */ /* 0x001fc800078f08ff */
[----:B------:R-:W-:-:S04]  /*45d0*/  LOP3.LUT R3, R3, 0x1fffe, RZ, 0xc0, !PT ;  /* 0x0001fffe03037812 */ /* 0x000fc800078ec0ff */
[----:B------:R-:W-:-:S05]  /*45e0*/  IADD3 R3, R0, -R3, RZ ;  /* 0x8000000300037210 */ /* 0x000fca0007ffe0ff */
[----:B------:R-:W-:-:S04]  /*45f0*/  IMAD R3, R3, 0x8000, R2 ;  /* 0x0000800003037824 */ /* 0x000fc800078e0202 */
[----:B------:R-:W-:-:S05]  /*4600*/  VIADD R3, R3, 0x400 ;  /* 0x0000040003037836 */ /* 0x000fca0000000000 */
[----:B------:R-:W-:-:S04]  /*4610*/  SHF.R.U32.HI R3, RZ, 0x4, R3 ;  /* 0x00000004ff037819 */ /* 0x000fc80000011603 */
[----:B------:R-:W-:-:S04]  /*4620*/  LOP3.LUT R3, R3, 0x3fff, RZ, 0xc0, !PT ;  /* 0x00003fff03037812 */ /* 0x000fc800078ec0ff */
[----:B------:R-:W-:Y:S01]  /*4630*/  LOP3.LUT R15, R3, 0x2000000, RZ, 0xfc, !PT ;  /* 0x02000000030f7812 */ /* 0x000fe200078efcff */
[----:B------:R-:W-:Y:S06]  /*4640*/  @!P0 BRA `(.L_x_491) ;  /* 0x0000000000048947 */ /* 0x000fec0003800000 */
[----:B------:R-:W-:Y:S01]  /*4650*/  BPT.TRAP 0x1 ;  /* 0x000000040000795c */ /* 0x000fe20000300000 */
.L_x_491:
[----:B------:R-:W-:Y:S01]  /*4660*/  IMAD R8, R18, 0x8, R2 ;  /* 0x0000000812087824 */ /* 0x000fe200078e0202 */
[----:B------:R-:W-:Y:S01]  /*4670*/  SHF.L.U32 R3, R23, 0x1f, RZ ;  /* 0x0000001f17037819 */ /* 0x000fe200000006ff */
[----:B------:R-:W-:Y:S01]  /*4680*/  BSSY B0, `(.L_x_492) ;  /* 0x0000009000007945 */ /* 0x000fe20003800000 */
[----:B------:R-:W-:Y:S01]  /*4690*/  IADD3 R0, R2, 0x26800, RZ ;  /* 0x0002680002007810 */ /* 0x000fe20007ffe0ff */
[----:B------:R-:W-:Y:S01]  /*46a0*/  IMAD R4, R18, 0x1000, R15 ;  /* 0x0000100012047824 */ /* 0x000fe200078e020f */
[----:B------:R-:W0:Y:S01]  /*46b0*/  SYNCS.PHASECHK.TRANS64.TRYWAIT P0, [R8+URZ+0x28c50], R3 ;  /* 0x028c5003080075a7 */ /* 0x000e22000800017f */
[----:B------:R-:W-:Y:S01]  /*46c0*/  IMAD.MOV.U32 R5, RZ, RZ, 0x40000040 ;  /* 0x40000040ff057424 */ /* 0x000fe200078e00ff */
[----:B------:R-:W-:-:S04]  /*46d0*/  SHF.R.U32.HI R0, RZ, 0x4, R0 ;  /* 0x00000004ff007819 */ /* 0x000fc80000011600 */
[----:B------:R-:W-:-:S04]  /*46e0*/  LOP3.LUT R0, R0, 0x3fff, RZ, 0xc0, !PT ;  /* 0x00003fff00007812 */ /* 0x000fc800078ec0ff */
[----:B------:R-:W-:Y:S01]  /*46f0*/  LOP3.LUT R0, R0, 0x10000, RZ, 0xfc, !PT ;  /* 0x0001000000007812 */ /* 0x000fe200078efcff */
[----:B0-----:R-:W-:Y:S06]  /*4700*/  @!P0 BRA `(.L_x_493) ;  /* 0x000000fc00908947 */ /* 0x001fec0003800000 */
.L_x_675:
[----:B------:R-:W-:Y:S05]  /*4710*/  BSYNC B0 ;  /* 0x0000000000007941 */ /* 0x000fea0003800000 */
.L_x_492:
[----:B------:R-:W-:Y:S01]  /*4720*/  BAR.SYNC.DEFER_BLOCKING 0xe, 0x100 ;  /* 0x0384000000007b1d */ /* 0x000fe20000010000 */
[----:B------:R-:W-:Y:S01]  /*4730*/  IMAD.MOV.U32 R6, RZ, RZ, R0 ;  /* 0x000000ffff067224 */ /* 0x000fe200078e0000 */
[----:B------:R-:W-:Y:S01]  /*4740*/  MOV R7, 0x40000040 ;  /* 0x4000004000077802 */ /* 0x000fe20000000f00 */
[----:B------:R-:W-:Y:S01]  /*4750*/  VIADD R10, R0, 0x2 ;  /* 0x00000002000a7836 */ /* 0x000fe20000000000 */
[----:B------:R-:W-:Y:S01]  /*4760*/  R2UR UR6, R4 ;  /* 0x00000000040672ca */ /* 0x000fe200000e0000 */
[----:B------:R-:W-:Y:S01]  /*4770*/  VIADD R12, R0, 0x4 ;  /* 0x00000004000c7836 */ /* 0x000fe20000000000 */
[----:B------:R-:W-:Y:S01]  /*4780*/  R2UR UR7, R5 ;  /* 0x00000000050772ca */ /* 0x000fe200000e0000 */
[----:B------:R-:W-:Y:S01]  /*4790*/  BSSY B0, `(.L_x_494) ;  /* 0x00000fd000007945 */ /* 0x000fe20003800000 */
[----:B------:R-:W-:Y:S01]  /*47a0*/  R2UR UR4, R6 ;  /* 0x00000000060472ca */ /* 0x000fe200000e0000 */
[----:B------:R-:W-:Y:S01]  /*47b0*/  VIADD R6, R4, 0x80 ;  /* 0x0000008004067836 */ /* 0x000fe20000000000 */
[----:B------:R-:W-:Y:S01]  /*47c0*/  R2UR UR5, R7 ;  /* 0x00000000070572ca */ /* 0x000fe200000e0000 */
[----:B------:R-:W-:Y:S01]  /*47d0*/  IMAD.MOV.U32 R7, RZ, RZ, 0x40000040 ;  /* 0x40000040ff077424 */ /* 0x000fe200078e00ff */
[----:B------:R-:W-:Y:S01]  /*47e0*/  MOV R11, 0x40000040 ;  /* 0x40000040000b7802 */ /* 0x000fe20000000f00 */
[----:B------:R-:W1:Y:S01]  /*47f0*/  S2R R9, SR_TID.X ;  /* 0x0000000000097919 */ /* 0x000e620000002100 */
[----:B------:R-:W-:-:S02]  /*4800*/  MOV R13, 0x40000040 ;  /* 0x40000040000d7802 */ /* 0x000fc40000000f00 */
[----:B------:R-:W-:Y:S01]  /*4810*/  MOV R5, 0x40000040 ;  /* 0x4000004000057802 */ /* 0x000fe20000000f00 */
[----:B-----5:R-:W-:-:S06]  /*4820*/  WARPGROUP.ARRIVE ;  /* 0x00000000000079c5 */ /* 0x020fcc0000000000 */
[----:B------:R-:W-:Y:S01]  /*4830*/  HGMMA.64x256x16.F32 R24, gdesc[UR4].tnspB, RZ, !UPT, gsb0 ;  /* 0x43e00000041879f0 */ /* 0x000fe2000c0008ff */
[----:B------:R-:W-:Y:S01]  /*4840*/  R2UR UR6, R6 ;  /* 0x00000000060672ca */ /* 0x000fe200000e0000 */
[----:B------:R-:W-:Y:S01]  /*4850*/  VIADD R6, R4, 0x100 ;  /* 0x0000010004067836 */ /* 0x000fe20000000000 */
[----:B------:R-:W-:Y:S01]  /*4860*/  R2UR UR7, R7 ;  /* 0x00000000070772ca */ /* 0x000fe200000e0000 */
[----:B------:R-:W-:Y:S01]  /*4870*/  IMAD.MOV.U32 R7, RZ, RZ, 0x40000040 ;  /* 0x40000040ff077424 */ /* 0x000fe200078e00ff */
[----:B------:R-:W-:Y:S02]  /*4880*/  R2UR UR4, R10 ;  /* 0x000000000a0472ca */ /* 0x000fe400000e0000 */
[----:B------:R-:W-:Y:S02]  /*4890*/  R2UR UR5, R11 ;  /* 0x000000000b0572ca */ /* 0x000fe400000e0000 */
[----:B-1----:R-:W-:-:S04]  /*48a0*/  LOP3.LUT R9, R9, 0x7f, RZ, 0xc0, !PT ;  /* 0x0000007f09097812 */ /* 0x002fc800078ec0ff */
[----:B------:R-:W-:Y:S01]  /*48b0*/  ISETP.NE.AND P0, PT, R9, RZ, PT ;  /* 0x000000ff0900720c */ /* 0x000fe20003f05270 */
[----:B------:R-:W-:Y:S02]  /*48c0*/  WARPGROUP.DEPBAR.LE gsb0, 0x0 ;  /* 0x00008000000079c5 */ /* 0x000fe40000010000 */
[----:B------:R-:W-:-:S12]  /*48d0*/  WARPGROUP.ARRIVE ;  /* 0x00000000000079c5 */ /* 0x000fd80000000000 */
[----:B------:R-:W-:Y:S01]  /*48e0*/  HGMMA.64x256x16.F32 R24, gdesc[UR4].tnspB, R24, gsb0 ;  /* 0x43e00000041879f0 */ /* 0x000fe20008000818 */
[----:B------:R-:W-:Y:S01]  /*48f0*/  R2UR UR6, R6 ;  /* 0x00000000060672ca */ /* 0x000fe200000e0000 */
[----:B------:R-:W-:Y:S01]  /*4900*/  VIADD R6, R4, 0x180 ;  /* 0x0000018004067836 */ /* 0x000fe20000000000 */
[----:B------:R-:W-:Y:S01]  /*4910*/  R2UR UR7, R7 ;  /* 0x00000000070772ca */ /* 0x000fe200000e0000 */
[----:B------:R-:W-:Y:S01]  /*4920*/  VIADD R4, R0, 0x6 ;  /* 0x0000000600047836 */ /* 0x000fe20000000000 */
[----:B------:R-:W-:Y:S01]  /*4930*/  R2UR UR4, R12 ;  /* 0x000000000c0472ca */ /* 0x000fe200000e0000 */
[----:B------:R-:W-:Y:S01]  /*4940*/  IMAD.MOV.U32 R7, RZ, RZ, 0x40000040 ;  /* 0x40000040ff077424 */ /* 0x000fe200078e00ff */
[----:B------:R-:W-:Y:S01]  /*4950*/  R2UR UR5, R13 ;  /* 0x000000000d0572ca */ /* 0x000fe200000e0000 */
[----:B------:R-:W-:-:S05]  /*4960*/  @!P0 VIADD R0, R8, 0x28c60 ;  /* 0x00028c6008008836 */ /* 0x000fca0000000000 */
[----:B------:R-:W-:Y:S01]  /*4970*/  @!P0 PRMT R0, RZ, 0x654, R0 ;  /* 0x00000654ff008816 */ /* 0x000fe20000000000 */
[----:B------:R-:W-:Y:S02]  /*4980*/  WARPGROUP.DEPBAR.LE gsb0, 0x0 ;  /* 0x00008000000079c5 */ /* 0x000fe40000010000 */
[----:B------:R-:W-:-:S12]  /*4990*/  WARPGROUP.ARRIVE ;  /* 0x00000000000079c5 */ /* 0x000fd80000000000 */
[----:B------:R-:W-:Y:S01]  /*49a0*/  HGMMA.64x256x16.F32 R24, gdesc[UR4].tnspB, R24, gsb0 ;  /* 0x43e00000041879f0 */ /* 0x000fe20008000818 */
[----:B------:R-:W-:Y:S02]  /*49b0*/  R2UR UR6, R6 ;  /* 0x00000000060672ca */ /* 0x000fe400000e0000 */
[----:B------:R-:W-:Y:S02]  /*49c0*/  R2UR UR7, R7 ;  /* 0x00000000070772ca */ /* 0x000fe400000e0000 */
[----:B------:R-:W-:Y:S02]  /*49d0*/  R2UR UR4, R4 ;  /* 0x00000000040472ca */ /* 0x000fe400000e0000 */
[----:B------:R-:W-:Y:S01]  /*49e0*/  R2UR UR5, R5 ;  /* 0x00000000050572ca */ /* 0x000fe200000e0000 */
[----:B------:R-:W-:Y:S02]  /*49f0*/  WARPGROUP.DEPBAR.LE gsb0, 0x0 ;  /* 0x00008000000079c5 */ /* 0x000fe40000010000 */
[----:B------:R-:W-:-:S15]  /*4a00*/  WARPGROUP.ARRIVE ;  /* 0x00000000000079c5 */ /* 0x000fde0000000000 */
[----:B------:R-:W-:-:S03]  /*4a10*/  NOP ;  /* 0x0000000000007918 */ /* 0x000fc60000000000 */
[----:B------:R-:W-:Y:S03]  /*4a20*/  HGMMA.64x256x16.F32 R24, gdesc[UR4].tnspB, R24, gsb0 ;  /* 0x43e00000041879f0 */ /* 0x000fe60008000818 */
[----:B------:R-:W-:Y:S02]  /*4a30*/  WARPGROUP.DEPBAR.LE gsb0, 0x0 ;  /* 0x00008000000079c5 */ /* 0x000fe40000010000 */
[----:B------:R-:W-:Y:S06]  /*4a40*/  BAR.ARV 0xf, 0x100 ;  /* 0x03c4000000007b1d */ /* 0x000fec0000002000 */
[----:B------:R1:W-:Y:S01]  /*4a50*/  @!P0 SYNCS.ARRIVE.TRANS64.RED.A1T0 RZ, [R0+URZ], RZ ;  /* 0x000000ff00ff89a7 */ /* 0x0003e2000810043f */
[----:B------:R-:W-:-:S13]  /*4a60*/  ISETP.GE.AND P0, PT, R168, 0x41, PT ;  /* 0x00000041a800780c */ /* 0x000fda0003f06270 */
[----:B-1----:R-:W-:Y:S05]  /*4a70*/  @!P0 BRA `(.L_x_495) ;  /* 0x0000000c00388947 */ /* 0x002fea0003800000 */
[----:B------:R-:W-:-:S07]  /*4a80*/  VIADD R182, R182, 0xfffffffe ;  /* 0xfffffffeb6b67836 */ /* 0x000fce0000000000 */
.L_x_501:
[----:B------:R-:W-:Y:S01]  /*4a90*/  BAR.SYNC.DEFER_BLOCKING 0xe, 0x100 ;  /* 0x0384000000007b1d */ /* 0x000fe20000010000 */
[----:B0-----:R-:W-:Y:S01]  /*4aa0*/  IMAD R3, R18, 0x40, R188 ;  /* 0x0000004012037824 */ /* 0x001fe200078e02bc */
[----:B------:R-:W-:Y:S01]  /*4ab0*/  ISETP.NE.AND P2, PT, R184, 0x3, PT ;  /* 0x00000003b800780c */ /* 0x000fe20003f45270 */
[----:B------:R-:W-:Y:S01]  /*4ac0*/  VIADD R18, R18, 0x1 ;  /* 0x0000000112127836 */ /* 0x000fe20000000000 */
[C---:B------:R-:W-:Y:S01]  /*4ad0*/  ISETP.GT.AND P1, PT, R182.reuse, RZ, PT ;  /* 0x000000ffb600720c */ /* 0x040fe20003f24270 */
[----:B------:R-:W-:Y:S01]  /*4ae0*/  VIADD R182, R182, 0xffffffff ;  /* 0xffffffffb6b67836 */ /* 0x000fe20000000000 */
[----:B------:R-:W-:Y:S02]  /*4af0*/  LEA R3, R3, R2, 0x2 ;  /* 0x0000000203037211 */ /* 0x000fe400078e10ff */
[----:B------:R-:W-:-:S04]  /*4b00*/  ISETP.NE.AND P0, PT, R18, 0x2, PT ;  /* 0x000000021200780c */ /* 0x000fc80003f05270 */
[----:B------:R-:W-:Y:S02]  /*4b10*/  SEL R6, RZ, 0x1, P0 ;  /* 0x00000001ff067807 */ /* 0x000fe40000000000 */
[----:B------:R-:W-:Y:S02]  /*4b20*/  SEL R18, R18, RZ, P0 ;  /* 0x000000ff12127207 */ /* 0x000fe40000000000 */
[----:B------:R-:W-:Y:S01]  /*4b30*/  LOP3.LUT R23, R23, R6, RZ, 0x3c, !PT ;  /* 0x0000000617177212 */ /* 0x000fe200078e3cff */
[----:B-1----:R-:W0:Y:S04]  /*4b40*/  LDS R0, [R3+0x28800] ;  /* 0x0288000003007984 */ /* 0x002e280000000800 */
        /* <DEDUP_REMOVED lines=131> */
.L_x_496:
[----:B------:R-:W-:Y:S01]  /*5380*/  IMAD R0, R18, 0x8, R2 ;  /* 0x0000000812007824 */ /* 0x000fe200078e0202 */
[----:B------:R-:W-:-:S04]  /*5390*/  SHF.L.U32 R3, R23, 0x1f, RZ ;  /* 0x0000001f17037819 */ /* 0x000fc800000006ff */
[----:B------:R0:W1:Y:S01]  /*53a0*/  SYNCS.PHASECHK.TRANS64.TRYWAIT P0, [R0+URZ+0x28c50], R3 ;  /* 0x028c5003000075a7 */ /* 0x000062000800017f */
[----:B------:R-:W-:Y:S05]  /*53b0*/  @!P2 BRA `(.L_x_497) ;  /* 0x000000000004a947 */ /* 0x000fea0003800000 */
[----:B------:R-:W-:Y:S01]  /*53c0*/  BPT.TRAP 0x1 ;  /* 0x000000040000795c */ /* 0x000fe20000300000 */
.L_x_497:
[----:B------:R-:W-:Y:S04]  /*53d0*/  BSSY B1, `(.L_x_498) ;  /* 0x0000004000017945 */ /* 0x000fe80003800000 */
[----:B-1----:R-:W-:Y:S05]  /*53e0*/  @P0 BRA `(.L_x_499) ;  /* 0x0000000000080947 */ /* 0x002fea0003800000 */
[----:B------:R-:W1:Y:S02]  /*53f0*/  SYNCS.PHASECHK.TRANS64.TRYWAIT P0, [R0+URZ+0x28c50], R3 ;  /* 0x028c5003000075a7 */ /* 0x000e64000800017f */
[----:B-1----:R-:W-:Y:S05]  /*5400*/  @!P0 BRA `(.L_x_500) ;  /* 0x000000f000648947 */ /* 0x002fea0003800000 */
.L_x_499:
[----:B------:R-:W-:Y:S05]  /*5410*/  BSYNC B1 ;  /* 0x0000000000017941 */ /* 0x000fea0003800000 */
.L_x_498:
[----:B01----:R-:W-:Y:S01]  /*5420*/  IADD3 R0, R2, 0x26800, RZ ;  /* 0x0002680002007810 */ /* 0x003fe20007ffe0ff */
[----:B------:R-:W-:Y:S01]  /*5430*/  IMAD R6, R18, 0x1000, R15 ;  /* 0x0000100012067824 */ /* 0x000fe200078e020f */
[----:B------:R-:W-:Y:S01]  /*5440*/  WARPGROUP.ARRIVE ;  /* 0x00000000000079c5 */ /* 0x000fe20000000000 */
[----:B------:R-:W-:Y:S01]  /*5450*/  IMAD.MOV.U32 R7, RZ, RZ, 0x40000040 ;  /* 0x40000040ff077424 */ /* 0x000fe200078e00ff */
[----:B------:R-:W-:Y:S01]  /*5460*/  SHF.R.U32.HI R0, RZ, 0x4, R0 ;  /* 0x00000004ff007819 */ /* 0x000fe20000011600 */
[----:B------:R-:W-:Y:S01]  /*5470*/  IMAD.MOV.U32 R9, RZ, RZ, 0x40000040 ;  /* 0x40000040ff097424 */ /* 0x000fe200078e00ff */
[----:B------:R-:W-:Y:S02]  /*5480*/  R2UR UR6, R6 ;  /* 0x00000000060672ca */ /* 0x000fe400000e0000 */
[----:B------:R-:W0:Y:S01]  /*5490*/  S2R R14, SR_TID.X ;  /* 0x00000000000e7919 */ /* 0x000e220000002100 */
[----:B------:R-:W-:Y:S02]  /*54a0*/  LOP3.LUT R0, R0, 0x3fff, RZ, 0xc0, !PT ;  /* 0x00003fff00007812 */ /* 0x000fe400078ec0ff */
[----:B------:R-:W-:Y:S01]  /*54b0*/  R2UR UR7, R7 ;  /* 0x00000000070772ca */ /* 0x000fe200000e0000 */
[----:B------:R-:W-:Y:S01]  /*54c0*/  IMAD.MOV.U32 R7, RZ, RZ, 0x40000040 ;  /* 0x40000040ff077424 */ /* 0x000fe200078e00ff */
[----:B------:R-:W-:-:S02]  /*54d0*/  LOP3.LUT R8, R0, 0x10000, RZ, 0xfc, !PT ;  /* 0x0001000000087812 */ /* 0x000fc400078efcff */
[----:B------:R-:W-:Y:S01]  /*54e0*/  R2UR UR5, R9 ;  /* 0x00000000090572ca */ /* 0x000fe200000e0000 */
[----:B------:R-:W-:Y:S01]  /*54f0*/  IMAD.MOV.U32 R9, RZ, RZ, 0x40000040 ;  /* 0x40000040ff097424 */ /* 0x000fe200078e00ff */
[----:B------:R-:W-:Y:S02]  /*5500*/  R2UR UR4, R8 ;  /* 0x00000000080472ca */ /* 0x000fe400000e0000 */
[----:B------:R-:W-:-:S11]  /*5510*/  IADD3 R8, R6, 0x80, RZ ;  /* 0x0000008006087810 */ /* 0x000fd60007ffe0ff */
[----:B------:R-:W-:Y:S01]  /*5520*/  HGMMA.64x256x16.F32 R24, gdesc[UR4].tnspB, R24, gsb0 ;  /* 0x43e00000041879f0 */ /* 0x000fe20008000818 */
[----:B------:R-:W-:Y:S02]  /*5530*/  R2UR UR4, R10 ;  /* 0x000000000a0472ca */ /* 0x000fe400000e0000 */
[----:B------:R-:W-:Y:S02]  /*5540*/  R2UR UR5, R11 ;  /* 0x000000000b0572ca */ /* 0x000fe400000e0000 */
[----:B------:R-:W-:Y:S01]  /*5550*/  R2UR UR6, R8 ;  /* 0x00000000080672ca */ /* 0x000fe200000e0000 */
[C---:B------:R-:W-:Y:S01]  /*5560*/  VIADD R8, R6.reuse, 0x100 ;  /* 0x0000010006087836 */ /* 0x040fe20000000000 */
[----:B------:R-:W-:Y:S01]  /*5570*/  R2UR UR7, R9 ;  /* 0x00000000090772ca */ /* 0x000fe200000e0000 */
[----:B------:R-:W-:Y:S01]  /*5580*/  IMAD.MOV.U32 R9, RZ, RZ, 0x40000040 ;  /* 0x40000040ff097424 */ /* 0x000fe200078e00ff */
[----:B------:R-:W-:Y:S02]  /*5590*/  IADD3 R6, R6, 0x180, RZ ;  /* 0x0000018006067810 */ /* 0x000fe40007ffe0ff */
[----:B0-----:R-:W-:-:S04]  /*55a0*/  LOP3.LUT R14, R14, 0x7f, RZ, 0xc0, !PT ;  /* 0x0000007f0e0e7812 */ /* 0x001fc800078ec0ff */
[----:B------:R-:W-:-:S13]  /*55b0*/  ISETP.NE.AND P0, PT, R14, RZ, PT ;  /* 0x000000ff0e00720c */ /* 0x000fda0003f05270 */
[----:B------:R-:W-:-:S04]  /*55c0*/  @!P0 IMAD R0, R18, 0x8, R2 ;  /* 0x0000000812008824 */ /* 0x000fc800078e0202 */
[----:B------:R-:W-:-:S05]  /*55d0*/  @!P0 VIADD R0, R0, 0x28c60 ;  /* 0x00028c6000008836 */ /* 0x000fca0000000000 */
[----:B------:R-:W-:Y:S01]  /*55e0*/  @!P0 PRMT R0, RZ, 0x654, R0 ;  /* 0x00000654ff008816 */ /* 0x000fe20000000000 */
[----:B------:R-:W-:Y:S02]  /*55f0*/  WARPGROUP.DEPBAR.LE gsb0, 0x0 ;  /* 0x00008000000079c5 */ /* 0x000fe40000010000 */
[----:B------:R-:W-:-:S06]  /*5600*/  WARPGROUP.ARRIVE ;  /* 0x00000000000079c5 */ /* 0x000fcc0000000000 */
        /* <DEDUP_REMOVED lines=20> */
[----:B------:R-:W-:Y:S05]  /*5750*/  @P1 BRA `(.L_x_501) ;  /* 0xfffffff000cc1947 */ /* 0x000fea000383ffff */
.L_x_495:
[----:B------:R-:W-:Y:S05]  /*5760*/  BSYNC B0 ;  /* 0x0000000000007941 */ /* 0x000fea0003800000 */
.L_x_494:
[----:B------:R-:W-:Y:S01]  /*5770*/  BAR.SYNC.DEFER_BLOCKING 0xe, 0x100 ;  /* 0x0384000000007b1d */ /* 0x000fe20000010000 */
[C---:B0-----:R-:W-:Y:S01]  /*5780*/  LEA R3, R18.reuse, R188, 0x6 ;  /* 0x000000bc12037211 */ /* 0x041fe200078e30ff */
[----:B------:R-:W-:Y:S01]  /*5790*/  VIADD R18, R18, 0x1 ;  /* 0x0000000112127836 */ /* 0x000fe20000000000 */
[----:B------:R-:W-:Y:S02]  /*57a0*/  PLOP3.LUT P0, PT, PT, PT, PT, 0x8, 0x0 ;  /* 0x000000000000781c */ /* 0x000fe40003f0e170 */
[----:B------:R-:W-:Y:S01]  /*57b0*/  CS2R R20, SRZ ;  /* 0x0000000000147805 */ /* 0x000fe2000001ff00 */
[----:B------:R-:W-:Y:S01]  /*57c0*/  IMAD R3, R3, 0x4, R2 ;  /* 0x0000000403037824 */ /* 0x000fe200078e0202 */
        /* <DEDUP_REMOVED lines=136> */
.L_x_489:
[----:B------:R-:W-:Y:S02]  /*6050*/  ISETP.GE.AND P1, PT, R168, 0x1, PT ;  /* 0x00000001a800780c */ /* 0x000fe40003f26270 */
[----:B------:R-:W-:-:S11]  /*6060*/  PLOP3.LUT P0, PT, PT, PT, PT, 0x80, 0x0 ;  /* 0x000000000000781c */ /* 0x000fd60003f0f070 */
[----:B------:R-:W-:Y:S05]  /*6070*/  @!P1 BRA `(.L_x_490) ;  /* 0x0000005c00ac9947 */ /* 0x000fea0003800000 */
[----:B------:R-:W0:Y:S01]  /*6080*/  SHFL.IDX PT, R0, R206, RZ, 0x1f ;  /* 0x00001fffce007589 */ /* 0x000e2200000e0000 */
[----:B------:R-:W-:Y:S01]  /*6090*/  BSSY B6, `(.L_x_502) ;  /* 0x000001b000067945 */ /* 0x000fe20003800000 */
[----:B0-----:R-:W-:-:S04]  /*60a0*/  LEA.HI R3, R0, R0, RZ, 0x1 ;  /* 0x0000000000037211 */ /* 0x001fc800078f08ff */
[----:B------:R-:W-:-:S05]  /*60b0*/  LOP3.LUT R3, R3, 0x1fffe, RZ, 0xc0, !PT ;  /* 0x0001fffe03037812 */ /* 0x000fca00078ec0ff */
[----:B------:R-:W-:Y:S02]  /*60c0*/  IMAD.IADD R3, R0, 0x1, -R3 ;  /* 0x0000000100037824 */ /* 0x000fe400078e0a03 */
[----:B------:R-:W-:-:S03]  /*60d0*/  VIADD R0, R2, 0x26800 ;  /* 0x0002680002007836 */ /* 0x000fc60000000000 */
[----:B------:R-:W-:Y:S02]  /*60e0*/  LEA R3, R3, R2, 0xf ;  /* 0x0000000203037211 */ /* 0x000fe400078e78ff */
[----:B------:R-:W-:-:S03]  /*60f0*/  LOP3.LUT P0, RZ, R0, 0x3ff, RZ, 0xc0, !PT ;  /* 0x000003ff00ff7812 */ /* 0x000fc6000780c0ff */
        /* <DEDUP_REMOVED lines=20> */
.L_x_503:
[----:B------:R-:W-:Y:S05]  /*6240*/  BSYNC B6 ;  /* 0x0000000000067941 */ /* 0x000fea0003800000 */
.L_x_502:
[----:B------:R-:W-:Y:S02]  /*6250*/  ULDC UR4, c[0x0][0x3d4] ;  /* 0x0000f50000047ab9 */ /* 0x000fe40000000800 */
[----:B------:R-:W-:-:S13]  /*6260*/  ISETP.LT.AND P0, PT, RZ, UR4, PT ;  /* 0x00000004ff007c0c */ /* 0x000fda000bf01270 */
[----:B------:R-:W-:Y:S05]  /*6270*/  @P0 BRA `(.L_x_504) ;  /* 0x00000000003c0947 */ /* 0x000fea0003800000 */
[----:B------:R-:W-:-:S04]  /*6280*/  LEA.HI R0, R202, R202, RZ, 0x1 ;  /* 0x000000caca007211 */ /* 0x000fc800078f08ff */
[----:B------:R-:W-:-:S04]  /*6290*/  LOP3.LUT R3, R0, 0xfffffffe, RZ, 0xc0, !PT ;  /* 0xfffffffe00037812 */ /* 0x000fc800078ec0ff */
[----:B------:R-:W-:-:S04]  /*62a0*/  IADD3 R3, R202, -R3, RZ ;  /* 0x80000003ca037210 */ /* 0x000fc80007ffe0ff */
[----:B------:R-:W-:-:S04]  /*62b0*/  SHF.L.U32 R3, R3, 0x1f, RZ ;  /* 0x0000001f03037819 */ /* 0x000fc800000006ff */
[----:B------:R0:W1:Y:S03]  /*62c0*/  SYNCS.PHASECHK.TRANS64.TRYWAIT P0, [R2+URZ+0x28c00], R3 ;  /* 0x028c0003020075a7 */ /* 0x000066000800017f */
[----:B-1----:R-:W-:Y:S05]  /*62d0*/  @!P0 NANOSLEEP.SYNCS 0x989680 ;  /* 0x009896800000895d */ /* 0x002fea0003900000 */
[----:B------:R-:W1:Y:S01]  /*62e0*/  @!P0 SYNCS.PHASECHK.TRANS64 P0, [R2+URZ+0x28c00], R3 ;  /* 0x028c0003020085a7 */ /* 0x000e62000800007f */
[----:B------:R-:W-:Y:S04]  /*62f0*/  BSSY B0, `(.L_x_505) ;  /* 0x0000006000007945 */ /* 0x000fe80003800000 */
[----:B-1----:R-:W-:Y:S05]  /*6300*/  @P0 BRA `(.L_x_506) ;  /* 0x0000000000100947 */ /* 0x002fea0003800000 */
.L_x_507:
[----:B-1----:R1:W2:Y:S02]  /*6310*/  SYNCS.PHASECHK.TRANS64.TRYWAIT P0, [R2+URZ+0x28c00], R3 ;  /* 0x028c0003020075a7 */ /* 0x0022a4000800017f */
[----:B--2---:R-:W-:Y:S05]  /*6320*/  @!P0 NANOSLEEP.SYNCS 0x989680 ;  /* 0x009896800000895d */ /* 0x004fea0003900000 */
[----:B------:R-:W2:Y:S02]  /*6330*/  @!P0 SYNCS.PHASECHK.TRANS64 P0, [R2+URZ+0x28c00], R3 ;  /* 0x028c0003020085a7 */ /* 0x000ea4000800007f */
[----:B--2---:R-:W-:Y:S05]  /*6340*/  @!P0 BRA `(.L_x_507) ;  /* 0xfffffffc00f08947 */ /* 0x004fea000383ffff */
.L_x_506:
[----:B------:R-:W-:Y:S05]  /*6350*/  BSYNC B0 ;  /* 0x0000000000007941 */ /* 0x000fea0003800000 */
.L_x_505:
[----:B------:R-:W-:Y:S05]  /*6360*/  BRA `(.L_x_508) ;  /* 0x0000002000747947 */ /* 0x000fea0003800000 */
.L_x_504:
[----:B-----5:R-:W-:Y:S01]  /*6370*/  SHF.R.S32.HI R0, RZ, 0x1f, R27 ;  /* 0x0000001fff007819 */ /* 0x020fe2000001141b */
[----:B------:R-:W-:Y:S01]  /*6380*/  ULDC.64 UR4, c[0x0][0x3d8] ;  /* 0x0000f60000047ab9 */ /* 0x000fe20000000a00 */
[----:B------:R-:W-:Y:S01]  /*6390*/  VIADD R3, R2, 0x20400 ;  /* 0x0002040002037836 */ /* 0x000fe20000000000 */
[----:B------:R-:W-:Y:S01]  /*63a0*/  ULDC.64 UR6, c[0x0][0x3e8] ;  /* 0x0000fa0000067ab9 */ /* 0x000fe20000000a00 */
[----:B------:R-:W-:Y:S01]  /*63b0*/  IMAD.WIDE.U32 R4, R27, UR4, RZ ;  /* 0x000000041b047c25 */ /* 0x000fe2000f8e00ff */
[----:B------:R-:W-:Y:S01]  /*63c0*/  SHF.R.S32.HI R14, RZ, 0x1f, R16 ;  /* 0x0000001fff0e7819 */ /* 0x000fe20000011410 */
[----:B------:R-:W-:Y:S01]  /*63d0*/  BSSY B6, `(.L_x_509) ;  /* 0x0000032000067945 */ /* 0x000fe20003800000 */
[----:B------:R-:W-:Y:S01]  /*63e0*/  LOP3.LUT P0, RZ, R3, 0x3ff, RZ, 0xc0, !PT ;  /* 0x000003ff03ff7812 */ /* 0x000fe2000780c0ff */
[----:B------:R-:W-:Y:S02]  /*63f0*/  IMAD R6, R0, UR4, RZ ;  /* 0x0000000400067c24 */ /* 0x000fe4000f8e02ff */
[----:B------:R-:W-:-:S02]  /*6400*/  IMAD.SHL.U32 R29, R204, 0x4, RZ ;  /* 0x00000004cc1d7824 */ /* 0x000fc400078e00ff */
[----:B------:R-:W-:Y:S01]  /*6410*/  IMAD R11, R27, UR5, R6 ;  /* 0x000000051b0b7c24 */ /* 0x000fe2000f8e0206 */
[----:B------:R-:W-:Y:S01]  /*6420*/  ULDC.64 UR4, c[0x0][0x3c8] ;  /* 0x0000f20000047ab9 */ /* 0x000fe20000000a00 */
[----:B------:R-:W-:Y:S01]  /*6430*/  IMAD R0, R0, UR6, RZ ;  /* 0x0000000600007c24 */ /* 0x000fe2000f8e02ff */
[C---:B------:R-:W-:Y:S01]  /*6440*/  LEA R24, P2, R4.reuse, UR4, 0x1 ;  /* 0x0000000404187c11 */ /* 0x040fe2000f8408ff */
[----:B------:R-:W-:Y:S01]  /*6450*/  IMAD.IADD R11, R11, 0x1, R5 ;  /* 0x000000010b0b7824 */ /* 0x000fe200078e0205 */
[-C--:B------:R-:W-:Y:S01]  /*6460*/  IADD3 R3, P6, R29, R4.reuse, RZ ;  /* 0x000000041d037210 */ /* 0x080fe20007fde0ff */
[C---:B------:R-:W-:Y:S01]  /*6470*/  IMAD R9, R27.reuse, UR7, R0 ;  /* 0x000000071b097c24 */ /* 0x040fe2000f8e0200 */
[----:B------:R-:W-:Y:S01]  /*6480*/  SHF.R.S32.HI R12, RZ, 0x1f, R29 ;  /* 0x0000001fff0c7819 */ /* 0x000fe2000001141d */
[----:B------:R-:W-:Y:S01]  /*6490*/  IMAD.WIDE.U32 R6, R27, UR6, RZ ;  /* 0x000000061b067c25 */ /* 0x000fe2000f8e00ff */
[--C-:B------:R-:W-:Y:S01]  /*64a0*/  LEA.HI.X R26, R4, UR5, R11.reuse, 0x1, P2 ;  /* 0x00000005041a7c11 */ /* 0x100fe200090f0c0b */
[----:B------:R-:W-:Y:S01]  /*64b0*/  ULDC.64 UR6, c[0x0][0x3e0] ;  /* 0x0000f80000067ab9 */ /* 0x000fe20000000a00 */
[----:B------:R-:W-:Y:S01]  /*64c0*/  IADD3 R5, P1, R16, R4, RZ ;  /* 0x0000000410057210 */ /* 0x000fe20007f3e0ff */
[----:B------:R-:W-:Y:S01]  /*64d0*/  IMAD.X R10, R12, 0x1, R11, P6 ;  /* 0x000000010c0a7824 */ /* 0x000fe200030e060b */
[----:B------:R-:W-:-:S02]  /*64e0*/  IADD3 R8, P2, R29, R6, RZ ;  /* 0x000000061d087210 */ /* 0x000fc40007f5e0ff */
[----:B------:R-:W-:Y:S01]  /*64f0*/  IADD3 R9, R9, R7, RZ ;  /* 0x0000000709097210 */ /* 0x000fe20007ffe0ff */
[----:B------:R-:W-:Y:S01]  /*6500*/  IMAD.X R4, R14, 0x1, R11, P1 ;  /* 0x000000010e047824 */ /* 0x000fe200008e060b */
[C---:B------:R-:W-:Y:S02]  /*6510*/  LEA R32, P5, R3.reuse, UR4, 0x1 ;  /* 0x0000000403207c11 */ /* 0x040fe4000f8a08ff */
[----:B------:R-:W-:Y:S01]  /*6520*/  IADD3 R0, P4, R16, R6, RZ ;  /* 0x0000000610007210 */ /* 0x000fe20007f9e0ff */
[----:B------:R-:W-:Y:S01]  /*6530*/  IMAD.X R7, R12, 0x1, R9, P2 ;  /* 0x000000010c077824 */ /* 0x000fe200010e0609 */
[----:B------:R-:W-:Y:S02]  /*6540*/  LEA.HI.X R33, R3, UR5, R10, 0x1, P5 ;  /* 0x0000000503217c11 */ /* 0x000fe4000a8f0c0a */
[----:B------:R-:W-:Y:S02]  /*6550*/  LEA R27, P3, R6, UR6, 0x1 ;  /* 0x00000006061b7c11 */ /* 0x000fe4000f8608ff */
[----:B------:R-:W-:-:S02]  /*6560*/  LEA R34, P6, R8, UR6, 0x1 ;  /* 0x0000000608227c11 */ /* 0x000fc4000f8c08ff */
[C---:B------:R-:W-:Y:S02]  /*6570*/  LEA R36, P1, R5.reuse, UR4, 0x1 ;  /* 0x0000000405247c11 */ /* 0x040fe4000f8208ff */
[----:B------:R-:W-:Y:S02]  /*6580*/  LEA R38, P2, R0, UR6, 0x1 ;  /* 0x0000000600267c11 */ /* 0x000fe4000f8408ff */
[----:B------:R-:W-:Y:S02]  /*6590*/  IADD3.X R3, R14, R9, RZ, P4, !PT ;  /* 0x000000090e037210 */ /* 0x000fe400027fe4ff */
[----:B------:R-:W-:Y:S02]  /*65a0*/  LEA.HI.X R35, R8, UR7, R7, 0x1, P6 ;  /* 0x0000000708237c11 */ /* 0x000fe4000b0f0c07 */
[----:B------:R-:W-:Y:S02]  /*65b0*/  LEA.HI.X R28, R6, UR7, R9, 0x1, P3 ;  /* 0x00000007061c7c11 */ /* 0x000fe400098f0c09 */
[----:B------:R-:W-:-:S02]  /*65c0*/  LEA.HI.X R37, R5, UR5, R4, 0x1, P1 ;  /* 0x0000000505257c11 */ /* 0x000fc400088f0c04 */
[----:B------:R-:W-:Y:S01]  /*65d0*/  LEA.HI.X R39, R0, UR7, R3, 0x1, P2 ;  /* 0x0000000700277c11 */ /* 0x000fe200090f0c03 */
[----:B------:R-:W-:Y:S06]  /*65e0*/  @!P0 BRA `(.L_x_510) ;  /* 0x0000000000408947 */ /* 0x000fec0003800000 */
        /* <DEDUP_REMOVED lines=15> */
[----:B-1----:R-:W-:Y:S05]  /*66e0*/  CALL.ABS.NOINC R14 ;  /* 0x000000000e007343 */ /* 0x002fea0003c00000 */
.L_x_510:
[----:B------:R-:W-:Y:S05]  /*66f0*/  BSYNC B6 ;  /* 0x0000000000067941 */ /* 0x000fea0003800000 */
.L_x_509:
[----:B------:R-:W-:Y:S01]  /*6700*/  ULDC.U8 UR4, c[0x0][0x3f0] ;  /* 0x0000fc0000047ab9 */ /* 0x000fe20000000000 */
[----:B------:R-:W-:Y:S01]  /*6710*/  BSSY B0, `(.L_x_511) ;  /* 0x00001da000007945 */ /* 0x000fe20003800000 */
[----:B------:R-:W-:-:S13]  /*6720*/  ISETP.NE.AND P0, PT, RZ, UR4, PT ;  /* 0x00000004ff007c0c */ /* 0x000fda000bf05270 */
[----:B------:R-:W-:Y:S05]  /*6730*/  @!P0 BRA `(.L_x_512) ;  /* 0x0000000c00dc8947 */ /* 0x000fea0003800000 */
[----:B------:R-:W-:Y:S01]  /*6740*/  IMAD R30, R25, -0x40, R30 ;  /* 0xffffffc0191e7824 */ /* 0x000fe200078e021e */
[----:B------:R-:W-:Y:S01]  /*6750*/  LEA.HI R0, R202, R202, RZ, 0x1 ;  /* 0x000000caca007211 */ /* 0x000fe200078f08ff */
[----:B------:R-:W-:Y:S01]  /*6760*/  IMAD.SHL.U32 R3, R186, 0x40, RZ ;  /* 0x00000040ba037824 */ /* 0x000fe200078e00ff */
[----:B------:R-:W-:Y:S01]  /*6770*/  BSSY B1, `(.L_x_513) ;  /* 0x000001b000017945 */ /* 0x000fe20003800000 */
[----:B------:R-:W-:Y:S02]  /*6780*/  CS2R R6, SRZ ;  /* 0x0000000000067805 */ /* 0x000fe4000001ff00 */
[----:B------:R-:W-:Y:S02]  /*6790*/  VIMNMX R30, R30, 0x40, PT ;  /* 0x000000401e1e7848 */ /* 0x000fe40003fe0100 */
[----:B------:R-:W-:Y:S02]  /*67a0*/  CS2R R8, SRZ ;  /* 0x0000000000087805 */ /* 0x000fe4000001ff00 */
[----:B------:R-:W-:-:S02]  /*67b0*/  LOP3.LUT R5, R3, 0x1c0, RZ, 0xc0, !PT ;  /* 0x000001c003057812 */ /* 0x000fc400078ec0ff */
[----:B------:R-:W-:Y:S02]  /*67c0*/  CS2R R20, SRZ ;  /* 0x0000000000147805 */ /* 0x000fe4000001ff00 */
[----:B------:R-:W-:Y:S02]  /*67d0*/  ISETP.GE.AND P1, PT, R19, R30, PT ;  /* 0x0000001e1300720c */ /* 0x000fe40003f26270 */
[----:B------:R-:W-:Y:S02]  /*67e0*/  LOP3.LUT R3, R0, 0xfffffffe, RZ, 0xc0, !PT ;  /* 0xfffffffe00037812 */ /* 0x000fe400078ec0ff */
[----:B------:R-:W-:Y:S02]  /*67f0*/  LOP3.LUT R0, R5, 0x18, R16, 0xf8, !PT ;  /* 0x0000001805007812 */ /* 0x000fe400078ef810 */
[----:B------:R-:W-:Y:S01]  /*6800*/  SHF.R.U32.HI R5, RZ, 0x3, R5 ;  /* 0x00000003ff057819 */ /* 0x000fe20000011605 */
[----:B------:R-:W-:-:S03]  /*6810*/  IMAD.IADD R3, R202, 0x1, -R3 ;  /* 0x00000001ca037824 */ /* 0x000fc600078e0a03 */
[----:B------:R-:W-:Y:S02]  /*6820*/  LOP3.LUT R0, R0, R5, RZ, 0x3c, !PT ;  /* 0x0000000500007212 */ /* 0x000fe400078e3cff */
[----:B------:R-:W-:Y:S02]  /*6830*/  CS2R R4, SRZ ;  /* 0x0000000000047805 */ /* 0x000fe4000001ff00 */
[----:B------:R-:W-:Y:S01]  /*6840*/  SHF.L.U32 R25, R3, 0x1f, RZ ;  /* 0x0000001f03197819 */ /* 0x000fe200000006ff */
[----:B------:R-:W-:Y:S06]  /*6850*/  @P1 BRA `(.L_x_514) ;  /* 0x0000000000301947 */ /* 0x000fec0003800000 */
[C---:B------:R-:W-:Y:S01]  /*6860*/  IADD3 R3, R29.reuse, 0x10, RZ ;  /* 0x000000101d037810 */ /* 0x040fe20007ffe0ff */
[----:B------:R-:W-:Y:S01]  /*6870*/  ULDC UR4, c[0x0][0x3d4] ;  /* 0x0000f50000047ab9 */ /* 0x000fe20000000800 */
[----:B------:R-:W-:Y:S02]  /*6880*/  CS2R R8, SRZ ;  /* 0x0000000000087805 */ /* 0x000fe4000001ff00 */
[----:B------:R-:W-:Y:S02]  /*6890*/  ISETP.GE.AND P0, PT, R29, UR4, PT ;  /* 0x000000041d007c0c */ /* 0x000fe4000bf06270 */
[----:B------:R-:W-:Y:S02]  /*68a0*/  CS2R R20, SRZ ;  /* 0x0000000000147805 */ /* 0x000fe4000001ff00 */
[----:B------:R-:W-:Y:S02]  /*68b0*/  ISETP.GE.AND P2, PT, R3, UR4, PT ;  /* 0x0000000403007c0c */ /* 0x000fe4000bf46270 */
[----:B------:R-:W-:-:S02]  /*68c0*/  CS2R R4, SRZ ;  /* 0x0000000000047805 */ /* 0x000fc4000001ff00 */
[----:B------:R-:W-:-:S05]  /*68d0*/  CS2R R6, SRZ ;  /* 0x0000000000067805 */ /* 0x000fca000001ff00 */
[----:B------:R0:W5:Y:S04]  /*68e0*/  @!P0 LDG.E.64 R8, desc[UR40][R32.64] ;  /* 0x0000002820088981 */ /* 0x000168000c1e1b00 */
[----:B------:R0:W5:Y:S04]  /*68f0*/  @!P2 LDG.E.64 R20, desc[UR40][R32.64+0x20] ;  /* 0x000020282014a981 */ /* 0x000168000c1e1b00 */
[----:B------:R0:W5:Y:S04]  /*6900*/  @!P0 LDG.E.64 R4, desc[UR40][R34.64] ;  /* 0x0000002822048981 */ /* 0x000168000c1e1b00 */
[----:B------:R0:W5:Y:S02]  /*6910*/  @!P2 LDG.E.64 R6, desc[UR40][R34.64+0x20] ;  /* 0x000020282206a981 */ /* 0x000164000c1e1b00 */
.L_x_514:
[----:B------:R-:W-:Y:S05]  /*6920*/  BSYNC B1 ;  /* 0x0000000000017941 */ /* 0x000fea0003800000 */
.L_x_513:
[----:B------:R-:W-:-:S03]  /*6930*/  UMOV UR4, 0xffffffff ;  /* 0xffffffff00047882 */ /* 0x000fc60000000000 */
[----:B------:R-:W-:Y:S05]  /*6940*/  BRA.DIV UR4, `(.L_x_515) ;  /* 0x000000de04287947 */ /* 0x000fea000b800000 */
.L_x_678:
[----:B------:R-:W-:-:S03]  /*6950*/  UMOV UR4, 0xffffffff ;  /* 0xffffffff00047882 */ /* 0x000fc60000000000 */
[----:B------:R-:W-:Y:S05]  /*6960*/  BRA.DIV UR4, `(.L_x_516) ;  /* 0x000000de04487947 */ /* 0x000fea000b800000 */
.L_x_681:
[----:B------:R-:W-:-:S03]  /*6970*/  UMOV UR4, 0xffffffff ;  /* 0xffffffff00047882 */ /* 0x000fc60000000000 */
[----:B------:R-:W-:Y:S05]  /*6980*/  BRA.DIV UR4, `(.L_x_517) ;  /* 0x000000de04687947 */ /* 0x000fea000b800000 */
.L_x_684:
[----:B------:R-:W-:-:S03]  /*6990*/  UMOV UR4, 0xffffffff ;  /* 0xffffffff00047882 */ /* 0x000fc60000000000 */
[----:B------:R-:W-:Y:S05]  /*69a0*/  BRA.DIV UR4, `(.L_x_518) ;  /* 0x000000de04887947 */ /* 0x000fea000b800000 */
.L_x_687:
[----:B------:R-:W1:Y:S01]  /*69b0*/  SYNCS.PHASECHK.TRANS64.TRYWAIT P0, [R2+URZ+0x28c00], R25 ;  /* 0x028c0019020075a7 */ /* 0x000e62000800017f */
[----:B------:R-:W-:Y:S01]  /*69c0*/  LOP3.LUT P2, RZ, R186, 0x4, RZ, 0xc0, !PT ;  /* 0x00000004baff7812 */ /* 0x000fe2000784c0ff */
[----:B------:R-:W-:Y:S01]  /*69d0*/  IMAD R3, R189, 0x200, R0 ;  /* 0x00000200bd037824 */ /* 0x000fe200078e0200 */
[--C-:B0----5:R-:W-:Y:S01]  /*69e0*/  SHF.R.U64 R33, R8, 0x10, R9.reuse ;  /* 0x0000001008217819 */ /* 0x121fe20000001209 */
[----:B------:R-:W-:Y:S01]  /*69f0*/  IMAD.MOV.U32 R31, RZ, RZ, R8 ;  /* 0x000000ffff1f7224 */ /* 0x000fe200078e0008 */
[--C-:B------:R-:W-:Y:S01]  /*6a00*/  SHF.R.U32.HI R11, RZ, 0x10, R9.reuse ;  /* 0x00000010ff0b7819 */ /* 0x100fe20000011609 */
[----:B------:R-:W-:Y:S01]  /*6a10*/  IMAD R3, R3, 0x2, R2 ;  /* 0x0000000203037824 */ /* 0x000fe200078e0202 */
[----:B------:R-:W-:Y:S01]  /*6a20*/  MOV R8, R5 ;  /* 0x0000000500087202 */ /* 0x000fe20000000f00 */
[----:B------:R-:W-:Y:S01]  /*6a30*/  IMAD.MOV.U32 R10, RZ, RZ, R9 ;  /* 0x000000ffff0a7224 */ /* 0x000fe200078e0009 */
[----:B------:R-:W-:Y:S01]  /*6a40*/  SHF.R.U64 R35, R4, 0x10, R5 ;  /* 0x0000001004237819 */ /* 0x000fe20000001205 */
[----:B------:R-:W-:Y:S01]  /*6a50*/  IMAD.MOV.U32 R9, RZ, RZ, R21 ;  /* 0x000000ffff097224 */ /* 0x000fe200078e0015 */
[----:B------:R-:W-:Y:S01]  /*6a60*/  SHF.R.U32.HI R13, RZ, 0x10, R5 ;  /* 0x00000010ff0d7819 */ /* 0x000fe20000011605 */
[----:B------:R-:W-:Y:S01]  /*6a70*/  IMAD.MOV.U32 R27, RZ, RZ, R4 ;  /* 0x000000ffff1b7224 */ /* 0x000fe200078e0004 */
[----:B------:R-:W-:Y:S01]  /*6a80*/  MOV R32, R20 ;  /* 0x0000001400207202 */ /* 0x000fe20000000f00 */
[----:B------:R-:W-:Y:S01]  /*6a90*/  IMAD.MOV.U32 R28, RZ, RZ, R6 ;  /* 0x000000ffff1c7224 */ /* 0x000fe200078e0006 */
[--C-:B------:R-:W-:Y:S01]  /*6aa0*/  SHF.R.U64 R34, R20, 0x10, R21.reuse ;  /* 0x0000001014227819 */ /* 0x100fe20000001215 */
[C---:B------:R-:W-:Y:S01]  /*6ab0*/  VIADD R4, R3.reuse, 0x20400 ;  /* 0x0002040003047836 */ /* 0x040fe20000000000 */
[----:B------:R-:W-:Y:S01]  /*6ac0*/  SHF.R.U32.HI R12, RZ, 0x10, R21 ;  /* 0x00000010ff0c7819 */ /* 0x000fe20000011615 */
[----:B------:R-:W-:Y:S01]  /*6ad0*/  BSSY B1, `(.L_x_519) ;  /* 0x000000e000017945 */ /* 0x000fe20003800000 */
[----:B------:R-:W-:Y:S01]  /*6ae0*/  MOV R5, R7 ;  /* 0x0000000700057202 */ /* 0x000fe20000000f00 */
[----:B------:R-:W-:Y:S01]  /*6af0*/  VIADD R0, R3, 0x20440 ;  /* 0x0002044003007836 */ /* 0x000fe20000000000 */
[--C-:B------:R-:W-:Y:S01]  /*6b00*/  SHF.R.U64 R36, R6, 0x10, R7.reuse ;  /* 0x0000001006247819 */ /* 0x100fe20000001207 */
[----:B------:R-:W-:Y:S01]  /*6b10*/  @P2 VIADD R0, R4, 0xffffffc0 ;  /* 0xffffffc004002836 */ /* 0x000fe20000000000 */
[----:B------:R-:W-:-:S02]  /*6b20*/  SHF.R.U32.HI R6, RZ, 0x10, R7 ;  /* 0x00000010ff067819 */ /* 0x000fc40000011607 */
[----:B------:R-:W-:Y:S02]  /*6b30*/  PRMT R31, R31, 0x5410, R10 ;  /* 0x000054101f1f7816 */ /* 0x000fe4000000000a */
[----:B------:R-:W-:Y:S02]  /*6b40*/  PRMT R33, R33, 0x5410, R11 ;  /* 0x0000541021217816 */ /* 0x000fe4000000000b */
[----:B------:R-:W-:Y:S02]  /*6b50*/  PRMT R32, R32, 0x5410, R9 ;  /* 0x0000541020207816 */ /* 0x000fe40000000009 */
[----:B------:R-:W-:Y:S02]  /*6b60*/  PRMT R34, R34, 0x5410, R12 ;  /* 0x0000541022227816 */ /* 0x000fe4000000000c */
[----:B------:R-:W-:Y:S02]  /*6b70*/  PRMT R27, R27, 0x5410, R8 ;  /* 0x000054101b1b7816 */ /* 0x000fe40000000008 */
[----:B------:R-:W-:-:S02]  /*6b80*/  PRMT R35, R35, 0x5410, R13 ;  /* 0x0000541023237816 */ /* 0x000fc4000000000d */
[----:B------:R-:W-:Y:S01]  /*6b90*/  PRMT R28, R28, 0x5410, R5 ;  /* 0x000054101c1c7816 */ /* 0x000fe20000000005 */
[----:B-1----:R-:W-:Y:S06]  /*6ba0*/  @!P0 BRA `(.L_x_520) ;  /* 0x000000dc00308947 */ /* 0x002fec0003800000 */
.L_x_688:
[----:B------:R-:W-:Y:S05]  /*6bb0*/  BSYNC B1 ;  /* 0x0000000000017941 */ /* 0x000fea0003800000 */
.L_x_519:
[----:B------:R-:W-:Y:S01]  /*6bc0*/  BSSY B1, `(.L_x_521) ;  /* 0x0000057000017945 */ /* 0x000fe20003800000 */
[----:B------:R-:W-:-:S03]  /*6bd0*/  PRMT R36, R36, 0x5410, R6 ;  /* 0x0000541024247816 */ /* 0x000fc60000000006 */
[----:B------:R-:W-:Y:S05]  /*6be0*/  @P1 BRA `(.L_x_522) ;  /* 0x0000000400501947 */ /* 0x000fea0003800000 */
[----:B------:R-:W1:Y:S01]  /*6bf0*/  LDC R4, c[0x0][0x3d4] ;  /* 0x0000f500ff047b82 */ /* 0x000e620000000800 */
[C---:B------:R-:W-:Y:S01]  /*6c00*/  VIADD R5, R29.reuse, 0x10 ;  /* 0x000000101d057836 */ /* 0x040fe20000000000 */
[----:B------:R-:W-:Y:S01]  /*6c10*/  BSSY B2, `(.L_x_523) ;  /* 0x000002a000027945 */ /* 0x000fe20003800000 */
[----:B-1----:R-:W-:-:S03]  /*6c20*/  ISETP.GE.AND P0, PT, R29, R4, PT ;  /* 0x000000041d00720c */ /* 0x002fc60003f06270 */
[----:B------:R-:W-:-:S10]  /*6c30*/  ISETP.GE.AND P1, PT, R5, R4, PT ;  /* 0x000000040500720c */ /* 0x000fd40003f26270 */
[----:B------:R-:W-:Y:S05]  /*6c40*/  @P0 BRA `(.L_x_524) ;  /* 0x0000000000980947 */ /* 0x000fea0003800000 */
[----:B------:R-:W1:Y:S01]  /*6c50*/  LDS.128 R4, [R3+0x20400] ;  /* 0x0204000003047984 */ /* 0x000e620000000c00 */
[----:B------:R-:W-:Y:S02]  /*6c60*/  HADD2.F32 R15, -RZ, R27.H0_H0 ;  /* 0x2000001bff0f7230 */ /* 0x000fe40000004100 */
[----:B------:R-:W-:Y:S02]  /*6c70*/  HADD2.F32 R13, -RZ, R31.H0_H0 ;  /* 0x2000001fff0d7230 */ /* 0x000fe40000004100 */
[----:B------:R-:W-:Y:S02]  /*6c80*/  HADD2.F32 R12, -RZ, R33.H0_H0 ;  /* 0x20000021ff0c7230 */ /* 0x000fe40000004100 */
[----:B------:R-:W-:Y:S02]  /*6c90*/  HADD2.F32 R14, -RZ, R35.H0_H0 ;  /* 0x20000023ff0e7230 */ /* 0x000fe40000004100 */
[--C-:B-1----:R-:W-:Y:S02]  /*6ca0*/  HADD2.F32 R8, -RZ, R4.reuse.H0_H0 ;  /* 0x20000004ff087230 */ /* 0x102fe40000004100 */
[----:B------:R-:W-:-:S02]  /*6cb0*/  HADD2.F32 R4, -RZ, R4.H1_H1 ;  /* 0x30000004ff047230 */ /* 0x000fc40000004100 */
[--C-:B------:R-:W-:Y:S02]  /*6cc0*/  HADD2.F32 R9, -RZ, R5.reuse.H0_H0 ;  /* 0x20000005ff097230 */ /* 0x100fe40000004100 */
[----:B------:R-:W-:Y:S02]  /*6cd0*/  HADD2.F32 R5, -RZ, R5.H1_H1 ;  /* 0x30000005ff057230 */ /* 0x000fe40000004100 */
[C---:B------:R-:W-:Y:S01]  /*6ce0*/  FMUL.FTZ R21, R4.reuse, R15 ;  /* 0x0000000f04157220 */ /* 0x040fe20000410000 */
[-C--:B------:R-:W-:Y:S01]  /*6cf0*/  FMUL.FTZ R4, R4, R13.reuse ;  /* 0x0000000d04047220 */ /* 0x080fe20000410000 */
[--C-:B------:R-:W-:Y:S02]  /*6d00*/  HADD2.F32 R10, -RZ, R6.reuse.H0_H0 ;  /* 0x20000006ff0a7230 */ /* 0x100fe40000004100 */
[----:B------:R-:W-:Y:S02]  /*6d10*/  HADD2.F32 R11, -RZ, R7.H0_H0 ;  /* 0x20000007ff0b7230 */ /* 0x000fe40000004100 */
[C---:B------:R-:W-:Y:S01]  /*6d20*/  FMUL.FTZ R24, R5.reuse, R14 ;  /* 0x0000000e05187220 */ /* 0x040fe20000410000 */
[C---:B------:R-:W-:Y:S01]  /*6d30*/  FFMA.FTZ R21, R8.reuse, R13, -R21 ;  /* 0x0000000d08157223 */ /* 0x040fe20000010815 */
[----:B------:R-:W-:Y:S01]  /*6d40*/  FFMA.FTZ R20, R8, R15, R4 ;  /* 0x0000000f08147223 */ /* 0x000fe20000010004 */
[----:B------:R-:W-:Y:S01]  /*6d50*/  FMUL.FTZ R26, R5, R12 ;  /* 0x0000000c051a7220 */ /* 0x000fe20000410000 */
[----:B------:R-:W-:-:S02]  /*6d60*/  HADD2.F32 R6, -RZ, R6.H1_H1 ;  /* 0x30000006ff067230 */ /* 0x000fc40000004100 */
[C---:B------:R-:W-:Y:S01]  /*6d70*/  FFMA.FTZ R24, R9.reuse, R12, -R24 ;  /* 0x0000000c09187223 */ /* 0x040fe20000010818 */
[----:B------:R-:W-:Y:S02]  /*6d80*/  HADD2.F32 R7, -RZ, R7.H1_H1 ;  /* 0x30000007ff077230 */ /* 0x000fe40000004100 */
[----:B------:R-:W-:Y:S01]  /*6d90*/  FFMA.FTZ R9, R9, R14, R26 ;  /* 0x0000000e09097223 */ /* 0x000fe2000001001a */
[----:B------:R-:W-:Y:S02]  /*6da0*/  HADD2.F32 R13, -RZ, R27.H1_H1 ;  /* 0x3000001bff0d7230 */ /* 0x000fe40000004100 */
[----:B------:R-:W-:Y:S02]  /*6db0*/  HADD2.F32 R5, -RZ, R31.H1_H1 ;  /* 0x3000001fff057230 */ /* 0x000fe40000004100 */
[----:B------:R-:W-:Y:S02]  /*6dc0*/  HADD2.F32 R8, -RZ, R35.H1_H1 ;  /* 0x30000023ff087230 */ /* 0x000fe40000004100 */
[----:B------:R-:W-:Y:S01]  /*6dd0*/  FMUL.FTZ R15, R6, R13 ;  /* 0x0000000d060f7220 */ /* 0x000fe20000410000 */
[----:B------:R-:W-:-:S02]  /*6de0*/  HADD2.F32 R4, -RZ, R33.H1_H1 ;  /* 0x30000021ff047230 */ /* 0x000fc40000004100 */
[-C--:B------:R-:W-:Y:S01]  /*6df0*/  FMUL.FTZ R12, R6, R5.reuse ;  /* 0x00000005060c7220 */ /* 0x080fe20000410000 */
[C---:B------:R-:W-:Y:S01]  /*6e00*/  FMUL.FTZ R14, R7.reuse, R8 ;  /* 0x00000008070e7220 */ /* 0x040fe20000410000 */
[C---:B------:R-:W-:Y:S01]  /*6e10*/  FFMA.FTZ R6, R10.reuse, R5, -R15 ;  /* 0x000000050a067223 */ /* 0x040fe2000001080f */
[-C--:B0-----:R-:W-:Y:S01]  /*6e20*/  FMUL.FTZ R25, R7, R4.reuse ;  /* 0x0000000407197220 */ /* 0x081fe20000410000 */
[----:B------:R-:W-:Y:S01]  /*6e30*/  FFMA.FTZ R13, R10, R13, R12 ;  /* 0x0000000d0a0d7223 */ /* 0x000fe2000001000c */
[C---:B------:R-:W-:Y:S01]  /*6e40*/  FFMA.FTZ R7, R11.reuse, R4, -R14 ;  /* 0x000000040b077223 */ /* 0x040fe2000001080e */
[----:B------:R-:W-:Y:S01]  /*6e50*/  F2FP.F16.F32.PACK_AB R4, R20, R21 ;  /* 0x000000151404723e */ /* 0x000fe200000000ff */
[----:B------:R-:W-:Y:S01]  /*6e60*/  FFMA.FTZ R8, R11, R8, R25 ;  /* 0x000000080b087223 */ /* 0x000fe20000010019 */
[----:B------:R-:W-:Y:S02]  /*6e70*/  F2FP.F16.F32.PACK_AB R5, R9, R24 ;  /* 0x000000180905723e */ /* 0x000fe400000000ff */
[----:B------:R-:W-:-:S02]  /*6e80*/  F2FP.F16.F32.PACK_AB R6, R13, R6 ;  /* 0x000000060d06723e */ /* 0x000fc400000000ff */
[----:B------:R-:W-:-:S05]  /*6e90*/  F2FP.F16.F32.PACK_AB R7, R8, R7 ;  /* 0x000000070807723e */ /* 0x000fca00000000ff */
[----:B------:R1:W-:Y:S02]  /*6ea0*/  STS.128 [R3+0x20400], R4 ;  /* 0x0204000403007388 */ /* 0x0003e40000000c00 */
.L_x_524:
[----:B------:R-:W-:Y:S05]  /*6eb0*/  BSYNC B2 ;  /* 0x0000000000027941 */ /* 0x000fea0003800000 */
.L_x_523:
[----:B------:R-:W-:Y:S05]  /*6ec0*/  @P1 BRA `(.L_x_522) ;  /* 0x0000000000981947 */ /* 0x000fea0003800000 */
[----:B-1----:R-:W1:Y:S01]  /*6ed0*/  LDS.128 R4, [R0] ;  /* 0x0000000000047984 */ /* 0x002e620000000c00 */
        /* <DEDUP_REMOVED lines=36> */
[----:B------:R2:W-:Y:S02]  /*7120*/  STS.128 [R0], R4 ;  /* 0x0000000400007388 */ /* 0x0005e40000000c00 */
.L_x_522:
[----:B------:R-:W-:Y:S05]  /*7130*/  BSYNC B1 ;  /* 0x0000000000017941 */ /* 0x000fea0003800000 */
.L_x_521:
[----:B------:R-:W-:-:S13]  /*7140*/  ISETP.GE.AND P0, PT, R216, R30, PT ;  /* 0x0000001ed800720c */ /* 0x000fda0003f06270 */
[----:B------:R-:W-:Y:S05]  /*7150*/  @P0 BRA `(.L_x_525) ;  /* 0x0000001000d40947 */ /* 0x000fea0003800000 */
[----:B-12---:R-:W1:Y:S01]  /*7160*/  LDC R4, c[0x0][0x3d4] ;  /* 0x0000f500ff047b82 */ /* 0x006e620000000800 */
        /* <DEDUP_REMOVED lines=8> */
[----:B0-----:R-:W-:Y:S02]  /*71f0*/  HADD2.F32 R25, -RZ, R35.H0_H0 ;  /* 0x20000023ff197230 */ /* 0x001fe40000004100 */
[----:B------:R-:W-:Y:S02]  /*7200*/  HADD2.F32 R21, -RZ, R33.H0_H0 ;  /* 0x20000021ff157230 */ /* 0x000fe40000004100 */
[----:B------:R-:W-:Y:S02]  /*7210*/  HADD2.F32 R24, -RZ, R27.H1_H1 ;  /* 0x3000001bff187230 */ /* 0x000fe40000004100 */
[----:B------:R-:W-:-:S02]  /*7220*/  HADD2.F32 R27, -RZ, R35.H1_H1 ;  /* 0x30000023ff1b7230 */ /* 0x000fc40000004100 */
[--C-:B-1----:R-:W-:Y:S02]  /*7230*/  HADD2.F32 R8, -RZ, R4.reuse.H0_H0 ;  /* 0x20000004ff087230 */ /* 0x102fe40000004100 */
[----:B------:R-:W-:Y:S02]  /*7240*/  HADD2.F32 R4, -RZ, R4.H1_H1 ;  /* 0x30000004ff047230 */ /* 0x000fe40000004100 */
[--C-:B------:R-:W-:Y:S02]  /*7250*/  HADD2.F32 R9, -RZ, R5.reuse.H0_H0 ;  /* 0x20000005ff097230 */ /* 0x100fe40000004100 */
[----:B------:R-:W-:Y:S02]  /*7260*/  HADD2.F32 R5, -RZ, R5.H1_H1 ;  /* 0x30000005ff057230 */ /* 0x000fe40000004100 */
[-C--:B------:R-:W-:Y:S01]  /*7270*/  FMUL.FTZ R13, R20, R4.reuse ;  /* 0x00000004140d7220 */ /* 0x080fe20000410000 */
[----:B------:R-:W-:Y:S01]  /*7280*/  FMUL.FTZ R15, R14, R4 ;  /* 0x000000040e0f7220 */ /* 0x000fe20000410000 */
[----:B------:R-:W-:-:S02]  /*7290*/  HADD2.F32 R10, -RZ, R6.H0_H0 ;  /* 0x20000006ff0a7230 */ /* 0x000fc40000004100 */
[-C--:B------:R-:W-:Y:S01]  /*72a0*/  FMUL.FTZ R12, R25, R5.reuse ;  /* 0x00000005190c7220 */ /* 0x080fe20000410000 */
[-C--:B------:R-:W-:Y:S01]  /*72b0*/  FFMA.FTZ R4, R14, R8.reuse, -R13 ;  /* 0x000000080e047223 */ /* 0x080fe2000001080d */
[----:B------:R-:W-:Y:S01]  /*72c0*/  FFMA.FTZ R15, R20, R8, R15 ;  /* 0x00000008140f7223 */ /* 0x000fe2000001000f */
[C---:B------:R-:W-:Y:S01]  /*72d0*/  FMUL.FTZ R8, R21.reuse, R5 ;  /* 0x0000000515087220 */ /* 0x040fe20000410000 */
[--C-:B------:R-:W-:Y:S02]  /*72e0*/  HADD2.F32 R11, -RZ, R7.reuse.H0_H0 ;  /* 0x20000007ff0b7230 */ /* 0x100fe40000004100 */
[-C--:B------:R-:W-:Y:S01]  /*72f0*/  FFMA.FTZ R5, R21, R9.reuse, -R12 ;  /* 0x0000000915057223 */ /* 0x080fe2000001080c */
[----:B------:R-:W-:Y:S02]  /*7300*/  HADD2.F32 R6, -RZ, R6.H1_H1 ;  /* 0x30000006ff067230 */ /* 0x000fe40000004100 */
[----:B------:R-:W-:Y:S01]  /*7310*/  FFMA.FTZ R8, R25, R9, R8 ;  /* 0x0000000919087223 */ /* 0x000fe20000010008 */
[----:B------:R-:W-:Y:S01]  /*7320*/  HADD2.F32 R7, -RZ, R7.H1_H1 ;  /* 0x30000007ff077230 */ /* 0x000fe20000004100 */
[----:B------:R-:W-:Y:S01]  /*7330*/  F2FP.F16.F32.PACK_AB R4, R15, R4 ;  /* 0x000000040f04723e */ /* 0x000fe200000000ff */
[----:B------:R-:W-:-:S02]  /*7340*/  HADD2.F32 R20, -RZ, R31.H1_H1 ;  /* 0x3000001fff147230 */ /* 0x000fc40000004100 */
[-C--:B------:R-:W-:Y:S01]  /*7350*/  FMUL.FTZ R9, R24, R6.reuse ;  /* 0x0000000618097220 */ /* 0x080fe20000410000 */
[----:B------:R-:W-:Y:S02]  /*7360*/  HADD2.F32 R21, -RZ, R33.H1_H1 ;  /* 0x30000021ff157230 */ /* 0x000fe40000004100 */
[----:B------:R-:W-:Y:S01]  /*7370*/  FMUL.FTZ R12, R27, R7 ;  /* 0x000000071b0c7220 */ /* 0x000fe20000410000 */
[----:B------:R-:W-:Y:S01]  /*7380*/  F2FP.F16.F32.PACK_AB R5, R8, R5 ;  /* 0x000000050805723e */ /* 0x000fe200000000ff */
[C---:B------:R-:W-:Y:S01]  /*7390*/  FMUL.FTZ R13, R20.reuse, R6 ;  /* 0x00000006140d7220 */ /* 0x040fe20000410000 */
[-C--:B------:R-:W-:Y:S01]  /*73a0*/  FFMA.FTZ R6, R20, R10.reuse, -R9 ;  /* 0x0000000a14067223 */ /* 0x080fe20000010809 */
[C---:B------:R-:W-:Y:S01]  /*73b0*/  FMUL.FTZ R14, R21.reuse, R7 ;  /* 0x00000007150e7220 */ /* 0x040fe20000410000 */
[-C--:B------:R-:W-:Y:S01]  /*73c0*/  FFMA.FTZ R7, R21, R11.reuse, -R12 ;  /* 0x0000000b15077223 */ /* 0x080fe2000001080c */
[----:B------:R-:W-:Y:S02]  /*73d0*/  FFMA.FTZ R13, R24, R10, R13 ;  /* 0x0000000a180d7223 */ /* 0x000fe4000001000d */
[----:B------:R-:W-:-:S03]  /*73e0*/  FFMA.FTZ R14, R27, R11, R14 ;  /* 0x0000000b1b0e7223 */ /* 0x000fc6000001000e */
[----:B------:R-:W-:Y:S02]  /*73f0*/  F2FP.F16.F32.PACK_AB R6, R13, R6 ;  /* 0x000000060d06723e */ /* 0x000fe400000000ff */
[----:B------:R-:W-:-:S05]  /*7400*/  F2FP.F16.F32.PACK_AB R7, R14, R7 ;  /* 0x000000070e07723e */ /* 0x000fca00000000ff */
[----:B------:R1:W-:Y:S02]  /*7410*/  STS.128 [R3+0x21400], R4 ;  /* 0x0214000403007388 */ /* 0x0003e40000000c00 */
.L_x_527:
[----:B------:R-:W-:Y:S05]  /*7420*/  BSYNC B1 ;  /* 0x0000000000017941 */ /* 0x000fea0003800000 */
.L_x_526:
[----:B------:R-:W-:Y:S05]  /*7430*/  @P1 BRA `(.L_x_525) ;  /* 0x00000010001c1947 */ /* 0x000fea0003800000 */
[----:B-1----:R-:W1:Y:S01]  /*7440*/  LDS.128 R4, [R0+0x1000] ;  /* 0x0010000000047984 */ /* 0x002e620000000c00 */
[----:B------:R-:W-:Y:S02]  /*7450*/  HADD2.F32 R15, -RZ, R28.H0_H0 ;  /* 0x2000001cff0f7230 */ /* 0x000fe40000004100 */
[----:B------:R-:W-:Y:S02]  /*7460*/  HADD2.F32 R13, -RZ, R32.H0_H0 ;  /* 0x20000020ff0d7230 */ /* 0x000fe40000004100 */
[----:B------:R-:W-:Y:S02]  /*7470*/  HADD2.F32 R20, -RZ, R36.H0_H0 ;  /* 0x20000024ff147230 */ /* 0x000fe40000004100 */
[----:B------:R-:W-:Y:S02]  /*7480*/  HADD2.F32 R14, -RZ, R34.H0_H0 ;  /* 0x20000022ff0e7230 */ /* 0x000fe40000004100 */
[----:B------:R-:W-:Y:S02]  /*7490*/  HADD2.F32 R24, -RZ, R36.H1_H1 ;  /* 0x30000024ff187230 */ /* 0x000fe40000004100 */
[----:B-1----:R-:W-:-:S02]  /*74a0*/  HADD2.F32 R3, -RZ, R4.H0_H0 ;  /* 0x20000004ff037230 */ /* 0x002fc40000004100 */
[----:B------:R-:W-:Y:S02]  /*74b0*/  HADD2.F32 R4, -RZ, R4.H1_H1 ;  /* 0x30000004ff047230 */ /* 0x000fe40000004100 */
[--C-:B------:R-:W-:Y:S02]  /*74c0*/  HADD2.F32 R8, -RZ, R5.reuse.H0_H0 ;  /* 0x20000005ff087230 */ /* 0x100fe40000004100 */
[----:B------:R-:W-:Y:S02]  /*74d0*/  HADD2.F32 R5, -RZ, R5.H1_H1 ;  /* 0x30000005ff057230 */ /* 0x000fe40000004100 */
[-C--:B------:R-:W-:Y:S01]  /*74e0*/  FMUL.FTZ R12, R15, R4.reuse ;  /* 0x000000040f0c7220 */ /* 0x080fe20000410000 */
[C---:B------:R-:W-:Y:S01]  /*74f0*/  FMUL.FTZ R4, R13.reuse, R4 ;  /* 0x000000040d047220 */ /* 0x040fe20000410000 */
[----:B------:R-:W-:Y:S02]  /*7500*/  HADD2.F32 R9, -RZ, R6.H0_H0 ;  /* 0x20000006ff097230 */ /* 0x000fe40000004100 */
[----:B------:R-:W-:Y:S01]  /*7510*/  FMUL.FTZ R11, R20, R5 ;  /* 0x00000005140b7220 */ /* 0x000fe20000410000 */
[----:B------:R-:W-:Y:S01]  /*7520*/  FFMA.FTZ R12, R13, R3, -R12 ;  /* 0x000000030d0c7223 */ /* 0x000fe2000001080c */
[----:B------:R-:W-:-:S02]  /*7530*/  HADD2.F32 R10, -RZ, R7.H0_H0 ;  /* 0x20000007ff0a7230 */ /* 0x000fc40000004100 */
[----:B------:R-:W-:Y:S01]  /*7540*/  FFMA.FTZ R3, R15, R3, R4 ;  /* 0x000000030f037223 */ /* 0x000fe20000010004 */
[----:B------:R-:W-:Y:S02]  /*7550*/  HADD2.F32 R6, -RZ, R6.H1_H1 ;  /* 0x30000006ff067230 */ /* 0x000fe40000004100 */
[C---:B------:R-:W-:Y:S01]  /*7560*/  FMUL.FTZ R5, R14.reuse, R5 ;  /* 0x000000050e057220 */ /* 0x040fe20000410000 */
[----:B------:R-:W-:Y:S02]  /*7570*/  HADD2.F32 R7, -RZ, R7.H1_H1 ;  /* 0x30000007ff077230 */ /* 0x000fe40000004100 */
[-C--:B------:R-:W-:Y:S01]  /*7580*/  FFMA.FTZ R11, R14, R8.reuse, -R11 ;  /* 0x000000080e0b7223 */ /* 0x080fe2000001080b */
[----:B------:R-:W-:Y:S02]  /*7590*/  HADD2.F32 R15, -RZ, R28.H1_H1 ;  /* 0x3000001cff0f7230 */ /* 0x000fe40000004100 */
[----:B------:R-:W-:Y:S01]  /*75a0*/  FFMA.FTZ R8, R20, R8, R5 ;  /* 0x0000000814087223 */ /* 0x000fe20000010005 */
[----:B------:R-:W-:-:S02]  /*75b0*/  HADD2.F32 R13, -RZ, R32.H1_H1 ;  /* 0x30000020ff0d7230 */ /* 0x000fc40000004100 */
[-C--:B------:R-:W-:Y:S01]  /*75c0*/  FMUL.FTZ R5, R24, R7.reuse ;  /* 0x0000000718057220 */ /* 0x080fe20000410000 */
[----:B------:R-:W-:Y:S02]  /*75d0*/  HADD2.F32 R14, -RZ, R34.H1_H1 ;  /* 0x30000022ff0e7230 */ /* 0x000fe40000004100 */
[----:B------:R-:W-:Y:S01]  /*75e0*/  FMUL.FTZ R4, R15, R6 ;  /* 0x000000060f047220 */ /* 0x000fe20000410000 */
[----:B------:R-:W-:Y:S01]  /*75f0*/  F2FP.F16.F32.PACK_AB R12, R3, R12 ;  /* 0x0000000c030c723e */ /* 0x000fe200000000ff */
[C---:B------:R-:W-:Y:S01]  /*7600*/  FMUL.FTZ R6, R13.reuse, R6 ;  /* 0x000000060d067220 */ /* 0x040fe20000410000 */
[C---:B------:R-:W-:Y:S01]  /*7610*/  FMUL.FTZ R7, R14.reuse, R7 ;  /* 0x000000070e077220 */ /* 0x040fe20000410000 */
[-C--:B------:R-:W-:Y:S01]  /*7620*/  FFMA.FTZ R4, R13, R9.reuse, -R4 ;  /* 0x000000090d047223 */ /* 0x080fe20000010804 */
[-C--:B------:R-:W-:Y:S01]  /*7630*/  FFMA.FTZ R5, R14, R10.reuse, -R5 ;  /* 0x0000000a0e057223 */ /* 0x080fe20000010805 */
[----:B------:R-:W-:Y:S01]  /*7640*/  FFMA.FTZ R9, R15, R9, R6 ;  /* 0x000000090f097223 */ /* 0x000fe20000010006 */
[----:B------:R-:W-:Y:S01]  /*7650*/  FFMA.FTZ R10, R24, R10, R7 ;  /* 0x0000000a180a7223 */ /* 0x000fe20000010007 */
[----:B------:R-:W-:-:S03]  /*7660*/  F2FP.F16.F32.PACK_AB R13, R8, R11 ;  /* 0x0000000b080d723e */ /* 0x000fc600000000ff */
[----:B------:R-:W-:Y:S02]  /*7670*/  F2FP.F16.F32.PACK_AB R14, R9, R4 ;  /* 0x00000004090e723e */ /* 0x000fe400000000ff */
[----:B------:R-:W-:-:S05]  /*7680*/  F2FP.F16.F32.PACK_AB R15, R10, R5 ;  /* 0x000000050a0f723e */ /* 0x000fca00000000ff */
[----:B------:R3:W-:Y:S01]  /*7690*/  STS.128 [R0+0x1000], R12 ;  /* 0x0010000c00007388 */ /* 0x0007e20000000c00 */
[----:B------:R-:W-:Y:S05]  /*76a0*/  BRA `(.L_x_525) ;  /* 0x0000000c00807947 */ /* 0x000fea0003800000 */
.L_x_512:
[----:B------:R-:W0:Y:S01]  /*76b0*/  LDC R9, c[0x0][0x3d4] ;  /* 0x0000f500ff097b82 */ /* 0x000e220000000800 */
[----:B------:R-:W-:Y:S01]  /*76c0*/  IMAD R30, R25, -0x40, R30 ;  /* 0xffffffc0191e7824 */ /* 0x000fe200078e021e */
[----:B------:R-:W-:Y:S02]  /*76d0*/  CS2R R34, SRZ ;  /* 0x0000000000227805 */ /* 0x000fe4000001ff00 */
[----:B------:R-:W-:Y:S02]  /*76e0*/  CS2R R32, SRZ ;  /* 0x0000000000207805 */ /* 0x000fe4000001ff00 */
[----:B------:R-:W-:Y:S02]  /*76f0*/  CS2R R6, SRZ ;  /* 0x0000000000067805 */ /* 0x000fe4000001ff00 */
[----:B------:R-:W-:Y:S02]  /*7700*/  CS2R R4, SRZ ;  /* 0x0000000000047805 */ /* 0x000fe4000001ff00 */
[----:B------:R-:W-:-:S02]  /*7710*/  VIMNMX R30, R30, 0x40, PT ;  /* 0x000000401e1e7848 */ /* 0x000fc40003fe0100 */
[----:B0-----:R-:W-:-:S04]  /*7720*/  ISETP.GE.AND P0, PT, R16, R9, PT ;  /* 0x000000091000720c */ /* 0x001fc80003f06270 */
[----:B------:R-:W-:-:S13]  /*7730*/  ISETP.GE.OR P1, PT, R19, R30, P0 ;  /* 0x0000001e1300720c */ /* 0x000fda0000726670 */
[----:B------:R0:W5:Y:S04]  /*7740*/  @!P1 LDG.E.128 R32, desc[UR40][R36.64] ;  /* 0x0000002824209981 */ /* 0x000168000c1e1d00 */
[----:B------:R0:W5:Y:S01]  /*7750*/  @!P1 LDG.E.128 R4, desc[UR40][R38.64] ;  /* 0x0000002826049981 */ /* 0x000162000c1e1d00 */
[----:B------:R-:W-:Y:S01]  /*7760*/  UMOV UR4, 0xffffffff ;  /* 0xffffffff00047882 */ /* 0x000fe20000000000 */
[----:B------:R-:W-:Y:S02]  /*7770*/  LEA.HI R0, R202, R202, RZ, 0x1 ;  /* 0x000000caca007211 */ /* 0x000fe400078f08ff */
[----:B------:R-:W-:Y:S05]  /*7780*/  BRA.DIV UR4, `(.L_x_528) ;  /* 0x000000d2044c7947 */ /* 0x000fea000b800000 */
.L_x_691:
[----:B------:R-:W-:Y:S01]  /*7790*/  UMOV UR4, 0xffffffff ;  /* 0xffffffff00047882 */ /* 0x000fe20000000000 */
[----:B------:R-:W-:Y:S02]  /*77a0*/  LOP3.LUT R3, R0, 0xfffffffe, RZ, 0xc0, !PT ;  /* 0xfffffffe00037812 */ /* 0x000fe400078ec0ff */
[----:B------:R-:W-:Y:S05]  /*77b0*/  BRA.DIV UR4, `(.L_x_529) ;  /* 0x000000d204687947 */ /* 0x000fea000b800000 */
.L_x_694:
[----:B------:R-:W-:Y:S01]  /*77c0*/  UMOV UR4, 0xffffffff ;  /* 0xffffffff00047882 */ /* 0x000fe20000000000 */
[----:B------:R-:W-:Y:S02]  /*77d0*/  IADD3 R3, R202, -R3, RZ ;  /* 0x80000003ca037210 */ /* 0x000fe40007ffe0ff */
[----:B------:R-:W-:Y:S05]  /*77e0*/  BRA.DIV UR4, `(.L_x_530) ;  /* 0x000000d204847947 */ /* 0x000fea000b800000 */
.L_x_697:
[----:B------:R-:W-:Y:S01]  /*77f0*/  UMOV UR4, 0xffffffff ;  /* 0xffffffff00047882 */ /* 0x000fe20000000000 */
[----:B------:R-:W-:Y:S02]  /*7800*/  SHF.L.U32 R3, R3, 0x1f, RZ ;  /* 0x0000001f03037819 */ /* 0x000fe400000006ff */
[----:B------:R-:W-:Y:S05]  /*7810*/  BRA.DIV UR4, `(.L_x_531) ;  /* 0x000000d204a07947 */ /* 0x000fea000b800000 */
.L_x_700:
[----:B------:R-:W1:Y:S01]  /*7820*/  SYNCS.PHASECHK.TRANS64.TRYWAIT P1, [R2+URZ+0x28c00], R3 ;  /* 0x028c0003020075a7 */ /* 0x000e62000802017f */
[----:B0----5:R-:W-:Y:S01]  /*7830*/  IMAD.MOV.U32 R38, RZ, RZ, R34 ;  /* 0x000000ffff267224 */ /* 0x021fe200078e0022 */
[----:B------:R-:W-:Y:S01]  /*7840*/  MOV R0, R35 ;  /* 0x0000002300007202 */ /* 0x000fe20000000f00 */
[----:B------:R-:W-:Y:S01]  /*7850*/  IMAD.MOV.U32 R39, RZ, RZ, R32 ;  /* 0x000000ffff277224 */ /* 0x000fe200078e0020 */
[----:B------:R-:W-:Y:S01]  /*7860*/  SHF.R.U64 R42, R4, 0x10, R5 ;  /* 0x00000010042a7819 */ /* 0x000fe20000001205 */
[----:B------:R-:W-:Y:S01]  /*7870*/  IMAD.MOV.U32 R8, RZ, RZ, R33 ;  /* 0x000000ffff087224 */ /* 0x000fe200078e0021 */
[----:B------:R-:W-:Y:S01]  /*7880*/  PRMT R38, R38, 0x5410, R0 ;  /* 0x0000541026267816 */ /* 0x000fe20000000000 */
[----:B------:R-:W-:Y:S01]  /*7890*/  IMAD.MOV.U32 R0, RZ, RZ, R4 ;  /* 0x000000ffff007224 */ /* 0x000fe200078e0004 */
[--C-:B------:R-:W-:Y:S01]  /*78a0*/  SHF.R.U32.HI R4, RZ, 0x10, R5.reuse ;  /* 0x00000010ff047819 */ /* 0x100fe20000011605 */
[----:B------:R-:W-:Y:S01]  /*78b0*/  IMAD.MOV.U32 R37, RZ, RZ, R6 ;  /* 0x000000ffff257224 */ /* 0x000fe200078e0006 */
[----:B------:R-:W-:Y:S01]  /*78c0*/  PRMT R39, R39, 0x5410, R8 ;  /* 0x0000541027277816 */ /* 0x000fe20000000008 */
[----:B------:R-:W-:Y:S01]  /*78d0*/  IMAD.MOV.U32 R8, RZ, RZ, R5 ;  /* 0x000000ffff087224 */ /* 0x000fe200078e0005 */
[----:B------:R-:W-:Y:S01]  /*78e0*/  MOV R36, R7 ;  /* 0x0000000700247202 */ /* 0x000fe20000000f00 */
[----:B------:R-:W-:Y:S01]  /*78f0*/  BSSY B1, `(.L_x_532) ;  /* 0x0000011000017945 */ /* 0x000fe20003800000 */
[----:B------:R-:W-:-:S02]  /*7900*/  SHF.R.U64 R40, R32, 0x10, R33 ;  /* 0x0000001020287819 */ /* 0x000fc40000001221 */
[----:B------:R-:W-:Y:S02]  /*7910*/  SHF.R.U32.HI R10, RZ, 0x10, R33 ;  /* 0x00000010ff0a7819 */ /* 0x000fe40000011621 */
[--C-:B------:R-:W-:Y:S02]  /*7920*/  SHF.R.U64 R41, R34, 0x10, R35.reuse ;  /* 0x0000001022297819 */ /* 0x100fe40000001223 */
[----:B------:R-:W-:Y:S02]  /*7930*/  SHF.R.U32.HI R11, RZ, 0x10, R35 ;  /* 0x00000010ff0b7819 */ /* 0x000fe40000011623 */
[--C-:B------:R-:W-:Y:S02]  /*7940*/  SHF.R.U64 R43, R6, 0x10, R7.reuse ;  /* 0x00000010062b7819 */ /* 0x100fe40000001207 */
[----:B------:R-:W-:Y:S02]  /*7950*/  SHF.R.U32.HI R5, RZ, 0x10, R7 ;  /* 0x00000010ff057819 */ /* 0x000fe40000011607 */
[----:B------:R-:W-:-:S02]  /*7960*/  ISETP.GE.OR P2, PT, R19, R30, P0 ;  /* 0x0000001e1300720c */ /* 0x000fc40000746670 */
[----:B------:R-:W-:Y:S01]  /*7970*/  PRMT R36, R36, 0x5410, R0 ;  /* 0x0000541024247816 */ /* 0x000fe20000000000 */
[----:B------:R-:W-:Y:S01]  /*7980*/  IMAD.IADD R0, R16, 0x1, R9 ;  /* 0x0000000110007824 */ /* 0x000fe200078e0209 */
[----:B------:R-:W-:Y:S02]  /*7990*/  ISETP.GE.OR P0, PT, R216, R30, P0 ;  /* 0x0000001ed800720c */ /* 0x000fe40000706670 */
[----:B------:R-:W-:Y:S02]  /*79a0*/  PRMT R40, R40, 0x5410, R10 ;  /* 0x0000541028287816 */ /* 0x000fe4000000000a */
[----:B------:R-:W-:Y:S02]  /*79b0*/  PRMT R41, R41, 0x5410, R11 ;  /* 0x0000541029297816 */ /* 0x000fe4000000000b */
[----:B------:R-:W-:Y:S02]  /*79c0*/  PRMT R37, R37, 0x5410, R8 ;  /* 0x0000541025257816 */ /* 0x000fe40000000008 */
[----:B------:R-:W-:-:S02]  /*79d0*/  PRMT R42, R42, 0x5410, R4 ;  /* 0x000054102a2a7816 */ /* 0x000fc40000000004 */
[----:B------:R-:W-:Y:S01]  /*79e0*/  PRMT R43, R43, 0x5410, R5 ;  /* 0x000054102b2b7816 */ /* 0x000fe20000000005 */
[----:B-1----:R-:W-:Y:S06]  /*79f0*/  @!P1 BRA `(.L_x_533) ;  /* 0x000000d000509947 */ /* 0x002fec0003800000 */
.L_x_701:
[----:B------:R-:W-:Y:S05]  /*7a00*/  BSYNC B1 ;  /* 0x0000000000017941 */ /* 0x000fea0003800000 */
.L_x_532:
[----:B------:R-:W-:Y:S01]  /*7a10*/  BSSY B1, `(.L_x_534) ;  /* 0x0000059000017945 */ /* 0x000fe20003800000 */
[----:B------:R-:W-:-:S03]  /*7a20*/  LOP3.LUT R0, R0, 0x38, RZ, 0xc0, !PT ;  /* 0x0000003800007812 */ /* 0x000fc600078ec0ff */
[----:B------:R-:W-:Y:S05]  /*7a30*/  @P2 BRA `(.L_x_535) ;  /* 0x0000000400582947 */ /* 0x000fea0003800000 */
[----:B0-----:R-:W-:Y:S02]  /*7a40*/  IMAD.SHL.U32 R3, R186, 0x40, RZ ;  /* 0x00000040ba037824 */ /* 0x001fe400078e00ff */
[----:B------:R-:W-:Y:S02]  /*7a50*/  HADD2.F32 R26, -RZ, R39.H0_H0 ;  /* 0x20000027ff1a7230 */ /* 0x000fe40000004100 */
[----:B------:R-:W-:Y:S01]  /*7a60*/  HADD2.F32 R28, -RZ, R36.H1_H1 ;  /* 0x30000024ff1c7230 */ /* 0x000fe20000004100 */
[----:B------:R-:W-:Y:S01]  /*7a70*/  LOP3.LUT R5, R3, 0x1c0, RZ, 0xc0, !PT ;  /* 0x000001c003057812 */ /* 0x000fe200078ec0ff */
[----:B------:R-:W-:Y:S02]  /*7a80*/  HADD2.F32 R25, -RZ, R42.H0_H0 ;  /* 0x2000002aff197230 */ /* 0x000fe40000004100 */
[----:B------:R-:W-:Y:S01]  /*7a90*/  HADD2.F32 R27, -RZ, R37.H1_H1 ;  /* 0x30000025ff1b7230 */ /* 0x000fe20000004100 */
[----:B------:R-:W-:Y:S02]  /*7aa0*/  LOP3.LUT R3, R5, 0x38, R16, 0xf8, !PT ;  /* 0x0000003805037812 */ /* 0x000fe400078ef810 */
[----:B------:R-:W-:-:S04]  /*7ab0*/  SHF.R.U32.HI R6, RZ, 0x3, R5 ;  /* 0x00000003ff067819 */ /* 0x000fc80000011605 */
[----:B------:R-:W-:-:S05]  /*7ac0*/  LOP3.LUT R4, R3, R6, RZ, 0x3c, !PT ;  /* 0x0000000603047212 */ /* 0x000fca00078e3cff */
[----:B------:R-:W-:Y:S01]  /*7ad0*/  IMAD R3, R189, 0x200, R4 ;  /* 0x00000200bd037824 */ /* 0x000fe200078e0204 */
[----:B------:R-:W-:-:S04]  /*7ae0*/  LOP3.LUT R4, R6, R0, R5, 0x1e, !PT ;  /* 0x0000000006047212 */ /* 0x000fc800078e1e05 */
[----:B------:R-:W-:Y:S01]  /*7af0*/  LEA R33, R3, R2, 0x1 ;  /* 0x0000000203217211 */ /* 0x000fe200078e08ff */
[----:B------:R-:W-:-:S04]  /*7b00*/  IMAD R3, R189, 0x200, R4 ;  /* 0x00000200bd037824 */ /* 0x000fc800078e0204 */
[----:B------:R-:W-:Y:S01]  /*7b10*/  IMAD R35, R3, 0x2, R2 ;  /* 0x0000000203237824 */ /* 0x000fe200078e0202 */
[----:B------:R-:W0:Y:S04]  /*7b20*/  LDS.128 R8, [R33+0x20400] ;  /* 0x0204000021087984 */ /* 0x000e280000000c00 */
[----:B------:R-:W1:Y:S01]  /*7b30*/  LDS.128 R4, [R35+0x20400] ;  /* 0x0204000023047984 */ /* 0x000e620000000c00 */
[--C-:B0-----:R-:W-:Y:S02]  /*7b40*/  HADD2.F32 R3, -RZ, R8.reuse.H0_H0 ;  /* 0x20000008ff037230 */ /* 0x101fe40000004100 */
[----:B------:R-:W-:Y:S02]  /*7b50*/  HADD2.F32 R8, -RZ, R8.H1_H1 ;  /* 0x30000008ff087230 */ /* 0x000fe40000004100 */
[----:B-1----:R-:W-:-:S02]  /*7b60*/  HADD2.F32 R15, -RZ, R4.H0_H0 ;  /* 0x20000004ff0f7230 */ /* 0x002fc40000004100 */
[----:B------:R-:W-:Y:S02]  /*7b70*/  HADD2.F32 R4, -RZ, R4.H1_H1 ;  /* 0x30000004ff047230 */ /* 0x000fe40000004100 */
[----:B------:R-:W-:Y:S02]  /*7b80*/  HADD2.F32 R20, -RZ, R5.H0_H0 ;  /* 0x20000005ff147230 */ /* 0x000fe40000004100 */
[C---:B------:R-:W-:Y:S01]  /*7b90*/  FMUL.FTZ R30, R15.reuse, R28 ;  /* 0x0000001c0f1e7220 */ /* 0x040fe20000410000 */
[-C--:B------:R-:W-:Y:S01]  /*7ba0*/  FMUL.FTZ R32, R15, R26.reuse ;  /* 0x0000001a0f207220 */ /* 0x080fe20000410000 */
[----:B------:R-:W-:Y:S02]  /*7bb0*/  HADD2.F32 R15, -RZ, R40.H0_H0 ;  /* 0x20000028ff0f7230 */ /* 0x000fe40000004100 */
[----:B------:R-:W-:Y:S01]  /*7bc0*/  FMUL.FTZ R29, R4, R25 ;  /* 0x00000019041d7220 */ /* 0x000fe20000410000 */
[C---:B------:R-:W-:Y:S01]  /*7bd0*/  FFMA.FTZ R30, R3.reuse, R26, -R30 ;  /* 0x0000001a031e7223 */ /* 0x040fe2000001081e */
[----:B------:R-:W-:Y:S01]  /*7be0*/  FFMA.FTZ R32, R3, R28, R32 ;  /* 0x0000001c03207223 */ /* 0x000fe20000010020 */
[----:B------:R-:W-:-:S02]  /*7bf0*/  HADD2.F32 R3, -RZ, R39.H1_H1 ;  /* 0x30000027ff037230 */ /* 0x000fc40000004100 */
[-C--:B------:R-:W-:Y:S01]  /*7c00*/  FMUL.FTZ R31, R4, R15.reuse ;  /* 0x0000000f041f7220 */ /* 0x080fe20000410000 */
[----:B------:R-:W-:Y:S01]  /*7c10*/  FFMA.FTZ R29, R8, R15, -R29 ;  /* 0x0000000f081d7223 */ /* 0x000fe2000001081d */
[----:B------:R-:W-:Y:S02]  /*7c20*/  HADD2.F32 R12, -RZ, R9.H0_H0 ;  /* 0x20000009ff0c7230 */ /* 0x000fe40000004100 */
[C---:B------:R-:W-:Y:S01]  /*7c30*/  FMUL.FTZ R15, R20.reuse, R27 ;  /* 0x0000001b140f7220 */ /* 0x040fe20000410000 */
[----:B------:R-:W-:Y:S02]  /*7c40*/  HADD2.F32 R5, -RZ, R5.H1_H1 ;  /* 0x30000005ff057230 */ /* 0x000fe40000004100 */
[----:B------:R-:W-:Y:S01]  /*7c50*/  FMUL.FTZ R20, R20, R3 ;  /* 0x0000000314147220 */ /* 0x000fe20000410000 */
[----:B------:R-:W-:Y:S02]  /*7c60*/  HADD2.F32 R26, -RZ, R42.H1_H1 ;  /* 0x3000002aff1a7230 */ /* 0x000fe40000004100 */
[----:B------:R-:W-:Y:S01]  /*7c70*/  FFMA.FTZ R31, R8, R25, R31 ;  /* 0x00000019081f7223 */ /* 0x000fe2000001001f */
[----:B------:R-:W-:-:S02]  /*7c80*/  HADD2.F32 R4, -RZ, R40.H1_H1 ;  /* 0x30000028ff047230 */ /* 0x000fc40000004100 */
[C---:B------:R-:W-:Y:S01]  /*7c90*/  FFMA.FTZ R15, R12.reuse, R3, -R15 ;  /* 0x000000030c0f7223 */ /* 0x040fe2000001080f */
[----:B------:R-:W-:Y:S02]  /*7ca0*/  HADD2.F32 R9, -RZ, R9.H1_H1 ;  /* 0x30000009ff097230 */ /* 0x000fe40000004100 */
[----:B------:R-:W-:Y:S01]  /*7cb0*/  FFMA.FTZ R20, R12, R27, R20 ;  /* 0x0000001b0c147223 */ /* 0x000fe20000010014 */
[----:B------:R-:W-:Y:S02]  /*7cc0*/  HADD2.F32 R21, -RZ, R6.H0_H0 ;  /* 0x20000006ff157230 */ /* 0x000fe40000004100 */
[C---:B------:R-:W-:Y:S01]  /*7cd0*/  FMUL.FTZ R28, R5.reuse, R26 ;  /* 0x0000001a051c7220 */ /* 0x040fe20000410000 */
[----:B------:R-:W-:Y:S02]  /*7ce0*/  HADD2.F32 R8, -RZ, R38.H0_H0 ;  /* 0x20000026ff087230 */ /* 0x000fe40000004100 */
[----:B------:R-:W-:Y:S01]  /*7cf0*/  FMUL.FTZ R34, R5, R4 ;  /* 0x0000000405227220 */ /* 0x000fe20000410000 */
[----:B------:R-:W-:-:S02]  /*7d00*/  HADD2.F32 R12, -RZ, R37.H0_H0 ;  /* 0x20000025ff0c7230 */ /* 0x000fc40000004100 */
[----:B------:R-:W-:Y:S01]  /*7d10*/  FFMA.FTZ R28, R9, R4, -R28 ;  /* 0x00000004091c7223 */ /* 0x000fe2000001081c */
[----:B------:R-:W-:Y:S02]  /*7d20*/  HADD2.F32 R6, -RZ, R6.H1_H1 ;  /* 0x30000006ff067230 */ /* 0x000fe40000004100 */
[C---:B------:R-:W-:Y:S01]  /*7d30*/  FMUL.FTZ R27, R21.reuse, R8 ;  /* 0x00000008151b7220 */ /* 0x040fe20000410000 */
[----:B------:R-:W-:Y:S02]  /*7d40*/  HADD2.F32 R5, -RZ, R43.H0_H0 ;  /* 0x2000002bff057230 */ /* 0x000fe40000004100 */
[----:B------:R-:W-:Y:S01]  /*7d50*/  FMUL.FTZ R4, R21, R12 ;  /* 0x0000000c15047220 */ /* 0x000fe20000410000 */
[--C-:B------:R-:W-:Y:S02]  /*7d60*/  HADD2.F32 R13, -RZ, R10.reuse.H0_H0 ;  /* 0x2000000aff0d7230 */ /* 0x100fe40000004100 */
[----:B------:R-:W-:Y:S01]  /*7d70*/  FFMA.FTZ R21, R9, R26, R34 ;  /* 0x0000001a09157223 */ /* 0x000fe20000010022 */
[----:B------:R-:W-:-:S02]  /*7d80*/  HADD2.F32 R10, -RZ, R10.H1_H1 ;  /* 0x3000000aff0a7230 */ /* 0x000fc40000004100 */
[----:B------:R-:W-:Y:S01]  /*7d90*/  FMUL.FTZ R9, R6, R5 ;  /* 0x0000000506097220 */ /* 0x000fe20000410000 */
[----:B------:R-:W-:Y:S02]  /*7da0*/  HADD2.F32 R3, -RZ, R41.H0_H0 ;  /* 0x20000029ff037230 */ /* 0x000fe40000004100 */
[C---:B------:R-:W-:Y:S01]  /*7db0*/  FFMA.FTZ R27, R13.reuse, R12, R27 ;  /* 0x0000000c0d1b7223 */ /* 0x040fe2000001001b */
[----:B------:R-:W-:Y:S01]  /*7dc0*/  FFMA.FTZ R25, R13, R8, -R4 ;  /* 0x000000080d197223 */ /* 0x000fe20000010804 */
[----:B------:R-:W-:Y:S02]  /*7dd0*/  HADD2.F32 R24, -RZ, R7.H0_H0 ;  /* 0x20000007ff187230 */ /* 0x000fe40000004100 */
[-C--:B------:R-:W-:Y:S01]  /*7de0*/  FFMA.FTZ R12, R10, R3.reuse, -R9 ;  /* 0x000000030a0c7223 */ /* 0x080fe20000010809 */
[----:B------:R-:W-:Y:S01]  /*7df0*/  FMUL.FTZ R13, R6, R3 ;  /* 0x00000003060d7220 */ /* 0x000fe20000410000 */
[----:B------:R-:W-:Y:S02]  /*7e00*/  HADD2.F32 R9, -RZ, R36.H0_H0 ;  /* 0x20000024ff097230 */ /* 0x000fe40000004100 */
[----:B------:R-:W-:-:S02]  /*7e10*/  HADD2.F32 R3, -RZ, R38.H1_H1 ;  /* 0x30000026ff037230 */ /* 0x000fc40000004100 */
[----:B------:R-:W-:Y:S01]  /*7e20*/  FFMA.FTZ R10, R10, R5, R13 ;  /* 0x000000050a0a7223 */ /* 0x000fe2000001000d */
[----:B------:R-:W-:Y:S02]  /*7e30*/  HADD2.F32 R7, -RZ, R7.H1_H1 ;  /* 0x30000007ff077230 */ /* 0x000fe40000004100 */
[C---:B------:R-:W-:Y:S01]  /*7e40*/  FMUL.FTZ R5, R24.reuse, R9 ;  /* 0x0000000918057220 */ /* 0x040fe20000410000 */
[----:B------:R-:W-:Y:S02]  /*7e50*/  HADD2.F32 R6, -RZ, R43.H1_H1 ;  /* 0x3000002bff067230 */ /* 0x000fe40000004100 */
[----:B------:R-:W-:Y:S01]  /*7e60*/  FMUL.FTZ R24, R24, R3 ;  /* 0x0000000318187220 */ /* 0x000fe20000410000 */
[----:B------:R-:W-:Y:S01]  /*7e70*/  HADD2.F32 R4, -RZ, R41.H1_H1 ;  /* 0x30000029ff047230 */ /* 0x000fe20000004100 */
[----:B------:R-:W-:Y:S01]  /*7e80*/  F2FP.F16.F32.PACK_AB R10, R10, R27 ;  /* 0x0000001b0a0a723e */ /* 0x000fe200000000ff */
[--C-:B------:R-:W-:Y:S02]  /*7e90*/  HADD2.F32 R14, -RZ, R11.reuse.H0_H0 ;  /* 0x2000000bff0e7230 */ /* 0x100fe40000004100 */
[----:B------:R-:W-:Y:S01]  /*7ea0*/  FMUL.FTZ R8, R7, R6 ;  /* 0x0000000607087220 */ /* 0x000fe20000410000 */
[----:B------:R-:W-:-:S02]  /*7eb0*/  HADD2.F32 R11, -RZ, R11.H1_H1 ;  /* 0x3000000bff0b7230 */ /* 0x000fc40000004100 */
[-C--:B------:R-:W-:Y:S01]  /*7ec0*/  FMUL.FTZ R13, R7, R4.reuse ;  /* 0x00000004070d7220 */ /* 0x080fe20000410000 */
[C---:B------:R-:W-:Y:S01]  /*7ed0*/  FFMA.FTZ R7, R14.reuse, R3, -R5 ;  /* 0x000000030e077223 */ /* 0x040fe20000010805 */
[----:B------:R-:W-:Y:S01]  /*7ee0*/  FFMA.FTZ R24, R14, R9, R24 ;  /* 0x000000090e187223 */ /* 0x000fe20000010018 */
[C---:B------:R-:W-:Y:S01]  /*7ef0*/  FFMA.FTZ R14, R11.reuse, R4, -R8 ;  /* 0x000000040b0e7223 */ /* 0x040fe20000010808 */
[----:B------:R-:W-:Y:S01]  /*7f00*/  FFMA.FTZ R11, R11, R6, R13 ;  /* 0x000000060b0b7223 */ /* 0x000fe2000001000d */
[----:B------:R-:W-:Y:S02]  /*7f10*/  F2FP.F16.F32.PACK_AB R4, R29, R30 ;  /* 0x0000001e1d04723e */ /* 0x000fe400000000ff */
[----:B------:R-:W-:Y:S02]  /*7f20*/  F2FP.F16.F32.PACK_AB R5, R28, R15 ;  /* 0x0000000f1c05723e */ /* 0x000fe400000000ff */
[----:B------:R-:W-:Y:S02]  /*7f30*/  F2FP.F16.F32.PACK_AB R6, R12, R25 ;  /* 0x000000190c06723e */ /* 0x000fe400000000ff */
[----:B------:R-:W-:-:S02]  /*7f40*/  F2FP.F16.F32.PACK_AB R7, R14, R7 ;  /* 0x000000070e07723e */ /* 0x000fc400000000ff */
[----:B------:R-:W-:Y:S02]  /*7f50*/  F2FP.F16.F32.PACK_AB R8, R31, R32 ;  /* 0x000000201f08723e */ /* 0x000fe400000000ff */
[----:B------:R-:W-:Y:S01]  /*7f60*/  F2FP.F16.F32.PACK_AB R9, R21, R20 ;  /* 0x000000141509723e */ /* 0x000fe200000000ff */
[----:B------:R1:W-:Y:S01]  /*7f70*/  STS.128 [R33+0x20400], R4 ;  /* 0x0204000421007388 */ /* 0x0003e20000000c00 */
[----:B------:R-:W-:-:S05]  /*7f80*/  F2FP.F16.F32.PACK_AB R11, R11, R24 ;  /* 0x000000180b0b723e */ /* 0x000fca00000000ff */
[----:B------:R1:W-:Y:S02]  /*7f90*/  STS.128 [R35+0x20400], R8 ;  /* 0x0204000823007388 */ /* 0x0003e40000000c00 */
.L_x_535:
[----:B------:R-:W-:Y:S05]  /*7fa0*/  BSYNC B1 ;  /* 0x0000000000017941 */ /* 0x000fea0003800000 */
.L_x_534:
[----:B------:R-:W-:Y:S05]  /*7fb0*/  @P0 BRA `(.L_x_525) ;  /* 0x00000004003c0947 */ /* 0x000fea0003800000 */
[----:B0-----:R-:W-:Y:S01]  /*7fc0*/  LOP3.LUT R3, R215, R0, R209, 0x1e, !PT ;  /* 0x00000000d7037212 */ /* 0x001fe200078e1ed1 */
[----:B-1----:R-:W0:Y:S01]  /*7fd0*/  LDS.128 R8, [R207+0x20400] ;  /* 0x02040000cf087984 */ /* 0x002e220000000c00 */
[----:B------:R-:W-:Y:S02]  /*7fe0*/  HADD2.F32 R28, -RZ, R36.H1_H1 ;  /* 0x30000024ff1c7230 */ /* 0x000fe40000004100 */
[----:B------:R-:W-:Y:S02]  /*7ff0*/  HADD2.F32 R26, -RZ, R39.H0_H0 ;  /* 0x20000027ff1a7230 */ /* 0x000fe40000004100 */
[----:B------:R-:W-:Y:S02]  /*8000*/  IMAD.IADD R3, R210, 0x1, R3 ;  /* 0x00000001d2037824 */ /* 0x000fe400078e0203 */
[--C-:B------:R-:W-:Y:S02]  /*8010*/  HADD2.F32 R30, -RZ, R42.reuse.H0_H0 ;  /* 0x2000002aff1e7230 */ /* 0x100fe40000004100 */
[----:B------:R-:W-:Y:S01]  /*8020*/  HADD2.F32 R32, -RZ, R37.H1_H1 ;  /* 0x30000025ff207230 */ /* 0x000fe20000004100 */
[----:B------:R-:W-:Y:S01]  /*8030*/  LEA R3, R3, R2, 0x1 ;  /* 0x0000000203037211 */ /* 0x000fe200078e08ff */
[----:B------:R-:W-:-:S02]  /*8040*/  HADD2.F32 R35, -RZ, R42.H1_H1 ;  /* 0x3000002aff237230 */ /* 0x000fc40000004100 */
[----:B------:R-:W-:Y:S02]  /*8050*/  HADD2.F32 R33, -RZ, R38.H0_H0 ;  /* 0x20000026ff217230 */ /* 0x000fe40000004100 */
[----:B------:R-:W1:Y:S01]  /*8060*/  LDS.128 R4, [R3+0x20400] ;  /* 0x0204000003047984 */ /* 0x000e620000000c00 */
[----:B------:R-:W-:Y:S02]  /*8070*/  HADD2.F32 R37, -RZ, R37.H0_H0 ;  /* 0x20000025ff257230 */ /* 0x000fe40000004100 */
[--C-:B0-----:R-:W-:Y:S02]  /*8080*/  HADD2.F32 R0, -RZ, R8.reuse.H0_H0 ;  /* 0x20000008ff007230 */ /* 0x101fe40000004100 */
[----:B------:R-:W-:Y:S02]  /*8090*/  HADD2.F32 R8, -RZ, R8.H1_H1 ;  /* 0x30000008ff087230 */ /* 0x000fe40000004100 */
[--C-:B------:R-:W-:Y:S02]  /*80a0*/  HADD2.F32 R12, -RZ, R9.reuse.H0_H0 ;  /* 0x20000009ff0c7230 */ /* 0x100fe40000004100 */
[----:B------:R-:W-:-:S02]  /*80b0*/  HADD2.F32 R9, -RZ, R9.H1_H1 ;  /* 0x30000009ff097230 */ /* 0x000fc40000004100 */
[--C-:B------:R-:W-:Y:S02]  /*80c0*/  HADD2.F32 R13, -RZ, R10.reuse.H0_H0 ;  /* 0x2000000aff0d7230 */ /* 0x100fe40000004100 */
[----:B------:R-:W-:Y:S02]  /*80d0*/  HADD2.F32 R10, -RZ, R10.H1_H1 ;  /* 0x3000000aff0a7230 */ /* 0x000fe40000004100 */
[--C-:B------:R-:W-:Y:S02]  /*80e0*/  HADD2.F32 R14, -RZ, R11.reuse.H0_H0 ;  /* 0x2000000bff0e7230 */ /* 0x100fe40000004100 */
[----:B------:R-:W-:Y:S02]  /*80f0*/  HADD2.F32 R11, -RZ, R11.H1_H1 ;  /* 0x3000000bff0b7230 */ /* 0x000fe40000004100 */
[--C-:B-1----:R-:W-:Y:S02]  /*8100*/  HADD2.F32 R15, -RZ, R4.reuse.H0_H0 ;  /* 0x20000004ff0f7230 */ /* 0x102fe40000004100 */
[----:B------:R-:W-:-:S02]  /*8110*/  HADD2.F32 R4, -RZ, R4.H1_H1 ;  /* 0x30000004ff047230 */ /* 0x000fc40000004100 */
[--C-:B------:R-:W-:Y:S02]  /*8120*/  HADD2.F32 R20, -RZ, R5.reuse.H0_H0 ;  /* 0x20000005ff147230 */ /* 0x100fe40000004100 */
[-C--:B------:R-:W-:Y:S01]  /*8130*/  FMUL.FTZ R25, R28, R15.reuse ;  /* 0x0000000f1c197220 */ /* 0x080fe20000410000 */
[----:B------:R-:W-:Y:S01]  /*8140*/  FMUL.FTZ R15, R26, R15 ;  /* 0x0000000f1a0f7220 */ /* 0x000fe20000410000 */
[----:B------:R-:W-:Y:S01]  /*8150*/  FMUL.FTZ R27, R30, R4 ;  /* 0x000000041e1b7220 */ /* 0x000fe20000410000 */
[----:B------:R-:W-:Y:S02]  /*8160*/  HADD2.F32 R5, -RZ, R5.H1_H1 ;  /* 0x30000005ff057230 */ /* 0x000fe40000004100 */
[-C--:B------:R-:W-:Y:S01]  /*8170*/  FFMA.FTZ R25, R26, R0.reuse, -R25 ;  /* 0x000000001a197223 */ /* 0x080fe20000010819 */
[----:B------:R-:W-:Y:S02]  /*8180*/  HADD2.F32 R26, -RZ, R40.H0_H0 ;  /* 0x20000028ff1a7230 */ /* 0x000fe40000004100 */
[----:B------:R-:W-:Y:S01]  /*8190*/  FFMA.FTZ R15, R28, R0, R15 ;  /* 0x000000001c0f7223 */ /* 0x000fe2000001000f */
[----:B------:R-:W-:-:S02]  /*81a0*/  HADD2.F32 R0, -RZ, R39.H1_H1 ;  /* 0x30000027ff007230 */ /* 0x000fc40000004100 */
[----:B------:R-:W-:Y:S02]  /*81b0*/  HADD2.F32 R21, -RZ, R6.H0_H0 ;  /* 0x20000006ff157230 */ /* 0x000fe40000004100 */
[C---:B------:R-:W-:Y:S01]  /*81c0*/  FMUL.FTZ R29, R26.reuse, R4 ;  /* 0x000000041a1d7220 */ /* 0x040fe20000410000 */
[----:B------:R-:W-:Y:S01]  /*81d0*/  FFMA.FTZ R4, R26, R8, -R27 ;  /* 0x000000081a047223 */ /* 0x000fe2000001081b */
[-C--:B------:R-:W-:Y:S01]  /*81e0*/  FMUL.FTZ R27, R32, R20.reuse ;  /* 0x00000014201b7220 */ /* 0x080fe20000410000 */
[----:B------:R-:W-:Y:S01]  /*81f0*/  FMUL.FTZ R31, R0, R20 ;  /* 0x00000014001f7220 */ /* 0x000fe20000410000 */
[----:B------:R-:W-:Y:S01]  /*8200*/  FFMA.FTZ R8, R30, R8, R29 ;  /* 0x000000081e087223 */ /* 0x000fe2000001001d */
[----:B------:R-:W-:Y:S02]  /*8210*/  HADD2.F32 R29, -RZ, R40.H1_H1 ;  /* 0x30000028ff1d7230 */ /* 0x000fe40000004100 */
[----:B------:R-:W-:Y:S01]  /*8220*/  FFMA.FTZ R27, R0, R12, -R27 ;  /* 0x0000000c001b7223 */ /* 0x000fe2000001081b */
[----:B------:R-:W-:-:S02]  /*8230*/  HADD2.F32 R6, -RZ, R6.H1_H1 ;  /* 0x30000006ff067230 */ /* 0x000fc40000004100 */
[----:B------:R-:W-:Y:S01]  /*8240*/  FFMA.FTZ R31, R32, R12, R31 ;  /* 0x0000000c201f7223 */ /* 0x000fe2000001001f */
[----:B------:R-:W-:Y:S02]  /*8250*/  HADD2.F32 R30, -RZ, R43.H0_H0 ;  /* 0x2000002bff1e7230 */ /* 0x000fe40000004100 */
[-C--:B------:R-:W-:Y:S01]  /*8260*/  FMUL.FTZ R0, R35, R5.reuse ;  /* 0x0000000523007220 */ /* 0x080fe20000410000 */
[----:B------:R-:W-:Y:S01]  /*8270*/  FMUL.FTZ R12, R29, R5 ;  /* 0x000000051d0c7220 */ /* 0x000fe20000410000 */
[----:B------:R-:W-:Y:S02]  /*8280*/  HADD2.F32 R28, -RZ, R41.H0_H0 ;  /* 0x20000029ff1c7230 */ /* 0x000fe40000004100 */
[-C--:B------:R-:W-:Y:S01]  /*8290*/  FMUL.FTZ R20, R37, R21.reuse ;  /* 0x0000001525147220 */ /* 0x080fe20000410000 */
[----:B------:R-:W-:Y:S01]  /*82a0*/  FMUL.FTZ R26, R33, R21 ;  /* 0x00000015211a7220 */ /* 0x000fe20000410000 */
[----:B------:R-:W-:Y:S01]  /*82b0*/  FMUL.FTZ R5, R30, R6 ;  /* 0x000000061e057220 */ /* 0x000fe20000410000 */
[-C--:B------:R-:W-:Y:S01]  /*82c0*/  FFMA.FTZ R0, R29, R9.reuse, -R0 ;  /* 0x000000091d007223 */ /* 0x080fe20000010800 */
[----:B------:R-:W-:Y:S01]  /*82d0*/  FFMA.FTZ R12, R35, R9, R12 ;  /* 0x00000009230c7223 */ /* 0x000fe2000001000c */
[-C--:B------:R-:W-:Y:S01]  /*82e0*/  FFMA.FTZ R20, R33, R13.reuse, -R20 ;  /* 0x0000000d21147223 */ /* 0x080fe20000010814 */
[----:B------:R-:W-:Y:S01]  /*82f0*/  FFMA.FTZ R26, R37, R13, R26 ;  /* 0x0000000d251a7223 */ /* 0x000fe2000001001a */
[----:B------:R-:W-:-:S02]  /*8300*/  HADD2.F32 R24, -RZ, R7.H0_H0 ;  /* 0x20000007ff187230 */ /* 0x000fc40000004100 */
[C---:B------:R-:W-:Y:S01]  /*8310*/  FMUL.FTZ R13, R28.reuse, R6 ;  /* 0x000000061c0d7220 */ /* 0x040fe20000410000 */
[-C--:B------:R-:W-:Y:S01]  /*8320*/  FFMA.FTZ R9, R28, R10.reuse, -R5 ;  /* 0x0000000a1c097223 */ /* 0x080fe20000010805 */
[----:B------:R-:W-:Y:S01]  /*8330*/  HADD2.F32 R7, -RZ, R7.H1_H1 ;  /* 0x30000007ff077230 */ /* 0x000fe20000004100 */
[----:B------:R-:W-:Y:S01]  /*8340*/  F2FP.F16.F32.PACK_AB R4, R4, R25 ;  /* 0x000000190404723e */ /* 0x000fe200000000ff */
[----:B------:R-:W-:Y:S02]  /*8350*/  HADD2.F32 R32, -RZ, R36.H0_H0 ;  /* 0x20000024ff207230 */ /* 0x000fe40000004100 */
[----:B------:R-:W-:Y:S01]  /*8360*/  FFMA.FTZ R13, R30, R10, R13 ;  /* 0x0000000a1e0d7223 */ /* 0x000fe2000001000d */
[----:B------:R-:W-:Y:S02]  /*8370*/  HADD2.F32 R28, -RZ, R38.H1_H1 ;  /* 0x30000026ff1c7230 */ /* 0x000fe40000004100 */
[----:B------:R-:W-:Y:S02]  /*8380*/  HADD2.F32 R33, -RZ, R43.H1_H1 ;  /* 0x3000002bff217230 */ /* 0x000fe40000004100 */
[----:B------:R-:W-:Y:S01]  /*8390*/  FMUL.FTZ R5, R32, R24 ;  /* 0x0000001820057220 */ /* 0x000fe20000410000 */
[----:B------:R-:W-:-:S02]  /*83a0*/  HADD2.F32 R29, -RZ, R41.H1_H1 ;  /* 0x30000029ff1d7230 */ /* 0x000fc40000004100 */
[C---:B------:R-:W-:Y:S01]  /*83b0*/  FMUL.FTZ R21, R28.reuse, R24 ;  /* 0x000000181c157220 */ /* 0x040fe20000410000 */
[----:B------:R-:W-:Y:S01]  /*83c0*/  F2FP.F16.F32.PACK_AB R30, R13, R26 ;  /* 0x0000001a0d1e723e */ /* 0x000fe200000000ff */
[-C--:B------:R-:W-:Y:S01]  /*83d0*/  FMUL.FTZ R6, R33, R7.reuse ;  /* 0x0000000721067220 */ /* 0x080fe20000410000 */
[C---:B------:R-:W-:Y:S01]  /*83e0*/  FMUL.FTZ R24, R29.reuse, R7 ;  /* 0x000000071d187220 */ /* 0x040fe20000410000 */
[-C--:B------:R-:W-:Y:S02]  /*83f0*/  FFMA.FTZ R7, R28, R14.reuse, -R5 ;  /* 0x0000000e1c077223 */ /* 0x080fe40000010805 */
[-C--:B------:R-:W-:Y:S01]  /*8400*/  FFMA.FTZ R10, R29, R11.reuse, -R6 ;  /* 0x0000000b1d0a7223 */ /* 0x080fe20000010806 */
[----:B------:R-:W-:Y:S01]  /*8410*/  FFMA.FTZ R21, R32, R14, R21 ;  /* 0x0000000e20157223 */ /* 0x000fe20000010015 */
[----:B------:R-:W-:Y:S01]  /*8420*/  FFMA.FTZ R24, R33, R11, R24 ;  /* 0x0000000b21187223 */ /* 0x000fe20000010018 */
[----:B------:R-:W-:Y:S02]  /*8430*/  F2FP.F16.F32.PACK_AB R5, R0, R27 ;  /* 0x0000001b0005723e */ /* 0x000fe400000000ff */
[----:B------:R-:W-:-:S02]  /*8440*/  F2FP.F16.F32.PACK_AB R29, R12, R31 ;  /* 0x0000001f0c1d723e */ /* 0x000fc400000000ff */
[----:B------:R-:W-:Y:S02]  /*8450*/  F2FP.F16.F32.PACK_AB R6, R9, R20 ;  /* 0x000000140906723e */ /* 0x000fe400000000ff */
[----:B------:R-:W-:Y:S02]  /*8460*/  F2FP.F16.F32.PACK_AB R7, R10, R7 ;  /* 0x000000070a07723e */ /* 0x000fe400000000ff */
[----:B------:R-:W-:Y:S02]  /*8470*/  F2FP.F16.F32.PACK_AB R28, R8, R15 ;  /* 0x0000000f081c723e */ /* 0x000fe400000000ff */
[----:B------:R-:W-:Y:S01]  /*8480*/  F2FP.F16.F32.PACK_AB R31, R24, R21 ;  /* 0x00000015181f723e */ /* 0x000fe200000000ff */
[----:B------:R4:W-:Y:S04]  /*8490*/  STS.128 [R207+0x20400], R4 ;  /* 0x02040004cf007388 */ /* 0x0009e80000000c00 */
[----:B------:R4:W-:Y:S02]  /*84a0*/  STS.128 [R3+0x20400], R28 ;  /* 0x0204001c03007388 */ /* 0x0009e40000000c00 */
.L_x_525:
[----:B------:R-:W-:Y:S05]  /*84b0*/  BSYNC B0 ;  /* 0x0000000000007941 */ /* 0x000fea0003800000 */
.L_x_511:
[----:B------:R-:W-:Y:S01]  /*84c0*/  @!PT LDS RZ, [RZ] ;  /* 0x00000000fffff984 */ /* 0x000fe20000000800 */
[----:B------:R-:W-:Y:S01]  /*84d0*/  @!PT LDS RZ, [RZ] ;  /* 0x00000000fffff984 */ /* 0x000fe20000000800 */
[----:B------:R-:W-:Y:S01]  /*84e0*/  @!PT LDS RZ, [RZ] ;  /* 0x00000000fffff984 */ /* 0x000fe20000000800 */
[----:B------:R-:W-:Y:S01]  /*84f0*/  @!PT LDS RZ, [RZ] ;  /* 0x00000000fffff984 */ /* 0x000fe20000000800 */
[----:B------:R5:W-:Y:S06]  /*8500*/  MEMBAR.ALL.CTA ;  /* 0x0000000000007992 */ /* 0x000bec0000008000 */
[----:B-----5:R-:W5:Y:S01]  /*8510*/  FENCE.VIEW.ASYNC.S ;  /* 0x00000000000073c6 */ /* 0x020f620000000000 */
[----:B------:R-:W-:Y:S05]  /*8520*/  WARPSYNC.ALL ;  /* 0x0000000000007948 */ /* 0x000fea0003800000 */
[----:B-----5:R-:W-:Y:S06]  /*8530*/  BAR.SYNC.DEFER_BLOCKING 0xd, 0x80 ;  /* 0x0342000000007b1d */ /* 0x020fec0000010000 */
.L_x_508:
[----:B------:R-:W-:-:S13]  /*8540*/  ISETP.NE.AND P0, PT, R184, 0x3, PT ;  /* 0x00000003b800780c */ /* 0x000fda0003f05270 */
[----:B------:R-:W-:Y:S05]  /*8550*/  @!P0 BRA `(.L_x_536) ;  /* 0x0000000000048947 */ /* 0x000fea0003800000 */
[----:B------:R-:W-:Y:S01]  /*8560*/  BPT.TRAP 0x1 ;  /* 0x000000040000795c */ /* 0x000fe20000300000 */
.L_x_536:
[----:B---3--:R-:W-:Y:S01]  /*8570*/  IMAD R15, R18, 0x8, R2 ;  /* 0x00000008120f7824 */ /* 0x008fe200078e0202 */
[----:B------:R-:W-:-:S04]  /*8580*/  SHF.L.U32 R58, R23, 0x1f, RZ ;  /* 0x0000001f173a7819 */ /* 0x000fc800000006ff */
[----:B------:R3:W0:Y:S01]  /*8590*/  SYNCS.PHASECHK.TRANS64.TRYWAIT P1, [R15+URZ+0x28c30], R58 ;  /* 0x028c303a0f0075a7 */ /* 0x000622000802017f */
[----:B------:R-:W-:Y:S05]  /*85a0*/  @!P0 BRA `(.L_x_537) ;  /* 0x0000000000048947 */ /* 0x000fea0003800000 */
[----:B------:R-:W-:Y:S01]  /*85b0*/  BPT.TRAP 0x1 ;  /* 0x000000040000795c */ /* 0x000fe20000300000 */
.L_x_537:
[C---:B--2---:R-:W-:Y:S02]  /*85c0*/  VIADD R0, R2.reuse, 0x22400 ;  /* 0x0002240002007836 */ /* 0x044fe40000000000 */
[----:B01--4-:R-:W-:-:S03]  /*85d0*/  VIADD R3, R2, 0x20400 ;  /* 0x0002040002037836 */ /* 0x013fc60000000000 */
[----:B------:R-:W-:Y:S02]  /*85e0*/  SHF.R.U32.HI R0, RZ, 0x4, R0 ;  /* 0x00000004ff007819 */ /* 0x000fe40000011600 */
[----:B------:R-:W-:Y:S02]  /*85f0*/  SHF.R.U32.HI R3, RZ, 0x4, R3 ;  /* 0x00000004ff037819 */ /* 0x000fe40000011603 */
[----:B------:R-:W-:Y:S02]  /*8600*/  LOP3.LUT R0, R0, 0x3fff, RZ, 0xc0, !PT ;  /* 0x00003fff00007812 */ /* 0x000fe400078ec0ff */
[----:B------:R-:W-:Y:S02]  /*8610*/  LOP3.LUT R3, R3, 0x3fff, RZ, 0xc0, !PT ;  /* 0x00003fff03037812 */ /* 0x000fe400078ec0ff */
[----:B------:R-:W-:Y:S01]  /*8620*/  LOP3.LUT R0, R0, 0x10000, RZ, 0xfc, !PT ;  /* 0x0001000000007812 */ /* 0x000fe200078efcff */
[----:B------:R-:W-:Y:S06]  /*8630*/  @P1 BRA `(.L_x_538) ;  /* 0x0000000000081947 */ /* 0x000fec0003800000 */
[----:B------:R-:W0:Y:S02]  /*8640*/  SYNCS.PHASECHK.TRANS64.TRYWAIT P1, [R15+URZ+0x28c30], R58 ;  /* 0x028c303a0f0075a7 */ /* 0x000e24000802017f */
[----:B0-----:R-:W-:Y:S05]  /*8650*/  @!P1 BRA `(.L_x_539) ;  /* 0x000000c4004c9947 */ /* 0x001fea0003800000 */
.L_x_538:
[----:B------:R-:W-:Y:S01]  /*8660*/  IMAD.MOV.U32 R5, RZ, RZ, 0x40000040 ;  /* 0x40000040ff057424 */ /* 0x000fe200078e00ff */
[----:B------:R-:W-:Y:S01]  /*8670*/  LOP3.LUT R4, R3, 0x10000, RZ, 0xfc, !PT ;  /* 0x0001000003047812 */ /* 0x000fe200078efcff */
[----:B------:R-:W-:Y:S01]  /*8680*/  IMAD.MOV.U32 R11, RZ, RZ, 0x40000040 ;  /* 0x40000040ff0b7424 */ /* 0x000fe200078e00ff */
[----:B------:R-:W-:Y:S01]  /*8690*/  LEA R10, R18, R0, 0x9 ;  /* 0x00000000120a7211 */ /* 0x000fe200078e48ff */
[----:B------:R-:W-:Y:S05]  /*86a0*/  WARPSYNC.ALL ;  /* 0x0000000000007948 */ /* 0x000fea0003800000 */
[C---:B------:R-:W-:Y:S01]  /*86b0*/  R2UR UR4, R4.reuse ;  /* 0x00000000040472ca */ /* 0x040fe200000e0000 */
[----:B-----5:R-:W-:Y:S01]  /*86c0*/  WARPGROUP.ARRIVE ;  /* 0x00000000000079c5 */ /* 0x020fe20000000000 */
[----:B------:R-:W-:Y:S01]  /*86d0*/  R2UR UR5, R5 ;  /* 0x00000000050572ca */ /* 0x000fe200000e0000 */
[----:B------:R-:W-:Y:S01]  /*86e0*/  VIADD R8, R4, 0x2 ;  /* 0x0000000204087836 */ /* 0x000fe20000000000 */
[C---:B------:R-:W-:Y:S01]  /*86f0*/  R2UR UR6, R10.reuse ;  /* 0x000000000a0672ca */ /* 0x040fe200000e0000 */
[----:B------:R-:W-:Y:S01]  /*8700*/  IMAD.MOV.U32 R9, RZ, RZ, 0x40000040 ;  /* 0x40000040ff097424 */ /* 0x000fe200078e00ff */
[----:B------:R-:W-:Y:S01]  /*8710*/  R2UR UR7, R11 ;  /* 0x000000000b0772ca */ /* 0x000fe200000e0000 */
[----:B------:R-:W-:Y:S01]  /*8720*/  IMAD.MOV.U32 R7, RZ, RZ, 0x40000040 ;  /* 0x40000040ff077424 */ /* 0x000fe200078e00ff */
[C---:B------:R-:W-:Y:S01]  /*8730*/  IADD3 R6, R10.reuse, 0x2, RZ ;  /* 0x000000020a067810 */ /* 0x040fe20007ffe0ff */
[----:B------:R-:W-:Y:S01]  /*8740*/  IMAD.MOV.U32 R13, RZ, RZ, 0x40000040 ;  /* 0x40000040ff0d7424 */ /* 0x000fe200078e00ff */
[C---:B------:R-:W-:Y:S01]  /*8750*/  IADD3 R12, R10.reuse, 0x4, RZ ;  /* 0x000000040a0c7810 */ /* 0x040fe20007ffe0ff */
[----:B------:R-:W-:Y:S01]  /*8760*/  IMAD.MOV.U32 R5, RZ, RZ, 0x40000040 ;  /* 0x40000040ff057424 */ /* 0x000fe200078e00ff */
[----:B------:R-:W-:Y:S01]  /*8770*/  IADD3 R10, R10, 0x6, RZ ;  /* 0x000000060a0a7810 */ /* 0x000fe20007ffe0ff */
[----:B------:R-:W-:Y:S01]  /*8780*/  IMAD.MOV.U32 R11, RZ, RZ, 0x40000040 ;  /* 0x40000040ff0b7424 */ /* 0x000fe200078e00ff */
[----:B------:R-:W1:Y:S01]  /*8790*/  S2R R60, SR_TID.X ;  /* 0x00000000003c7919 */ /* 0x000e620000002100 */
[----:B------:R-:W-:-:S04]  /*87a0*/  IMAD R3, R182, -0x40, R168 ;  /* 0xffffffc0b6037824 */ /* 0x000fc800078e02a8 */
[----:B------:R-:W-:Y:S01]  /*87b0*/  HGMMA.64x64x16.F32 R24, gdesc[UR4], RZ, !UPT, gsb0 ;  /* 0x00e00000041879f0 */ /* 0x000fe2000c0008ff */
[----:B------:R-:W-:Y:S02]  /*87c0*/  R2UR UR4, R8 ;  /* 0x00000000080472ca */ /* 0x000fe400000e0000 */
[----:B------:R-:W-:Y:S02]  /*87d0*/  R2UR UR5, R9 ;  /* 0x00000000090572ca */ /* 0x000fe400000e0000 */
[----:B------:R-:W-:Y:S01]  /*87e0*/  R2UR UR6, R6 ;  /* 0x00000000060672ca */ /* 0x000fe200000e0000 */
[----:B------:R-:W-:Y:S01]  /*87f0*/  VIADD R6, R4, 0x4 ;  /* 0x0000000404067836 */ /* 0x000fe20000000000 */
[----:B------:R-:W-:Y:S01]  /*8800*/  R2UR UR7, R7 ;  /* 0x00000000070772ca */ /* 0x000fe200000e0000 */
[----:B------:R-:W-:Y:S01]  /*8810*/  IMAD.MOV.U32 R7, RZ, RZ, 0x40000040 ;  /* 0x40000040ff077424 */ /* 0x000fe200078e00ff */
[----:B------:R-:W-:Y:S01]  /*8820*/  IADD3 R3, -R190, 0x40, R3 ;  /* 0x00000040be037810 */ /* 0x000fe20007ffe103 */
[----:B------:R-:W-:-:S03]  /*8830*/  VIADD R4, R4, 0x6 ;  /* 0x0000000604047836 */ /* 0x000fc60000000000 */
[C---:B------:R-:W-:Y:S02]  /*8840*/  ISETP.GT.AND P5, PT, R3.reuse, RZ, PT ;  /* 0x000000ff0300720c */ /* 0x040fe40003fa4270 */
[C---:B------:R-:W-:Y:S02]  /*8850*/  ISETP.GT.AND P4, PT, R3.reuse, 0x1, PT ;  /* 0x000000010300780c */ /* 0x040fe40003f84270 */
[C---:B------:R-:W-:Y:S02]  /*8860*/  ISETP.GT.AND P3, PT, R3.reuse, 0x8, PT ;  /* 0x000000080300780c */ /* 0x040fe40003f64270 */
[C---:B------:R-:W-:Y:S02]  /*8870*/  ISETP.GT.AND P2, PT, R3.reuse, 0x9, PT ;  /* 0x000000090300780c */ /* 0x040fe40003f44270 */
[C---:B------:R-:W-:Y:S02]  /*8880*/  ISETP.GT.AND P1, PT, R3.reuse, 0x10, PT ;  /* 0x000000100300780c */ /* 0x040fe40003f24270 */
[----:B------:R-:W-:-:S02]  /*8890*/  ISETP.GT.AND P6, PT, R3, 0x11, PT ;  /* 0x000000110300780c */ /* 0x000fc40003fc4270 */
[----:B-1----:R-:W-:Y:S01]  /*88a0*/  LOP3.LUT R60, R60, 0x7f, RZ, 0xc0, !PT ;  /* 0x0000007f3c3c7812 */ /* 0x002fe200078ec0ff */
[----:B------:R-:W-:Y:S02]  /*88b0*/  WARPGROUP.DEPBAR.LE gsb0, 0x0 ;  /* 0x00008000000079c5 */ /* 0x000fe40000010000 */
[----:B------:R-:W-:-:S06]  /*88c0*/  WARPGROUP.ARRIVE ;  /* 0x00000000000079c5 */ /* 0x000fcc0000000000 */
[----:B------:R-:W-:Y:S01]  /*88d0*/  HGMMA.64x64x16.F32 R24, gdesc[UR4], R24, gsb0 ;  /* 0x00e00000041879f0 */ /* 0x000fe20008000818 */
[----:B------:R-:W-:Y:S02]  /*88e0*/  R2UR UR4, R6 ;  /* 0x00000000060472ca */ /* 0x000fe400000e0000 */
[----:B------:R-:W-:Y:S02]  /*88f0*/  R2UR UR5, R7 ;  /* 0x00000000070572ca */ /* 0x000fe400000e0000 */
[----:B------:R-:W-:Y:S02]  /*8900*/  R2UR UR6, R12 ;  /* 0x000000000c0672ca */ /* 0x000fe400000e0000 */
[----:B------:R-:W-:Y:S01]  /*8910*/  R2UR UR7, R13 ;  /* 0x000000000d0772ca */ /* 0x000fe200000e0000 */
[----:B------:R-:W-:Y:S02]  /*8920*/  WARPGROUP.DEPBAR.LE gsb0, 0x0 ;  /* 0x00008000000079c5 */ /* 0x000fe40000010000 */
[----:B------:R-:W-:-:S10]  /*8930*/  WARPGROUP.ARRIVE ;  /* 0x00000000000079c5 */ /* 0x000fd40000000000 */
        /* <DEDUP_REMOVED lines=8> */
[----:B------:R-:W-:Y:S02]  /*89c0*/  ULDC UR4, c[0x0][0x988] ;  /* 0x0002620000047ab9 */ /* 0x000fe40000000800 */
        /* <DEDUP_REMOVED lines=50> */
[----:B------:R-:W-:Y:S02]  /*8cf0*/  FMNMX.FTZ R10, R79, R10, !PT ;  /* 0x0000000a4f0a7209 */ /* 0x000fe40007810000 */
[----:B------:R-:W-:Y:S02]  /*8d00*/  FSEL R45, R46, -INF , P1 ;  /* 0xff8000002e2d7808 */ /* 0x000fe40000800000 */
[----:B------:R-:W-:-:S02]  /*8d10*/  FMNMX.FTZ R14, R81, R10, !PT ;  /* 0x0000000a510e7209 */ /* 0x000fc40007810000 */
[----:B------:R-:W-:Y:S02]  /*8d20*/  FMNMX.FTZ R10, R13, R27, !PT ;  /* 0x0000001b0d0a7209 */ /* 0x000fe40007810000 */
[----:B------:R-:W-:Y:S01]  /*8d30*/  FSEL R47, R47, -INF , P6 ;  /* 0xff8000002f2f7808 */ /* 0x000fe20003000000 */
[----:B------:R-:W1:Y:S01]  /*8d40*/  SHFL.BFLY PT, R3, R14, 0x2, 0x1f ;  /* 0x0c401f000e037f89 */ /* 0x000e6200000e0000 */
[----:B------:R-:W-:Y:S02]  /*8d50*/  FMNMX.FTZ R10, R21, R10, !PT ;  /* 0x0000000a150a7209 */ /* 0x000fe40007810000 */
[----:B------:R-:W-:Y:S02]  /*8d60*/  FSEL R49, R50, -INF , P5 ;  /* 0xff80000032317808 */ /* 0x000fe40002800000 */
[----:B------:R-:W-:Y:S02]  /*8d70*/  FMNMX.FTZ R10, R31, R10, !PT ;  /* 0x0000000a1f0a7209 */ /* 0x000fe40007810000 */
[----:B------:R-:W-:-:S02]  /*8d80*/  FSEL R51, R51, -INF , P4 ;  /* 0xff80000033337808 */ /* 0x000fc40002000000 */
[----:B------:R-:W-:Y:S02]  /*8d90*/  FMNMX.FTZ R10, R33, R10, !PT ;  /* 0x0000000a210a7209 */ /* 0x000fe40007810000 */
[----:B------:R-:W-:Y:S02]  /*8da0*/  FSEL R53, R54, -INF , P3 ;  /* 0xff80000036357808 */ /* 0x000fe40001800000 */
[----:B------:R-:W-:Y:S02]  /*8db0*/  FMNMX.FTZ R10, R35, R10, !PT ;  /* 0x0000000a230a7209 */ /* 0x000fe40007810000 */
[----:B------:R-:W-:Y:S02]  /*8dc0*/  FSEL R55, R55, -INF , P2 ;  /* 0xff80000037377808 */ /* 0x000fe40001000000 */
[----:B------:R-:W-:Y:S01]  /*8dd0*/  FMNMX.FTZ R12, R37, R10, !PT ;  /* 0x0000000a250c7209 */ /* 0x000fe20007810000 */
[----:B------:R-:W-:-:S03]  /*8de0*/  IMAD.U32 R10, RZ, RZ, UR4 ;  /* 0x00000004ff0a7e24 */ /* 0x000fc6000f8e00ff */
[----:B------:R-:W-:Y:S02]  /*8df0*/  FMNMX.FTZ R12, R39, R12, !PT ;  /* 0x0000000c270c7209 */ /* 0x000fe40007810000 */
        /* <DEDUP_REMOVED lines=12> */
[----:B------:R-:W-:-:S05]  /*8ec0*/  FMUL.FTZ R14, R3, R10 ;  /* 0x0000000a030e7220 */ /* 0x000fca0000410000 */
[----:B------:R-:W-:-:S05]  /*8ed0*/  FSEL R20, R14, RZ, P1 ;  /* 0x000000ff0e147208 */ /* 0x000fca0000800000 */
[-CC-:B------:R-:W-:Y:S01]  /*8ee0*/  FFMA.FTZ R11, R11, R10.reuse, -R20.reuse ;  /* 0x0000000a0b0b7223 */ /* 0x180fe20000010814 */
[-CC-:B------:R-:W-:Y:S01]  /*8ef0*/  FFMA.FTZ R25, R25, R10.reuse, -R20.reuse ;  /* 0x0000000a19197223 */ /* 0x180fe20000010814 */
[-CC-:B------:R-:W-:Y:S01]  /*8f00*/  FFMA.FTZ R57, R57, R10.reuse, -R20.reuse ;  /* 0x0000000a39397223 */ /* 0x180fe20000010814 */
[-CC-:B------:R-:W-:Y:S01]  /*8f10*/  FFMA.FTZ R29, R29, R10.reuse, -R20.reuse ;  /* 0x0000000a1d1d7223 */ /* 0x180fe20000010814 */
[----:B------:R1:W-:Y:S01]  /*8f20*/  MUFU.EX2 R152, R11 ;  /* 0x0000000b00987308 */ /* 0x0003e20000000800 */
[-CC-:B------:R-:W-:Y:S01]  /*8f30*/  FFMA.FTZ R59, R59, R10.reuse, -R20.reuse ;  /* 0x0000000a3b3b7223 */ /* 0x180fe20000010814 */
[-CC-:B------:R-:W-:Y:S01]  /*8f40*/  FFMA.FTZ R61, R61, R10.reuse, -R20.reuse ;  /* 0x0000000a3d3d7223 */ /* 0x180fe20000010814 */
[-CC-:B------:R-:W-:Y:S01]  /*8f50*/  FFMA.FTZ R63, R63, R10.reuse, -R20.reuse ;  /* 0x0000000a3f3f7223 */ /* 0x180fe20000010814 */
[-CC-:B------:R-:W-:Y:S01]  /*8f60*/  FFMA.FTZ R65, R65, R10.reuse, -R20.reuse ;  /* 0x0000000a41417223 */ /* 0x180fe20000010814 */
[-CC-:B------:R-:W-:Y:S01]  /*8f70*/  FFMA.FTZ R67, R67, R10.reuse, -R20.reuse ;  /* 0x0000000a43437223 */ /* 0x180fe20000010814 */
[-CC-:B------:R-:W-:Y:S01]  /*8f80*/  FFMA.FTZ R69, R69, R10.reuse, -R20.reuse ;  /* 0x0000000a45457223 */ /* 0x180fe20000010814 */
[-CC-:B------:R-:W-:Y:S01]  /*8f90*/  FFMA.FTZ R71, R71, R10.reuse, -R20.reuse ;  /* 0x0000000a47477223 */ /* 0x180fe20000010814 */
[----:B------:R-:W2:Y:S01]  /*8fa0*/  MUFU.EX2 R25, R25 ;  /* 0x0000001900197308 */ /* 0x000ea20000000800 */
[----:B-1----:R-:W1:Y:S01]  /*8fb0*/  SHFL.BFLY PT, R11, R12, 0x2, 0x1f ;  /* 0x0c401f000c0b7f89 */ /* 0x002e6200000e0000 */
[-CC-:B------:R-:W-:Y:S01]  /*8fc0*/  FFMA.FTZ R73, R73, R10.reuse, -R20.reuse ;  /* 0x0000000a49497223 */ /* 0x180fe20000010814 */
[-CC-:B------:R-:W-:Y:S01]  /*8fd0*/  FFMA.FTZ R75, R75, R10.reuse, -R20.reuse ;  /* 0x0000000a4b4b7223 */ /* 0x180fe20000010814 */
[-CC-:B------:R-:W-:Y:S01]  /*8fe0*/  FFMA.FTZ R77, R77, R10.reuse, -R20.reuse ;  /* 0x0000000a4d4d7223 */ /* 0x180fe20000010814 */
[-CC-:B------:R-:W-:Y:S01]  /*8ff0*/  FFMA.FTZ R79, R79, R10.reuse, -R20.reuse ;  /* 0x0000000a4f4f7223 */ /* 0x180fe20000010814 */
[----:B------:R-:W-:-:S02]  /*9000*/  FFMA.FTZ R20, R81, R10, -R20 ;  /* 0x0000000a51147223 */ /* 0x000fc40000010814 */
[----:B------:R-:W4:Y:S08]  /*9010*/  MUFU.EX2 R57, R57 ;  /* 0x0000003900397308 */ /* 0x000f300000000800 */
[----:B------:R-:W0:Y:S08]  /*9020*/  MUFU.EX2 R154, R29 ;  /* 0x0000001d009a7308 */ /* 0x000e300000000800 */
[----:B------:R-:W-:Y:S01]  /*9030*/  MUFU.EX2 R59, R59 ;  /* 0x0000003b003b7308 */ /* 0x000fe20000000800 */
[----:B-1----:R-:W-:-:S05]  /*9040*/  FMNMX.FTZ R14, R12, R11, !PT ;  /* 0x0000000b0c0e7209 */ /* 0x002fca0007810000 */
[----:B------:R-:W1:Y:S02]  /*9050*/  SHFL.BFLY PT, R11, R14, 0x1, 0x1f ;  /* 0x0c201f000e0b7f89 */ /* 0x000e6400000e0000 */
[----:B------:R-:W-:Y:S08]  /*9060*/  MUFU.EX2 R156, R61 ;  /* 0x0000003d009c7308 */ /* 0x000ff00000000800 */
[----:B------:R-:W-:Y:S08]  /*9070*/  MUFU.EX2 R63, R63 ;  /* 0x0000003f003f7308 */ /* 0x000ff00000000800 */
[----:B------:R-:W-:Y:S01]  /*9080*/  MUFU.EX2 R158, R65 ;  /* 0x00000041009e7308 */ /* 0x000fe20000000800 */
[----:B-1----:R-:W-:-:S07]  /*9090*/  FMNMX.FTZ R11, R14, R11, !PT ;  /* 0x0000000b0e0b7209 */ /* 0x002fce0007810000 */
[----:B------:R-:W-:Y:S01]  /*90a0*/  MUFU.EX2 R67, R67 ;  /* 0x0000004300437308 */ /* 0x000fe20000000800 */
[C---:B------:R-:W-:Y:S01]  /*90b0*/  FSETP.NEU.FTZ.AND P1, PT, R11.reuse, -INF , PT ;  /* 0xff8000000b00780b */ /* 0x040fe20003f3d000 */
[----:B------:R-:W-:-:S05]  /*90c0*/  FMUL.FTZ R12, R11, R10 ;  /* 0x0000000a0b0c7220 */ /* 0x000fca0000410000 */
[----:B------:R-:W-:Y:S01]  /*90d0*/  FSEL R26, R12, RZ, P1 ;  /* 0x000000ff0c1a7208 */ /* 0x000fe20000800000 */
[----:B--2---:R-:W-:Y:S01]  /*90e0*/  FADD.FTZ R12, R152, R25 ;  /* 0x00000019980c7221 */ /* 0x004fe20000010000 */
[----:B------:R-:W-:Y:S01]  /*90f0*/  ISETP.NE.AND P1, PT, R60, RZ, PT ;  /* 0x000000ff3c00720c */ /* 0x000fe20003f25270 */
[----:B------:R-:W-:Y:S01]  /*9100*/  MUFU.EX2 R160, R69 ;  /* 0x0000004500a07308 */ /* 0x000fe20000000800 */
[----:B------:R-:W-:Y:S01]  /*9110*/  F2FP.F16.F32.PACK_AB R152, R25, R152 ;  /* 0x000000981998723e */ /* 0x000fe200000000ff */
[-CC-:B------:R-:W-:Y:S01]  /*9120*/  FFMA.FTZ R13, R13, R10.reuse, -R26.reuse ;  /* 0x0000000a0d0d7223 */ /* 0x180fe2000001081a */
[-CC-:B------:R-:W-:Y:S01]  /*9130*/  FFMA.FTZ R27, R27, R10.reuse, -R26.reuse ;  /* 0x0000000a1b1b7223 */ /* 0x180fe2000001081a */
[-CC-:B------:R-:W-:Y:S01]  /*9140*/  FFMA.FTZ R21, R21, R10.reuse, -R26.reuse ;  /* 0x0000000a15157223 */ /* 0x180fe2000001081a */
[-CC-:B------:R-:W-:Y:S01]  /*9150*/  FFMA.FTZ R31, R31, R10.reuse, -R26.reuse ;  /* 0x0000000a1f1f7223 */ /* 0x180fe2000001081a */
[-CC-:B------:R-:W-:Y:S01]  /*9160*/  FFMA.FTZ R33, R33, R10.reuse, -R26.reuse ;  /* 0x0000000a21217223 */ /* 0x180fe2000001081a */
[-CC-:B------:R-:W-:Y:S01]  /*9170*/  FFMA.FTZ R35, R35, R10.reuse, -R26.reuse ;  /* 0x0000000a23237223 */ /* 0x180fe2000001081a */
[----:B------:R-:W-:Y:S01]  /*9180*/  MUFU.EX2 R13, R13 ;  /* 0x0000000d000d7308 */ /* 0x000fe20000000800 */
[-CC-:B------:R-:W-:Y:S01]  /*9190*/  FFMA.FTZ R37, R37, R10.reuse, -R26.reuse ;  /* 0x0000000a25257223 */ /* 0x180fe2000001081a */
[-CC-:B------:R-:W-:Y:S01]  /*91a0*/  FFMA.FTZ R39, R39, R10.reuse, -R26.reuse ;  /* 0x0000000a27277223 */ /* 0x180fe2000001081a */
[-CC-:B------:R-:W-:Y:S01]  /*91b0*/  FFMA.FTZ R41, R41, R10.reuse, -R26.reuse ;  /* 0x0000000a29297223 */ /* 0x180fe2000001081a */
[-CC-:B------:R-:W-:Y:S01]  /*91c0*/  FFMA.FTZ R43, R43, R10.reuse, -R26.reuse ;  /* 0x0000000a2b2b7223 */ /* 0x180fe2000001081a */
[-CC-:B------:R-:W-:Y:S01]  /*91d0*/  FFMA.FTZ R45, R45, R10.reuse, -R26.reuse ;  /* 0x0000000a2d2d7223 */ /* 0x180fe2000001081a */
[-CC-:B------:R-:W-:Y:S01]  /*91e0*/  FFMA.FTZ R47, R47, R10.reuse, -R26.reuse ;  /* 0x0000000a2f2f7223 */ /* 0x180fe2000001081a */
[-CC-:B------:R-:W-:Y:S01]  /*91f0*/  FFMA.FTZ R49, R49, R10.reuse, -R26.reuse ;  /* 0x0000000a31317223 */ /* 0x180fe2000001081a */
[----:B------:R4:W1:Y:S01]  /*9200*/  MUFU.EX2 R28, R27 ;  /* 0x0000001b001c7308 */ /* 0x0008620000000800 */
[-CC-:B------:R-:W-:Y:S01]  /*9210*/  FFMA.FTZ R51, R51, R10.reuse, -R26.reuse ;  /* 0x0000000a33337223 */ /* 0x180fe2000001081a */
[-CC-:B------:R-:W-:Y:S01]  /*9220*/  FFMA.FTZ R53, R53, R10.reuse, -R26.reuse ;  /* 0x0000000a35357223 */ /* 0x180fe2000001081a */
[----:B------:R-:W-:-:S05]  /*9230*/  FFMA.FTZ R26, R55, R10, -R26 ;  /* 0x0000000a371a7223 */ /* 0x000fca000001081a */
[----:B------:R-:W2:Y:S01]  /*9240*/  MUFU.EX2 R21, R21 ;  /* 0x0000001500157308 */ /* 0x000ea20000000800 */
[----:B----4-:R-:W-:Y:S01]  /*9250*/  FADD.FTZ R27, R57, R12 ;  /* 0x0000000c391b7221 */ /* 0x010fe20000010000 */
[----:B------:R-:W-:-:S03]  /*9260*/  @!P1 IADD3 R12, R15, 0x28c40, RZ ;  /* 0x00028c400f0c9810 */ /* 0x000fc60007ffe0ff */
[----:B0-----:R-:W-:Y:S01]  /*9270*/  FADD.FTZ R42, R154, R27 ;  /* 0x0000001b9a2a7221 */ /* 0x001fe20000010000 */
[----:B------:R-:W-:Y:S02]  /*9280*/  @!P1 PRMT R12, RZ, 0x654, R12 ;  /* 0x00000654ff0c9816 */ /* 0x000fe4000000000c */
[----:B------:R-:W0:Y:S01]  /*9290*/  MUFU.EX2 R30, R31 ;  /* 0x0000001f001e7308 */ /* 0x000e220000000800 */
[----:B-1----:R-:W-:Y:S01]  /*92a0*/  FADD.FTZ R40, R13, R28 ;  /* 0x0000001c0d287221 */ /* 0x002fe20000010000 */
[----:B------:R-:W-:Y:S01]  /*92b0*/  FADD.FTZ R29, R59, R42 ;  /* 0x0000002a3b1d7221 */ /* 0x000fe20000010000 */
[----:B------:R1:W-:Y:S01]  /*92c0*/  @!P1 SYNCS.ARRIVE.TRANS64.RED.A1T0 RZ, [R12+URZ], RZ ;  /* 0x000000ff0cff99a7 */ /* 0x0003e2000810043f */
[----:B------:R-:W-:Y:S02]  /*92d0*/  F2FP.F16.F32.PACK_AB R153, R28, R13 ;  /* 0x0000000d1c99723e */ /* 0x000fe400000000ff */
[----:B------:R-:W-:Y:S01]  /*92e0*/  FADD.FTZ R42, R156, R29 ;  /* 0x0000001d9c2a7221 */ /* 0x000fe20000010000 */
[----:B------:R-:W-:Y:S01]  /*92f0*/  F2FP.F16.F32.PACK_AB R154, R154, R57 ;  /* 0x000000399a9a723e */ /* 0x000fe200000000ff */
[----:B------:R-:W4:Y:S01]  /*9300*/  MUFU.EX2 R33, R33 ;  /* 0x0000002100217308 */ /* 0x000f220000000800 */
[----:B--2---:R-:W-:Y:S01]  /*9310*/  FADD.FTZ R27, R21, R40 ;  /* 0x00000028151b7221 */ /* 0x004fe20000010000 */
[----:B------:R-:W-:Y:S01]  /*9320*/  FADD.FTZ R29, R63, R42 ;  /* 0x0000002a3f1d7221 */ /* 0x000fe20000010000 */
[----:B------:R-:W-:-:S03]  /*9330*/  F2FP.F16.F32.PACK_AB R156, R156, R59 ;  /* 0x0000003b9c9c723e */ /* 0x000fc600000000ff */
[C---:B------:R-:W-:Y:S01]  /*9340*/  FADD.FTZ R42, R158.reuse, R29 ;  /* 0x0000001d9e2a7221 */ /* 0x040fe20000010000 */
[----:B------:R-:W-:Y:S01]  /*9350*/  F2FP.F16.F32.PACK_AB R158, R158, R63 ;  /* 0x0000003f9e9e723e */ /* 0x000fe200000000ff */
[----:B------:R-:W2:Y:S01]  /*9360*/  MUFU.EX2 R32, R35 ;  /* 0x0000002300207308 */ /* 0x000ea20000000800 */
[C---:B0-----:R-:W-:Y:S01]  /*9370*/  FADD.FTZ R40, R30.reuse, R27 ;  /* 0x0000001b1e287221 */ /* 0x041fe20000010000 */
[----:B------:R-:W-:Y:S01]  /*9380*/  F2FP.F16.F32.PACK_AB R155, R30, R21 ;  /* 0x000000151e9b723e */ /* 0x000fe200000000ff */
[----:B------:R-:W-:Y:S06]  /*9390*/  BAR.SYNC.DEFER_BLOCKING 0xf, 0x100 ;  /* 0x03c4000000007b1d */ /* 0x000fec0000010000 */
[----:B------:R-:W0:Y:S01]  /*93a0*/  MUFU.EX2 R37, R37 ;  /* 0x0000002500257308 */ /* 0x000e220000000800 */
[----:B----4-:R-:W-:-:S07]  /*93b0*/  FADD.FTZ R27, R33, R40 ;  /* 0x00000028211b7221 */ /* 0x010fce0000010000 */
[----:B------:R-:W4:Y:S01]  /*93c0*/  MUFU.EX2 R34, R39 ;  /* 0x0000002700227308 */ /* 0x000f220000000800 */
[C---:B--2---:R-:W-:Y:S01]  /*93d0*/  FADD.FTZ R40, R32.reuse, R27 ;  /* 0x0000001b20287221 */ /* 0x044fe20000010000 */
[----:B------:R-:W-:Y:S01]  /*93e0*/  FADD.FTZ R27, R67, R42 ;  /* 0x0000002a431b7221 */ /* 0x000fe20000010000 */
[----:B------:R-:W-:-:S03]  /*93f0*/  F2FP.F16.F32.PACK_AB R157, R32, R33 ;  /* 0x00000021209d723e */ /* 0x000fc600000000ff */
[C---:B------:R-:W-:Y:S01]  /*9400*/  FADD.FTZ R42, R160.reuse, R27 ;  /* 0x0000001ba02a7221 */ /* 0x040fe20000010000 */
[----:B------:R-:W-:Y:S01]  /*9410*/  F2FP.F16.F32.PACK_AB R160, R160, R67 ;  /* 0x00000043a0a0723e */ /* 0x000fe200000000ff */
[----:B------:R-:W2:Y:S01]  /*9420*/  MUFU.EX2 R41, R41 ;  /* 0x0000002900297308 */ /* 0x000ea20000000800 */
[----:B0-----:R-:W-:Y:S01]  /*9430*/  FADD.FTZ R25, R37, R40 ;  /* 0x0000002825197221 */ /* 0x001fe20000010000 */
[----:B------:R0:W-:Y:S06]  /*9440*/  STSM.16.M88.4 [R194+0x26800], R152 ;  /* 0x02680098c2007844 */ /* 0x0001ec0000000200 */
[----:B------:R-:W3:Y:S01]  /*9450*/  MUFU.EX2 R36, R43 ;  /* 0x0000002b00247308 */ /* 0x000ee20000000800 */
[C---:B----4-:R-:W-:Y:S01]  /*9460*/  FADD.FTZ R40, R34.reuse, R25 ;  /* 0x0000001922287221 */ /* 0x050fe20000010000 */
[----:B------:R-:W-:-:S05]  /*9470*/  F2FP.F16.F32.PACK_AB R159, R34, R37 ;  /* 0x00000025229f723e */ /* 0x000fca00000000ff */
[----:B------:R0:W-:Y:S01]  /*9480*/  STSM.16.M88.4 [R195], R156 ;  /* 0x0000009cc3007844 */ /* 0x0001e20000000200 */
[----:B------:R-:W4:Y:S01]  /*9490*/  MUFU.EX2 R71, R71 ;  /* 0x0000004700477308 */ /* 0x000f220000000800 */
[----:B--2---:R-:W-:-:S07]  /*94a0*/  FADD.FTZ R13, R41, R40 ;  /* 0x00000028290d7221 */ /* 0x004fce0000010000 */
[----:B------:R-:W2:Y:S01]  /*94b0*/  MUFU.EX2 R45, R45 ;  /* 0x0000002d002d7308 */ /* 0x000ea20000000800 */
[C---:B---3--:R-:W-:Y:S01]  /*94c0*/  FADD.FTZ R28, R36.reuse, R13 ;  /* 0x0000000d241c7221 */ /* 0x048fe20000010000 */
[----:B------:R-:W-:-:S06]  /*94d0*/  F2FP.F16.F32.PACK_AB R161, R36, R41 ;  /* 0x0000002924a1723e */ /* 0x000fcc00000000ff */
[----:B------:R-:W3:Y:S01]  /*94e0*/  MUFU.EX2 R24, R73 ;  /* 0x0000004900187308 */ /* 0x000ee20000000800 */
[----:B----4-:R-:W-:-:S07]  /*94f0*/  FADD.FTZ R13, R71, R42 ;  /* 0x0000002a470d7221 */ /* 0x010fce0000010000 */
[----:B------:R-:W4:Y:S01]  /*9500*/  MUFU.EX2 R38, R47 ;  /* 0x0000002f00267308 */ /* 0x000f220000000800 */
[----:B--2---:R-:W-:-:S07]  /*9510*/  FADD.FTZ R21, R45, R28 ;  /* 0x0000001c2d157221 */ /* 0x004fce0000010000 */
[----:B------:R-:W-:Y:S01]  /*9520*/  MUFU.EX2 R75, R75 ;  /* 0x0000004b004b7308 */ /* 0x000fe20000000800 */
[C---:B---3--:R-:W-:Y:S01]  /*9530*/  F2FP.F16.F32.PACK_AB R162, R24.reuse, R71 ;  /* 0x0000004718a2723e */ /* 0x048fe200000000ff */
[----:B------:R-:W-:-:S06]  /*9540*/  FADD.FTZ R24, R24, R13 ;  /* 0x0000000d18187221 */ /* 0x000fcc0000010000 */
[----:B------:R-:W2:Y:S01]  /*9550*/  MUFU.EX2 R14, R77 ;  /* 0x0000004d000e7308 */ /* 0x000ea20000000800 */
[C---:B----4-:R-:W-:Y:S01]  /*9560*/  F2FP.F16.F32.PACK_AB R163, R38.reuse, R45 ;  /* 0x0000002d26a3723e */ /* 0x050fe200000000ff */
[----:B------:R-:W-:-:S04]  /*9570*/  FADD.FTZ R38, R38, R21 ;  /* 0x0000001526267221 */ /* 0x000fc80000010000 */
[----:B------:R0:W-:Y:S02]  /*9580*/  STSM.16.M88.4 [R197], R160 ;  /* 0x000000a0c5007844 */ /* 0x0001e40000000200 */
[----:B------:R-:W-:Y:S08]  /*9590*/  MUFU.EX2 R49, R49 ;  /* 0x0000003100317308 */ /* 0x000ff00000000800 */
[----:B-1----:R-:W1:Y:S01]  /*95a0*/  MUFU.EX2 R12, R51 ;  /* 0x00000033000c7308 */ /* 0x002e620000000800 */
[----:B--2---:R-:W-:Y:S01]  /*95b0*/  F2FP.F16.F32.PACK_AB R164, R14, R75 ;  /* 0x0000004b0ea4723e */ /* 0x004fe200000000ff */
[----:B------:R-:W-:-:S04]  /*95c0*/  FADD.FTZ R75, R75, R24 ;  /* 0x000000184b4b7221 */ /* 0x000fc80000010000 */
[----:B------:R-:W-:Y:S02]  /*95d0*/  FADD.FTZ R14, R14, R75 ;  /* 0x0000004b0e0e7221 */ /* 0x000fe40000010000 */
[----:B------:R-:W-:Y:S08]  /*95e0*/  MUFU.EX2 R79, R79 ;  /* 0x0000004f004f7308 */ /* 0x000ff00000000800 */
[----:B------:R-:W2:Y:S01]  /*95f0*/  MUFU.EX2 R20, R20 ;  /* 0x0000001400147308 */ /* 0x000ea20000000800 */
[----:B-1----:R-:W-:Y:S01]  /*9600*/  F2FP.F16.F32.PACK_AB R165, R12, R49 ;  /* 0x000000310ca5723e */ /* 0x002fe200000000ff */
[----:B------:R-:W-:-:S04]  /*9610*/  FADD.FTZ R49, R49, R38 ;  /* 0x0000002631317221 */ /* 0x000fc80000010000 */
[----:B------:R-:W-:Y:S02]  /*9620*/  FADD.FTZ R12, R12, R49 ;  /* 0x000000310c0c7221 */ /* 0x000fe40000010000 */
[----:B------:R-:W1:Y:S08]  /*9630*/  MUFU.EX2 R53, R53 ;  /* 0x0000003500357308 */ /* 0x000e700000000800 */
[----:B------:R-:W3:Y:S01]  /*9640*/  MUFU.EX2 R26, R26 ;  /* 0x0000001a001a7308 */ /* 0x000ee20000000800 */
[----:B--2---:R-:W-:Y:S01]  /*9650*/  F2FP.F16.F32.PACK_AB R166, R20, R79 ;  /* 0x0000004f14a6723e */ /* 0x004fe200000000ff */
[----:B------:R-:W-:Y:S01]  /*9660*/  FADD.FTZ R79, R79, R14 ;  /* 0x0000000e4f4f7221 */ /* 0x000fe20000010000 */
[----:B-1----:R-:W-:-:S03]  /*9670*/  FADD.FTZ R13, R53, R12 ;  /* 0x0000000c350d7221 */ /* 0x002fc60000010000 */
[----:B------:R-:W-:Y:S01]  /*9680*/  FADD.FTZ R12, R20, R79 ;  /* 0x0000004f140c7221 */ /* 0x000fe20000010000 */
[C---:B---3--:R-:W-:Y:S01]  /*9690*/  F2FP.F16.F32.PACK_AB R167, R26.reuse, R53 ;  /* 0x000000351aa7723e */ /* 0x048fe200000000ff */
[----:B------:R-:W-:-:S04]  /*96a0*/  FADD.FTZ R13, R26, R13 ;  /* 0x0000000d1a0d7221 */ /* 0x000fc80000010000 */
[----:B------:R0:W-:Y:S01]  /*96b0*/  STSM.16.M88.4 [R196], R164 ;  /* 0x000000a4c4007844 */ /* 0x0001e20000000200 */
[----:B------:R-:W-:Y:S05]  /*96c0*/  @!P0 BRA `(.L_x_540) ;  /* 0x0000000000048947 */ /* 0x000fea0003800000 */
[----:B------:R-:W-:Y:S01]  /*96d0*/  BPT.TRAP 0x1 ;  /* 0x000000040000795c */ /* 0x000fe20000300000 */
.L_x_540:
[----:B------:R1:W2:Y:S01]  /*96e0*/  SYNCS.PHASECHK.TRANS64.TRYWAIT P2, [R15+URZ+0x28c50], R58 ;  /* 0x028c503a0f0075a7 */ /* 0x0002a2000804017f */
[----:B------:R-:W-:Y:S05]  /*96f0*/  @!P0 BRA `(.L_x_541) ;  /* 0x0000000000048947 */ /* 0x000fea0003800000 */
[----:B------:R-:W-:Y:S01]  /*9700*/  BPT.TRAP 0x1 ;  /* 0x000000040000795c */ /* 0x000fe20000300000 */
.L_x_541:
[----:B------:R-:W-:Y:S01]  /*9710*/  LOP3.LUT R14, R56, 0x2000000, RZ, 0xfc, !PT ;  /* 0x02000000380e7812 */ /* 0x000fe200078efcff */
[----:B------:R-:W-:Y:S01]  /*9720*/  ULDC UR36, c[0x0][0x988] ;  /* 0x0002620000247ab9 */ /* 0x000fe20000000800 */
[----:B------:R-:W-:Y:S01]  /*9730*/  BSSY B0, `(.L_x_542) ;  /* 0x0000006000007945 */ /* 0x000fe20003800000 */
[----:B------:R-:W-:Y:S02]  /*9740*/  IMAD.MOV.U32 R21, RZ, RZ, 0x40000040 ;  /* 0x40000040ff157424 */ /* 0x000fe400078e00ff */
[----:B------:R-:W-:Y:S01]  /*9750*/  IMAD R20, R18, 0x1000, R14 ;  /* 0x0000100012147824 */ /* 0x000fe200078e020e */
[----:B--2---:R-:W-:Y:S06]  /*9760*/  @P2 BRA `(.L_x_543) ;  /* 0x0000000000082947 */ /* 0x004fec0003800000 */
[----:B------:R-:W2:Y:S02]  /*9770*/  SYNCS.PHASECHK.TRANS64.TRYWAIT P2, [R15+URZ+0x28c50], R58 ;  /* 0x028c503a0f0075a7 */ /* 0x000ea4000804017f */
[----:B--2---:R-:W-:Y:S05]  /*9780*/  @!P2 BRA `(.L_x_544) ;  /* 0x000000b40014a947 */ /* 0x004fea0003800000 */
.L_x_543:
[----:B------:R-:W-:Y:S05]  /*9790*/  BSYNC B0 ;  /* 0x0000000000007941 */ /* 0x000fea0003800000 */
.L_x_542:
[----:B------:R-:W-:Y:S01]  /*97a0*/  R2UR UR6, R20 ;  /* 0x00000000140672ca */ /* 0x000fe200000e0000 */
[----:B-12---:R-:W-:Y:S01]  /*97b0*/  WARPGROUP.ARRIVE ;  /* 0x00000000000079c5 */ /* 0x006fe20000000000 */
[----:B------:R-:W-:Y:S01]  /*97c0*/  R2UR UR7, R21 ;  /* 0x00000000150772ca */ /* 0x000fe200000e0000 */
[----:B------:R-:W-:Y:S01]  /*97d0*/  @!P1 VIADD R15, R15, 0x28c60 ;  /* 0x00028c600f0f9836 */ /* 0x000fe20000000000 */
[----:B------:R-:W-:Y:S01]  /*97e0*/  MOV R21, 0x40000040 ;  /* 0x4000004000157802 */ /* 0x000fe20000000f00 */
[----:B------:R-:W-:Y:S01]  /*97f0*/  BSSY B0, `(.L_x_545) ;  /* 0x00001cb000007945 */ /* 0x000fe20003800000 */
[----:B------:R-:W-:Y:S02]  /*9800*/  ISETP.GE.AND P2, PT, R168, 0x41, PT ;  /* 0x00000041a800780c */ /* 0x000fe40003f46270 */
[----:B------:R-:W-:-:S07]  /*9810*/  @!P1 PRMT R15, RZ, 0x654, R15 ;  /* 0x00000654ff0f9816 */ /* 0x000fce000000000f */
[----:B------:R-:W-:Y:S03]  /*9820*/  HGMMA.64x256x16.F32 R24, R152, gdesc[UR4].tnspB, RZ, !UPT, gsb0 ;  /* 0x43e0000498187df0 */ /* 0x000fe6000c0008ff */
[----:B------:R-:W-:Y:S02]  /*9830*/  WARPGROUP.DEPBAR.LE gsb0, 0x0 ;  /* 0x00008000000079c5 */ /* 0x000fe40000010000 */
[----:B0-----:R-:W-:Y:S01]  /*9840*/  VIADD R152, R20, 0x80 ;  /* 0x0000008014987836 */ /* 0x001fe20000000000 */
[----:B------:R-:W-:Y:S01]  /*9850*/  MOV R153, 0x40000040 ;  /* 0x4000004000997802 */ /* 0x000fe20000000f00 */
[----:B------:R-:W-:-:S03]  /*9860*/  WARPGROUP.ARRIVE ;  /* 0x00000000000079c5 */ /* 0x000fc60000000000 */
[----:B------:R-:W-:Y:S01]  /*9870*/  R2UR UR6, R152 ;  /* 0x00000000980672ca */ /* 0x000fe200000e0000 */
[C---:B------:R-:W-:Y:S01]  /*9880*/  VIADD R152, R20.reuse, 0x100 ;  /* 0x0000010014987836 */ /* 0x040fe20000000000 */
[----:B------:R-:W-:Y:S01]  /*9890*/  R2UR UR7, R153 ;  /* 0x00000000990772ca */ /* 0x000fe200000e0000 */
[----:B------:R-:W-:Y:S02]  /*98a0*/  IMAD.MOV.U32 R153, RZ, RZ, 0x40000040 ;  /* 0x40000040ff997424 */ /* 0x000fe400078e00ff */
[----:B------:R-:W-:-:S13]  /*98b0*/  VIADD R20, R20, 0x180 ;  /* 0x0000018014147836 */ /* 0x000fda0000000000 */
[----:B------:R-:W-:Y:S01]  /*98c0*/  HGMMA.64x256x16.F32 R24, R156, gdesc[UR4].tnspB, R24, gsb0 ;  /* 0x43e000049c187df0 */ /* 0x000fe20008000818 */
[----:B------:R-:W-:Y:S02]  /*98d0*/  R2UR UR6, R152 ;  /* 0x00000000980672ca */ /* 0x000fe400000e0000 */
[----:B------:R-:W-:Y:S01]  /*98e0*/  R2UR UR7, R153 ;  /* 0x00000000990772ca */ /* 0x000fe200000e0000 */
[----:B------:R-:W-:Y:S02]  /*98f0*/  WARPGROUP.DEPBAR.LE gsb0, 0x0 ;  /* 0x00008000000079c5 */ /* 0x000fe40000010000 */
[----:B------:R-:W-:-:S15]  /*9900*/  WARPGROUP.ARRIVE ;  /* 0x00000000000079c5 */ /* 0x000fde0000000000 */
[----:B------:R-:W-:-:S07]  /*9910*/  NOP ;  /* 0x0000000000007918 */ /* 0x000fce0000000000 */
[----:B------:R-:W-:Y:S01]  /*9920*/  HGMMA.64x256x16.F32 R24, R160, gdesc[UR4].tnspB, R24, gsb0 ;  /* 0x43e00004a0187df0 */ /* 0x000fe20008000818 */
[----:B------:R-:W-:Y:S02]  /*9930*/  R2UR UR6, R20 ;  /* 0x00000000140672ca */ /* 0x000fe400000e0000 */
[----:B------:R-:W-:Y:S01]  /*9940*/  R2UR UR7, R21 ;  /* 0x00000000150772ca */ /* 0x000fe200000e0000 */
[----:B------:R-:W-:Y:S02]  /*9950*/  WARPGROUP.DEPBAR.LE gsb0, 0x0 ;  /* 0x00008000000079c5 */ /* 0x000fe40000010000 */
[----:B------:R-:W-:-:S15]  /*9960*/  WARPGROUP.ARRIVE ;  /* 0x00000000000079c5 */ /* 0x000fde0000000000 */
[----:B------:R-:W-:-:S07]  /*9970*/  NOP ;  /* 0x0000000000007918 */ /* 0x000fce0000000000 */
[----:B------:R-:W-:Y:S03]  /*9980*/  HGMMA.64x256x16.F32 R24, R164, gdesc[UR4].tnspB, R24, gsb0 ;  /* 0x43e00004a4187df0 */ /* 0x000fe60008000818 */
[----:B------:R-:W-:Y:S02]  /*9990*/  WARPGROUP.DEPBAR.LE gsb0, 0x0 ;  /* 0x00008000000079c5 */ /* 0x000fe40000010000 */
[----:B------:R-:W-:Y:S01]  /*99a0*/  @!PT LDS RZ, [RZ] ;  /* 0x00000000fffff984 */ /* 0x000fe20000000800 */
[----:B------:R-:W-:Y:S01]  /*99b0*/  @!PT LDS RZ, [RZ] ;  /* 0x00000000fffff984 */ /* 0x000fe20000000800 */
[----:B------:R-:W-:Y:S01]  /*99c0*/  @!PT LDS RZ, [RZ] ;  /* 0x00000000fffff984 */ /* 0x000fe20000000800 */
[----:B------:R-:W-:Y:S01]  /*99d0*/  @!PT LDS RZ, [RZ] ;  /* 0x00000000fffff984 */ /* 0x000fe20000000800 */
[----:B------:R0:W-:Y:S06]  /*99e0*/  MEMBAR.ALL.CTA ;  /* 0x0000000000007992 */ /* 0x0001ec0000008000 */
[----:B0-----:R-:W0:Y:S02]  /*99f0*/  FENCE.VIEW.ASYNC.S ;  /* 0x00000000000073c6 */ /* 0x001e240000000000 */
[----:B0-----:R-:W-:Y:S01]  /*9a00*/  NOP ;  /* 0x0000000000007918 */ /* 0x001fe20000000000 */
[----:B------:R-:W-:Y:S06]  /*9a10*/  BAR.ARV 0xe, 0x100 ;  /* 0x0384000000007b1d */ /* 0x000fec0000002000 */
[----:B------:R0:W-:Y:S01]  /*9a20*/  @!P1 SYNCS.ARRIVE.TRANS64.RED.A1T0 RZ, [R15+URZ], RZ ;  /* 0x000000ff0fff99a7 */ /* 0x0001e2000810043f */
[----:B------:R-:W-:Y:S05]  /*9a30*/  @!P2 BRA `(.L_x_546) ;  /* 0x000000180098a947 */ /* 0x000fea0003800000 */
[----:B------:R-:W-:Y:S01]  /*9a40*/  VIADD R211, R182, 0xfffffffe ;  /* 0xfffffffeb6d37836 */ /* 0x000fe20000000000 */
[----:B------:R-:W-:Y:S01]  /*9a50*/  MOV R219, R3 ;  /* 0x0000000300db7202 */ /* 0x000fe20000000f00 */
[----:B------:R-:W-:Y:S02]  /*9a60*/  IMAD.MOV.U32 R218, RZ, RZ, R11 ;  /* 0x000000ffffda7224 */ /* 0x000fe400078e000b */
[----:B------:R-:W-:-:S07]  /*9a70*/  IMAD.MOV.U32 R217, RZ, RZ, R18 ;  /* 0x000000ffffd97224 */ /* 0x000fce00078e0012 */
.L_x_557:
[----:B------:R-:W-:Y:S01]  /*9a80*/  VIADD R18, R217, 0x1 ;  /* 0x00000001d9127836 */ /* 0x000fe20000000000 */
[C---:B------:R-:W-:Y:S01]  /*9a90*/  ISETP.GT.AND P2, PT, R211.reuse, RZ, PT ;  /* 0x000000ffd300720c */ /* 0x040fe20003f44270 */
[----:B------:R-:W-:-:S03]  /*9aa0*/  VIADD R211, R211, 0xffffffff ;  /* 0xffffffffd3d37836 */ /* 0x000fc60000000000 */
[----:B------:R-:W-:-:S04]  /*9ab0*/  ISETP.NE.AND P3, PT, R18, 0x2, PT ;  /* 0x000000021200780c */ /* 0x000fc80003f65270 */
[----:B------:R-:W-:Y:S02]  /*9ac0*/  SEL R10, RZ, 0x1, P3 ;  /* 0x00000001ff0a7807 */ /* 0x000fe40001800000 */
[----:B------:R-:W-:Y:S02]  /*9ad0*/  SEL R18, R18, RZ, P3 ;  /* 0x000000ff12127207 */ /* 0x000fe40001800000 */
[----:B------:R-:W-:Y:S01]  /*9ae0*/  LOP3.LUT R23, R23, R10, RZ, 0x3c, !PT ;  /* 0x0000000a17177212 */ /* 0x000fe200078e3cff */
[----:B-1----:R-:W-:Y:S06]  /*9af0*/  @!P0 BRA `(.L_x_547) ;  /* 0x0000000000048947 */ /* 0x002fec0003800000 */
[----:B------:R-:W-:Y:S01]  /*9b00*/  BPT.TRAP 0x1 ;  /* 0x000000040000795c */ /* 0x000fe20000300000 */
.L_x_547:
[----:B0-----:R-:W-:Y:S02]  /*9b10*/  LEA R15, R18, R2, 0x3 ;  /* 0x00000002120f7211 */ /* 0x001fe400078e18ff */
[----:B------:R-:W-:-:S04]  /*9b20*/  SHF.L.U32 R213, R23, 0x1f, RZ ;  /* 0x0000001f17d57819 */ /* 0x000fc800000006ff */
[----:B------:R0:W1:Y:S01]  /*9b30*/  SYNCS.PHASECHK.TRANS64.TRYWAIT P3, [R15+URZ+0x28c30], R213 ;  /* 0x028c30d50f0075a7 */ /* 0x000062000806017f */
[----:B------:R-:W-:Y:S05]  /*9b40*/  @!P0 BRA `(.L_x_548) ;  /* 0x0000000000048947 */ /* 0x000fea0003800000 */
[----:B------:R-:W-:Y:S01]  /*9b50*/  BPT.TRAP 0x1 ;  /* 0x000000040000795c */ /* 0x000fe20000300000 */
.L_x_548:
[----:B------:R-:W-:Y:S01]  /*9b60*/  VIADD R3, R2, 0x20400 ;  /* 0x0002040002037836 */ /* 0x000fe20000000000 */
[----:B------:R-:W-:Y:S01]  /*9b70*/  BSSY B1, `(.L_x_549) ;  /* 0x0000009000017945 */ /* 0x000fe20003800000 */
[----:B------:R-:W-:Y:S02]  /*9b80*/  IMAD R10, R18, 0x200, R0 ;  /* 0x00000200120a7824 */ /* 0x000fe400078e0200 */
[----:B------:R-:W-:Y:S01]  /*9b90*/  IMAD.MOV.U32 R11, RZ, RZ, 0x40000040 ;  /* 0x40000040ff0b7424 */ /* 0x000fe200078e00ff */
[----:B------:R-:W-:-:S04]  /*9ba0*/  SHF.R.U32.HI R3, RZ, 0x4, R3 ;  /* 0x00000004ff037819 */ /* 0x000fc80000011603 */
[----:B------:R-:W-:-:S04]  /*9bb0*/  LOP3.LUT R3, R3, 0x3fff, RZ, 0xc0, !PT ;  /* 0x00003fff03037812 */ /* 0x000fc800078ec0ff */
[----:B------:R-:W-:Y:S01]  /*9bc0*/  LOP3.LUT R20, R3, 0x10000, RZ, 0xfc, !PT ;  /* 0x0001000003147812 */ /* 0x000fe200078efcff */
[----:B-1----:R-:W-:Y:S06]  /*9bd0*/  @P3 BRA `(.L_x_550) ;  /* 0x0000000000083947 */ /* 0x002fec0003800000 */
[----:B------:R-:W1:Y:S02]  /*9be0*/  SYNCS.PHASECHK.TRANS64.TRYWAIT P3, [R15+URZ+0x28c30], R213 ;  /* 0x028c30d50f0075a7 */ /* 0x000e64000806017f */
[----:B-1----:R-:W-:Y:S05]  /*9bf0*/  @!P3 BRA `(.L_x_551) ;  /* 0x000000b0000cb947 */ /* 0x002fea0003800000 */
.L_x_550:
[----:B------:R-:W-:Y:S05]  /*9c00*/  BSYNC B1 ;  /* 0x0000000000017941 */ /* 0x000fea0003800000 */
.L_x_549:
[----:B------:R-:W-:Y:S01]  /*9c10*/  MOV R21, 0x40000040 ;  /* 0x4000004000157802 */ /* 0x000fe20000000f00 */
[----:B------:R-:W-:Y:S01]  /*9c20*/  WARPGROUP.ARRIVE ;  /* 0x00000000000079c5 */ /* 0x000fe20000000000 */
[----:B------:R-:W-:Y:S02]  /*9c30*/  R2UR UR6, R10 ;  /* 0x000000000a0672ca */ /* 0x000fe400000e0000 */
[----:B------:R-:W-:Y:S01]  /*9c40*/  R2UR UR7, R11 ;  /* 0x000000000b0772ca */ /* 0x000fe200000e0000 */
[----:B------:R-:W-:Y:S01]  /*9c50*/  IMAD.MOV.U32 R11, RZ, RZ, 0x40000040 ;  /* 0x40000040ff0b7424 */ /* 0x000fe200078e00ff */
[----:B------:R-:W-:Y:S01]  /*9c60*/  R2UR UR4, R20 ;  /* 0x00000000140472ca */ /* 0x000fe200000e0000 */
[----:B------:R-:W-:Y:S01]  /*9c70*/  VIADD R20, R10, 0x2 ;  /* 0x000000020a147836 */ /* 0x000fe20000000000 */
[----:B------:R-:W-:Y:S01]  /*9c80*/  R2UR UR5, R21 ;  /* 0x00000000150572ca */ /* 0x000fe200000e0000 */
[----:B------:R-:W-:Y:S01]  /*9c90*/  IMAD.MOV.U32 R21, RZ, RZ, 0x40000040 ;  /* 0x40000040ff157424 */ /* 0x000fe200078e00ff */
[----:B------:R-:W-:-:S04]  /*9ca0*/  IADD3 R223, -R191, RZ, RZ ;  /* 0x000000ffbfdf7210 */ /* 0x000fc80007ffe1ff */
[----:B------:R-:W-:-:S07]  /*9cb0*/  ISETP.NE.AND P3, PT, R190, R223, PT ;  /* 0x000000dfbe00720c */ /* 0x000fce0003f65270 */
[----:B------:R-:W-:Y:S01]  /*9cc0*/  HGMMA.64x64x16.F32 R152, gdesc[UR4], RZ, !UPT, gsb0 ;  /* 0x00e00000049879f0 */ /* 0x000fe2000c0008ff */
[----:B------:R-:W-:Y:S01]  /*9cd0*/  R2UR UR6, R20 ;  /* 0x00000000140672ca */ /* 0x000fe200000e0000 */
[C---:B------:R-:W-:Y:S01]  /*9ce0*/  VIADD R20, R10.reuse, 0x4 ;  /* 0x000000040a147836 */ /* 0x040fe20000000000 */
[----:B------:R-:W-:Y:S01]  /*9cf0*/  R2UR UR7, R21 ;  /* 0x00000000150772ca */ /* 0x000fe200000e0000 */
[----:B------:R-:W-:Y:S01]  /*9d00*/  VIADD R10, R10, 0x6 ;  /* 0x000000060a0a7836 */ /* 0x000fe20000000000 */
[----:B------:R-:W-:Y:S01]  /*9d10*/  R2UR UR4, R8 ;  /* 0x00000000080472ca */ /* 0x000fe200000e0000 */
[----:B------:R-:W-:Y:S01]  /*9d20*/  @!P3 IMAD R217, R217, 0x40, R188 ;  /* 0x00000040d9d9b824 */ /* 0x000fe200078e02bc */
[----:B------:R-:W-:Y:S02]  /*9d30*/  R2UR UR5, R9 ;  /* 0x00000000090572ca */ /* 0x000fe400000e0000 */
[----:B------:R-:W-:Y:S01]  /*9d40*/  MOV R21, 0x40000040 ;  /* 0x4000004000157802 */ /* 0x000fe20000000f00 */
[----:B------:R-:W-:Y:S01]  /*9d50*/  @!P3 IMAD R217, R217, 0x4, R2 ;  /* 0x00000004d9d9b824 */ /* 0x000fe200078e0202 */
[----:B------:R-:W-:-:S02]  /*9d60*/  WARPGROUP.DEPBAR.LE gsb0, 0x0 ;  /* 0x00008000000079c5 */ /* 0x000fc40000010000 */
[----:B------:R-:W-:-:S07]  /*9d70*/  WARPGROUP.ARRIVE ;  /* 0x00000000000079c5 */ /* 0x000fce0000000000 */
        /* <DEDUP_REMOVED lines=14> */
[----:B------:R-:W-:Y:S03]  /*9e60*/  HGMMA.64x64x16.F32 R152, gdesc[UR4], R152, gsb0 ;  /* 0x00e00000049879f0 */ /* 0x000fe60008000898 */
        /* <DEDUP_REMOVED lines=17> */
[----:B------:R-:W2:Y:S02]  /*9f80*/  SHFL.BFLY PT, R10, R21, 0x2, 0x1f ;  /* 0x0c401f00150a7f89 */ /* 0x000ea400000e0000 */
[----:B--2---:R-:W-:Y:S02]  /*9f90*/  FMNMX.FTZ R220, R21, R10, !PT ;  /* 0x0000000a15dc7209 */ /* 0x004fe40007810000 */
[----:B------:R-:W-:-:S03]  /*9fa0*/  FMNMX.FTZ R10, R154, R218, !PT ;  /* 0x000000da9a0a7209 */ /* 0x000fc60007810000 */
[----:B------:R-:W2:Y:S01]  /*9fb0*/  SHFL.BFLY PT, R221, R220, 0x1, 0x1f ;  /* 0x0c201f00dcdd7f89 */ /* 0x000ea200000e0000 */
[----:B------:R-:W-:-:S04]  /*9fc0*/  FMNMX.FTZ R3, R155, R10, !PT ;  /* 0x0000000a9b037209 */ /* 0x000fc80007810000 */
[----:B------:R-:W-:-:S04]  /*9fd0*/  FMNMX.FTZ R10, R158, R3, !PT ;  /* 0x000000039e0a7209 */ /* 0x000fc80007810000 */
[----:B------:R-:W-:Y:S01]  /*9fe0*/  FMNMX.FTZ R11, R159, R10, !PT ;  /* 0x0000000a9f0b7209 */ /* 0x000fe20007810000 */
[----:B------:R-:W-:-:S03]  /*9ff0*/  IMAD.U32 R10, RZ, RZ, UR36 ;  /* 0x00000024ff0a7e24 */ /* 0x000fc6000f8e00ff */
[----:B------:R-:W-:-:S04]  /*a000*/  FMNMX.FTZ R20, R162, R11, !PT ;  /* 0x0000000ba2147209 */ /* 0x000fc80007810000 */
[----:B------:R-:W-:-:S04]  /*a010*/  FMNMX.FTZ R11, R163, R20, !PT ;  /* 0x00000014a30b7209 */ /* 0x000fc80007810000 */
[----:B------:R-:W-:Y:S02]  /*a020*/  FMNMX.FTZ R20, R166, R11, !PT ;  /* 0x0000000ba6147209 */ /* 0x000fe40007810000 */
[----:B--2---:R-:W-:Y:S02]  /*a030*/  FMNMX.FTZ R3, R220, R221, !PT ;  /* 0x000000dddc037209 */ /* 0x004fe40007810000 */
[----:B------:R-:W-:-:S03]  /*a040*/  FMNMX.FTZ R11, R167, R20, !PT ;  /* 0x00000014a70b7209 */ /* 0x000fc60007810000 */
[----:B------:R-:W-:Y:S01]  /*a050*/  FADD.FTZ R219, -R3, R219 ;  /* 0x000000db03db7221 */ /* 0x000fe20000010100 */
[----:B------:R-:W-:-:S03]  /*a060*/  FMNMX.FTZ R20, R170, R11, !PT ;  /* 0x0000000baa147209 */ /* 0x000fc60007810000 */
[----:B------:R-:W-:Y:S01]  /*a070*/  FMUL.FTZ R21, R219, R10 ;  /* 0x0000000adb157220 */ /* 0x000fe20000410000 */
[----:B------:R-:W-:Y:S01]  /*a080*/  FMNMX.FTZ R11, R171, R20, !PT ;  /* 0x00000014ab0b7209 */ /* 0x000fe20007810000 */
[----:B------:R-:W-:-:S03]  /*a090*/  FMUL.FTZ R219, R3, R10 ;  /* 0x0000000a03db7220 */ /* 0x000fc60000410000 */
[----:B------:R-:W-:Y:S01]  /*a0a0*/  FMNMX.FTZ R20, R174, R11, !PT ;  /* 0x0000000bae147209 */ /* 0x000fe20007810000 */
[-CC-:B------:R-:W-:Y:S01]  /*a0b0*/  FFMA.FTZ R152, R152, R10.reuse, -R219.reuse ;  /* 0x0000000a98987223 */ /* 0x180fe200000108db */
[-CC-:B------:R-:W-:Y:S01]  /*a0c0*/  FFMA.FTZ R153, R153, R10.reuse, -R219.reuse ;  /* 0x0000000a99997223 */ /* 0x180fe200000108db */
[--C-:B------:R-:W-:Y:S01]  /*a0d0*/  FFMA.FTZ R156, R156, R10, -R219.reuse ;  /* 0x0000000a9c9c7223 */ /* 0x100fe200000108db */
[----:B------:R-:W-:Y:S01]  /*a0e0*/  FMNMX.FTZ R11, R175, R20, !PT ;  /* 0x00000014af0b7209 */ /* 0x000fe20007810000 */
[-CC-:B------:R-:W-:Y:S01]  /*a0f0*/  FFMA.FTZ R157, R157, R10.reuse, -R219.reuse ;  /* 0x0000000a9d9d7223 */ /* 0x180fe200000108db */
[-CC-:B------:R-:W-:Y:S01]  /*a100*/  FFMA.FTZ R160, R160, R10.reuse, -R219.reuse ;  /* 0x0000000aa0a07223 */ /* 0x180fe200000108db */
[-CC-:B------:R-:W-:Y:S01]  /*a110*/  FFMA.FTZ R161, R161, R10.reuse, -R219.reuse ;  /* 0x0000000aa1a17223 */ /* 0x180fe200000108db */
        /* <DEDUP_REMOVED lines=13> */
[----:B------:R-:W-:Y:S01]  /*a1f0*/  FFMA.FTZ R181, R181, R10, -R219 ;  /* 0x0000000ab5b57223 */ /* 0x000fe200000108db */
[----:B------:R-:W2:Y:S03]  /*a200*/  MUFU.EX2 R21, R21 ;  /* 0x0000001500157308 */ /* 0x000ea60000000800 */
[----:B------:R-:W3:Y:S05]  /*a210*/  SHFL.BFLY PT, R11, R20, 0x2, 0x1f ;  /* 0x0c401f00140b7f89 */ /* 0x000eea00000e0000 */
[----:B------:R-:W4:Y:S08]  /*a220*/  MUFU.EX2 R152, R152 ;  /* 0x0000009800987308 */ /* 0x000f300000000800 */
[----:B------:R-:W5:Y:S01]  /*a230*/  MUFU.EX2 R153, R153 ;  /* 0x0000009900997308 */ /* 0x000f620000000800 */
[-C--:B--2---:R-:W-:Y:S01]  /*a240*/  FMUL.FTZ R24, R24, R21.reuse ;  /* 0x0000001518187220 */ /* 0x084fe20000410000 */
[-C--:B------:R-:W-:Y:S01]  /*a250*/  FMUL.FTZ R25, R25, R21.reuse ;  /* 0x0000001519197220 */ /* 0x080fe20000410000 */
[-C--:B------:R-:W-:Y:S01]  /*a260*/  FMUL.FTZ R28, R28, R21.reuse ;  /* 0x000000151c1c7220 */ /* 0x080fe20000410000 */
[-C--:B------:R-:W-:Y:S01]  /*a270*/  FMUL.FTZ R29, R29, R21.reuse ;  /* 0x000000151d1d7220 */ /* 0x080fe20000410000 */
[-C--:B------:R-:W-:Y:S01]  /*a280*/  FMUL.FTZ R32, R32, R21.reuse ;  /* 0x0000001520207220 */ /* 0x080fe20000410000 */
[-C--:B------:R-:W-:Y:S01]  /*a290*/  FMUL.FTZ R33, R33, R21.reuse ;  /* 0x0000001521217220 */ /* 0x080fe20000410000 */
[-C--:B------:R-:W-:Y:S01]  /*a2a0*/  FMUL.FTZ R36, R36, R21.reuse ;  /* 0x0000001524247220 */ /* 0x080fe20000410000 */
[----:B------:R-:W2:Y:S01]  /*a2b0*/  MUFU.EX2 R156, R156 ;  /* 0x0000009c009c7308 */ /* 0x000ea20000000800 */
[----:B----4-:R-:W-:Y:S01]  /*a2c0*/  FFMA.FTZ R12, R21, R12, R152 ;  /* 0x0000000c150c7223 */ /* 0x010fe20000010098 */
[----:B------:R-:W-:Y:S01]  /*a2d0*/  FMUL.FTZ R37, R37, R21 ;  /* 0x0000001525257220 */ /* 0x000fe20000410000 */
[----:B---3--:R-:W-:Y:S01]  /*a2e0*/  FMNMX.FTZ R220, R20, R11, !PT ;  /* 0x0000000b14dc7209 */ /* 0x008fe20007810000 */
[-C--:B------:R-:W-:Y:S01]  /*a2f0*/  FMUL.FTZ R40, R40, R21.reuse ;  /* 0x0000001528287220 */ /* 0x080fe20000410000 */
[-C--:B------:R-:W-:Y:S01]  /*a300*/  FMUL.FTZ R41, R41, R21.reuse ;  /* 0x0000001529297220 */ /* 0x080fe20000410000 */
[-C--:B------:R-:W-:Y:S01]  /*a310*/  FMUL.FTZ R44, R44, R21.reuse ;  /* 0x000000152c2c7220 */ /* 0x080fe20000410000 */
[-C--:B------:R-:W-:Y:S01]  /*a320*/  FMUL.FTZ R45, R45, R21.reuse ;  /* 0x000000152d2d7220 */ /* 0x080fe20000410000 */
[----:B------:R-:W3:Y:S01]  /*a330*/  SHFL.BFLY PT, R11, R220, 0x1, 0x1f ;  /* 0x0c201f00dc0b7f89 */ /* 0x000ee200000e0000 */
[----:B------:R-:W4:Y:S01]  /*a340*/  MUFU.EX2 R157, R157 ;  /* 0x0000009d009d7308 */ /* 0x000f220000000800 */
        /* <DEDUP_REMOVED lines=27> */
[C---:B------:R-:W-:Y:S01]  /*a500*/  FADD.FTZ R219, -R11.reuse, R218 ;  /* 0x000000da0bdb7221 */ /* 0x040fe20000010100 */
[-C--:B------:R-:W-:Y:S01]  /*a510*/  FMUL.FTZ R221, R11, R10.reuse ;  /* 0x0000000a0bdd7220 */ /* 0x080fe20000410000 */
[-C--:B------:R-:W-:Y:S01]  /*a520*/  FMUL.FTZ R93, R93, R21.reuse ;  /* 0x000000155d5d7220 */ /* 0x080fe20000410000 */
[----:B------:R-:W-:Y:S01]  /*a530*/  FMUL.FTZ R96, R96, R21 ;  /* 0x0000001560607220 */ /* 0x000fe20000410000 */
[-C--:B------:R-:W-:Y:S01]  /*a540*/  FMUL.FTZ R20, R219, R10.reuse ;  /* 0x0000000adb147220 */ /* 0x080fe20000410000 */
        /* <DEDUP_REMOVED lines=13> */
[----:B------:R-:W3:Y:S01]  /*a620*/  MUFU.EX2 R219, R219 ;  /* 0x000000db00db7308 */ /* 0x000ee20000000800 */
[----:B-----5:R-:W-:Y:S01]  /*a630*/  FADD.FTZ R179, R153, R12 ;  /* 0x0000000c99b37221 */ /* 0x020fe20000010000 */
[----:B------:R-:W-:Y:S01]  /*a640*/  FFMA.FTZ R222, R163, R10, -R221 ;  /* 0x0000000aa3de7223 */ /* 0x000fe200000108dd */
[----:B------:R-:W-:-:S02]  /*a650*/  @!P1 VIADD R154, R15, 0x28c40 ;  /* 0x00028c400f9a9836 */ /* 0x000fc40000000000 */
[-C--:B------:R-:W-:Y:S01]  /*a660*/  FFMA.FTZ R163, R166, R10.reuse, -R221 ;  /* 0x0000000aa6a37223 */ /* 0x080fe200000108dd */
[----:B--2---:R-:W-:Y:S01]  /*a670*/  FADD.FTZ R12, R156, R179 ;  /* 0x000000b39c0c7221 */ /* 0x004fe20000010000 */
[-CC-:B------:R-:W-:Y:S01]  /*a680*/  FFMA.FTZ R182, R182, R10.reuse, -R221.reuse ;  /* 0x0000000ab6b67223 */ /* 0x180fe200000108dd */
[----:B------:R-:W-:Y:S01]  /*a690*/  FFMA.FTZ R183, R183, R10, -R221 ;  /* 0x0000000ab7b77223 */ /* 0x000fe200000108dd */
[----:B------:R-:W2:Y:S01]  /*a6a0*/  MUFU.EX2 R218, R218 ;  /* 0x000000da00da7308 */ /* 0x000ea20000000800 */
[----:B------:R-:W-:Y:S01]  /*a6b0*/  @!P1 PRMT R154, RZ, 0x654, R154 ;  /* 0x00000654ff9a9816 */ /* 0x000fe2000000009a */
[----:B----4-:R-:W-:Y:S01]  /*a6c0*/  FADD.FTZ R179, R157, R12 ;  /* 0x0000000c9db37221 */ /* 0x010fe20000010000 */
[-C--:B------:R-:W-:Y:S01]  /*a6d0*/  FMUL.FTZ R97, R97, R21.reuse ;  /* 0x0000001561617220 */ /* 0x080fe20000410000 */
[-C--:B------:R-:W-:Y:S01]  /*a6e0*/  FMUL.FTZ R100, R100, R21.reuse ;  /* 0x0000001564647220 */ /* 0x080fe20000410000 */
[----:B------:R4:W-:Y:S01]  /*a6f0*/  @!P1 SYNCS.ARRIVE.TRANS64.RED.A1T0 RZ, [R154+URZ], RZ ;  /* 0x000000ff9aff99a7 */ /* 0x0009e2000810043f */
[----:B------:R5:W-:Y:S01]  /*a700*/  @!P3 STS [R217+0x28800], R21 ;  /* 0x02880015d900b388 */ /* 0x000be20000000800 */
[----:B------:R-:W-:Y:S01]  /*a710*/  FMUL.FTZ R101, R101, R21 ;  /* 0x0000001565657220 */ /* 0x000fe20000410000 */
[----:B------:R-:W0:Y:S01]  /*a720*/  MUFU.EX2 R155, R155 ;  /* 0x0000009b009b7308 */ /* 0x000e220000000800 */
[----:B---3--:R-:W-:Y:S01]  /*a730*/  FFMA.FTZ R13, R20, R13, R219 ;  /* 0x0000000d140d7223 */ /* 0x008fe200000100db */
[----:B------:R3:W-:Y:S01]  /*a740*/  @!P3 STS [R217+0x28820], R20 ;  /* 0x02882014d900b388 */ /* 0x0007e20000000800 */
[-C--:B------:R-:W-:Y:S01]  /*a750*/  FMUL.FTZ R104, R104, R21.reuse ;  /* 0x0000001568687220 */ /* 0x080fe20000410000 */
[-C--:B------:R-:W-:Y:S01]  /*a760*/  FMUL.FTZ R105, R105, R21.reuse ;  /* 0x0000001569697220 */ /* 0x080fe20000410000 */
[----:B----4-:R-:W-:Y:S01]  /*a770*/  FADD.FTZ R154, R160, R179 ;  /* 0x000000b3a09a7221 */ /* 0x010fe20000010000 */
[-C--:B------:R-:W-:Y:S01]  /*a780*/  FMUL.FTZ R108, R108, R21.reuse ;  /* 0x000000156c6c7220 */ /* 0x080fe20000410000 */
[-C--:B------:R-:W-:Y:S01]  /*a790*/  FMUL.FTZ R109, R109, R21.reuse ;  /* 0x000000156d6d7220 */ /* 0x080fe20000410000 */
[----:B------:R-:W4:Y:S01]  /*a7a0*/  MUFU.EX2 R220, R220 ;  /* 0x000000dc00dc7308 */ /* 0x000f220000000800 */
[----:B--2---:R-:W-:Y:S01]  /*a7b0*/  FADD.FTZ R12, R218, R13 ;  /* 0x0000000dda0c7221 */ /* 0x004fe20000010000 */
[----:B------:R-:W-:Y:S01]  /*a7c0*/  FADD.FTZ R179, R161, R154 ;  /* 0x0000009aa1b37221 */ /* 0x000fe20000010000 */
[-C--:B------:R-:W-:Y:S01]  /*a7d0*/  FMUL.FTZ R112, R112, R21.reuse ;  /* 0x0000001570707220 */ /* 0x080fe20000410000 */
[-C--:B------:R-:W-:Y:S01]  /*a7e0*/  FMUL.FTZ R113, R113, R21.reuse ;  /* 0x0000001571717220 */ /* 0x080fe20000410000 */
[-C--:B------:R-:W-:Y:S01]  /*a7f0*/  FMUL.FTZ R116, R116, R21.reuse ;  /* 0x0000001574747220 */ /* 0x080fe20000410000 */
[----:B------:R-:W-:Y:S01]  /*a800*/  FADD.FTZ R154, R164, R179 ;  /* 0x000000b3a49a7221 */ /* 0x000fe20000010000 */
[-C--:B------:R-:W-:Y:S01]  /*a810*/  FMUL.FTZ R117, R117, R21.reuse ;  /* 0x0000001575757220 */ /* 0x080fe20000410000 */
[----:B------:R-:W2:Y:S01]  /*a820*/  MUFU.EX2 R159, R159 ;  /* 0x0000009f009f7308 */ /* 0x000ea20000000800 */
        /* <DEDUP_REMOVED lines=20> */
[----:B------:R-:W-:Y:S01]  /*a970*/  FMUL.FTZ R149, R149, R21 ;  /* 0x0000001595957220 */ /* 0x000fe20000410000 */
[----:B------:R-:W-:Y:S01]  /*a980*/  F2FP.F16.F32.PACK_AB R152, R153, R152 ;  /* 0x000000989998723e */ /* 0x000fe200000000ff */
[-C--:B------:R-:W-:Y:S01]  /*a990*/  FMUL.FTZ R26, R26, R20.reuse ;  /* 0x000000141a1a7220 */ /* 0x080fe20000410000 */
[----:B------:R-:W2:Y:S01]  /*a9a0*/  MUFU.EX2 R168, R168 ;  /* 0x000000a800a87308 */ /* 0x000ea20000000800 */
[----:B0-----:R-:W-:Y:S01]  /*a9b0*/  FADD.FTZ R179, R165, R154 ;  /* 0x0000009aa5b37221 */ /* 0x001fe20000010000 */
[----:B------:R-:W-:Y:S01]  /*a9c0*/  F2FP.F16.F32.PACK_AB R153, R218, R219 ;  /* 0x000000dbda99723e */ /* 0x000fe200000000ff */
[-C--:B------:R-:W-:Y:S01]  /*a9d0*/  FMUL.FTZ R27, R27, R20.reuse ;  /* 0x000000141b1b7220 */ /* 0x080fe20000410000 */
[----:B------:R-:W-:Y:S01]  /*a9e0*/  F2FP.F16.F32.PACK_AB R155, R220, R155 ;  /* 0x0000009bdc9b723e */ /* 0x000fe200000000ff */
[----:B------:R-:W-:Y:S01]  /*a9f0*/  FMUL.FTZ R30, R30, R20 ;  /* 0x000000141e1e7220 */ /* 0x000fe20000410000 */
[----:B------:R-:W-:Y:S01]  /*aa00*/  F2FP.F16.F32.PACK_AB R158, R165, R164 ;  /* 0x000000a4a59e723e */ /* 0x000fe200000000ff */
        /* <DEDUP_REMOVED lines=41> */
[----:B------:R-:W5:Y:S01]  /*aca0*/  MUFU.EX2 R173, R173 ;  /* 0x000000ad00ad7308 */ /* 0x000f620000000800 */
        /* <DEDUP_REMOVED lines=14> */
[----:B------:R-:W-:Y:S01]  /*ad90*/  FMUL.FTZ R115, R115, R20 ;  /* 0x0000001473737220 */ /* 0x000fe20000410000 */
[----:B------:R-:W2:Y:S01]  /*ada0*/  MUFU.EX2 R176, R176 ;  /* 0x000000b000b07308 */ /* 0x000ea20000000800 */
[----:B-----5:R-:W-:Y:S01]  /*adb0*/  FADD.FTZ R21, R173, R154 ;  /* 0x0000009aad157221 */ /* 0x020fe20000010000 */
[----:B------:R-:W-:Y:S01]  /*adc0*/  F2FP.F16.F32.PACK_AB R154, R157, R156 ;  /* 0x0000009c9d9a723e */ /* 0x000fe200000000ff */
[----:B------:R-:W-:Y:S01]  /*add0*/  BAR.SYNC.DEFER_BLOCKING 0xf, 0x100 ;  /* 0x03c4000000007b1d */ /* 0x000fe20000010000 */
[----:B------:R-:W-:Y:S01]  /*ade0*/  F2FP.F16.F32.PACK_AB R157, R222, R159 ;  /* 0x0000009fde9d723e */ /* 0x000fe200000000ff */
[----:B------:R-:W-:Y:S01]  /*adf0*/  FMUL.FTZ R118, R118, R20 ;  /* 0x0000001476767220 */ /* 0x000fe20000410000 */
[----:B------:R-:W-:Y:S01]  /*ae00*/  F2FP.F16.F32.PACK_AB R156, R161, R160 ;  /* 0x000000a0a19c723e */ /* 0x000fe200000000ff */
[----:B------:R-:W-:Y:S01]  /*ae10*/  FMUL.FTZ R119, R119, R20 ;  /* 0x0000001477777220 */ /* 0x000fe20000410000 */
[----:B------:R-:W-:Y:S01]  /*ae20*/  F2FP.F16.F32.PACK_AB R159, R224, R163 ;  /* 0x000000a3e09f723e */ /* 0x000fe200000000ff */
[----:B------:R-:W4:Y:S01]  /*ae30*/  MUFU.EX2 R171, R171 ;  /* 0x000000ab00ab7308 */ /* 0x000f220000000800 */
[----:B0-----:R-:W-:Y:S01]  /*ae40*/  FADD.FTZ R12, R170, R13 ;  /* 0x0000000daa0c7221 */ /* 0x001fe20000010000 */
[----:B------:R-:W-:Y:S01]  /*ae50*/  F2FP.F16.F32.PACK_AB R160, R169, R168 ;  /* 0x000000a8a9a0723e */ /* 0x000fe200000000ff */
[-C--:B------:R-:W-:Y:S01]  /*ae60*/  FMUL.FTZ R122, R122, R20.reuse ;  /* 0x000000147a7a7220 */ /* 0x080fe20000410000 */
[----:B------:R-:W-:Y:S01]  /*ae70*/  F2FP.F16.F32.PACK_AB R161, R170, R167 ;  /* 0x000000a7aaa1723e */ /* 0x000fe200000000ff */
        /* <DEDUP_REMOVED lines=12> */
[----:B----4-:R-:W-:Y:S01]  /*af40*/  FADD.FTZ R13, R171, R12 ;  /* 0x0000000cab0d7221 */ /* 0x010fe20000010000 */
[----:B------:R3:W-:Y:S01]  /*af50*/  STSM.16.M88.4 [R194+0x26800], R152 ;  /* 0x02680098c2007844 */ /* 0x0007e20000000200 */
[-C--:B------:R-:W-:Y:S01]  /*af60*/  FMUL.FTZ R142, R142, R20.reuse ;  /* 0x000000148e8e7220 */ /* 0x080fe20000410000 */
[-C--:B------:R-:W-:Y:S01]  /*af70*/  FMUL.FTZ R143, R143, R20.reuse ;  /* 0x000000148f8f7220 */ /* 0x080fe20000410000 */
[-C--:B------:R-:W-:Y:S01]  /*af80*/  FMUL.FTZ R146, R146, R20.reuse ;  /* 0x0000001492927220 */ /* 0x080fe20000410000 */
[----:B------:R3:W-:Y:S01]  /*af90*/  STSM.16.M88.4 [R195], R156 ;  /* 0x0000009cc3007844 */ /* 0x0007e20000000200 */
[----:B------:R-:W-:Y:S01]  /*afa0*/  FMUL.FTZ R147, R147, R20 ;  /* 0x0000001493937220 */ /* 0x000fe20000410000 */
[----:B------:R-:W4:Y:S01]  /*afb0*/  MUFU.EX2 R180, R180 ;  /* 0x000000b400b47308 */ /* 0x000f220000000800 */
[----:B0-----:R-:W-:Y:S01]  /*afc0*/  FADD.FTZ R21, R177, R162 ;  /* 0x000000a2b1157221 */ /* 0x001fe20000010000 */
[----:B------:R-:W-:Y:S01]  /*afd0*/  F2FP.F16.F32.PACK_AB R162, R173, R172 ;  /* 0x000000acada2723e */ /* 0x000fe200000000ff */
[----:B------:R-:W-:Y:S01]  /*afe0*/  FMUL.FTZ R150, R150, R20 ;  /* 0x0000001496967220 */ /* 0x000fe20000410000 */
[----:B------:R-:W-:Y:S01]  /*aff0*/  F2FP.F16.F32.PACK_AB R164, R177, R176 ;  /* 0x000000b0b1a4723e */ /* 0x000fe200000000ff */
[----:B------:R-:W-:-:S03]  /*b000*/  FMUL.FTZ R151, R151, R20 ;  /* 0x0000001497977220 */ /* 0x000fc60000410000 */
[----:B------:R-:W0:Y:S01]  /*b010*/  MUFU.EX2 R175, R175 ;  /* 0x000000af00af7308 */ /* 0x000e220000000800 */
[C---:B--2---:R-:W-:Y:S01]  /*b020*/  FADD.FTZ R12, R174.reuse, R13 ;  /* 0x0000000dae0c7221 */ /* 0x044fe20000010000 */
[----:B------:R-:W-:-:S05]  /*b030*/  F2FP.F16.F32.PACK_AB R163, R174, R171 ;  /* 0x000000abaea3723e */ /* 0x000fca00000000ff */
[----:B------:R3:W-:Y:S01]  /*b040*/  STSM.16.M88.4 [R197], R160 ;  /* 0x000000a0c5007844 */ /* 0x0007e20000000200 */
[----:B------:R-:W2:Y:S01]  /*b050*/  MUFU.EX2 R181, R181 ;  /* 0x000000b500b57308 */ /* 0x000ea20000000800 */
[----:B----4-:R-:W-:-:S07]  /*b060*/  FADD.FTZ R166, R180, R21 ;  /* 0x00000015b4a67221 */ /* 0x010fce0000010000 */
[----:B------:R-:W4:Y:S01]  /*b070*/  MUFU.EX2 R178, R178 ;  /* 0x000000b200b27308 */ /* 0x000f220000000800 */
[----:B0-----:R-:W-:-:S07]  /*b080*/  FADD.FTZ R13, R175, R12 ;  /* 0x0000000caf0d7221 */ /* 0x001fce0000010000 */
[----:B------:R-:W0:Y:S01]  /*b090*/  MUFU.EX2 R182, R182 ;  /* 0x000000b600b67308 */ /* 0x000e220000000800 */
[C---:B--2---:R-:W-:Y:S01]  /*b0a0*/  FADD.FTZ R12, R181.reuse, R166 ;  /* 0x000000a6b50c7221 */ /* 0x044fe20000010000 */
[----:B------:R-:W-:-:S06]  /*b0b0*/  F2FP.F16.F32.PACK_AB R166, R181, R180 ;  /* 0x000000b4b5a6723e */ /* 0x000fcc00000000ff */
[----:B------:R-:W2:Y:S01]  /*b0c0*/  MUFU.EX2 R183, R183 ;  /* 0x000000b700b77308 */ /* 0x000ea20000000800 */
[C---:B----4-:R-:W-:Y:S01]  /*b0d0*/  FADD.FTZ R13, R178.reuse, R13 ;  /* 0x0000000db20d7221 */ /* 0x050fe20000010000 */
[----:B------:R-:W-:-:S03]  /*b0e0*/  F2FP.F16.F32.PACK_AB R165, R178, R175 ;  /* 0x000000afb2a5723e */ /* 0x000fc600000000ff */
[----:B0-----:R-:W-:Y:S01]  /*b0f0*/  FADD.FTZ R168, R182, R13 ;  /* 0x0000000db6a87221 */ /* 0x001fe20000010000 */
[----:B--2---:R-:W-:-:S03]  /*b100*/  F2FP.F16.F32.PACK_AB R167, R183, R182 ;  /* 0x000000b6b7a7723e */ /* 0x004fc600000000ff */
[----:B------:R-:W-:Y:S02]  /*b110*/  FADD.FTZ R13, R183, R168 ;  /* 0x000000a8b70d7221 */ /* 0x000fe40000010000 */
[----:B------:R3:W-:Y:S01]  /*b120*/  STSM.16.M88.4 [R196], R164 ;  /* 0x000000a4c4007844 */ /* 0x0007e20000000200 */
[----:B------:R-:W-:Y:S05]  /*b130*/  @!P0 BRA `(.L_x_552) ;  /* 0x0000000000048947 */ /* 0x000fea0003800000 */
[----:B------:R-:W-:Y:S01]  /*b140*/  BPT.TRAP 0x1 ;  /* 0x000000040000795c */ /* 0x000fe20000300000 */
.L_x_552:
[----:B------:R0:W2:Y:S01]  /*b150*/  SYNCS.PHASECHK.TRANS64.TRYWAIT P3, [R15+URZ+0x28c50], R213 ;  /* 0x028c50d50f0075a7 */ /* 0x0000a2000806017f */
[----:B------:R-:W-:Y:S05]  /*b160*/  @!P0 BRA `(.L_x_553) ;  /* 0x0000000000048947 */ /* 0x000fea0003800000 */
[----:B------:R-:W-:Y:S01]  /*b170*/  BPT.TRAP 0x1 ;  /* 0x000000040000795c */ /* 0x000fe20000300000 */
.L_x_553:
[----:B------:R-:W-:Y:S04]  /*b180*/  BSSY B1, `(.L_x_554) ;  /* 0x0000004000017945 */ /* 0x000fe80003800000 */
[----:B--2---:R-:W-:Y:S05]  /*b190*/  @P3 BRA `(.L_x_555) ;  /* 0x0000000000083947 */ /* 0x004fea0003800000 */
[----:B------:R-:W2:Y:S02]  /*b1a0*/  SYNCS.PHASECHK.TRANS64.TRYWAIT P3, [R15+URZ+0x28c50], R213 ;  /* 0x028c50d50f0075a7 */ /* 0x000ea4000806017f */
[----:B--2---:R-:W-:Y:S05]  /*b1b0*/  @!P3 BRA `(.L_x_556) ;  /* 0x0000009800b0b947 */ /* 0x004fea0003800000 */
.L_x_555:
[----:B------:R-:W-:Y:S05]  /*b1c0*/  BSYNC B1 ;  /* 0x0000000000017941 */ /* 0x000fea0003800000 */
.L_x_554:
[----:B------:R-:W-:Y:S01]  /*b1d0*/  IMAD.MOV.U32 R21, RZ, RZ, 0x40000040 ;  /* 0x40000040ff157424 */ /* 0x000fe200078e00ff */
[----:B---3--:R-:W-:Y:S01]  /*b1e0*/  LEA R20, R18, R14, 0xc ;  /* 0x0000000e12147211 */ /* 0x008fe200078e60ff */
[----:B------:R-:W-:Y:S01]  /*b1f0*/  WARPGROUP.ARRIVE ;  /* 0x00000000000079c5 */ /* 0x000fe20000000000 */
[----:B012---:R-:W-:Y:S01]  /*b200*/  @!P1 IADD3 R15, R15, 0x28c60, RZ ;  /* 0x00028c600f0f9810 */ /* 0x007fe20007ffe0ff */
[----:B------:R-:W-:Y:S01]  /*b210*/  IMAD.MOV.U32 R218, RZ, RZ, R11 ;  /* 0x000000ffffda7224 */ /* 0x000fe200078e000b */
[----:B------:R-:W-:Y:S01]  /*b220*/  R2UR UR6, R20 ;  /* 0x00000000140672ca */ /* 0x000fe200000e0000 */
[----:B------:R-:W-:Y:S01]  /*b230*/  IMAD.MOV.U32 R219, RZ, RZ, R3 ;  /* 0x000000ffffdb7224 */ /* 0x000fe200078e0003 */
[----:B------:R-:W-:Y:S01]  /*b240*/  R2UR UR7, R21 ;  /* 0x00000000150772ca */ /* 0x000fe200000e0000 */
[----:B------:R-:W-:Y:S01]  /*b250*/  IMAD.MOV.U32 R21, RZ, RZ, 0x40000040 ;  /* 0x40000040ff157424 */ /* 0x000fe200078e00ff */
[----:B------:R-:W-:Y:S01]  /*b260*/  @!P1 PRMT R15, RZ, 0x654, R15 ;  /* 0x00000654ff0f9816 */ /* 0x000fe2000000000f */
[----:B------:R-:W-:-:S10]  /*b270*/  IMAD.MOV.U32 R217, RZ, RZ, R18 ;  /* 0x000000ffffd97224 */ /* 0x000fd400078e0012 */
[----:B------:R-:W-:Y:S03]  /*b280*/  HGMMA.64x256x16.F32 R24, R152, gdesc[UR4].tnspB, R24, gsb0 ;  /* 0x43e0000498187df0 */ /* 0x000fe60008000818 */
[----:B------:R-:W-:Y:S02]  /*b290*/  WARPGROUP.DEPBAR.LE gsb0, 0x0 ;  /* 0x00008000000079c5 */ /* 0x000fe40000010000 */
[----:B------:R-:W-:Y:S01]  /*b2a0*/  VIADD R152, R20, 0x80 ;  /* 0x0000008014987836 */ /* 0x000fe20000000000 */
[----:B------:R-:W-:Y:S01]  /*b2b0*/  WARPGROUP.ARRIVE ;  /* 0x00000000000079c5 */ /* 0x000fe20000000000 */
[----:B------:R-:W-:-:S03]  /*b2c0*/  IMAD.MOV.U32 R153, RZ, RZ, 0x40000040 ;  /* 0x40000040ff997424 */ /* 0x000fc600078e00ff */
[----:B------:R-:W-:Y:S02]  /*b2d0*/  R2UR UR6, R152 ;  /* 0x00000000980672ca */ /* 0x000fe400000e0000 */
[----:B------:R-:W-:Y:S01]  /*b2e0*/  R2UR UR7, R153 ;  /* 0x00000000990772ca */ /* 0x000fe200000e0000 */
[----:B------:R-:W-:Y:S01]  /*b2f0*/  IMAD.MOV.U32 R153, RZ, RZ, 0x40000040 ;  /* 0x40000040ff997424 */ /* 0x000fe200078e00ff */
[C---:B------:R-:W-:Y:S01]  /*b300*/  IADD3 R152, R20.reuse, 0x100, RZ ;  /* 0x0000010014987810 */ /* 0x040fe20007ffe0ff */
        /* <DEDUP_REMOVED lines=24> */
[----:B------:R-:W-:Y:S05]  /*b490*/  @P2 BRA `(.L_x_557) ;  /* 0xffffffe400782947 */ /* 0x000fea000383ffff */
.L_x_546:
[----:B------:R-:W-:Y:S05]  /*b4a0*/  BSYNC B0 ;  /* 0x0000000000007941 */ /* 0x000fea0003800000 */
.L_x_545:
[----:B------:R-:W2:Y:S01]  /*b4b0*/  SHFL.BFLY PT, R5, R12, 0x2, 0x1f ;  /* 0x0c401f000c057f89 */ /* 0x000ea200000e0000 */
[----:B------:R-:W-:Y:S01]  /*b4c0*/  IMAD.MOV.U32 R6, RZ, RZ, RZ ;  /* 0x000000ffff067224 */ /* 0x000fe200078e00ff */
[----:B------:R-:W-:Y:S01]  /*b4d0*/  IADD3 R202, R202, 0x1, RZ ;  /* 0x00000001caca7810 */ /* 0x000fe20007ffe0ff */
[----:B------:R-:W-:Y:S01]  /*b4e0*/  IMAD.MOV.U32 R21, RZ, RZ, -0x800000 ;  /* 0xff800000ff157424 */ /* 0x000fe200078e00ff */
[----:B------:R-:W3:Y:S01]  /*b4f0*/  SHFL.BFLY PT, R0, R13, 0x2, 0x1f ;  /* 0x0c401f000d007f89 */ /* 0x000ee200000e0000 */
[----:B------:R-:W-:Y:S01]  /*b500*/  IMAD.MOV.U32 R20, RZ, RZ, -0x800000 ;  /* 0xff800000ff147424 */ /* 0x000fe200078e00ff */
[----:B------:R-:W-:Y:S08]  /*b510*/  BAR.ARV 0x8, 0xa0 ;  /* 0x0202800000007b1d */ /* 0x000ff00000002000 */
[----:B------:R-:W-:Y:S01]  /*b520*/  BAR.SYNC.DEFER_BLOCKING 0xf, 0x100 ;  /* 0x03c4000000007b1d */ /* 0x000fe20000010000 */
[----:B--2---:R-:W-:Y:S01]  /*b530*/  FADD.FTZ R4, R5, R12 ;  /* 0x0000000c05047221 */ /* 0x004fe20000010000 */
[----:B---3--:R-:W-:-:S04]  /*b540*/  FADD.FTZ R7, R0, R13 ;  /* 0x0000000d00077221 */ /* 0x008fc80000010000 */
[----:B------:R-:W2:Y:S04]  /*b550*/  SHFL.BFLY PT, R5, R4, 0x1, 0x1f ;  /* 0x0c201f0004057f89 */ /* 0x000ea800000e0000 */
[----:B------:R-:W3:Y:S01]  /*b560*/  SHFL.BFLY PT, R0, R7, 0x1, 0x1f ;  /* 0x0c201f0007007f89 */ /* 0x000ee200000e0000 */
[----:B--2---:R-:W-:Y:S01]  /*b570*/  FADD.FTZ R9, R4, R5 ;  /* 0x0000000504097221 */ /* 0x004fe20000010000 */
[----:B------:R-:W-:Y:S01]  /*b580*/  IADD3 R5, -R191, RZ, RZ ;  /* 0x000000ffbf057210 */ /* 0x000fe20007ffe1ff */
[----:B------:R-:W-:Y:S02]  /*b590*/  VIADD R4, R18, 0x1 ;  /* 0x0000000112047836 */ /* 0x000fe40000000000 */
[----:B---3--:R-:W-:Y:S01]  /*b5a0*/  FADD.FTZ R0, R7, R0 ;  /* 0x0000000007007221 */ /* 0x008fe20000010000 */
[----:B------:R-:W-:-:S02]  /*b5b0*/  FSETP.NE.FTZ.AND P2, PT, R9, RZ, PT ;  /* 0x000000ff0900720b */ /* 0x000fc40003f55000 */
[----:B------:R-:W-:Y:S01]  /*b5c0*/  ISETP.NE.AND P0, PT, R190, R5, PT ;  /* 0x00000005be00720c */ /* 0x000fe20003f05270 */
[----:B------:R-:W-:Y:S01]  /*b5d0*/  IMAD.MOV.U32 R5, RZ, RZ, RZ ;  /* 0x000000ffff057224 */ /* 0x000fe200078e00ff */
[----:B------:R-:W-:Y:S02]  /*b5e0*/  FSETP.NE.FTZ.AND P3, PT, R0, RZ, PT ;  /* 0x000000ff0000720b */ /* 0x000fe40003f75000 */
[----:B------:R-:W-:-:S04]  /*b5f0*/  ISETP.NE.AND P1, PT, R4, 0x2, PT ;  /* 0x000000020400780c */ /* 0x000fc80003f25270 */
[----:B------:R-:W-:-:S03]  /*b600*/  SEL R8, RZ, 0x1, P1 ;  /* 0x00000001ff087807 */ /* 0x000fc60000800000 */
[----:B------:R-:W2:Y:S01]  /*b610*/  @P2 MUFU.RCP R5, R9 ;  /* 0x0000000900052308 */ /* 0x000ea20000001000 */
[----:B------:R-:W-:Y:S02]  /*b620*/  LOP3.LUT R23, R23, R8, RZ, 0x3c, !PT ;  /* 0x0000000817177212 */ /* 0x000fe400078e3cff */
[----:B------:R-:W-:Y:S01]  /*b630*/  @!P0 LEA R7, R18, R188, 0x6 ;  /* 0x000000bc12078211 */ /* 0x000fe200078e30ff */
[C---:B------:R-:W-:Y:S01]  /*b640*/  @P2 FMUL.FTZ R18, R10.reuse, 0.69314718246459960938 ;  /* 0x3f3172180a122820 */ /* 0x040fe20000410000 */
[----:B------:R-:W-:-:S03]  /*b650*/  @P3 FMUL.FTZ R10, R10, 0.69314718246459960938 ;  /* 0x3f3172180a0a3820 */ /* 0x000fc60000410000 */
[----:B------:R-:W3:Y:S01]  /*b660*/  @P3 MUFU.RCP R6, R0 ;  /* 0x0000000000063308 */ /* 0x000ee20000001000 */
[----:B------:R-:W-:-:S07]  /*b670*/  @!P0 IMAD R7, R7, 0x4, R2 ;  /* 0x0000000407078824 */ /* 0x000fce00078e0202 */
[----:B------:R-:W4:Y:S01]  /*b680*/  @P2 MUFU.LG2 R2, R9 ;  /* 0x0000000900022308 */ /* 0x000f220000000c00 */
[-C--:B--2---:R-:W-:Y:S01]  /*b690*/  FMUL.FTZ R181, R24, R5.reuse ;  /* 0x0000000518b57220 */ /* 0x084fe20000410000 */
[----:B------:R2:W-:Y:S01]  /*b6a0*/  @!P0 STS [R7+0x28800], R5 ;  /* 0x0288000507008388 */ /* 0x0005e20000000800 */
[-C--:B------:R-:W-:Y:S01]  /*b6b0*/  FMUL.FTZ R179, R25, R5.reuse ;  /* 0x0000000519b37220 */ /* 0x080fe20000410000 */
[-C--:B------:R-:W-:Y:S01]  /*b6c0*/  FMUL.FTZ R180, R28, R5.reuse ;  /* 0x000000051cb47220 */ /* 0x080fe20000410000 */
[-C--:B------:R-:W-:Y:S01]  /*b6d0*/  FMUL.FTZ R178, R32, R5.reuse ;  /* 0x0000000520b27220 */ /* 0x080fe20000410000 */
[-C--:B------:R-:W-:Y:S01]  /*b6e0*/  FMUL.FTZ R28, R33, R5.reuse ;  /* 0x00000005211c7220 */ /* 0x080fe20000410000 */
[-C--:B------:R-:W-:Y:S01]  /*b6f0*/  FMUL.FTZ R175, R40, R5.reuse ;  /* 0x0000000528af7220 */ /* 0x080fe20000410000 */
[----:B------:R5:W1:Y:S01]  /*b700*/  @P3 MUFU.LG2 R24, R0 ;  /* 0x0000000000183308 */ /* 0x000a620000000c00 */
[----:B---3--:R3:W-:Y:S01]  /*b710*/  @!P0 STS [R7+0x28820], R6 ;  /* 0x0288200607008388 */ /* 0x0087e20000000800 */
[-C--:B------:R-:W-:Y:S01]  /*b720*/  FMUL.FTZ R177, R29, R5.reuse ;  /* 0x000000051db17220 */ /* 0x080fe20000410000 */
[-C--:B------:R-:W-:Y:S01]  /*b730*/  FMUL.FTZ R176, R36, R5.reuse ;  /* 0x0000000524b07220 */ /* 0x080fe20000410000 */
[-C--:B------:R-:W-:Y:S01]  /*b740*/  FMUL.FTZ R174, R37, R5.reuse ;  /* 0x0000000525ae7220 */ /* 0x080fe20000410000 */
[-C--:B------:R-:W-:Y:S01]  /*b750*/  FMUL.FTZ R32, R41, R5.reuse ;  /* 0x0000000529207220 */ /* 0x080fe20000410000 */
[-C--:B------:R-:W-:Y:S01]  /*b760*/  FMUL.FTZ R173, R44, R5.reuse ;  /* 0x000000052cad7220 */ /* 0x080fe20000410000 */
[-C--:B------:R-:W-:Y:S01]  /*b770*/  FMUL.FTZ R171, R45, R5.reuse ;  /* 0x000000052dab7220 */ /* 0x080fe20000410000 */
[-C--:B------:R-:W-:Y:S01]  /*b780*/  FMUL.FTZ R172, R48, R5.reuse ;  /* 0x0000000530ac7220 */ /* 0x080fe20000410000 */
[-C--:B-----5:R-:W-:Y:S01]  /*b790*/  FMUL.FTZ R0, R27, R6.reuse ;  /* 0x000000061b007220 */ /* 0x0a0fe20000410000 */
[----:B----4-:R-:W-:Y:S01]  /*b7a0*/  @P2 FMUL.FTZ R25, R2, 0.69314718246459960938 ;  /* 0x3f31721802192820 */ /* 0x010fe20000410000 */
[-C--:B------:R-:W-:Y:S01]  /*b7b0*/  FMUL.FTZ R169, R49, R5.reuse ;  /* 0x0000000531a97220 */ /* 0x080fe20000410000 */
[-C--:B------:R-:W-:Y:S01]  /*b7c0*/  FMUL.FTZ R170, R52, R5.reuse ;  /* 0x0000000534aa7220 */ /* 0x080fe20000410000 */
[-C--:B------:R-:W-:Y:S01]  /*b7d0*/  FMUL.FTZ R166, R53, R5.reuse ;  /* 0x0000000535a67220 */ /* 0x080fe20000410000 */
        /* <DEDUP_REMOVED lines=52> */
[-C--:B0-----:R-:W-:Y:S01]  /*bb20*/  FMUL.FTZ R15, R70, R6.reuse ;  /* 0x00000006460f7220 */ /* 0x081fe20000410000 */
[-C--:B------:R-:W-:Y:S01]  /*bb30*/  FMUL.FTZ R40, R91, R6.reuse ;  /* 0x000000065b287220 */ /* 0x080fe20000410000 */
[----:B------:R-:W-:Y:S01]  /*bb40*/  @P2 FFMA.FTZ R21, R18, R3, R25 ;  /* 0x0000000312152223 */ /* 0x000fe20000010019 */
[----:B------:R-:W-:Y:S01]  /*bb50*/  PLOP3.LUT P0, PT, PT, PT, PT, 0x8, 0x0 ;  /* 0x000000000000781c */ /* 0x000fe20003f0e170 */
[-C--:B--2---:R-:W-:Y:S01]  /*bb60*/  FMUL.FTZ R5, R26, R6.reuse ;  /* 0x000000061a057220 */ /* 0x084fe20000410000 */
        /* <DEDUP_REMOVED lines=59> */
[----:B------:R-:W-:Y:S06]  /*bf20*/  BAR.ARV 0xe, 0x100 ;  /* 0x0384000000007b1d */ /* 0x000fec0000002000 */
.L_x_490:
[----:B------:R-:W-:Y:S05]  /*bf30*/  BSYNC B7 ;  /* 0x0000000000077941 */ /* 0x000fea0003800000 */
.L_x_488:
[----:B------:R-:W0:Y:S08]  /*bf40*/  S2UR UR5, SR_CgaCtaId ;  /* 0x00000000000579c3 */ /* 0x000e300000008800 */
[----:B------:R-:W-:Y:S06]  /*bf50*/  BAR.SYNC.DEFER_BLOCKING 0x5, 0x120 ;  /* 0x0144800000007b1d */ /* 0x000fec0000010000 */
[----:B------:R-:W-:Y:S01]  /*bf60*/  UMOV UR4, 0x400 ;  /* 0x0000040000047882 */ /* 0x000fe20000000000 */
[----:B------:R-:W-:Y:S01]  /*bf70*/  BSSY B0, `(.L_x_558) ;  /* 0x000026e000007945 */ /* 0x000fe20003800000 */
[----:B0-----:R-:W-:-:S06]  /*bf80*/  ULEA UR4, UR5, UR4, 0x18 ;  /* 0x0000000405047291 */ /* 0x001fcc000f8ec03f */
[----:B------:R-:W-:-:S05]  /*bf90*/  IMAD.U32 R2, RZ, RZ, UR4 ;  /* 0x00000004ff027e24 */ /* 0x000fca000f8e00ff */
[----:B-----5:R0:W1:Y:S01]  /*bfa0*/  LDS.128 R24, [R2+0x28cd0] ;  /* 0x028cd00002187984 */ /* 0x0200620000000c00 */
[----:B------:R-:W-:Y:S06]  /*bfb0*/  BAR.ARV 0x4, 0x120 ;  /* 0x0104800000007b1d */ /* 0x000fec0000002000 */
[----:B------:R-:W-:Y:S05]  /*bfc0*/  @P0 BRA `(.L_x_559) ;  /* 0x0000001c00140947 */ /* 0x000fea0003800000 */
[----:B------:R-:W2:Y:S01]  /*bfd0*/  S2R R3, SR_SWINHI ;  /* 0x0000000000037919 */ /* 0x000ea20000002f00 */
[----:B------:R-:W-:Y:S01]  /*bfe0*/  F2FP.F16.F32.PACK_AB R5, R0, R5 ;  /* 0x000000050005723e */ /* 0x000fe200000000ff */
[----:B------:R-:W-:Y:S01]  /*bff0*/  ULDC.64 UR4, c[0x0][0xbd8] ;  /* 0x0002f60000047ab9 */ /* 0x000fe20000000a00 */
[----:B------:R-:W-:Y:S02]  /*c000*/  F2FP.F16.F32.PACK_AB R7, R31, R7 ;  /* 0x000000071f07723e */ /* 0x000fe400000000ff */
[----:B------:R-:W-:Y:S02]  /*c010*/  F2FP.F16.F32.PACK_AB R28, R28, R178 ;  /* 0x000000b21c1c723e */ /* 0x000fe400000000ff */
[----:B------:R-:W-:Y:S02]  /*c020*/  F2FP.F16.F32.PACK_AB R29, R35, R29 ;  /* 0x0000001d231d723e */ /* 0x000fe400000000ff */
[----:B------:R-:W-:Y:S02]  /*c030*/  F2FP.F16.F32.PACK_AB R31, R39, R38 ;  /* 0x00000026271f723e */ /* 0x000fe400000000ff */
        /* <DEDUP_REMOVED lines=11> */
[----:B------:R-:W-:Y:S02]  /*c0f0*/  MOV R36, R2 ;  /* 0x0000000200247202 */ /* 0x000fe40000000f00 */
[----:B--2---:R-:W-:-:S02]  /*c100*/  MOV R37, R3 ;  /* 0x0000000300257202 */ /* 0x004fc40000000f00 */
[----:B------:R-:W-:Y:S02]  /*c110*/  F2FP.F16.F32.PACK_AB R90, R93, R92 ;  /* 0x0000005c5d5a723e */ /* 0x000fe400000000ff */
[----:B------:R-:W-:Y:S01]  /*c120*/  F2FP.F16.F32.PACK_AB R91, R41, R91 ;  /* 0x0000005b295b723e */ /* 0x000fe200000000ff */
[----:B------:R-:W-:Y:S01]  /*c130*/  IMAD.WIDE R118, R212, 0x2, R36 ;  /* 0x00000002d4767825 */ /* 0x000fe200078e0224 */
[----:B------:R-:W-:Y:S02]  /*c140*/  F2FP.F16.F32.PACK_AB R96, R97, R96 ;  /* 0x000000606160723e */ /* 0x000fe400000000ff */
[----:B------:R-:W-:Y:S02]  /*c150*/  F2FP.F16.F32.PACK_AB R97, R66, R42 ;  /* 0x0000002a4261723e */ /* 0x000fe400000000ff */
[C---:B------:R-:W-:Y:S02]  /*c160*/  IADD3 R211, P0, R118.reuse, 0x40, RZ ;  /* 0x0000004076d37810 */ /* 0x040fe40007f1e0ff */
[----:B------:R-:W-:-:S02]  /*c170*/  IADD3 R183, P1, R118, 0x20, RZ ;  /* 0x0000002076b77810 */ /* 0x000fc40007f3e0ff */
[C---:B------:R-:W-:Y:S01]  /*c180*/  IADD3 R217, P3, R118.reuse, 0x2000, RZ ;  /* 0x0000200076d97810 */ /* 0x040fe20007f7e0ff */
[--C-:B------:R-:W-:Y:S01]  /*c190*/  IMAD.X R53, RZ, RZ, R119.reuse, P0 ;  /* 0x000000ffff357224 */ /* 0x100fe200000e0677 */
[----:B------:R-:W-:Y:S01]  /*c1a0*/  LOP3.LUT R52, R211, 0x380, RZ, 0xc0, !PT ;  /* 0x00000380d3347812 */ /* 0x000fe200078ec0ff */
[--C-:B------:R-:W-:Y:S01]  /*c1b0*/  IMAD.X R49, RZ, RZ, R119.reuse, P1 ;  /* 0x000000ffff317224 */ /* 0x100fe200008e0677 */
[----:B------:R-:W-:Y:S01]  /*c1c0*/  IADD3 R213, P4, R118, 0x60, RZ ;  /* 0x0000006076d57810 */ /* 0x000fe20007f9e0ff */
[----:B------:R-:W-:Y:S01]  /*c1d0*/  IMAD.X R61, RZ, RZ, R119, P3 ;  /* 0x000000ffff3d7224 */ /* 0x000fe200018e0677 */
[----:B------:R-:W-:Y:S02]  /*c1e0*/  LOP3.LUT R48, R183, 0x380, RZ, 0xc0, !PT ;  /* 0x00000380b7307812 */ /* 0x000fe400078ec0ff */
[----:B------:R-:W-:Y:S02]  /*c1f0*/  LOP3.LUT R60, R217, 0x380, RZ, 0xc0, !PT ;  /* 0x00000380d93c7812 */ /* 0x000fe400078ec0ff */
[----:B------:R-:W-:-:S02]  /*c200*/  SHF.R.U64 R52, R52, 0x3, RZ ;  /* 0x0000000334347819 */ /* 0x000fc400000012ff */
[----:B------:R-:W-:Y:S02]  /*c210*/  IADD3 R68, P5, R118, 0x2040, RZ ;  /* 0x0000204076447810 */ /* 0x000fe40007fbe0ff */
[----:B------:R-:W-:Y:S02]  /*c220*/  LOP3.LUT R56, R213, 0x380, RZ, 0xc0, !PT ;  /* 0x00000380d5387812 */ /* 0x000fe400078ec0ff */
[----:B------:R-:W-:Y:S01]  /*c230*/  SHF.R.U64 R48, R48, 0x3, RZ ;  /* 0x0000000330307819 */ /* 0x000fe200000012ff */
[----:B------:R-:W-:Y:S01]  /*c240*/  IMAD.X R69, RZ, RZ, R119, P5 ;  /* 0x000000ffff457224 */ /* 0x000fe200028e0677 */
[----:B------:R-:W-:Y:S02]  /*c250*/  SHF.R.U64 R60, R60, 0x3, RZ ;  /* 0x000000033c3c7819 */ /* 0x000fe400000012ff */
[C---:B------:R-:W-:Y:S02]  /*c260*/  IADD3 R44, P6, R118.reuse, 0x2020, RZ ;  /* 0x00002020762c7810 */ /* 0x040fe40007fde0ff */
[----:B------:R-:W-:-:S02]  /*c270*/  IADD3 R94, P1, R118, 0x4000, RZ ;  /* 0x00004000765e7810 */ /* 0x000fc40007f3e0ff */
[----:B------:R-:W-:Y:S01]  /*c280*/  LOP3.LUT R52, R52, R211, RZ, 0x3c, !PT ;  /* 0x000000d334347212 */ /* 0x000fe200078e3cff */
[--C-:B------:R-:W-:Y:S01]  /*c290*/  IMAD.X R65, RZ, RZ, R119.reuse, P6 ;  /* 0x000000ffff417224 */ /* 0x100fe200030e0677 */
[----:B------:R-:W-:Y:S01]  /*c2a0*/  LOP3.LUT R211, R68, 0x380, RZ, 0xc0, !PT ;  /* 0x0000038044d37812 */ /* 0x000fe200078ec0ff */
[----:B------:R-:W-:Y:S01]  /*c2b0*/  IMAD.X R95, RZ, RZ, R119, P1 ;  /* 0x000000ffff5f7224 */ /* 0x000fe200008e0677 */
[----:B------:R-:W-:Y:S02]  /*c2c0*/  LOP3.LUT R11, R118, 0x380, RZ, 0xc0, !PT ;  /* 0x00000380760b7812 */ /* 0x000fe400078ec0ff */
[----:B------:R-:W-:Y:S02]  /*c2d0*/  SHF.R.U64 R56, R56, 0x3, RZ ;  /* 0x0000000338387819 */ /* 0x000fe400000012ff */
[----:B------:R-:W-:Y:S02]  /*c2e0*/  LOP3.LUT R48, R48, R183, RZ, 0x3c, !PT ;  /* 0x000000b730307212 */ /* 0x000fe400078e3cff */
[----:B------:R-:W-:-:S02]  /*c2f0*/  LOP3.LUT R60, R60, R217, RZ, 0x3c, !PT ;  /* 0x000000d93c3c7212 */ /* 0x000fc400078e3cff */
[----:B------:R-:W-:Y:S02]  /*c300*/  IADD3 R72, P2, R118, 0x2060, RZ ;  /* 0x0000206076487810 */ /* 0x000fe40007f5e0ff */
[----:B------:R-:W-:Y:S02]  /*c310*/  LOP3.LUT R183, R44, 0x380, RZ, 0xc0, !PT ;  /* 0x000003802cb77812 */ /* 0x000fe400078ec0ff */
[----:B------:R-:W-:Y:S02]  /*c320*/  LOP3.LUT R217, R94, 0x380, RZ, 0xc0, !PT ;  /* 0x000003805ed97812 */ /* 0x000fe400078ec0ff */
[----:B------:R-:W-:Y:S02]  /*c330*/  IADD3.X R57, RZ, R119, RZ, P4, !PT ;  /* 0x00000077ff397210 */ /* 0x000fe400027fe4ff */
[----:B------:R-:W-:Y:S02]  /*c340*/  SHF.R.U64 R211, R211, 0x3, RZ ;  /* 0x00000003d3d37819 */ /* 0x000fe400000012ff */
[----:B------:R-:W-:-:S02]  /*c350*/  IADD3 R30, P4, R118, 0x4040, RZ ;  /* 0x00004040761e7810 */ /* 0x000fc40007f9e0ff */
[----:B------:R-:W-:Y:S02]  /*c360*/  SHF.R.U64 R11, R11, 0x3, RZ ;  /* 0x000000030b0b7819 */ /* 0x000fe400000012ff */
[----:B------:R-:W-:Y:S01]  /*c370*/  LOP3.LUT R56, R56, R213, RZ, 0x3c, !PT ;  /* 0x000000d538387212 */ /* 0x000fe200078e3cff */
[----:B------:R-:W-:Y:S01]  /*c380*/  IMAD.X R103, RZ, RZ, R119, P4 ;  /* 0x000000ffff677224 */ /* 0x000fe200020e0677 */
[----:B------:R-:W-:Y:S02]  /*c390*/  LOP3.LUT R213, R72, 0x380, RZ, 0xc0, !PT ;  /* 0x0000038048d57812 */ /* 0x000fe400078ec0ff */
[----:B------:R-:W-:Y:S02]  /*c3a0*/  SHF.R.U64 R183, R183, 0x3, RZ ;  /* 0x00000003b7b77819 */ /* 0x000fe400000012ff */
[----:B------:R-:W-:Y:S02]  /*c3b0*/  SHF.R.U64 R217, R217, 0x3, RZ ;  /* 0x00000003d9d97819 */ /* 0x000fe400000012ff */
[----:B------:R-:W-:-:S02]  /*c3c0*/  IADD3 R4, P0, R118, 0x4020, RZ ;  /* 0x0000402076047810 */ /* 0x000fc40007f1e0ff */
[C---:B------:R-:W-:Y:S02]  /*c3d0*/  IADD3 R6, P6, R118.reuse, 0x6000, RZ ;  /* 0x0000600076067810 */ /* 0x040fe40007fde0ff */
[----:B------:R-:W-:Y:S01]  /*c3e0*/  IADD3.X R73, RZ, R119, RZ, P2, !PT ;  /* 0x00000077ff497210 */ /* 0x000fe200017fe4ff */
[--C-:B------:R-:W-:Y:S01]  /*c3f0*/  IMAD.X R99, RZ, RZ, R119.reuse, P0 ;  /* 0x000000ffff637224 */ /* 0x100fe200000e0677 */
[C---:B------:R-:W-:Y:S01]  /*c400*/  IADD3 R34, P3, R118.reuse, 0x4060, RZ ;  /* 0x0000406076227810 */ /* 0x040fe20007f7e0ff */
[--C-:B------:R-:W-:Y:S01]  /*c410*/  IMAD.X R111, RZ, RZ, R119.reuse, P6 ;  /* 0x000000ffff6f7224 */ /* 0x100fe200030e0677 */
[C---:B------:R-:W-:Y:S02]  /*c420*/  IADD3 R3, P5, R118.reuse, 0x6020, RZ ;  /* 0x0000602076037810 */ /* 0x040fe40007fbe0ff */
[C---:B------:R-:W-:Y:S02]  /*c430*/  IADD3 R10, P2, R118.reuse, 0x6040, RZ ;  /* 0x00006040760a7810 */ /* 0x040fe40007f5e0ff */
[----:B-1----:R-:W-:Y:S01]  /*c440*/  IADD3 R24, P1, R118, 0x6060, RZ ;  /* 0x0000606076187810 */ /* 0x002fe20007f3e0ff */
[----:B------:R-:W-:Y:S01]  /*c450*/  IMAD.X R115, RZ, RZ, R119, P5 ;  /* 0x000000ffff737224 */ /* 0x000fe200028e0677 */
[----:B------:R-:W-:-:S02]  /*c460*/  LOP3.LUT R68, R211, R68, RZ, 0x3c, !PT ;  /* 0x00000044d3447212 */ /* 0x000fc400078e3cff */
[----:B------:R-:W-:Y:S01]  /*c470*/  LOP3.LUT R118, R11, R118, RZ, 0x3c, !PT ;  /* 0x000000760b767212 */ /* 0x000fe200078e3cff */
[----:B------:R-:W-:Y:S01]  /*c480*/  IMAD.X R11, RZ, RZ, R119, P2 ;  /* 0x000000ffff0b7224 */ /* 0x000fe200010e0677 */
[----:B------:R-:W-:Y:S02]  /*c490*/  LOP3.LUT R211, R30, 0x380, RZ, 0xc0, !PT ;  /* 0x000003801ed37812 */ /* 0x000fe400078ec0ff */
[----:B------:R-:W-:Y:S02]  /*c4a0*/  SHF.R.U64 R213, R213, 0x3, RZ ;  /* 0x00000003d5d57819 */ /* 0x000fe400000012ff */
[----:B------:R-:W-:Y:S02]  /*c4b0*/  LOP3.LUT R64, R183, R44, RZ, 0x3c, !PT ;  /* 0x0000002cb7407212 */ /* 0x000fe400078e3cff */
[----:B------:R-:W-:Y:S02]  /*c4c0*/  LOP3.LUT R94, R217, R94, RZ, 0x3c, !PT ;  /* 0x0000005ed95e7212 */ /* 0x000fe400078e3cff */
[----:B------:R-:W-:-:S02]  /*c4d0*/  LOP3.LUT R183, R4, 0x380, RZ, 0xc0, !PT ;  /* 0x0000038004b77812 */ /* 0x000fc400078ec0ff */
[----:B------:R-:W-:Y:S02]  /*c4e0*/  LOP3.LUT R217, R6, 0x380, RZ, 0xc0, !PT ;  /* 0x0000038006d97812 */ /* 0x000fe400078ec0ff */
[-C--:B------:R-:W-:Y:S02]  /*c4f0*/  IADD3.X R107, RZ, R119.reuse, RZ, P3, !PT ;  /* 0x00000077ff6b7210 */ /* 0x080fe40001ffe4ff */
[-C--:B------:R-:W-:Y:S02]  /*c500*/  IADD3.X R45, RZ, R119.reuse, RZ, P1, !PT ;  /* 0x00000077ff2d7210 */ /* 0x080fe40000ffe4ff */
[----:B------:R-:W-:Y:S02]  /*c510*/  SHF.R.U64 R211, R211, 0x3, RZ ;  /* 0x00000003d3d37819 */ /* 0x000fe400000012ff */
[----:B------:R-:W-:Y:S02]  /*c520*/  MOV R118, R118 ;  /* 0x0000007600767202 */ /* 0x000fe40000000f00 */
[----:B------:R-:W-:-:S02]  /*c530*/  LOP3.LUT R72, R213, R72, RZ, 0x3c, !PT ;  /* 0x00000048d5487212 */ /* 0x000fc400078e3cff */
[----:B------:R-:W-:Y:S02]  /*c540*/  LOP3.LUT R119, R10, 0x380, RZ, 0xc0, !PT ;  /* 0x000003800a777812 */ /* 0x000fe400078ec0ff */
[----:B------:R-:W-:Y:S02]  /*c550*/  LOP3.LUT R213, R34, 0x380, RZ, 0xc0, !PT ;  /* 0x0000038022d57812 */ /* 0x000fe400078ec0ff */
[----:B------:R-:W-:Y:S02]  /*c560*/  SHF.R.U64 R183, R183, 0x3, RZ ;  /* 0x00000003b7b77819 */ /* 0x000fe400000012ff */
[----:B------:R-:W-:Y:S02]  /*c570*/  SHF.R.U64 R217, R217, 0x3, RZ ;  /* 0x00000003d9d97819 */ /* 0x000fe400000012ff */
[----:B------:R-:W-:Y:S02]  /*c580*/  LOP3.LUT R102, R211, R30, RZ, 0x3c, !PT ;  /* 0x0000001ed3667212 */ /* 0x000fe400078e3cff */
[----:B------:R-:W-:-:S02]  /*c590*/  LOP3.LUT R30, R24, 0x380, RZ, 0xc0, !PT ;  /* 0x00000380181e7812 */ /* 0x000fc400078ec0ff */
[----:B------:R-:W-:Y:S02]  /*c5a0*/  SHF.R.U64 R119, R119, 0x3, RZ ;  /* 0x0000000377777819 */ /* 0x000fe400000012ff */
[----:B------:R-:W-:Y:S02]  /*c5b0*/  SHF.R.U64 R213, R213, 0x3, RZ ;  /* 0x00000003d5d57819 */ /* 0x000fe400000012ff */
[----:B------:R-:W-:Y:S02]  /*c5c0*/  LOP3.LUT R98, R183, R4, RZ, 0x3c, !PT ;  /* 0x00000004b7627212 */ /* 0x000fe400078e3cff */
[----:B------:R-:W-:Y:S02]  /*c5d0*/  LOP3.LUT R110, R217, R6, RZ, 0x3c, !PT ;  /* 0x00000006d96e7212 */ /* 0x000fe400078e3cff */
[----:B------:R-:W-:Y:S02]  /*c5e0*/  F2FP.F16.F32.PACK_AB R4, R179, R181 ;  /* 0x000000b5b304723e */ /* 0x000fe400000000ff */
[----:B------:R-:W-:Y:S01]  /*c5f0*/  F2FP.F16.F32.PACK_AB R6, R177, R180 ;  /* 0x000000b4b106723e */ /* 0x000fe200000000ff */
[----:B------:R-:W-:Y:S01]  /*c600*/  BAR.SYNC.DEFER_BLOCKING 0x1, 0x100 ;  /* 0x0044000000007b1d */ /* 0x000fe20000010000 */
[----:B------:R-:W-:-:S02]  /*c610*/  LOP3.LUT R0, R3, 0x380, RZ, 0xc0, !PT ;  /* 0x0000038003007812 */ /* 0x000fc400078ec0ff */
[----:B------:R-:W-:Y:S02]  /*c620*/  SHF.R.U64 R177, R30, 0x3, RZ ;  /* 0x000000031eb17819 */ /* 0x000fe400000012ff */
[----:B------:R-:W-:Y:S02]  /*c630*/  LOP3.LUT R10, R119, R10, RZ, 0x3c, !PT ;  /* 0x0000000a770a7212 */ /* 0x000fe400078e3cff */
[----:B------:R-:W-:Y:S02]  /*c640*/  LOP3.LUT R106, R213, R34, RZ, 0x3c, !PT ;  /* 0x00000022d56a7212 */ /* 0x000fe400078e3cff */
[----:B------:R-:W-:Y:S02]  /*c650*/  MOV R48, R48 ;  /* 0x0000003000307202 */ /* 0x000fe40000000f00 */
[----:B------:R-:W-:Y:S02]  /*c660*/  F2FP.F16.F32.PACK_AB R30, R174, R176 ;  /* 0x000000b0ae1e723e */ /* 0x000fe400000000ff */
[----:B------:R-:W-:-:S02]  /*c670*/  MOV R52, R52 ;  /* 0x0000003400347202 */ /* 0x000fc40000000f00 */
[----:B------:R-:W-:Y:S02]  /*c680*/  F2FP.F16.F32.PACK_AB R34, R171, R173 ;  /* 0x000000adab22723e */ /* 0x000fe400000000ff */
[----:B------:R-:W-:Y:S02]  /*c690*/  SHF.R.U64 R0, R0, 0x3, RZ ;  /* 0x0000000300007819 */ /* 0x000fe400000012ff */
[----:B------:R-:W-:Y:S02]  /*c6a0*/  MOV R56, R56 ;  /* 0x0000003800387202 */ /* 0x000fe40000000f00 */
[----:B------:R-:W-:Y:S02]  /*c6b0*/  MOV R38, R10 ;  /* 0x0000000a00267202 */ /* 0x000fe40000000f00 */
[----:B------:R-:W-:Y:S01]  /*c6c0*/  MOV R60, R60 ;  /* 0x0000003c003c7202 */ /* 0x000fe20000000f00 */
[----:B------:R1:W-:Y:S01]  /*c6d0*/  STSM.16.M88.4 [R118], R4 ;  /* 0x0000000476007844 */ /* 0x0003e20000000200 */
[----:B------:R-:W-:-:S02]  /*c6e0*/  F2FP.F16.F32.PACK_AB R10, R163, R165 ;  /* 0x000000a5a30a723e */ /* 0x000fc400000000ff */
[----:B------:R-:W-:Y:S01]  /*c6f0*/  F2FP.F16.F32.PACK_AB R11, R63, R62 ;  /* 0x0000003e3f0b723e */ /* 0x000fe200000000ff */
[----:B------:R2:W-:Y:S01]  /*c700*/  STSM.16.M88.4 [R48], R28 ;  /* 0x0000001c30007844 */ /* 0x0005e20000000200 */
[----:B------:R-:W-:Y:S02]  /*c710*/  MOV R64, R64 ;  /* 0x0000004000407202 */ /* 0x000fe40000000f00 */
[----:B------:R-:W-:Y:S01]  /*c720*/  LOP3.LUT R114, R0, R3, RZ, 0x3c, !PT ;  /* 0x0000000300727212 */ /* 0x000fe200078e3cff */
[----:B------:R3:W-:Y:S01]  /*c730*/  STSM.16.M88.4 [R52], R32 ;  /* 0x0000002034007844 */ /* 0x0007e20000000200 */
[----:B------:R-:W-:Y:S02]  /*c740*/  MOV R68, R68 ;  /* 0x0000004400447202 */ /* 0x000fe40000000f00 */
[----:B------:R-:W-:Y:S02]  /*c750*/  MOV R72, R72 ;  /* 0x0000004800487202 */ /* 0x000fe40000000f00 */
[----:B------:R-:W-:-:S02]  /*c760*/  LOP3.LUT R44, R177, R24, RZ, 0x3c, !PT ;  /* 0x00000018b12c7212 */ /* 0x000fc400078e3cff */
[----:B------:R-:W-:Y:S02]  /*c770*/  MOV R94, R94 ;  /* 0x0000005e005e7202 */ /* 0x000fe40000000f00 */
[----:B-1----:R-:W-:Y:S02]  /*c780*/  F2FP.F16.F32.PACK_AB R4, R169, R172 ;  /* 0x000000aca904723e */ /* 0x002fe400000000ff */
[----:B------:R-:W-:Y:S02]  /*c790*/  F2FP.F16.F32.PACK_AB R5, R51, R50 ;  /* 0x000000323305723e */ /* 0x000fe400000000ff */
[----:B------:R-:W-:Y:S02]  /*c7a0*/  F2FP.F16.F32.PACK_AB R6, R166, R170 ;  /* 0x000000aaa606723e */ /* 0x000fe400000000ff */
[----:B------:R-:W-:Y:S02]  /*c7b0*/  F2FP.F16.F32.PACK_AB R7, R55, R54 ;  /* 0x000000363707723e */ /* 0x000fe400000000ff */
[----:B--2---:R-:W-:-:S02]  /*c7c0*/  F2FP.F16.F32.PACK_AB R28, R159, R161 ;  /* 0x000000a19f1c723e */ /* 0x004fc400000000ff */
[----:B------:R-:W-:Y:S01]  /*c7d0*/  F2FP.F16.F32.PACK_AB R29, R75, R74 ;  /* 0x0000004a4b1d723e */ /* 0x000fe200000000ff */
[----:B------:R-:W-:Y:S01]  /*c7e0*/  STSM.16.M88.4 [R56], R4 ;  /* 0x0000000438007844 */ /* 0x000fe20000000200 */
[----:B------:R-:W-:Y:S02]  /*c7f0*/  F2FP.F16.F32.PACK_AB R30, R77, R160 ;  /* 0x000000a04d1e723e */ /* 0x000fe400000000ff */
[----:B------:R-:W-:Y:S01]  /*c800*/  F2FP.F16.F32.PACK_AB R31, R79, R78 ;  /* 0x0000004e4f1f723e */ /* 0x000fe200000000ff */
[----:B------:R1:W-:Y:S01]  /*c810*/  STSM.16.M88.4 [R60], R8 ;  /* 0x000000083c007844 */ /* 0x0003e20000000200 */
[----:B---3--:R-:W-:Y:S02]  /*c820*/  F2FP.F16.F32.PACK_AB R32, R81, R157 ;  /* 0x0000009d5120723e */ /* 0x008fe400000000ff */
[----:B------:R-:W-:Y:S01]  /*c830*/  F2FP.F16.F32.PACK_AB R33, R83, R82 ;  /* 0x000000525321723e */ /* 0x000fe200000000ff */
[----:B------:R-:W-:Y:S01]  /*c840*/  STSM.16.M88.4 [R64], R12 ;  /* 0x0000000c40007844 */ /* 0x000fe20000000200 */
[----:B------:R-:W-:-:S02]  /*c850*/  F2FP.F16.F32.PACK_AB R34, R85, R84 ;  /* 0x000000545522723e */ /* 0x000fc400000000ff */
[----:B------:R-:W-:Y:S01]  /*c860*/  F2FP.F16.F32.PACK_AB R35, R87, R86 ;  /* 0x000000565723723e */ /* 0x000fe200000000ff */
[----:B------:R-:W-:Y:S01]  /*c870*/  STSM.16.M88.4 [R68], R28 ;  /* 0x0000001c44007844 */ /* 0x000fe20000000200 */
[----:B------:R-:W-:Y:S02]  /*c880*/  MOV R3, R98 ;  /* 0x0000006200037202 */ /* 0x000fe40000000f00 */
[----:B------:R-:W-:Y:S01]  /*c890*/  MOV R24, R106 ;  /* 0x0000006a00187202 */ /* 0x000fe20000000f00 */
[----:B------:R-:W-:Y:S01]  /*c8a0*/  STSM.16.M88.4 [R72], R32 ;  /* 0x0000002048007844 */ /* 0x000fe20000000200 */
[----:B------:R-:W-:Y:S02]  /*c8b0*/  F2FP.F16.F32.PACK_AB R98, R101, R100 ;  /* 0x000000646562723e */ /* 0x000fe400000000ff */
[----:B------:R-:W-:Y:S01]  /*c8c0*/  F2FP.F16.F32.PACK_AB R99, R70, R58 ;  /* 0x0000003a4663723e */ /* 0x000fe200000000ff */
[----:B------:R-:W-:Y:S01]  /*c8d0*/  STSM.16.M88.4 [R94], R88 ;  /* 0x000000585e007844 */ /* 0x000fe20000000200 */
        /* <DEDUP_REMOVED lines=8> */
[----:B------:R-:W-:Y:S01]  /*c960*/  F2FP.F16.F32.PACK_AB R120, R121, R120 ;  /* 0x000000787978723e */ /* 0x000fe200000000ff */
[----:B------:R-:W-:Y:S01]  /*c970*/  STSM.16.M88.4 [R102], R104 ;  /* 0x0000006866007844 */ /* 0x000fe20000000200 */
[----:B------:R-:W-:Y:S02]  /*c980*/  F2FP.F16.F32.PACK_AB R113, R155, R154 ;  /* 0x0000009a9b71723e */ /* 0x000fe400000000ff */
[----:B------:R-:W-:Y:S02]  /*c990*/  F2FP.F16.F32.PACK_AB R114, R117, R116 ;  /* 0x000000747572723e */ /* 0x000fe400000000ff */
[----:B------:R-:W-:Y:S02]  /*c9a0*/  F2FP.F16.F32.PACK_AB R115, R158, R156 ;  /* 0x0000009c9e73723e */ /* 0x000fe400000000ff */
[----:B------:R-:W-:Y:S02]  /*c9b0*/  F2FP.F16.F32.PACK_AB R121, R123, R122 ;  /* 0x0000007a7b79723e */ /* 0x000fe400000000ff */
[----:B------:R-:W-:Y:S01]  /*c9c0*/  F2FP.F16.F32.PACK_AB R128, R129, R128 ;  /* 0x000000808180723e */ /* 0x000fe200000000ff */
[----:B------:R2:W-:Y:S01]  /*c9d0*/  STSM.16.M88.4 [R24], R112 ;  /* 0x0000007018007844 */ /* 0x0005e20000000200 */
[----:B------:R-:W-:-:S02]  /*c9e0*/  MOV R110, R110 ;  /* 0x0000006e006e7202 */ /* 0x000fc40000000f00 */
[----:B------:R-:W-:Y:S02]  /*c9f0*/  F2FP.F16.F32.PACK_AB R122, R125, R124 ;  /* 0x0000007c7d7a723e */ /* 0x000fe400000000ff */
[----:B------:R-:W-:Y:S02]  /*ca00*/  F2FP.F16.F32.PACK_AB R123, R127, R126 ;  /* 0x0000007e7f7b723e */ /* 0x000fe400000000ff */
[----:B------:R-:W-:Y:S02]  /*ca10*/  F2FP.F16.F32.PACK_AB R129, R131, R130 ;  /* 0x000000828381723e */ /* 0x000fe400000000ff */
[----:B------:R-:W-:Y:S01]  /*ca20*/  F2FP.F16.F32.PACK_AB R136, R137, R136 ;  /* 0x000000888988723e */ /* 0x000fe200000000ff */
[----:B------:R-:W-:Y:S01]  /*ca30*/  STSM.16.M88.4 [R110], R120 ;  /* 0x000000786e007844 */ /* 0x000fe20000000200 */
[----:B------:R-:W-:Y:S02]  /*ca40*/  ISETP.NE.U32.AND P0, PT, RZ, UR4, PT ;  /* 0x00000004ff007c0c */ /* 0x000fe4000bf05070 */
[----:B-1----:R-:W-:-:S02]  /*ca50*/  IADD3 R10, P1, R199, UR4, RZ ;  /* 0x00000004c70a7c10 */ /* 0x002fc4000ff3e0ff */
[----:B------:R-:W-:Y:S01]  /*ca60*/  F2FP.F16.F32.PACK_AB R130, R133, R132 ;  /* 0x000000848582723e */ /* 0x000fe200000000ff */
[----:B--2---:R-:W-:Y:S01]  /*ca70*/  IMAD.MOV.U32 R24, RZ, RZ, RZ ;  /* 0x000000ffff187224 */ /* 0x004fe200078e00ff */
[----:B------:R-:W-:Y:S02]  /*ca80*/  F2FP.F16.F32.PACK_AB R131, R135, R134 ;  /* 0x000000868783723e */ /* 0x000fe400000000ff */
[----:B------:R-:W-:Y:S02]  /*ca90*/  F2FP.F16.F32.PACK_AB R137, R139, R138 ;  /* 0x0000008a8b89723e */ /* 0x000fe400000000ff */
[----:B------:R-:W-:Y:S01]  /*caa0*/  F2FP.F16.F32.PACK_AB R144, R145, R144 ;  /* 0x000000909190723e */ /* 0x000fe200000000ff */
[----:B------:R1:W-:Y:S01]  /*cab0*/  STSM.16.M88.4 [R0], R128 ;  /* 0x0000008000007844 */ /* 0x0003e20000000200 */
[----:B------:R-:W-:Y:S02]  /*cac0*/  F2FP.F16.F32.PACK_AB R138, R141, R140 ;  /* 0x0000008c8d8a723e */ /* 0x000fe400000000ff */
[----:B------:R-:W-:-:S02]  /*cad0*/  F2FP.F16.F32.PACK_AB R139, R143, R142 ;  /* 0x0000008e8f8b723e */ /* 0x000fc400000000ff */
[----:B------:R-:W-:Y:S02]  /*cae0*/  F2FP.F16.F32.PACK_AB R145, R147, R146 ;  /* 0x000000929391723e */ /* 0x000fe400000000ff */
[----:B------:R-:W-:Y:S01]  /*caf0*/  MOV R44, R44 ;  /* 0x0000002c002c7202 */ /* 0x000fe20000000f00 */
[----:B------:R-:W-:Y:S01]  /*cb00*/  STSM.16.M88.4 [R38], R136 ;  /* 0x0000008826007844 */ /* 0x000fe20000000200 */
[----:B------:R-:W-:Y:S02]  /*cb10*/  F2FP.F16.F32.PACK_AB R146, R149, R148 ;  /* 0x000000949592723e */ /* 0x000fe400000000ff */
[----:B------:R-:W-:Y:S02]  /*cb20*/  F2FP.F16.F32.PACK_AB R147, R151, R150 ;  /* 0x000000969793723e */ /* 0x000fe400000000ff */
[----:B------:R-:W-:Y:S02]  /*cb30*/  ISETP.NE.AND.EX P0, PT, RZ, UR5, PT, P0 ;  /* 0x00000005ff007c0c */ /* 0x000fe4000bf05300 */
[----:B------:R-:W-:Y:S01]  /*cb40*/  IADD3.X R11, R200, UR5, RZ, P1, !PT ;  /* 0x00000005c80b7c10 */ /* 0x000fe20008ffe4ff */
[----:B------:R-:W-:Y:S01]  /*cb50*/  ULDC.64 UR4, c[0x0][0xbe0] ;  /* 0x0002f80000047ab9 */ /* 0x000fe20000000a00 */
[----:B------:R2:W-:Y:S01]  /*cb60*/  STSM.16.M88.4 [R44], R144 ;  /* 0x000000902c007844 */ /* 0x0005e20000000200 */
[----:B------:R-:W-:Y:S01]  /*cb70*/  BAR.SYNC.DEFER_BLOCKING 0x1, 0x100 ;  /* 0x0044000000007b1d */ /* 0x000fe20000010000 */
[----:B------:R-:W-:-:S04]  /*cb80*/  ISETP.NE.U32.AND P6, PT, RZ, UR4, PT ;  /* 0x00000004ff007c0c */ /* 0x000fc8000bfc5070 */
[----:B------:R-:W-:-:S13]  /*cb90*/  ISETP.NE.AND.EX P6, PT, RZ, UR5, PT, P6 ;  /* 0x00000005ff007c0c */ /* 0x000fda000bfc5360 */
[----:B------:R-:W-:Y:S01]  /*cba0*/  @P6 IADD3 R6, P4, R199, UR4, RZ ;  /* 0x00000004c7066c10 */ /* 0x000fe2000ff9e0ff */
[----:B------:R-:W-:Y:S02]  /*cbb0*/  ULDC UR4, c[0x0][0xa88] ;  /* 0x0002a20000047ab9 */ /* 0x000fe40000000800 */
[----:B-1----:R-:W-:Y:S01]  /*cbc0*/  IMAD.U32 R0, RZ, RZ, UR4 ;  /* 0x00000004ff007e24 */ /* 0x002fe2000f8e00ff */
[----:B------:R-:W-:Y:S01]  /*cbd0*/  @P6 IADD3.X R7, R200, UR5, RZ, P4, !PT ;  /* 0x00000005c8076c10 */ /* 0x000fe2000a7fe4ff */
[----:B------:R1:W5:Y:S01]  /*cbe0*/  @P0 LDG.E R24, desc[UR40][R10.64] ;  /* 0x000000280a180981 */ /* 0x000362000c1e1900 */
[----:B------:R-:W-:-:S03]  /*cbf0*/  IMAD R5, R192, 0x40, R187 ;  /* 0x00000040c0057824 */ /* 0x000fc600078e02bb */
[----:B------:R1:W5:Y:S01]  /*cc00*/  @P6 LDG.E R0, desc[UR40][R6.64] ;  /* 0x0000002806006981 */ /* 0x000362000c1e1900 */
[----:B------:R-:W-:-:S03]  /*cc10*/  IMAD.WIDE R4, R5, 0x2, R36 ;  /* 0x0000000205047825 */ /* 0x000fc600078e0224 */
[C---:B------:R-:W-:Y:S02]  /*cc20*/  IADD3 R9, P1, R4.reuse, 0x1000, RZ ;  /* 0x0000100004097810 */ /* 0x040fe40007f3e0ff */
[C---:B------:R-:W-:Y:S02]  /*cc30*/  IADD3 R13, P2, R4.reuse, 0x2000, RZ ;  /* 0x00002000040d7810 */ /* 0x040fe40007f5e0ff */
[C---:B------:R-:W-:Y:S02]  /*cc40*/  IADD3 R29, P3, R4.reuse, 0x3000, RZ ;  /* 0x00003000041d7810 */ /* 0x040fe40007f7e0ff */
[----:B------:R-:W-:Y:S02]  /*cc50*/  IADD3 R33, P4, R4, 0x4000, RZ ;  /* 0x0000400004217810 */ /* 0x000fe40007f9e0ff */
[----:B------:R-:W-:Y:S02]  /*cc60*/  LOP3.LUT R8, R9, 0x380, RZ, 0xc0, !PT ;  /* 0x0000038009087812 */ /* 0x000fe400078ec0ff */
[----:B------:R-:W-:-:S02]  /*cc70*/  LOP3.LUT R12, R13, 0x380, RZ, 0xc0, !PT ;  /* 0x000003800d0c7812 */ /* 0x000fc400078ec0ff */
[----:B------:R-:W-:Y:S02]  /*cc80*/  LOP3.LUT R28, R29, 0x380, RZ, 0xc0, !PT ;  /* 0x000003801d1c7812 */ /* 0x000fe400078ec0ff */
[----:B------:R-:W-:Y:S02]  /*cc90*/  LOP3.LUT R32, R33, 0x380, RZ, 0xc0, !PT ;  /* 0x0000038021207812 */ /* 0x000fe400078ec0ff */
[----:B------:R-:W-:Y:S02]  /*cca0*/  SHF.R.U64 R8, R8, 0x3, RZ ;  /* 0x0000000308087819 */ /* 0x000fe400000012ff */
[----:B------:R-:W-:Y:S02]  /*ccb0*/  SHF.R.U64 R12, R12, 0x3, RZ ;  /* 0x000000030c0c7819 */ /* 0x000fe400000012ff */
[----:B------:R-:W-:Y:S02]  /*ccc0*/  SHF.R.U64 R28, R28, 0x3, RZ ;  /* 0x000000031c1c7819 */ /* 0x000fe400000012ff */
[----:B------:R-:W-:-:S02]  /*ccd0*/  SHF.R.U64 R32, R32, 0x3, RZ ;  /* 0x0000000320207819 */ /* 0x000fc400000012ff */
[----:B------:R-:W-:Y:S02]  /*cce0*/  IADD3 R37, P5, R4, 0x5000, RZ ;  /* 0x0000500004257810 */ /* 0x000fe40007fbe0ff */
[----:B------:R-:W-:Y:S01]  /*ccf0*/  LOP3.LUT R8, R8, R9, RZ, 0x3c, !PT ;  /* 0x0000000908087212 */ /* 0x000fe200078e3cff */
[--C-:B------:R-:W-:Y:S01]  /*cd00*/  IMAD.X R9, RZ, RZ, R5.reuse, P1 ;  /* 0x000000ffff097224 */ /* 0x100fe200008e0605 */
[----:B------:R-:W-:Y:S02]  /*cd10*/  LOP3.LUT R12, R12, R13, RZ, 0x3c, !PT ;  /* 0x0000000d0c0c7212 */ /* 0x000fe400078e3cff */
[----:B------:R-:W-:Y:S01]  /*cd20*/  LOP3.LUT R28, R28, R29, RZ, 0x3c, !PT ;  /* 0x0000001d1c1c7212 */ /* 0x000fe200078e3cff */
[--C-:B------:R-:W-:Y:S01]  /*cd30*/  IMAD.X R29, RZ, RZ, R5.reuse, P3 ;  /* 0x000000ffff1d7224 */ /* 0x100fe200018e0605 */
[----:B------:R-:W-:Y:S01]  /*cd40*/  LOP3.LUT R32, R32, R33, RZ, 0x3c, !PT ;  /* 0x0000002120207212 */ /* 0x000fe200078e3cff */
[----:B------:R-:W-:Y:S01]  /*cd50*/  IMAD.X R33, RZ, RZ, R5, P4 ;  /* 0x000000ffff217224 */ /* 0x000fe200020e0605 */
[----:B------:R-:W-:-:S02]  /*cd60*/  P2R R14, PR, RZ, 0x20 ;  /* 0x00000020ff0e7803 */ /* 0x000fc40000000000 */
[----:B------:R-:W-:Y:S02]  /*cd70*/  IADD3.X R13, RZ, R5, RZ, P2, !PT ;  /* 0x00000005ff0d7210 */ /* 0x000fe400017fe4ff */
[C---:B------:R-:W-:Y:S02]  /*cd80*/  IADD3 R41, P1, R4.reuse, 0x6000, RZ ;  /* 0x0000600004297810 */ /* 0x040fe40007f3e0ff */
[C---:B------:R-:W-:Y:S02]  /*cd90*/  IADD3 R45, P2, R4.reuse, 0x7000, RZ ;  /* 0x00007000042d7810 */ /* 0x040fe40007f5e0ff */
[C---:B------:R-:W-:Y:S02]  /*cda0*/  IADD3 R49, P3, R4.reuse, 0x8000, RZ ;  /* 0x0000800004317810 */ /* 0x040fe40007f7e0ff */
[C---:B------:R-:W-:Y:S02]  /*cdb0*/  IADD3 R53, P4, R4.reuse, 0x9000, RZ ;  /* 0x0000900004357810 */ /* 0x040fe40007f9e0ff */
[----:B------:R-:W-:-:S02]  /*cdc0*/  IADD3 R57, P5, R4, 0xa000, RZ ;  /* 0x0000a00004397810 */ /* 0x000fc40007fbe0ff */
[----:B------:R-:W-:Y:S02]  /*cdd0*/  LOP3.LUT R36, R37, 0x380, RZ, 0xc0, !PT ;  /* 0x0000038025247812 */ /* 0x000fe400078ec0ff */
[----:B------:R-:W-:Y:S02]  /*cde0*/  LOP3.LUT R40, R41, 0x380, RZ, 0xc0, !PT ;  /* 0x0000038029287812 */ /* 0x000fe400078ec0ff */
[----:B--2---:R-:W-:Y:S02]  /*cdf0*/  LOP3.LUT R44, R45, 0x380, RZ, 0xc0, !PT ;  /* 0x000003802d2c7812 */ /* 0x004fe400078ec0ff */
        /* <DEDUP_REMOVED lines=9> */
[----:B------:R-:W-:Y:S02]  /*ce90*/  LOP3.LUT R36, R36, R37, RZ, 0x3c, !PT ;  /* 0x0000002524247212 */ /* 0x000fe400078e3cff */
[----:B------:R-:W-:Y:S02]  /*cea0*/  LOP3.LUT R40, R40, R41, RZ, 0x3c, !PT ;  /* 0x0000002928287212 */ /* 0x000fe400078e3cff */
[----:B------:R-:W-:Y:S02]  /*ceb0*/  LOP3.LUT R44, R44, R45, RZ, 0x3c, !PT ;  /* 0x0000002d2c2c7212 */ /* 0x000fe400078e3cff */
[----:B------:R-:W-:Y:S02]  /*cec0*/  LOP3.LUT R48, R48, R49, RZ, 0x3c, !PT ;  /* 0x0000003130307212 */ /* 0x000fe400078e3cff */
[----:B------:R-:W-:Y:S02]  /*ced0*/  LOP3.LUT R52, R52, R53, RZ, 0x3c, !PT ;  /* 0x0000003534347212 */ /* 0x000fe400078e3cff */
[----:B------:R-:W-:Y:S01]  /*cee0*/  LOP3.LUT R56, R56, R57, RZ, 0x3c, !PT ;  /* 0x0000003938387212 */ /* 0x000fe200078e3cff */
[----:B-1----:R-:W-:Y:S06]  /*cef0*/  @P6 BRA `(.L_x_560) ;  /* 0x0000000000106947 */ /* 0x002fec0003800000 */
[----:B------:R-:W-:Y:S05]  /*cf00*/  @!P0 BRA `(.L_x_560) ;  /* 0x00000000000c8947 */ /* 0x000fea0003800000 */
[----:B------:R-:W2:Y:S04]  /*cf10*/  LDG.E R3, desc[UR40][R10.64] ;  /* 0x000000280a037981 */ /* 0x000ea8000c1e1900 */
[----:B-----5:R-:W2:Y:S02]  /*cf20*/  LDG.E R0, desc[UR40][R10.64+0x4] ;  /* 0x000004280a007981 */ /* 0x020ea4000c1e1900 */
[----:B--2---:R-:W-:-:S07]  /*cf30*/  IADD3 R0, -R3, R0, RZ ;  /* 0x0000000003007210 */ /* 0x004fce0007ffe1ff */
.L_x_560:
[----:B------:R-:W1:Y:S01]  /*cf40*/  SHFL.IDX PT, R3, R206, RZ, 0x1f ;  /* 0x00001fffce037589 */ /* 0x000e6200000e0000 */
[----:B------:R-:W-:Y:S01]  /*cf50*/  ISETP.NE.AND P6, PT, R14, RZ, PT ;  /* 0x000000ff0e00720c */ /* 0x000fe20003fc5270 */
[--C-:B------:R-:W-:Y:S01]  /*cf60*/  IMAD.X R57, RZ, RZ, R5.reuse, P5 ;  /* 0x000000ffff397224 */ /* 0x100fe200028e0605 */
[----:B------:R-:W-:Y:S01]  /*cf70*/  IADD3.X R49, RZ, R5, RZ, P3, !PT ;  /* 0x00000005ff317210 */ /* 0x000fe20001ffe4ff */
        /* <DEDUP_REMOVED lines=8> */
[C---:B------:R-:W-:Y:S02]  /*d000*/  IADD3 R10, P4, R4.reuse, 0xf000, RZ ;  /* 0x0000f000040a7810 */ /* 0x040fe40007f9e0ff */
[----:B------:R-:W-:Y:S02]  /*d010*/  LOP3.LUT R60, R61, 0x380, RZ, 0xc0, !PT ;  /* 0x000003803d3c7812 */ /* 0x000fe400078ec0ff */
[----:B------:R-:W-:Y:S01]  /*d020*/  LOP3.LUT R64, R65, 0x380, RZ, 0xc0, !PT ;  /* 0x0000038041407812 */ /* 0x000fe200078ec0ff */
[----:B------:R-:W-:Y:S01]  /*d030*/  IMAD.X R77, RZ, RZ, R5, P4 ;  /* 0x000000ffff4d7224 */ /* 0x000fe200020e0605 */
[----:B------:R-:W-:Y:S02]  /*d040*/  LOP3.LUT R68, R69, 0x380, RZ, 0xc0, !PT ;  /* 0x0000038045447812 */ /* 0x000fe400078ec0ff */
[----:B------:R-:W-:Y:S02]  /*d050*/  LOP3.LUT R72, R73, 0x380, RZ, 0xc0, !PT ;  /* 0x0000038049487812 */ /* 0x000fe400078ec0ff */
[----:B------:R-:W-:-:S02]  /*d060*/  LOP3.LUT R7, R4, 0x380, RZ, 0xc0, !PT ;  /* 0x0000038004077812 */ /* 0x000fc400078ec0ff */
[----:B-1----:R-:W-:Y:S02]  /*d070*/  ISETP.NE.AND P5, PT, R3, RZ, PT ;  /* 0x000000ff0300720c */ /* 0x002fe40003fa5270 */
[----:B------:R-:W-:Y:S02]  /*d080*/  LOP3.LUT R3, R10, 0x380, RZ, 0xc0, !PT ;  /* 0x000003800a037812 */ /* 0x000fe400078ec0ff */
[----:B------:R-:W-:Y:S02]  /*d090*/  SHF.R.U64 R60, R60, 0x3, RZ ;  /* 0x000000033c3c7819 */ /* 0x000fe400000012ff */
[----:B------:R-:W-:Y:S02]  /*d0a0*/  SHF.R.U64 R64, R64, 0x3, RZ ;  /* 0x0000000340407819 */ /* 0x000fe400000012ff */
[----:B------:R-:W-:Y:S02]  /*d0b0*/  SHF.R.U64 R68, R68, 0x3, RZ ;  /* 0x0000000344447819 */ /* 0x000fe400000012ff */
[----:B------:R-:W-:-:S02]  /*d0c0*/  SHF.R.U64 R72, R72, 0x3, RZ ;  /* 0x0000000348487819 */ /* 0x000fc400000012ff */
[----:B------:R-:W-:Y:S02]  /*d0d0*/  SHF.R.U64 R7, R7, 0x3, RZ ;  /* 0x0000000307077819 */ /* 0x000fe400000012ff */
[----:B------:R-:W-:Y:S02]  /*d0e0*/  SHF.R.U64 R3, R3, 0x3, RZ ;  /* 0x0000000303037819 */ /* 0x000fe400000012ff */
[----:B------:R-:W-:Y:S01]  /*d0f0*/  LOP3.LUT R60, R60, R61, RZ, 0x3c, !PT ;  /* 0x0000003d3c3c7212 */ /* 0x000fe200078e3cff */
[--C-:B------:R-:W-:Y:S01]  /*d100*/  IMAD.X R61, RZ, RZ, R5.reuse, P6 ;  /* 0x000000ffff3d7224 */ /* 0x100fe200030e0605 */
[----:B------:R-:W-:Y:S02]  /*d110*/  LOP3.LUT R64, R64, R65, RZ, 0x3c, !PT ;  /* 0x0000004140407212 */ /* 0x000fe400078e3cff */
[----:B------:R-:W-:Y:S01]  /*d120*/  LOP3.LUT R68, R68, R69, RZ, 0x3c, !PT ;  /* 0x0000004544447212 */ /* 0x000fe200078e3cff */
[--C-:B------:R-:W-:Y:S01]  /*d130*/  IMAD.X R69, RZ, RZ, R5.reuse, P2 ;  /* 0x000000ffff457224 */ /* 0x100fe200010e0605 */
[----:B------:R-:W-:Y:S01]  /*d140*/  LOP3.LUT R72, R72, R73, RZ, 0x3c, !PT ;  /* 0x0000004948487212 */ /* 0x000fe200078e3cff */
[----:B------:R-:W-:Y:S01]  /*d150*/  IMAD.X R73, RZ, RZ, R5, P3 ;  /* 0x000000ffff497224 */ /* 0x000fe200018e0605 */
[----:B------:R-:W-:-:S02]  /*d160*/  LOP3.LUT R6, R7, R4, RZ, 0x3c, !PT ;  /* 0x0000000407067212 */ /* 0x000fc400078e3cff */
[-C--:B------:R-:W-:Y:S02]  /*d170*/  IADD3.X R65, RZ, R5.reuse, RZ, P1, !PT ;  /* 0x00000005ff417210 */ /* 0x080fe40000ffe4ff */
[----:B------:R-:W-:Y:S02]  /*d180*/  MOV R7, R5 ;  /* 0x0000000500077202 */ /* 0x000fe40000000f00 */
[----:B------:R-:W-:Y:S02]  /*d190*/  LOP3.LUT R76, R3, R10, RZ, 0x3c, !PT ;  /* 0x0000000a034c7212 */ /* 0x000fe400078e3cff */
[----:B------:R-:W-:Y:S02]  /*d1a0*/  SHF.R.S32.HI R80, RZ, 0x1f, R198 ;  /* 0x0000001fff507819 */ /* 0x000fe400000114c6 */
[----:B------:R-:W-:Y:S02]  /*d1b0*/  SEL R83, R201, RZ, !P0 ;  /* 0x000000ffc9537207 */ /* 0x000fe40004000000 */
[----:B------:R-:W-:-:S02]  /*d1c0*/  SEL R205, R205, RZ, !P0 ;  /* 0x000000ffcdcd7207 */ /* 0x000fc40004000000 */
[----:B-----5:R-:W-:Y:S01]  /*d1d0*/  SHF.R.S32.HI R81, RZ, 0x1f, R24 ;  /* 0x0000001fff517819 */ /* 0x020fe20000011418 */
[----:B------:R-:W-:Y:S06]  /*d1e0*/  @P5 BRA `(.L_x_561) ;  /* 0x0000000000645947 */ /* 0x000fec0003800000 */
[----:B------:R-:W-:Y:S01]  /*d1f0*/  ULDC.64 UR4, c[0x0][0xb70] ;  /* 0x0002dc0000047ab9 */ /* 0x000fe20000000a00 */
[----:B------:R-:W-:Y:S01]  /*d200*/  IMAD.MOV.U32 R4, RZ, RZ, R24 ;  /* 0x000000ffff047224 */ /* 0x000fe200078e0018 */
[----:B------:R-:W-:Y:S01]  /*d210*/  IADD3 R11, -R191, RZ, RZ ;  /* 0x000000ffbf0b7210 */ /* 0x000fe20007ffe1ff */
[----:B------:R-:W-:Y:S02]  /*d220*/  IMAD R3, R80, UR4, RZ ;  /* 0x0000000450037c24 */ /* 0x000fe4000f8e02ff */
[----:B------:R-:W-:Y:S01]  /*d230*/  IMAD.MOV.U32 R5, RZ, RZ, R81 ;  /* 0x000000ffff057224 */ /* 0x000fe200078e0051 */
[----:B------:R-:W-:Y:S01]  /*d240*/  ISETP.NE.AND P0, PT, R190, R11, PT ;  /* 0x0000000bbe00720c */ /* 0x000fe20003f05270 */
[C---:B------:R-:W-:Y:S02]  /*d250*/  IMAD R3, R198.reuse, UR5, R3 ;  /* 0x00000005c6037c24 */ /* 0x040fe4000f8e0203 */
[----:B------:R-:W-:Y:S01]  /*d260*/  IMAD.WIDE.U32 R4, R198, UR4, R4 ;  /* 0x00000004c6047c25 */ /* 0x000fe2000f8e0004 */
[----:B------:R-:W-:-:S03]  /*d270*/  ULDC.64 UR4, c[0x0][0xb78] ;  /* 0x0002de0000047ab9 */ /* 0x000fc60000000a00 */
[----:B------:R-:W-:Y:S02]  /*d280*/  IMAD.IADD R5, R5, 0x1, R3 ;  /* 0x0000000105057824 */ /* 0x000fe400078e0203 */
[----:B------:R-:W-:Y:S02]  /*d290*/  IMAD R3, R205, UR4, RZ ;  /* 0x00000004cd037c24 */ /* 0x000fe4000f8e02ff */
[----:B------:R-:W-:Y:S02]  /*d2a0*/  IMAD R15, R203, 0x40, R188 ;  /* 0x00000040cb0f7824 */ /* 0x000fe400078e02bc */
[----:B------:R-:W-:-:S03]  /*d2b0*/  IMAD.WIDE.U32 R4, R83, UR4, R4 ;  /* 0x0000000453047c25 */ /* 0x000fc6000f8e0004 */
[----:B------:R-:W-:Y:S01]  /*d2c0*/  SHF.R.S32.HI R11, RZ, 0x1f, R15 ;  /* 0x0000001fff0b7819 */ /* 0x000fe2000001140f */
[----:B------:R-:W-:Y:S01]  /*d2d0*/  IMAD R14, R83, UR5, R3 ;  /* 0x00000005530e7c24 */ /* 0x000fe2000f8e0203 */
[C---:B------:R-:W-:Y:S01]  /*d2e0*/  IADD3 R10, P2, R15.reuse, R4, RZ ;  /* 0x000000040f0a7210 */ /* 0x040fe20007f5e0ff */
[C---:B------:R-:W-:Y:S01]  /*d2f0*/  VIADD R3, R15.reuse, 0x8 ;  /* 0x000000080f037836 */ /* 0x040fe20000000000 */
[-C--:B------:R-:W-:Y:S01]  /*d300*/  ISETP.GE.OR P1, PT, R15, R0.reuse, P0 ;  /* 0x000000000f00720c */ /* 0x080fe20000726670 */
[----:B------:R-:W-:Y:S01]  /*d310*/  ULDC.64 UR4, c[0x0][0xb40] ;  /* 0x0002d00000047ab9 */ /* 0x000fe20000000a00 */
[----:B------:R-:W-:Y:S02]  /*d320*/  IADD3.X R11, R11, R5, R14, P2, !PT ;  /* 0x000000050b0b7210 */ /* 0x000fe400017fe40e */
[----:B------:R-:W-:Y:S02]  /*d330*/  ISETP.GE.OR P0, PT, R3, R0, P0 ;  /* 0x000000000300720c */ /* 0x000fe40000706670 */
[----:B------:R-:W-:-:S04]  /*d340*/  LEA R4, P2, R10, UR4, 0x2 ;  /* 0x000000040a047c11 */ /* 0x000fc8000f8410ff */
[----:B------:R-:W-:-:S05]  /*d350*/  LEA.HI.X R5, R10, UR5, R11, 0x2, P2 ;  /* 0x000000050a057c11 */ /* 0x000fca00090f140b */
[----:B------:R1:W-:Y:S04]  /*d360*/  @!P1 STG.E desc[UR40][R4.64], R21 ;  /* 0x0000001504009986 */ /* 0x0003e8000c101928 */
[----:B------:R1:W-:Y:S02]  /*d370*/  @!P0 STG.E desc[UR40][R4.64+0x20], R20 ;  /* 0x0000201404008986 */ /* 0x0003e4000c101928 */
.L_x_561:
[----:B------:R-:W2:Y:S01]  /*d380*/  LDC R90, c[0x0][0xa8c] ;  /* 0x0002a300ff5a7b82 */ /* 0x000ea20000000800 */
[----:B------:R-:W-:Y:S01]  /*d390*/  ULDC.64 UR4, c[0x0][0xaa0] ;  /* 0x0002a80000047ab9 */ /* 0x000fe20000000a00 */
[--C-:B-1----:R-:W-:Y:S01]  /*d3a0*/  SHF.R.S32.HI R21, RZ, 0x1f, R187.reuse ;  /* 0x0000001fff157819 */ /* 0x102fe200000114bb */
[----:B------:R-:W-:Y:S01]  /*d3b0*/  IMAD R3, R81, UR4, RZ ;  /* 0x0000000451037c24 */ /* 0x000fe2000f8e02ff */
[----:B------:R-:W5:Y:S01]  /*d3c0*/  LD.E.128 R4, desc[UR40][R6.64] ;  /* 0x0000002806047980 */ /* 0x000f62000c101d00 */
[----:B------:R-:W-:Y:S02]  /*d3d0*/  IMAD.MOV.U32 R20, RZ, RZ, R187 ;  /* 0x000000ffff147224 */ /* 0x000fe400078e00bb */
[C---:B------:R-:W-:Y:S01]  /*d3e0*/  IMAD R3, R24.reuse, UR5, R3 ;  /* 0x0000000518037c24 */ /* 0x040fe2000f8e0203 */
[----:B------:R-:W5:Y:S01]  /*d3f0*/  LD.E.128 R8, desc[UR40][R8.64] ;  /* 0x0000002808087980 */ /* 0x000f62000c101d00 */
[----:B------:R-:W-:Y:S01]  /*d400*/  IMAD.WIDE.U32 R20, R24, UR4, R20 ;  /* 0x0000000418147c25 */ /* 0x000fe2000f8e0014 */
[----:B------:R-:W-:-:S02]  /*d410*/  ULDC.64 UR4, c[0x0][0xae0] ;  /* 0x0002b80000047ab9 */ /* 0x000fc40000000a00 */
[----:B------:R-:W5:Y:S02]  /*d420*/  LD.E.128 R12, desc[UR40][R12.64] ;  /* 0x000000280c0c7980 */ /* 0x000f64000c101d00 */
[----:B------:R-:W-:Y:S01]  /*d430*/  IADD3 R21, R21, R3, RZ ;  /* 0x0000000315157210 */ /* 0x000fe20007ffe0ff */
[----:B------:R-:W-:Y:S01]  /*d440*/  VIADD R3, R187, 0x40 ;  /* 0x00000040bb037836 */ /* 0x000fe20000000000 */
[----:B------:R-:W5:Y:S01]  /*d450*/  LD.E.128 R28, desc[UR40][R28.64] ;  /* 0x000000281c1c7980 */ /* 0x000f62000c101d00 */
[----:B------:R-:W-:Y:S02]  /*d460*/  IMAD R81, R80, UR4, RZ ;  /* 0x0000000450517c24 */ /* 0x000fe4000f8e02ff */
[----:B------:R-:W-:Y:S01]  /*d470*/  IMAD R85, R203, -0x40, R0 ;  /* 0xffffffc0cb557824 */ /* 0x000fe200078e0200 */
[----:B------:R-:W5:Y:S01]  /*d480*/  LD.E.128 R32, desc[UR40][R32.64] ;  /* 0x0000002820207980 */ /* 0x000f62000c101d00 */
[----:B--2---:R-:W-:-:S03]  /*d490*/  ISETP.GE.AND P3, PT, R3, R90, PT ;  /* 0x0000005a0300720c */ /* 0x004fc60003f66270 */
[----:B------:R-:W5:Y:S01]  /*d4a0*/  LD.E.128 R36, desc[UR40][R36.64] ;  /* 0x0000002824247980 */ /* 0x000f62000c101d00 */
[----:B------:R-:W-:Y:S02]  /*d4b0*/  VIADD R0, R192, 0x20 ;  /* 0x00000020c0007836 */ /* 0x000fe40000000000 */
[C---:B------:R-:W-:Y:S01]  /*d4c0*/  IMAD R81, R198.reuse, UR5, R81 ;  /* 0x00000005c6517c24 */ /* 0x040fe2000f8e0251 */
[----:B------:R-:W5:Y:S01]  /*d4d0*/  LD.E.128 R40, desc[UR40][R40.64] ;  /* 0x0000002828287980 */ /* 0x000f62000c101d00 */
[----:B------:R-:W-:Y:S01]  /*d4e0*/  IMAD.WIDE.U32 R20, R198, UR4, R20 ;  /* 0x00000004c6147c25 */ /* 0x000fe2000f8e0014 */
[----:B------:R-:W-:Y:S01]  /*d4f0*/  SEL R24, RZ, 0xffffffff, P3 ;  /* 0xffffffffff187807 */ /* 0x000fe20001800000 */
[----:B------:R-:W-:Y:S01]  /*d500*/  ULDC.64 UR4, c[0x0][0xae8] ;  /* 0x0002ba0000047ab9 */ /* 0x000fe20000000a00 */
[----:B------:R-:W5:Y:S01]  /*d510*/  LD.E.128 R44, desc[UR40][R44.64] ;  /* 0x000000282c2c7980 */ /* 0x000f62000c101d00 */
[C---:B------:R-:W-:Y:S01]  /*d520*/  ISETP.GE.AND P2, PT, R187.reuse, R90, PT ;  /* 0x0000005abb00720c */ /* 0x040fe20003f46270 */
[----:B------:R-:W-:-:S02]  /*d530*/  VIADD R87, R187, 0xc0 ;  /* 0x000000c0bb577836 */ /* 0x000fc40000000000 */
[----:B------:R-:W5:Y:S01]  /*d540*/  LD.E.128 R48, desc[UR40][R48.64] ;  /* 0x0000002830307980 */ /* 0x000f62000c101d00 */
[----:B------:R-:W-:-:S03]  /*d550*/  IADD3 R86, R187, 0x80, RZ ;  /* 0x00000080bb567810 */ /* 0x000fc60007ffe0ff */
[----:B------:R-:W5:Y:S04]  /*d560*/  LD.E.128 R52, desc[UR40][R52.64] ;  /* 0x0000002834347980 */ /* 0x000f68000c101d00 */
[----:B------:R-:W5:Y:S04]  /*d570*/  LD.E.128 R56, desc[UR40][R56.64] ;  /* 0x0000002838387980 */ /* 0x000f68000c101d00 */
[----:B------:R-:W5:Y:S04]  /*d580*/  LD.E.128 R60, desc[UR40][R60.64] ;  /* 0x000000283c3c7980 */ /* 0x000f68000c101d00 */
[----:B------:R-:W5:Y:S04]  /*d590*/  LD.E.128 R64, desc[UR40][R64.64] ;  /* 0x0000002840407980 */ /* 0x000f68000c101d00 */
[----:B------:R-:W5:Y:S04]  /*d5a0*/  LD.E.128 R68, desc[UR40][R68.64] ;  /* 0x0000002844447980 */ /* 0x000f68000c101d00 */
[----:B------:R-:W5:Y:S04]  /*d5b0*/  LD.E.128 R72, desc[UR40][R72.64] ;  /* 0x0000002848487980 */ /* 0x000f68000c101d00 */
[----:B------:R-:W5:Y:S01]  /*d5c0*/  LD.E.128 R76, desc[UR40][R76.64] ;  /* 0x000000284c4c7980 */ /* 0x000f62000c101d00 */
[----:B------:R-:W-:Y:S01]  /*d5d0*/  IMAD.IADD R21, R21, 0x1, R81 ;  /* 0x0000000115157824 */ /* 0x000fe200078e0251 */
[----:B------:R-:W-:Y:S01]  /*d5e0*/  ISETP.GE.AND P0, PT, R0, R85, PT ;  /* 0x000000550000720c */ /* 0x000fe20003f06270 */
[----:B------:R-:W-:Y:S01]  /*d5f0*/  IMAD.SHL.U32 R81, R24, 0x2, RZ ;  /* 0x0000000218517824 */ /* 0x000fe200078e00ff */
[----:B------:R-:W-:Y:S01]  /*d600*/  @!PT LDS RZ, [RZ] ;  /* 0x00000000fffff984 */ /* 0x000fe20000000800 */
[----:B------:R-:W-:Y:S01]  /*d610*/  @!PT LDS RZ, [RZ] ;  /* 0x00000000fffff984 */ /* 0x000fe20000000800 */
[----:B------:R-:W-:Y:S01]  /*d620*/  @!PT LDS RZ, [RZ] ;  /* 0x00000000fffff984 */ /* 0x000fe20000000800 */
[----:B------:R-:W-:Y:S01]  /*d630*/  @!PT LDS RZ, [RZ] ;  /* 0x00000000fffff984 */ /* 0x000fe20000000800 */
[----:B------:R1:W-:Y:S06]  /*d640*/  MEMBAR.ALL.CTA ;  /* 0x0000000000007992 */ /* 0x0003ec0000008000 */
[----:B-1----:R-:W1:Y:S01]  /*d650*/  FENCE.VIEW.ASYNC.S ;  /* 0x00000000000073c6 */ /* 0x002e620000000000 */
[----:B------:R-:W-:Y:S01]  /*d660*/  SEL R0, RZ, 0x1, P2 ;  /* 0x00000001ff007807 */ /* 0x000fe20001000000 */
[C---:B------:R-:W-:Y:S01]  /*d670*/  VIADD R89, R187.reuse, 0x140 ;  /* 0x00000140bb597836 */ /* 0x040fe20000000000 */
[-C--:B------:R-:W-:Y:S01]  /*d680*/  ISETP.GE.AND P2, PT, R86, R90.reuse, PT ;  /* 0x0000005a5600720c */ /* 0x080fe20003f46270 */
[----:B------:R-:W-:Y:S01]  /*d690*/  VIADD R80, R187, 0x180 ;  /* 0x00000180bb507836 */ /* 0x000fe20000000000 */
[----:B------:R-:W-:Y:S01]  /*d6a0*/  ISETP.GE.AND P3, PT, R87, R90, PT ;  /* 0x0000005a5700720c */ /* 0x000fe20003f66270 */
[----:B------:R-:W-:Y:S01]  /*d6b0*/  VIADD R82, R187, 0x1c0 ;  /* 0x000001c0bb527836 */ /* 0x000fe20000000000 */
[----:B------:R-:W-:Y:S01]  /*d6c0*/  LOP3.LUT R0, R81, 0x2, R0, 0xe2, !PT ;  /* 0x0000000251007812 */ /* 0x000fe200078ee200 */
[----:B------:R-:W-:Y:S01]  /*d6d0*/  BSSY B1, `(.L_x_562) ;  /* 0x0000035000017945 */ /* 0x000fe20003800000 */
[----:B------:R-:W-:-:S02]  /*d6e0*/  SEL R81, RZ, 0x4, P2 ;  /* 0x00000004ff517807 */ /* 0x000fc40001000000 */
[----:B------:R-:W-:Y:S02]  /*d6f0*/  SEL R24, RZ, 0x8, P3 ;  /* 0x00000008ff187807 */ /* 0x000fe40001800000 */
[----:B------:R-:W-:Y:S02]  /*d700*/  IADD3 R88, R187, 0x100, RZ ;  /* 0x00000100bb587810 */ /* 0x000fe40007ffe0ff */
[----:B------:R-:W-:Y:S01]  /*d710*/  LOP3.LUT R24, R24, R0, R81, 0xfe, !PT ;  /* 0x0000000018187212 */ /* 0x000fe200078efe51 */
[----:B------:R-:W-:Y:S01]  /*d720*/  VIADD R0, R2, 0x28c20 ;  /* 0x00028c2002007836 */ /* 0x000fe20000000000 */
[-C--:B------:R-:W-:Y:S02]  /*d730*/  ISETP.GE.AND P2, PT, R88, R90.reuse, PT ;  /* 0x0000005a5800720c */ /* 0x080fe40003f46270 */
[-C--:B------:R-:W-:Y:S02]  /*d740*/  ISETP.GE.AND P3, PT, R89, R90.reuse, PT ;  /* 0x0000005a5900720c */ /* 0x080fe40003f66270 */
[----:B------:R-:W-:-:S02]  /*d750*/  ISETP.GE.AND P4, PT, R80, R90, PT ;  /* 0x0000005a5000720c */ /* 0x000fc40003f86270 */
[----:B------:R-:W-:Y:S02]  /*d760*/  ISETP.GE.AND P1, PT, R192, R85, PT ;  /* 0x00000055c000720c */ /* 0x000fe40003f26270 */
[----:B------:R-:W-:Y:S02]  /*d770*/  SEL R81, RZ, 0x10, P2 ;  /* 0x00000010ff517807 */ /* 0x000fe40001000000 */
[----:B------:R-:W-:Y:S02]  /*d780*/  SEL R80, RZ, 0x20, P3 ;  /* 0x00000020ff507807 */ /* 0x000fe40001800000 */
[----:B------:R-:W-:Y:S02]  /*d790*/  PRMT R0, RZ, 0x654, R0 ;  /* 0x00000654ff007816 */ /* 0x000fe40000000000 */
[----:B------:R-:W-:Y:S01]  /*d7a0*/  LOP3.LUT R81, R80, R24, R81, 0xfe, !PT ;  /* 0x0000001850517212 */ /* 0x000fe200078efe51 */
[----:B------:R-:W-:Y:S01]  /*d7b0*/  IMAD R24, R205, UR4, RZ ;  /* 0x00000004cd187c24 */ /* 0x000fe2000f8e02ff */
[----:B-1----:R1:W-:Y:S01]  /*d7c0*/  SYNCS.ARRIVE.TRANS64.RED.A1T0 RZ, [R0+URZ], RZ ;  /* 0x000000ff00ff79a7 */ /* 0x0023e2000810043f */
[----:B------:R-:W-:-:S02]  /*d7d0*/  ISETP.GE.AND P2, PT, R82, R90, PT ;  /* 0x0000005a5200720c */ /* 0x000fc40003f46270 */
[C---:B------:R-:W-:Y:S01]  /*d7e0*/  IMAD R85, R83.reuse, UR5, R24 ;  /* 0x0000000553557c24 */ /* 0x040fe2000f8e0218 */
[----:B------:R-:W-:Y:S01]  /*d7f0*/  SHF.R.S32.HI R193, RZ, 0x1f, R192 ;  /* 0x0000001fffc17819 */ /* 0x000fe200000114c0 */
[----:B------:R-:W-:Y:S01]  /*d800*/  IMAD.WIDE.U32 R82, R83, UR4, R20 ;  /* 0x0000000453527c25 */ /* 0x000fe2000f8e0014 */
[----:B------:R-:W-:Y:S02]  /*d810*/  SEL R21, RZ, 0x80, P2 ;  /* 0x00000080ff157807 */ /* 0x000fe40001000000 */
[----:B-1----:R-:W-:Y:S02]  /*d820*/  SEL R0, RZ, 0x40, P4 ;  /* 0x00000040ff007807 */ /* 0x002fe40002000000 */
[----:B------:R-:W-:Y:S02]  /*d830*/  IADD3 R91, R83, R85, RZ ;  /* 0x00000055535b7210 */ /* 0x000fe40007ffe0ff */
[----:B------:R-:W-:Y:S01]  /*d840*/  LOP3.LUT R0, R81, R0, RZ, 0xfc, !PT ;  /* 0x0000000051007212 */ /* 0x000fe200078efcff */
[----:B------:R-:W-:-:S03]  /*d850*/  IMAD.WIDE R80, R203, 0x40, R192 ;  /* 0x00000040cb507825 */ /* 0x000fc600078e02c0 */
[----:B------:R-:W-:Y:S01]  /*d860*/  LOP3.LUT R24, R0, R21, RZ, 0xfc, !PT ;  /* 0x0000001500187212 */ /* 0x000fe200078efcff */
[----:B------:R-:W-:Y:S06]  /*d870*/  @P1 BRA `(.L_x_563) ;  /* 0x0000000000681947 */ /* 0x000fec0003800000 */
[----:B------:R-:W-:Y:S01]  /*d880*/  ULDC.64 UR4, c[0x0][0xad8] ;  /* 0x0002b60000047ab9 */ /* 0x000fe20000000a00 */
[----:B------:R-:W-:Y:S01]  /*d890*/  IMAD.MOV.U32 R20, RZ, RZ, R82 ;  /* 0x000000ffff147224 */ /* 0x000fe200078e0052 */
[-C--:B------:R-:W-:Y:S01]  /*d8a0*/  ISETP.GE.AND P2, PT, R187, R90.reuse, PT ;  /* 0x0000005abb00720c */ /* 0x080fe20003f46270 */
[----:B------:R-:W-:Y:S01]  /*d8b0*/  IMAD R85, R81, UR4, RZ ;  /* 0x0000000451557c24 */ /* 0x000fe2000f8e02ff */
[-C--:B------:R-:W-:Y:S01]  /*d8c0*/  ISETP.GE.AND P3, PT, R3, R90.reuse, PT ;  /* 0x0000005a0300720c */ /* 0x080fe20003f66270 */
[----:B------:R-:W-:Y:S01]  /*d8d0*/  IMAD.MOV.U32 R21, RZ, RZ, R91 ;  /* 0x000000ffff157224 */ /* 0x000fe200078e005b */
[----:B------:R-:W-:Y:S01]  /*d8e0*/  ISETP.GE.AND P4, PT, R89, R90, PT ;  /* 0x0000005a5900720c */ /* 0x000fe20003f86270 */
[----:B------:R-:W-:Y:S01]  /*d8f0*/  IMAD R85, R80, UR5, R85 ;  /* 0x0000000550557c24 */ /* 0x000fe2000f8e0255 */
[----:B------:R-:W-:Y:S01]  /*d900*/  LOP3.LUT P5, RZ, R0, 0x40, RZ, 0xc0, !PT ;  /* 0x0000004000ff7812 */ /* 0x000fe200078ac0ff */
[----:B------:R-:W-:Y:S01]  /*d910*/  IMAD.WIDE.U32 R20, R80, UR4, R20 ;  /* 0x0000000450147c25 */ /* 0x000fe2000f8e0014 */
[----:B------:R-:W-:Y:S01]  /*d920*/  ULDC.64 UR4, c[0x0][0xa80] ;  /* 0x0002a00000047ab9 */ /* 0x000fe20000000a00 */
[----:B------:R-:W-:-:S02]  /*d930*/  LOP3.LUT P6, RZ, R24, 0x80, RZ, 0xc0, !PT ;  /* 0x0000008018ff7812 */ /* 0x000fc400078cc0ff */
[----:B------:R-:W-:Y:S01]  /*d940*/  IMAD.IADD R21, R21, 0x1, R85 ;  /* 0x0000000115157824 */ /* 0x000fe200078e0255 */
[----:B------:R-:W-:-:S04]  /*d950*/  LEA R84, P1, R20, UR4, 0x1 ;  /* 0x0000000414547c11 */ /* 0x000fc8000f8208ff */
[----:B------:R-:W-:Y:S02]  /*d960*/  LEA.HI.X R85, R20, UR5, R21, 0x1, P1 ;  /* 0x0000000514557c11 */ /* 0x000fe400088f0c15 */
[----:B------:R-:W-:-:S03]  /*d970*/  ISETP.GE.AND P1, PT, R86, R90, PT ;  /* 0x0000005a5600720c */ /* 0x000fc60003f26270 */
[----:B-----5:R1:W-:Y:S01]  /*d980*/  @!P2 STG.E.128 desc[UR40][R84.64], R4 ;  /* 0x000000045400a986 */ /* 0x0203e2000c101d28 */
[----:B------:R-:W-:-:S03]  /*d990*/  ISETP.GE.AND P2, PT, R87, R90, PT ;  /* 0x0000005a5700720c */ /* 0x000fc60003f46270 */
[----:B------:R1:W-:Y:S01]  /*d9a0*/  @!P3 STG.E.128 desc[UR40][R84.64+0x80], R12 ;  /* 0x0000800c5400b986 */ /* 0x0003e2000c101d28 */
[----:B------:R-:W-:-:S03]  /*d9b0*/  ISETP.GE.AND P3, PT, R88, R90, PT ;  /* 0x0000005a5800720c */ /* 0x000fc60003f66270 */
[----:B------:R1:W-:Y:S04]  /*d9c0*/  @!P4 STG.E.128 desc[UR40][R84.64+0x280], R56 ;  /* 0x000280385400c986 */ /* 0x0003e8000c101d28 */
[----:B------:R1:W-:Y:S04]  /*d9d0*/  @!P1 STG.E.128 desc[UR40][R84.64+0x100], R32 ;  /* 0x0001002054009986 */ /* 0x0003e8000c101d28 */
[----:B------:R1:W-:Y:S04]  /*d9e0*/  @!P2 STG.E.128 desc[UR40][R84.64+0x180], R40 ;  /* 0x000180285400a986 */ /* 0x0003e8000c101d28 */
[----:B------:R1:W-:Y:S04]  /*d9f0*/  @!P3 STG.E.128 desc[UR40][R84.64+0x200], R48 ;  /* 0x000200305400b986 */ /* 0x0003e8000c101d28 */
[----:B------:R1:W-:Y:S04]  /*da00*/  @P5 STG.E.128 desc[UR40][R84.64+0x300], R64 ;  /* 0x0003004054005986 */ /* 0x0003e8000c101d28 */
[----:B------:R1:W-:Y:S02]  /*da10*/  @P6 STG.E.128 desc[UR40][R84.64+0x380], R72 ;  /* 0x0003804854006986 */ /* 0x0003e4000c101d28 */
.L_x_563:
[----:B------:R-:W-:Y:S05]  /*da20*/  BSYNC B1 ;  /* 0x0000000000017941 */ /* 0x000fea0003800000 */
.L_x_562:
[----:B------:R-:W-:Y:S05]  /*da30*/  @P0 BRA `(.L_x_564) ;  /* 0x0000000c00040947 */ /* 0x000fea0003800000 */
[----:B-1---5:R-:W-:Y:S01]  /*da40*/  IADD3 R7, P0, R80, 0x20, RZ ;  /* 0x0000002050077810 */ /* 0x022fe20007f1e0ff */
[----:B------:R-:W-:Y:S01]  /*da50*/  ULDC.64 UR4, c[0x0][0xad8] ;  /* 0x0002b60000047ab9 */ /* 0x000fe20000000a00 */
[----:B------:R-:W-:Y:S01]  /*da60*/  IMAD.MOV.U32 R4, RZ, RZ, R82 ;  /* 0x000000ffff047224 */ /* 0x000fe200078e0052 */
[-C--:B------:R-:W-:Y:S01]  /*da70*/  ISETP.GE.AND P4, PT, R3, R90.reuse, PT ;  /* 0x0000005a0300720c */ /* 0x080fe20003f86270 */
[----:B------:R-:W-:Y:S01]  /*da80*/  IMAD.MOV.U32 R5, RZ, RZ, R91 ;  /* 0x000000ffff057224 */ /* 0x000fe200078e005b */
[----:B------:R-:W-:Y:S02]  /*da90*/  IADD3.X R80, RZ, R81, RZ, P0, !PT ;  /* 0x00000051ff507210 */ /* 0x000fe400007fe4ff */
[-C--:B------:R-:W-:Y:S01]  /*daa0*/  ISETP.GE.AND P3, PT, R86, R90.reuse, PT ;  /* 0x0000005a5600720c */ /* 0x080fe20003f66270 */
[----:B------:R-:W-:Y:S01]  /*dab0*/  IMAD.WIDE.U32 R4, R7, UR4, R4 ;  /* 0x0000000407047c25 */ /* 0x000fe2000f8e0004 */
[-C--:B------:R-:W-:Y:S02]  /*dac0*/  ISETP.GE.AND P5, PT, R187, R90.reuse, PT ;  /* 0x0000005abb00720c */ /* 0x080fe40003fa6270 */
[-C--:B------:R-:W-:Y:S01]  /*dad0*/  ISETP.GE.AND P2, PT, R87, R90.reuse, PT ;  /* 0x0000005a5700720c */ /* 0x080fe20003f46270 */
[----:B------:R-:W-:Y:S01]  /*dae0*/  IMAD R80, R80, UR4, RZ ;  /* 0x0000000450507c24 */ /* 0x000fe2000f8e02ff */
[----:B------:R-:W-:-:S02]  /*daf0*/  ISETP.GE.AND P1, PT, R88, R90, PT ;  /* 0x0000005a5800720c */ /* 0x000fc40003f26270 */
[----:B------:R-:W-:Y:S01]  /*db00*/  ISETP.GE.AND P0, PT, R89, R90, PT ;  /* 0x0000005a5900720c */ /* 0x000fe20003f06270 */
        /* <DEDUP_REMOVED lines=17> */
.L_x_559:
[----:B------:R-:W-:Y:S01]  /*dc20*/  ULDC.64 UR4, c[0x0][0xbd8] ;  /* 0x0002f60000047ab9 */ /* 0x000fe20000000a00 */
[----:B------:R-:W-:Y:S01]  /*dc30*/  MOV R3, RZ ;  /* 0x000000ff00037202 */ /* 0x000fe20000000f00 */
[----:B------:R-:W2:Y:S01]  /*dc40*/  LDC R12, c[0x0][0xa8c] ;  /* 0x0002a300ff0c7b82 */ /* 0x000ea20000000800 */
[----:B------:R-:W-:Y:S02]  /*dc50*/  ISETP.NE.U32.AND P0, PT, RZ, UR4, PT ;  /* 0x00000004ff007c0c */ /* 0x000fe4000bf05070 */
[----:B------:R-:W-:Y:S02]  /*dc60*/  IADD3 R4, P1, R199, UR4, RZ ;  /* 0x00000004c7047c10 */ /* 0x000fe4000ff3e0ff */
[----:B------:R-:W-:Y:S02]  /*dc70*/  ISETP.NE.AND.EX P0, PT, RZ, UR5, PT, P0 ;  /* 0x00000005ff007c0c */ /* 0x000fe4000bf05300 */
[----:B------:R-:W-:Y:S01]  /*dc80*/  IADD3.X R5, R200, UR5, RZ, P1, !PT ;  /* 0x00000005c8057c10 */ /* 0x000fe20008ffe4ff */
[----:B------:R-:W-:-:S02]  /*dc90*/  ULDC.64 UR4, c[0x0][0xbe0] ;  /* 0x0002f80000047ab9 */ /* 0x000fc40000000a00 */
[----:B------:R-:W-:-:S04]  /*dca0*/  ISETP.NE.U32.AND P1, PT, RZ, UR4, PT ;  /* 0x00000004ff007c0c */ /* 0x000fc8000bf25070 */
[----:B------:R-:W-:-:S04]  /*dcb0*/  ISETP.NE.AND.EX P1, PT, RZ, UR5, PT, P1 ;  /* 0x00000005ff007c0c */ /* 0x000fc8000bf25310 */
[----:B------:R3:W5:Y:S09]  /*dcc0*/  @P0 LDG.E R3, desc[UR40][R4.64] ;  /* 0x0000002804030981 */ /* 0x000772000c1e1900 */
[----:B------:R-:W-:Y:S01]  /*dcd0*/  @P1 IADD3 R6, P2, R199, UR4, RZ ;  /* 0x00000004c7061c10 */ /* 0x000fe2000ff5e0ff */
[----:B------:R-:W-:-:S02]  /*dce0*/  ULDC UR4, c[0x0][0xa88] ;  /* 0x0002a20000047ab9 */ /* 0x000fc40000000800 */
[----:B------:R-:W-:Y:S01]  /*dcf0*/  IMAD.U32 R0, RZ, RZ, UR4 ;  /* 0x00000004ff007e24 */ /* 0x000fe2000f8e00ff */
[----:B------:R-:W-:-:S05]  /*dd00*/  @P1 IADD3.X R7, R200, UR5, RZ, P2, !PT ;  /* 0x00000005c8071c10 */ /* 0x000fca00097fe4ff */
[----:B------:R3:W5:Y:S01]  /*dd10*/  @P1 LDG.E R0, desc[UR40][R6.64] ;  /* 0x0000002806001981 */ /* 0x000762000c1e1900 */
[----:B------:R-:W-:Y:S01]  /*dd20*/  ISETP.GE.AND P2, PT, R214, 0x40, PT ;  /* 0x00000040d600780c */ /* 0x000fe20003f46270 */
[----:B------:R-:W-:-:S12]  /*dd30*/  @P1 BRA `(.L_x_565) ;  /* 0x0000000000101947 */ /* 0x000fd80003800000 */
[----:B------:R-:W-:Y:S05]  /*dd40*/  @!P0 BRA `(.L_x_565) ;  /* 0x00000000000c8947 */ /* 0x000fea0003800000 */
[----:B---3--:R-:W3:Y:S04]  /*dd50*/  LDG.E R7, desc[UR40][R4.64] ;  /* 0x0000002804077981 */ /* 0x008ee8000c1e1900 */
[----:B-----5:R-:W3:Y:S02]  /*dd60*/  LDG.E R0, desc[UR40][R4.64+0x4] ;  /* 0x0000042804007981 */ /* 0x020ee4000c1e1900 */
[----:B---3--:R-:W-:-:S07]  /*dd70*/  IMAD.IADD R0, R0, 0x1, -R7 ;  /* 0x0000000100007824 */ /* 0x008fce00078e0a07 */
.L_x_565:
[----:B------:R-:W-:Y:S01]  /*dd80*/  BSSY B1, `(.L_x_566) ;  /* 0x000001d000017945 */ /* 0x000fe20003800000 */
[----:B------:R-:W-:Y:S02]  /*dd90*/  SHF.R.S32.HI R9, RZ, 0x1f, R198 ;  /* 0x0000001fff097819 */ /* 0x000fe400000114c6 */
[----:B------:R-:W-:Y:S02]  /*dda0*/  SHF.R.S32.HI R10, RZ, 0x1f, R187 ;  /* 0x0000001fff0a7819 */ /* 0x000fe400000114bb */
[----:B------:R-:W-:Y:S02]  /*ddb0*/  SEL R201, R201, RZ, !P0 ;  /* 0x000000ffc9c97207 */ /* 0x000fe40004000000 */
[----:B------:R-:W-:Y:S02]  /*ddc0*/  SEL R205, R205, RZ, !P0 ;  /* 0x000000ffcdcd7207 */ /* 0x000fe40004000000 */
[----:B-----5:R-:W-:Y:S01]  /*ddd0*/  SHF.R.S32.HI R8, RZ, 0x1f, R3 ;  /* 0x0000001fff087819 */ /* 0x020fe20000011403 */
[----:B------:R-:W-:Y:S06]  /*dde0*/  @P2 BRA `(.L_x_567) ;  /* 0x0000000000582947 */ /* 0x000fec0003800000 */
[----:B---3--:R-:W3:Y:S02]  /*ddf0*/  S2R R4, SR_TID.X ;  /* 0x0000000000047919 */ /* 0x008ee40000002100 */
[----:B---3--:R-:W-:-:S05]  /*de00*/  IMAD R4, R203, 0x40, R4 ;  /* 0x00000040cb047824 */ /* 0x008fca00078e0204 */
[----:B------:R-:W-:-:S04]  /*de10*/  IADD3 R5, R4, -0x80, RZ ;  /* 0xffffff8004057810 */ /* 0x000fc80007ffe0ff */
[----:B------:R-:W-:-:S13]  /*de20*/  ISETP.GE.AND P0, PT, R5, R0, PT ;  /* 0x000000000500720c */ /* 0x000fda0003f06270 */
[----:B------:R-:W-:Y:S05]  /*de30*/  @P0 BRA `(.L_x_567) ;  /* 0x0000000000440947 */ /* 0x000fea0003800000 */
[----:B------:R-:W-:Y:S01]  /*de40*/  IADD3 R4, P0, R5, R3, RZ ;  /* 0x0000000305047210 */ /* 0x000fe20007f1e0ff */
[----:B------:R-:W-:Y:S02]  /*de50*/  ULDC.64 UR4, c[0x0][0xb70] ;  /* 0x0002dc0000047ab9 */ /* 0x000fe40000000a00 */
[----:B------:R-:W-:Y:S01]  /*de60*/  IMAD R7, R9, UR4, RZ ;  /* 0x0000000409077c24 */ /* 0x000fe2000f8e02ff */
[----:B------:R-:W-:-:S03]  /*de70*/  LEA.HI.X.SX32 R5, R5, R8, 0x1, P0 ;  /* 0x0000000805057211 */ /* 0x000fc600000f0eff */
[C---:B------:R-:W-:Y:S02]  /*de80*/  IMAD R7, R198.reuse, UR5, R7 ;  /* 0x00000005c6077c24 */ /* 0x040fe4000f8e0207 */
[----:B------:R-:W-:Y:S01]  /*de90*/  IMAD.WIDE.U32 R4, R198, UR4, R4 ;  /* 0x00000004c6047c25 */ /* 0x000fe2000f8e0004 */
[----:B------:R-:W-:-:S03]  /*dea0*/  ULDC.64 UR4, c[0x0][0xb78] ;  /* 0x0002de0000047ab9 */ /* 0x000fc60000000a00 */
[----:B------:R-:W-:Y:S02]  /*deb0*/  IMAD R6, R205, UR4, RZ ;  /* 0x00000004cd067c24 */ /* 0x000fe4000f8e02ff */
[----:B------:R-:W-:Y:S02]  /*dec0*/  IMAD.IADD R5, R5, 0x1, R7 ;  /* 0x0000000105057824 */ /* 0x000fe400078e0207 */
[C---:B------:R-:W-:Y:S02]  /*ded0*/  IMAD R7, R201.reuse, UR5, R6 ;  /* 0x00000005c9077c24 */ /* 0x040fe4000f8e0206 */
[----:B------:R-:W-:Y:S01]  /*dee0*/  IMAD.WIDE.U32 R4, R201, UR4, R4 ;  /* 0x00000004c9047c25 */ /* 0x000fe2000f8e0004 */
[----:B------:R-:W-:-:S03]  /*def0*/  ULDC.64 UR4, c[0x0][0xb40] ;  /* 0x0002d00000047ab9 */ /* 0x000fc60000000a00 */
[----:B------:R-:W-:Y:S01]  /*df00*/  IMAD.IADD R5, R5, 0x1, R7 ;  /* 0x0000000105057824 */ /* 0x000fe200078e0207 */
[----:B------:R-:W-:-:S04]  /*df10*/  LEA R6, P0, R4, UR4, 0x2 ;  /* 0x0000000404067c11 */ /* 0x000fc8000f8010ff */
[----:B------:R-:W-:Y:S01]  /*df20*/  LEA.HI.X R7, R4, UR5, R5, 0x2, P0 ;  /* 0x0000000504077c11 */ /* 0x000fe200080f1405 */
[----:B------:R-:W-:-:S05]  /*df30*/  IMAD.MOV.U32 R5, RZ, RZ, -0x800000 ;  /* 0xff800000ff057424 */ /* 0x000fca00078e00ff */
[----:B------:R4:W-:Y:S03]  /*df40*/  STG.E desc[UR40][R6.64], R5 ;  /* 0x0000000506007986 */ /* 0x0009e6000c101928 */
.L_x_567:
[----:B------:R-:W-:Y:S05]  /*df50*/  BSYNC B1 ;  /* 0x0000000000017941 */ /* 0x000fea0003800000 */
.L_x_566:
[----:B------:R-:W-:Y:S01]  /*df60*/  ULDC.64 UR4, c[0x0][0xaa0] ;  /* 0x0002a80000047ab9 */ /* 0x000fe20000000a00 */
[----:B---3--:R-:W-:Y:S01]  /*df70*/  MOV R4, R187 ;  /* 0x000000bb00047202 */ /* 0x008fe20000000f00 */
[----:B----4-:R-:W-:Y:S01]  /*df80*/  IMAD.MOV.U32 R5, RZ, RZ, R10 ;  /* 0x000000ffff057224 */ /* 0x010fe200078e000a */
[CC--:B--2---:R-:W-:Y:S01]  /*df90*/  ISETP.GE.AND P2, PT, R187.reuse, R12.reuse, PT ;  /* 0x0000000cbb00720c */ /* 0x0c4fe20003f46270 */
[----:B------:R-:W-:Y:S01]  /*dfa0*/  IMAD R6, R8, UR4, RZ ;  /* 0x0000000408067c24 */ /* 0x000fe2000f8e02ff */
[C---:B------:R-:W-:Y:S01]  /*dfb0*/  IADD3 R21, R187.reuse, 0xc0, RZ ;  /* 0x000000c0bb157810 */ /* 0x040fe20007ffe0ff */
[----:B------:R-:W-:Y:S01]  /*dfc0*/  VIADD R13, R187, 0x40 ;  /* 0x00000040bb0d7836 */ /* 0x000fe20000000000 */
[----:B------:R-:W-:Y:S01]  /*dfd0*/  BSSY B1, `(.L_x_568) ;  /* 0x000004a000017945 */ /* 0x000fe20003800000 */
[----:B------:R-:W-:Y:S01]  /*dfe0*/  IMAD.WIDE.U32 R4, R3, UR4, R4 ;  /* 0x0000000403047c25 */ /* 0x000fe2000f8e0004 */
[-C--:B------:R-:W-:Y:S02]  /*dff0*/  ISETP.GE.AND P3, PT, R21, R12.reuse, PT ;  /* 0x0000000c1500720c */ /* 0x080fe40003f66270 */
[----:B------:R-:W-:Y:S01]  /*e000*/  ISETP.GE.AND P0, PT, R13, R12, PT ;  /* 0x0000000c0d00720c */ /* 0x000fe20003f06270 */
[----:B------:R-:W-:Y:S01]  /*e010*/  IMAD R3, R3, UR5, R6 ;  /* 0x0000000503037c24 */ /* 0x000fe2000f8e0206 */
[----:B------:R-:W-:Y:S01]  /*e020*/  ULDC.64 UR4, c[0x0][0xae0] ;  /* 0x0002b80000047ab9 */ /* 0x000fe20000000a00 */
[----:B------:R-:W-:Y:S01]  /*e030*/  VIADD R15, R187, 0x80 ;  /* 0x00000080bb0f7836 */ /* 0x000fe20000000000 */
[----:B------:R-:W-:Y:S01]  /*e040*/  SEL R6, RZ, 0xffffffff, P0 ;  /* 0xffffffffff067807 */ /* 0x000fe20000000000 */
[----:B------:R-:W-:-:S02]  /*e050*/  IMAD.IADD R5, R5, 0x1, R3 ;  /* 0x0000000105057824 */ /* 0x000fc400078e0203 */
[----:B------:R-:W-:Y:S01]  /*e060*/  IMAD R3, R203, -0x40, R0 ;  /* 0xffffffc0cb037824 */ /* 0x000fe200078e0200 */
[----:B------:R-:W-:Y:S01]  /*e070*/  IADD3 R0, R192, 0x20, RZ ;  /* 0x00000020c0007810 */ /* 0x000fe20007ffe0ff */
[----:B------:R-:W-:Y:S01]  /*e080*/  IMAD R7, R9, UR4, RZ ;  /* 0x0000000409077c24 */ /* 0x000fe2000f8e02ff */
[----:B------:R-:W-:Y:S01]  /*e090*/  IADD3 R9, R187, 0x1c0, RZ ;  /* 0x000001c0bb097810 */ /* 0x000fe20007ffe0ff */
[----:B------:R-:W-:Y:S01]  /*e0a0*/  IMAD.WIDE.U32 R4, R198, UR4, R4 ;  /* 0x00000004c6047c25 */ /* 0x000fe2000f8e0004 */
[-C--:B------:R-:W-:Y:S02]  /*e0b0*/  ISETP.GE.AND P0, PT, R0, R3.reuse, PT ;  /* 0x000000030000720c */ /* 0x080fe40003f06270 */
[----:B------:R-:W-:Y:S01]  /*e0c0*/  ISETP.GE.AND P1, PT, R192, R3, PT ;  /* 0x00000003c000720c */ /* 0x000fe20003f26270 */
[----:B------:R-:W-:Y:S01]  /*e0d0*/  IMAD R7, R198, UR5, R7 ;  /* 0x00000005c6077c24 */ /* 0x000fe2000f8e0207 */
[----:B------:R-:W-:Y:S01]  /*e0e0*/  SEL R0, RZ, 0x1, P2 ;  /* 0x00000001ff007807 */ /* 0x000fe20001000000 */
[----:B------:R-:W-:Y:S01]  /*e0f0*/  IMAD.SHL.U32 R3, R6, 0x2, RZ ;  /* 0x0000000206037824 */ /* 0x000fe200078e00ff */
[-C--:B------:R-:W-:Y:S01]  /*e100*/  ISETP.GE.AND P2, PT, R15, R12.reuse, PT ;  /* 0x0000000c0f00720c */ /* 0x080fe20003f46270 */
[C---:B------:R-:W-:Y:S01]  /*e110*/  VIADD R29, R187.reuse, 0x100 ;  /* 0x00000100bb1d7836 */ /* 0x040fe20000000000 */
[----:B------:R-:W-:Y:S01]  /*e120*/  SEL R6, RZ, 0x8, P3 ;  /* 0x00000008ff067807 */ /* 0x000fe20001800000 */
[----:B------:R-:W-:Y:S01]  /*e130*/  VIADD R31, R187, 0x140 ;  /* 0x00000140bb1f7836 */ /* 0x000fe20000000000 */
[----:B------:R-:W-:Y:S01]  /*e140*/  LOP3.LUT R0, R3, 0x2, R0, 0xe2, !PT ;  /* 0x0000000203007812 */ /* 0x000fe200078ee200 */
[----:B------:R-:W-:Y:S01]  /*e150*/  IMAD.IADD R5, R5, 0x1, R7 ;  /* 0x0000000105057824 */ /* 0x000fe200078e0207 */
[----:B------:R-:W-:Y:S01]  /*e160*/  SEL R3, RZ, 0x4, P2 ;  /* 0x00000004ff037807 */ /* 0x000fe20001000000 */
[----:B------:R-:W-:Y:S01]  /*e170*/  VIADD R7, R187, 0x180 ;  /* 0x00000180bb077836 */ /* 0x000fe20000000000 */
[-C--:B------:R-:W-:Y:S01]  /*e180*/  ISETP.GE.AND P2, PT, R29, R12.reuse, PT ;  /* 0x0000000c1d00720c */ /* 0x080fe20003f46270 */
[----:B------:R-:W-:Y:S01]  /*e190*/  ULDC.64 UR4, c[0x0][0xae8] ;  /* 0x0002ba0000047ab9 */ /* 0x000fe20000000a00 */
[----:B------:R-:W-:-:S02]  /*e1a0*/  ISETP.GE.AND P3, PT, R31, R12, PT ;  /* 0x0000000c1f00720c */ /* 0x000fc40003f66270 */
[----:B------:R-:W-:Y:S02]  /*e1b0*/  ISETP.GE.AND P4, PT, R7, R12, PT ;  /* 0x0000000c0700720c */ /* 0x000fe40003f86270 */
[----:B------:R-:W-:Y:S01]  /*e1c0*/  LOP3.LUT R3, R6, R0, R3, 0xfe, !PT ;  /* 0x0000000006037212 */ /* 0x000fe200078efe03 */
[----:B------:R-:W-:Y:S01]  /*e1d0*/  IMAD R0, R205, UR4, RZ ;  /* 0x00000004cd007c24 */ /* 0x000fe2000f8e02ff */
[----:B------:R-:W-:Y:S02]  /*e1e0*/  SEL R6, RZ, 0x10, P2 ;  /* 0x00000010ff067807 */ /* 0x000fe40001000000 */
[----:B------:R-:W-:Y:S02]  /*e1f0*/  SEL R7, RZ, 0x20, P3 ;  /* 0x00000020ff077807 */ /* 0x000fe40001800000 */
[----:B------:R-:W-:Y:S02]  /*e200*/  SEL R8, RZ, 0x40, P4 ;  /* 0x00000040ff087807 */ /* 0x000fe40002000000 */
[----:B------:R-:W-:Y:S01]  /*e210*/  LOP3.LUT R11, R7, R3, R6, 0xfe, !PT ;  /* 0x00000003070b7212 */ /* 0x000fe200078efe06 */
[----:B------:R-:W-:Y:S01]  /*e220*/  IMAD R3, R201, UR5, R0 ;  /* 0x00000005c9037c24 */ /* 0x000fe2000f8e0200 */
[----:B------:R-:W-:Y:S01]  /*e230*/  ISETP.GE.AND P2, PT, R9, R12, PT ;  /* 0x0000000c0900720c */ /* 0x000fe20003f46270 */
[----:B------:R-:W-:Y:S01]  /*e240*/  IMAD.WIDE.U32 R6, R201, UR4, R4 ;  /* 0x00000004c9067c25 */ /* 0x000fe2000f8e0004 */
[----:B------:R-:W-:-:S02]  /*e250*/  SHF.R.S32.HI R9, RZ, 0x1f, R192 ;  /* 0x0000001fff097819 */ /* 0x000fc400000114c0 */
[----:B------:R-:W-:Y:S01]  /*e260*/  LOP3.LUT R33, R11, R8, RZ, 0xfc, !PT ;  /* 0x000000080b217212 */ /* 0x000fe200078efcff */
[----:B------:R-:W-:Y:S01]  /*e270*/  IMAD.MOV.U32 R8, RZ, RZ, R192 ;  /* 0x000000ffff087224 */ /* 0x000fe200078e00c0 */
[----:B------:R-:W-:Y:S01]  /*e280*/  SEL R0, RZ, 0x80, P2 ;  /* 0x00000080ff007807 */ /* 0x000fe20001000000 */
[----:B------:R-:W-:Y:S02]  /*e290*/  IMAD.IADD R11, R7, 0x1, R3 ;  /* 0x00000001070b7824 */ /* 0x000fe400078e0203 */
[----:B------:R-:W-:Y:S01]  /*e2a0*/  IMAD.WIDE R8, R203, 0x40, R8 ;  /* 0x00000040cb087825 */ /* 0x000fe200078e0208 */
[----:B------:R-:W-:Y:S01]  /*e2b0*/  LOP3.LUT R0, R33, R0, RZ, 0xfc, !PT ;  /* 0x0000000021007212 */ /* 0x000fe200078efcff */
[----:B------:R-:W-:Y:S06]  /*e2c0*/  @P1 BRA `(.L_x_569) ;  /* 0x0000000000681947 */ /* 0x000fec0003800000 */
[----:B------:R-:W-:Y:S01]  /*e2d0*/  ULDC.64 UR4, c[0x0][0xad8] ;  /* 0x0002b60000047ab9 */ /* 0x000fe20000000a00 */
[----:B------:R-:W-:Y:S01]  /*e2e0*/  MOV R5, R11 ;  /* 0x0000000b00057202 */ /* 0x000fe20000000f00 */
[----:B------:R-:W-:Y:S01]  /*e2f0*/  IMAD R3, R9, UR4, RZ ;  /* 0x0000000409037c24 */ /* 0x000fe2000f8e02ff */
[-C--:B------:R-:W-:Y:S01]  /*e300*/  ISETP.GE.AND P6, PT, R187, R12.reuse, PT ;  /* 0x0000000cbb00720c */ /* 0x080fe20003fc6270 */
[----:B------:R-:W-:Y:S01]  /*e310*/  IMAD.MOV.U32 R4, RZ, RZ, R6 ;  /* 0x000000ffff047224 */ /* 0x000fe200078e0006 */
[-C--:B------:R-:W-:Y:S01]  /*e320*/  ISETP.GE.AND P5, PT, R13, R12.reuse, PT ;  /* 0x0000000c0d00720c */ /* 0x080fe20003fa6270 */
[C---:B------:R-:W-:Y:S01]  /*e330*/  IMAD R3, R8.reuse, UR5, R3 ;  /* 0x0000000508037c24 */ /* 0x040fe2000f8e0203 */
[-C--:B------:R-:W-:Y:S01]  /*e340*/  ISETP.GE.AND P4, PT, R21, R12.reuse, PT ;  /* 0x0000000c1500720c */ /* 0x080fe20003f86270 */
[----:B------:R-:W-:Y:S01]  /*e350*/  IMAD.WIDE.U32 R4, R8, UR4, R4 ;  /* 0x0000000408047c25 */ /* 0x000fe2000f8e0004 */
[----:B------:R-:W-:Y:S01]  /*e360*/  ULDC.64 UR4, c[0x0][0xa80] ;  /* 0x0002a00000047ab9 */ /* 0x000fe20000000a00 */
[----:B------:R-:W-:-:S02]  /*e370*/  ISETP.GE.AND P3, PT, R29, R12, PT ;  /* 0x0000000c1d00720c */ /* 0x000fc40003f66270 */
[----:B------:R-:W-:Y:S01]  /*e380*/  IMAD.IADD R3, R5, 0x1, R3 ;  /* 0x0000000105037824 */ /* 0x000fe200078e0203 */
[C---:B------:R-:W-:Y:S02]  /*e390*/  LEA R34, P1, R4.reuse, UR4, 0x1 ;  /* 0x0000000404227c11 */ /* 0x040fe4000f8208ff */
[-C--:B------:R-:W-:Y:S02]  /*e3a0*/  ISETP.GE.AND P2, PT, R31, R12.reuse, PT ;  /* 0x0000000c1f00720c */ /* 0x080fe40003f46270 */
[----:B------:R-:W-:Y:S02]  /*e3b0*/  LEA.HI.X R35, R4, UR5, R3, 0x1, P1 ;  /* 0x0000000504237c11 */ /* 0x000fe400088f0c03 */
[----:B------:R-:W-:-:S03]  /*e3c0*/  ISETP.GE.AND P1, PT, R15, R12, PT ;  /* 0x0000000c0f00720c */ /* 0x000fc60003f26270 */
        /* <DEDUP_REMOVED lines=10> */
.L_x_569:
[----:B------:R-:W-:Y:S05]  /*e470*/  BSYNC B1 ;  /* 0x0000000000017941 */ /* 0x000fea0003800000 */
.L_x_568:
[----:B------:R-:W-:Y:S05]  /*e480*/  @P0 BRA `(.L_x_564) ;  /* 0x0000000000700947 */ /* 0x000fea0003800000 */
[----:B------:R-:W-:Y:S01]  /*e490*/  IADD3 R3, P0, R8, 0x20, RZ ;  /* 0x0000002008037810 */ /* 0x000fe20007f1e0ff */
[----:B------:R-:W-:Y:S01]  /*e4a0*/  ULDC.64 UR4, c[0x0][0xad8] ;  /* 0x0002b60000047ab9 */ /* 0x000fe20000000a00 */
[----:B------:R-:W-:Y:S01]  /*e4b0*/  MOV R5, R11 ;  /* 0x0000000b00057202 */ /* 0x000fe20000000f00 */
[----:B------:R-:W-:Y:S01]  /*e4c0*/  IMAD.MOV.U32 R4, RZ, RZ, R6 ;  /* 0x000000ffff047224 */ /* 0x000fe200078e0006 */
[-C--:B------:R-:W-:Y:S01]  /*e4d0*/  ISETP.GE.AND P1, PT, R15, R12.reuse, PT ;  /* 0x0000000c0f00720c */ /* 0x080fe20003f26270 */
[----:B------:R-:W-:Y:S01]  /*e4e0*/  IMAD.X R8, RZ, RZ, R9, P0 ;  /* 0x000000ffff087224 */ /* 0x000fe200000e0609 */
        /* <DEDUP_REMOVED lines=13> */
[----:B------:R3:W-:Y:S01]  /*e5c0*/  @!P0 STG.E.128 desc[UR40][R6.64+0x80], RZ ;  /* 0x000080ff06008986 */ /* 0x0007e2000c101d28 */
[----:B------:R-:W-:-:S03]  /*e5d0*/  LOP3.LUT P0, RZ, R0, 0x80, RZ, 0xc0, !PT ;  /* 0x0000008000ff7812 */ /* 0x000fc6000780c0ff */
[----:B------:R3:W-:Y:S04]  /*e5e0*/  @!P1 STG.E.128 desc[UR40][R6.64+0x100], RZ ;  /* 0x000100ff06009986 */ /* 0x0007e8000c101d28 */
[----:B------:R3:W-:Y:S04]  /*e5f0*/  @!P2 STG.E.128 desc[UR40][R6.64+0x180], RZ ;  /* 0x000180ff0600a986 */ /* 0x0007e8000c101d28 */
[----:B------:R3:W-:Y:S04]  /*e600*/  @!P6 STG.E.128 desc[UR40][R6.64+0x200], RZ ;  /* 0x000200ff0600e986 */ /* 0x0007e8000c101d28 */
[----:B------:R3:W-:Y:S04]  /*e610*/  @!P5 STG.E.128 desc[UR40][R6.64], RZ ;  /* 0x000000ff0600d986 */ /* 0x0007e8000c101d28 */
[----:B------:R3:W-:Y:S04]  /*e620*/  @!P4 STG.E.128 desc[UR40][R6.64+0x280], RZ ;  /* 0x000280ff0600c986 */ /* 0x0007e8000c101d28 */
[----:B------:R3:W-:Y:S04]  /*e630*/  @P3 STG.E.128 desc[UR40][R6.64+0x300], RZ ;  /* 0x000300ff06003986 */ /* 0x0007e8000c101d28 */
[----:B------:R3:W-:Y:S02]  /*e640*/  @P0 STG.E.128 desc[UR40][R6.64+0x380], RZ ;  /* 0x000380ff06000986 */ /* 0x0007e4000c101d28 */
.L_x_564:
[----:B------:R-:W-:Y:S05]  /*e650*/  BSYNC B0 ;  /* 0x0000000000007941 */ /* 0x000fea0003800000 */
.L_x_558:
[----:B------:R-:W-:Y:S02]  /*e660*/  ULDC UR4, c[0x0][0xc14] ;  /* 0x0003050000047ab9 */ /* 0x000fe40000000800 */
[----:B-1----:R-:W-:-:S13]  /*e670*/  ISETP.GE.AND P0, PT, R27, UR4, PT ;  /* 0x000000041b007c0c */ /* 0x002fda000bf06270 */
[----:B------:R-:W-:Y:S05]  /*e680*/  @!P0 BRA `(.L_x_570) ;  /* 0xffffff28009c8947 */ /* 0x000fea000383ffff */
[----:B------:R-:W-:Y:S05]  /*e690*/  BRA `(.L_x_447) ;  /* 0x0000005c00547947 */ /* 0x000fea0003800000 */
.L_x_445:
[----:B------:R-:W-:-:S08]  /*e6a0*/  NOP ;  /* 0x0000000000007918 */ /* 0x000fd00000000000 */
[----:B------:R-:W0:-:S00]  /*e6b0*/  USETMAXREG.DEALLOC.CTAPOOL 0x18 ;  /* 0x00000018000079c8 */ /* 0x000e0000080e0500 */
[----:B0-----:R-:W-:-:S06]  /*e6c0*/  LOP3.LUT R0, R0, 0x3, RZ, 0xc0, !PT ;  /* 0x0000000300007812 */ /* 0x001fcc00078ec0ff */
[----:B------:R-:W0:Y:S02]  /*e6d0*/  SHFL.IDX PT, R0, R0, RZ, 0x1f ;  /* 0x00001fff00007589 */ /* 0x000e2400000e0000 */
[----:B0-----:R-:W-:-:S13]  /*e6e0*/  ISETP.NE.AND P0, PT, R0, RZ, PT ;  /* 0x000000ff0000720c */ /* 0x001fda0003f05270 */
[----:B------:R-:W-:Y:S05]  /*e6f0*/  @P0 BRA `(.L_x_447) ;  /* 0x0000005c003c0947 */ /* 0x000fea0003800000 */
        /* <DEDUP_REMOVED lines=15> */
[----:B------:R-:W-:Y:S02]  /*e7f0*/  ISETP.GE.U32.AND P0, PT, R8, 0x2, PT ;  /* 0x000000020800780c */ /* 0x000fe40003f06070 */
[----:B------:R-:W-:Y:S02]  /*e800*/  LOP3.LUT R4, R4, 0xfffffffe, RZ, 0xc0, !PT ;  /* 0xfffffffe04047812 */ /* 0x000fe400078ec0ff */
[----:B------:R-:W-:-:S07]  /*e810*/  MOV R16, RZ ;  /* 0x000000ff00107202 */ /* 0x000fce0000000f00 */
        /* <DEDUP_REMOVED lines=9> */
[----:B------:R-:W-:Y:S02]  /*e8b0*/  ISETP.GE.U32.AND P0, PT, R8, 0x4, PT ;  /* 0x000000040800780c */ /* 0x000fe40003f06070 */
[----:B------:R-:W-:-:S05]  /*e8c0*/  IADD3 R6, R5, R6, RZ ;  /* 0x0000000605067210 */ /* 0x000fca0007ffe0ff */
[----:B------:R-:W0:Y:S06]  /*e8d0*/  SHFL.UP PT, R7, R6, 0x4, RZ ;  /* 0x0480000006077989 */ /* 0x000e2c00000e00ff */
        /* <DEDUP_REMOVED lines=25> */
.L_x_575:
        /* <DEDUP_REMOVED lines=9> */
[C---:B------:R-:W-:Y:S02]  /*eb00*/  ISETP.NE.AND P1, PT, R8.reuse, 0x1f, PT ;  /* 0x0000001f0800780c */ /* 0x040fe40003f25270 */
[----:B------:R-:W-:-:S04]  /*eb10*/  IADD3 R7, R8, R19, RZ ;  /* 0x0000001308077210 */ /* 0x000fc80007ffe0ff */
[----:B------:R-:W-:-:S13]  /*eb20*/  ISETP.GE.OR P0, PT, R7, UR5, !P1 ;  /* 0x0000000507007c0c */ /* 0x000fda000cf06670 */
[----:B------:R-:W-:Y:S05]  /*eb30*/  @P0 BRA `(.L_x_574) ;  /* 0x00000000000c0947 */ /* 0x000fea0003800000 */
[----:B------:R-:W0:Y:S02]  /*eb40*/  LDC.64 R2, c[0x0][0xc58] ;  /* 0x00031600ff027b82 */ /* 0x000e240000000a00 */
[----:B0-----:R-:W-:-:S05]  /*eb50*/  IMAD.WIDE R2, R7, 0x4, R2 ;  /* 0x0000000407027825 */ /* 0x001fca00078e0202 */
[----:B------:R0:W5:Y:S02]  /*eb60*/  LDG.E R0, desc[UR40][R2.64] ;  /* 0x0000002802007981 */ /* 0x000164000c1e1900 */
.L_x_574:
[----:B------:R-:W-:Y:S05]  /*eb70*/  BSYNC B0 ;  /* 0x0000000000007941 */ /* 0x000fea0003800000 */
.L_x_573:
[----:B0----5:R-:W0:Y:S01]  /*eb80*/  SHFL.UP PT, R2, R0, 0x1, RZ ;  /* 0x0420000000027989 */ /* 0x021e2200000e00ff */
[C---:B------:R-:W-:Y:S02]  /*eb90*/  ISETP.NE.AND P0, PT, R8.reuse, RZ, PT ;  /* 0x000000ff0800720c */ /* 0x040fe40003f05270 */
[----:B------:R-:W-:Y:S02]  /*eba0*/  ISETP.GE.U32.AND P1, PT, R8, 0x2, PT ;  /* 0x000000020800780c */ /* 0x000fe40003f26070 */
        /* <DEDUP_REMOVED lines=9> */
[----:B------:R-:W-:Y:S02]  /*ec40*/  ISETP.GE.U32.AND P0, PT, R8, 0x10, PT ;  /* 0x000000100800780c */ /* 0x000fe40003f06070 */
[----:B------:R-:W-:-:S05]  /*ec50*/  IADD3 R7, R2, R7, RZ ;  /* 0x0000000702077210 */ /* 0x000fca0007ffe0ff */
        /* <DEDUP_REMOVED lines=12> */
.L_x_571:
        /* <DEDUP_REMOVED lines=14> */
[----:B------:R-:W-:-:S05]  /*ee00*/  IADD3 R9, R5, -0x1, RZ ;  /* 0xffffffff05097810 */ /* 0x000fca0007ffe0ff */
[----:B------:R0:W1:Y:S02]  /*ee10*/  SHFL.IDX PT, R16, R2, R9, 0x1f ;  /* 0x00001f0902107589 */ /* 0x00006400000e0000 */
.L_x_576:
[----:B-1----:R-:W-:Y:S01]  /*ee20*/  IMAD R16, R16, UR4, R7 ;  /* 0x0000000410107c24 */ /* 0x002fe2000f8e0207 */
[----:B------:R-:W-:Y:S01]  /*ee30*/  IADD3 R19, R5, R19, RZ ;  /* 0x0000001305137210 */ /* 0x000fe20007ffe0ff */
[----:B------:R-:W-:Y:S02]  /*ee40*/  IMAD R7, R11, R6, RZ ;  /* 0x000000060b077224 */ /* 0x000fe400078e02ff */
[----:B0-----:R-:W-:Y:S01]  /*ee50*/  IMAD.MOV.U32 R2, RZ, RZ, RZ ;  /* 0x000000ffff027224 */ /* 0x001fe200078e00ff */
[----:B------:R-:W-:-:S03]  /*ee60*/  IADD3 R17, -R16, UR6, RZ ;  /* 0x0000000610117c10 */ /* 0x000fc6000fffe1ff */
[----:B------:R-:W-:Y:S01]  /*ee70*/  IMAD.HI.U32 R2, R3, R7, R2 ;  /* 0x0000000703027227 */ /* 0x000fe200078e0002 */
[----:B------:R-:W-:Y:S02]  /*ee80*/  IABS R7, R0 ;  /* 0x0000000000077213 */ /* 0x000fe40000000000 */
[----:B------:R-:W-:-:S03]  /*ee90*/  IABS R3, R17 ;  /* 0x0000001100037213 */ /* 0x000fc60000000000 */
[----:B------:R-:W-:Y:S02]  /*eea0*/  IMAD.MOV R7, RZ, RZ, -R7 ;  /* 0x000000ffff077224 */ /* 0x000fe400078e0a07 */
[----:B------:R-:W-:-:S04]  /*eeb0*/  IMAD.HI.U32 R2, R2, R3, RZ ;  /* 0x0000000302027227 */ /* 0x000fc800078e00ff */
[----:B------:R-:W-:-:S05]  /*eec0*/  IMAD R3, R2, R7, R3 ;  /* 0x0000000702037224 */ /* 0x000fca00078e0203 */
[----:B------:R-:W-:-:S13]  /*eed0*/  ISETP.GT.U32.AND P0, PT, R6, R3, PT ;  /* 0x000000030600720c */ /* 0x000fda0003f04070 */
[----:B------:R-:W-:Y:S01]  /*eee0*/  @!P0 IADD3 R3, R3, -R6, RZ ;  /* 0x8000000603038210 */ /* 0x000fe20007ffe0ff */
        /* <DEDUP_REMOVED lines=12> */
.L_x_572:
[----:B------:R-:W-:Y:S01]  /*efb0*/  IMAD.MOV.U32 R17, RZ, RZ, RZ ;  /* 0x000000ffff117224 */ /* 0x000fe200078e00ff */
[----:B------:R-:W-:Y:S01]  /*efc0*/  MOV R18, RZ ;  /* 0x000000ff00127202 */ /* 0x000fe20000000f00 */
[----:B------:R-:W-:-:S07]  /*efd0*/  IMAD.U32 R16, RZ, RZ, UR6 ;  /* 0x00000006ff107e24 */ /* 0x000fce000f8e00ff */
.L_x_577:
        /* <DEDUP_REMOVED lines=14> */
[----:B0-----:R-:W-:Y:S01]  /*f0c0*/  IMAD.MOV.U32 R0, RZ, RZ, 0x1 ;  /* 0x00000001ff007424 */ /* 0x001fe200078e00ff */
[----:B------:R0:W-:Y:S01]  /*f0d0*/  STL [R1], RZ ;  /* 0x000000ff01007387 */ /* 0x0001e20000100800 */
[----:B------:R-:W-:Y:S01]  /*f0e0*/  ULDC.64 UR38, c[0x0][0x198] ;  /* 0x0000660000267ab9 */ /* 0x000fe20000000a00 */
[----:B------:R-:W-:Y:S02]  /*f0f0*/  ULDC UR36, c[0x0][0xc] ;  /* 0x0000030000247ab9 */ /* 0x000fe40000000800 */
[----:B------:R0:W-:Y:S04]  /*f100*/  STL [R1+0x8], R0 ;  /* 0x0000080001007387 */ /* 0x0001e80000100800 */
[----:B------:R0:W-:Y:S04]  /*f110*/  STL [R1+0x4], RZ ;  /* 0x000004ff01007387 */ /* 0x0001e80000100800 */
[----:B------:R0:W-:Y:S04]  /*f120*/  STL [R1+0xc], R0 ;  /* 0x00000c0001007387 */ /* 0x0001e80000100800 */
[----:B------:R0:W-:Y:S02]  /*f130*/  STL [R1+0x28], RZ ;  /* 0x000028ff01007387 */ /* 0x0001e40000100800 */
.L_x_660:
[----:B-1-3--:R-:W1:Y:S02]  /*f140*/  LDC.64 R2, c[0x0][0xc60] ;  /* 0x00031800ff027b82 */ /* 0x00ae640000000a00 */
[----:B-1----:R-:W-:-:S05]  /*f150*/  IMAD.WIDE R2, R19, 0x4, R2 ;  /* 0x0000000413027825 */ /* 0x002fca00078e0202 */
[----:B--2---:R-:W0:Y:S01]  /*f160*/  LDG.E R11, desc[UR40][R2.64] ;  /* 0x00000028020b7981 */ /* 0x004e22000c1e1900 */
[----:B------:R-:W-:Y:S05]  /*f170*/  YIELD ;  /* 0x0000000000007946 */ /* 0x000fea0003800000 */
[----:B------:R-:W-:Y:S01]  /*f180*/  ULDC.64 UR4, c[0x0][0xa28] ;  /* 0x00028a0000047ab9 */ /* 0x000fe20000000a00 */
[----:B------:R-:W-:Y:S01]  /*f190*/  IMAD.MOV.U32 R6, RZ, RZ, RZ ;  /* 0x000000ffff067224 */ /* 0x000fe200078e00ff */
[----:B------:R-:W-:Y:S01]  /*f1a0*/  ISETP.NE.U32.AND P0, PT, RZ, UR4, PT ;  /* 0x00000004ff007c0c */ /* 0x000fe2000bf05070 */
[----:B------:R-:W-:-:S03]  /*f1b0*/  ULDC.64 UR6, c[0x0][0xa10] ;  /* 0x0002840000067ab9 */ /* 0x000fc60000000a00 */
[----:B------:R-:W-:Y:S02]  /*f1c0*/  ISETP.NE.AND.EX P0, PT, RZ, UR5, PT, P0 ;  /* 0x00000005ff007c0c */ /* 0x000fe4000bf05300 */
[----:B------:R-:W-:Y:S02]  /*f1d0*/  MOV R4, RZ ;  /* 0x000000ff00047202 */ /* 0x000fe40000000f00 */
[----:B0-----:R-:W-:Y:S01]  /*f1e0*/  SHF.R.S32.HI R0, RZ, 0x1f, R11 ;  /* 0x0000001fff007819 */ /* 0x001fe2000001140b */
[----:B------:R-:W-:-:S08]  /*f1f0*/  IMAD.SHL.U32 R7, R11, 0x4, RZ ;  /* 0x000000040b077824 */ /* 0x000fd000078e00ff */
        /* <DEDUP_REMOVED lines=11> */
[----:B------:R-:W-:Y:S01]  /*f2b0*/  ISETP.NE.U32.AND P1, PT, RZ, UR4, PT ;  /* 0x00000004ff007c0c */ /* 0x000fe2000bf25070 */
[----:B------:R-:W-:Y:S01]  /*f2c0*/  IMAD.MOV.U32 R10, RZ, RZ, RZ ;  /* 0x000000ffff0a7224 */ /* 0x000fe200078e00ff */
[----:B------:R-:W-:Y:S01]  /*f2d0*/  SHF.L.U64.HI R0, R11, 0x2, R0 ;  /* 0x000000020b007819 */ /* 0x000fe20000010200 */
[----:B------:R-:W-:Y:S01]  /*f2e0*/  STL [R1+0x20], R7 ;  /* 0x0000200701007387 */ /* 0x000fe20000100800 */
[----:B------:R-:W-:-:S03]  /*f2f0*/  ISETP.NE.AND.EX P1, PT, RZ, UR5, PT, P1 ;  /* 0x00000005ff007c0c */ /* 0x000fc6000bf25310 */
[----:B------:R-:W-:Y:S10]  /*f300*/  STL [R1+0x24], R0 ;  /* 0x0000240001007387 */ /* 0x000ff40000100800 */
[----:B------:R-:W-:-:S04]  /*f310*/  @P1 IADD3 R8, P0, R7, UR4, RZ ;  /* 0x0000000407081c10 */ /* 0x000fc8000ff1e0ff */
[----:B------:R-:W-:Y:S01]  /*f320*/  @P1 IADD3.X R9, R0, UR5, RZ, P0, !PT ;  /* 0x0000000500091c10 */ /* 0x000fe200087fe4ff */
[----:B------:R-:W-:Y:S02]  /*f330*/  ULDC.64 UR4, c[0x0][0xa08] ;  /* 0x0002820000047ab9 */ /* 0x000fe40000000a00 */
[----:B------:R-:W-:-:S04]  /*f340*/  ISETP.NE.U32.AND P2, PT, RZ, UR4, PT ;  /* 0x00000004ff007c0c */ /* 0x000fc8000bf45070 */
[----:B------:R-:W-:Y:S01]  /*f350*/  ISETP.NE.AND.EX P2, PT, RZ, UR5, PT, P2 ;  /* 0x00000005ff007c0c */ /* 0x000fe2000bf45320 */
[----:B--2---:R0:W-:Y:S02]  /*f360*/  STL [R1+0x34], R4 ;  /* 0x0000340401007387 */ /* 0x0041e40000100800 */
[----:B0-----:R-:W-:-:S04]  /*f370*/  IADD3 R4, P0, R7, UR4, RZ ;  /* 0x0000000407047c10 */ /* 0x001fc8000ff1e0ff */
[----:B------:R-:W-:Y:S01]  /*f380*/  IADD3.X R5, R0, UR5, RZ, P0, !PT ;  /* 0x0000000500057c10 */ /* 0x000fe200087fe4ff */
[----:B------:R-:W-:Y:S01]  /*f390*/  ULDC.64 UR4, c[0x0][0x3f8] ;  /* 0x0000fe0000047ab9 */ /* 0x000fe20000000a00 */
[----:B------:R-:W-:Y:S01]  /*f3a0*/  IADD3 R2, P0, R7, UR6, RZ ;  /* 0x0000000607027c10 */ /* 0x000fe2000ff1e0ff */
[----:B------:R-:W-:-:S03]  /*f3b0*/  UISETP.NE.U32.AND UP0, UPT, UR4, URZ, UPT ;  /* 0x0000003f0400728c */ /* 0x000fc6000bf05070 */
[----:B------:R0:W5:Y:S01]  /*f3c0*/  @P2 LDG.E R10, desc[UR40][R4.64] ;  /* 0x00000028040a2981 */ /* 0x000162000c1e1900 */
[----:B------:R-:W-:Y:S01]  /*f3d0*/  ULDC UR4, c[0x0][0x404] ;  /* 0x0001010000047ab9 */ /* 0x000fe20000000800 */
[----:B------:R-:W-:Y:S01]  /*f3e0*/  UISETP.NE.AND.EX UP0, UPT, UR5, URZ, UPT, UP0 ;  /* 0x0000003f0500728c */ /* 0x000fe2000bf05300 */
[----:B------:R-:W-:Y:S02]  /*f3f0*/  IADD3.X R3, R0, UR7, RZ, P0, !PT ;  /* 0x0000000700037c10 */ /* 0x000fe400087fe4ff */
[----:B------:R-:W-:Y:S01]  /*f400*/  ULDC UR5, c[0x0][0x2e0] ;  /* 0x0000b80000057ab9 */ /* 0x000fe20000000800 */
[----:B------:R-:W-:-:S04]  /*f410*/  USEL UR4, UR4, 0x1, UP0 ;  /* 0x0000000104047887 */ /* 0x000fc80008000000 */
[----:B------:R-:W-:-:S06]  /*f420*/  UIMAD UR4, UR4, UR5, URZ ;  /* 0x00000005040472a4 */ /* 0x000fcc000f8e023f */
[----:B------:R-:W-:-:S06]  /*f430*/  IMAD.U32 R0, RZ, RZ, UR4 ;  /* 0x00000004ff007e24 */ /* 0x000fcc000f8e00ff */
[----:B------:R0:W5:Y:S01]  /*f440*/  @P1 LDG.E R0, desc[UR40][R8.64] ;  /* 0x0000002808001981 */ /* 0x000162000c1e1900 */
[----:B------:R-:W-:Y:S01]  /*f450*/  ISETP.NE.U32.AND P0, PT, RZ, UR6, PT ;  /* 0x00000006ff007c0c */ /* 0x000fe2000bf05070 */
[----:B------:R-:W-:Y:S02]  /*f460*/  ULDC UR4, c[0x0][0x338] ;  /* 0x0000ce0000047ab9 */ /* 0x000fe40000000800 */
[----:B------:R-:W-:Y:S02]  /*f470*/  MOV R7, UR4 ;  /* 0x0000000400077c02 */ /* 0x000fe40008000f00 */
[----:B------:R-:W-:Y:S01]  /*f480*/  ISETP.NE.AND.EX P0, PT, RZ, UR7, PT, P0 ;  /* 0x00000007ff007c0c */ /* 0x000fe2000bf05300 */
[----:B------:R-:W-:-:S12]  /*f490*/  @P1 BRA `(.L_x_579) ;  /* 0x0000000000101947 */ /* 0x000fd80003800000 */
[----:B------:R-:W-:Y:S05]  /*f4a0*/  @!P2 BRA `(.L_x_579) ;  /* 0x00000000000ca947 */ /* 0x000fea0003800000 */
[----:B0-----:R-:W2:Y:S04]  /*f4b0*/  LDG.E R8, desc[UR40][R4.64] ;  /* 0x0000002804087981 */ /* 0x001ea8000c1e1900 */
[----:B-----5:R-:W2:Y:S02]  /*f4c0*/  LDG.E R0, desc[UR40][R4.64+0x4] ;  /* 0x0000042804007981 */ /* 0x020ea4000c1e1900 */
[----:B--2---:R-:W-:-:S07]  /*f4d0*/  IMAD.IADD R0, R0, 0x1, -R8 ;  /* 0x0000000100007824 */ /* 0x004fce00078e0a08 */
.L_x_579:
[----:B0-----:R-:W2:Y:S04]  /*f4e0*/  @P0 LDG.E R4, desc[UR40][R2.64] ;  /* 0x0000002802040981 */ /* 0x001ea8000c1e1900 */
[----:B------:R-:W2:Y:S01]  /*f4f0*/  @P0 LDG.E R5, desc[UR40][R2.64+0x4] ;  /* 0x0000042802050981 */ /* 0x000ea2000c1e1900 */
[----:B-----5:R-:W-:Y:S01]  /*f500*/  IMAD.IADD R0, R0, 0x1, -R6 ;  /* 0x0000000100007824 */ /* 0x020fe200078e0a06 */
[----:B------:R-:W-:Y:S01]  /*f510*/  BSSY B0, `(.L_x_580) ;  /* 0x0000115000007945 */ /* 0x000fe20003800000 */
[----:B------:R-:W-:Y:S01]  /*f520*/  PLOP3.LUT P2, PT, PT, PT, PT, 0x80, 0x0 ;  /* 0x000000000000781c */ /* 0x000fe20003f4f070 */
[----:B--2---:R-:W-:-:S05]  /*f530*/  @P0 IMAD.IADD R7, R5, 0x1, -R4 ;  /* 0x0000000105070824 */ /* 0x004fca00078e0a04 */
[----:B------:R-:W-:-:S05]  /*f540*/  IADD3 R8, R0, R7, RZ ;  /* 0x0000000700087210 */ /* 0x000fca0007ffe0ff */
[----:B------:R-:W-:Y:S01]  /*f550*/  VIADD R5, R8, 0x3f ;  /* 0x0000003f08057836 */ /* 0x000fe20000000000 */
[----:B------:R0:W-:Y:S04]  /*f560*/  STL [R1+0x2c], R8 ;  /* 0x00002c0801007387 */ /* 0x0001e80000100800 */
[----:B------:R-:W-:-:S04]  /*f570*/  SHF.R.S32.HI R4, RZ, 0x1f, R5 ;  /* 0x0000001fff047819 */ /* 0x000fc80000011405 */
[----:B------:R-:W-:-:S04]  /*f580*/  LEA.HI R5, R4, R5, RZ, 0x6 ;  /* 0x0000000504057211 */ /* 0x000fc800078f30ff */
[----:B------:R-:W-:-:S04]  /*f590*/  LOP3.LUT R4, R5, 0xffffffc0, RZ, 0xc0, !PT ;  /* 0xffffffc005047812 */ /* 0x000fc800078ec0ff */
[----:B------:R-:W-:Y:S01]  /*f5a0*/  VIADDMNMX R7, R4, -R0, R7, PT ;  /* 0x8000000004077246 */ /* 0x000fe20003800107 */
[----:B------:R-:W-:-:S05]  /*f5b0*/  IMAD.MOV R4, RZ, RZ, -R0 ;  /* 0x000000ffff047224 */ /* 0x000fca00078e0a00 */
[----:B------:R-:W-:-:S04]  /*f5c0*/  VIMNMX R4, RZ, R4, !PT ;  /* 0x00000004ff047248 */ /* 0x000fc80007fe0100 */
[----:B------:R-:W-:Y:S02]  /*f5d0*/  ISETP.GT.AND P1, PT, R7, R4, PT ;  /* 0x000000040700720c */ /* 0x000fe40003f24270 */
[----:B------:R-:W-:-:S11]  /*f5e0*/  SHF.R.U32.HI R4, RZ, 0x6, R4 ;  /* 0x00000006ff047819 */ /* 0x000fd60000011604 */
[----:B------:R-:W-:-:S05]  /*f5f0*/  @P1 VIADD R7, R7, 0x3f ;  /* 0x0000003f07071836 */ /* 0x000fca0000000000 */
[----:B------:R-:W-:-:S04]  /*f600*/  @P1 SHF.R.S32.HI R0, RZ, 0x1f, R7 ;  /* 0x0000001fff001819 */ /* 0x000fc80000011407 */
[----:B------:R-:W-:Y:S02]  /*f610*/  @P1 LEA.HI R7, R0, R7, RZ, 0x6 ;  /* 0x0000000700071211 */ /* 0x000fe400078f30ff */
[----:B------:R-:W-:Y:S02]  /*f620*/  MOV R0, R4 ;  /* 0x0000000400007202 */ /* 0x000fe40000000f00 */
[----:B------:R-:W-:Y:S01]  /*f630*/  @P1 SHF.R.S32.HI R0, RZ, 0x6, R7 ;  /* 0x00000006ff001819 */ /* 0x000fe20000011407 */
[----:B------:R-:W-:-:S06]  /*f640*/  IMAD.MOV.U32 R7, RZ, RZ, RZ ;  /* 0x000000ffff077224 */ /* 0x000fcc00078e00ff */
[----:B------:R1:W5:Y:S01]  /*f650*/  @P0 LDG.E R7, desc[UR40][R2.64] ;  /* 0x0000002802070981 */ /* 0x000362000c1e1900 */
[----:B------:R-:W-:Y:S01]  /*f660*/  ISETP.GT.AND P1, PT, R0, R4, PT ;  /* 0x000000040000720c */ /* 0x000fe20003f24270 */
[----:B-1----:R-:W-:Y:S01]  /*f670*/  IMAD.IADD R3, R10, 0x1, R6 ;  /* 0x000000010a037824 */ /* 0x002fe200078e0206 */
[----:B------:R-:W-:-:S04]  /*f680*/  SHF.R.S32.HI R2, RZ, 0x6, R5 ;  /* 0x00000006ff027819 */ /* 0x000fc80000011405 */
[----:B------:R0:W-:Y:S04]  /*f690*/  STL [R1+0x10], R3 ;  /* 0x0000100301007387 */ /* 0x0001e80000100800 */
[----:B------:R0:W-:Y:S03]  /*f6a0*/  STL [R1+0x1c], R2 ;  /* 0x00001c0201007387 */ /* 0x0001e60000100800 */
[----:B------:R-:W-:Y:S05]  /*f6b0*/  @!P1 BRA `(.L_x_581) ;  /* 0x0000000c00e89947 */ /* 0x000fea0003800000 */
[----:B0-----:R-:W0:Y:S01]  /*f6c0*/  LDC R2, c[0x0][0x428] ;  /* 0x00010a00ff027b82 */ /* 0x001e220000000800 */
[----:B------:R-:W-:Y:S01]  /*f6d0*/  UMOV UR4, 0xffffffff ;  /* 0xffffffff00047882 */ /* 0x000fe20000000000 */
[----:B------:R-:W-:Y:S01]  /*f6e0*/  IMAD.MOV.U32 R3, RZ, RZ, R18 ;  /* 0x000000ffff037224 */ /* 0x000fe200078e0012 */
[----:B0-----:R-:W-:-:S13]  /*f6f0*/  ISETP.NE.AND P1, PT, R2, 0x1, PT ;  /* 0x000000010200780c */ /* 0x001fda0003f25270 */
[----:B------:R-:W0:Y:S08]  /*f700*/  @P1 LDC R2, c[0x0][0x42c] ;  /* 0x00010b00ff021b82 */ /* 0x000e300000000800 */
[----:B------:R-:W1:Y:S01]  /*f710*/  @P1 LDC R5, c[0x0][0x430] ;  /* 0x00010c00ff051b82 */ /* 0x000e620000000800 */
[----:B0-----:R-:W-:-:S05]  /*f720*/  @P1 IMAD.HI.U32 R2, R18, R2, RZ ;  /* 0x0000000212021227 */ /* 0x001fca00078e00ff */
[----:B-1----:R-:W-:Y:S02]  /*f730*/  @P1 SHF.R.U32.HI R3, RZ, R5, R2 ;  /* 0x00000005ff031219 */ /* 0x002fe40000011602 */
[----:B------:R-:W-:Y:S01]  /*f740*/  SEL R2, R11, RZ, !P0 ;  /* 0x000000ff0b027207 */ /* 0x000fe20004000000 */
[----:B------:R-:W-:Y:S06]  /*f750*/  BRA.DIV UR4, `(.L_x_582) ;  /* 0x00000056045c7947 */ /* 0x000fec000b800000 */
.L_x_704:
[----:B------:R-:W-:-:S03]  /*f760*/  UMOV UR4, 0xffffffff ;  /* 0xffffffff00047882 */ /* 0x000fc60000000000 */
[----:B------:R-:W-:Y:S05]  /*f770*/  BRA.DIV UR4, `(.L_x_583) ;  /* 0x0000005604887947 */ /* 0x000fea000b800000 */
[----:B------:R-:W-:-:S13]  /*f780*/  ELECT P6, URZ, PT ;  /* 0x00000000003f782f */ /* 0x000fda00038c0000 */
.L_x_707:
[----:B------:R-:W2:Y:S01]  /*f790*/  LDL R5, [R1+0x28] ;  /* 0x0000280001057983 */ /* 0x000ea20000100800 */
[----:B------:R-:W-:Y:S01]  /*f7a0*/  MOV R8, 0x400 ;  /* 0x0000040000087802 */ /* 0x000fe20000000f00 */
[----:B------:R-:W-:Y:S01]  /*f7b0*/  BSSY B1, `(.L_x_584) ;  /* 0x000000a000017945 */ /* 0x000fe20003800000 */
[----:B--2---:R-:W-:-:S04]  /*f7c0*/  IADD3 R5, R5, 0x1, RZ ;  /* 0x0000000105057810 */ /* 0x004fc80007ffe0ff */
[----:B------:R-:W-:-:S04]  /*f7d0*/  LEA.HI R6, R5, R5, RZ, 0x1 ;  /* 0x0000000505067211 */ /* 0x000fc800078f08ff */
[----:B------:R-:W-:-:S05]  /*f7e0*/  LOP3.LUT R6, R6, 0xfffffffe, RZ, 0xc0, !PT ;  /* 0xfffffffe06067812 */ /* 0x000fca00078ec0ff */
[----:B------:R-:W-:Y:S02]  /*f7f0*/  IMAD.IADD R6, R5, 0x1, -R6 ;  /* 0x0000000105067824 */ /* 0x000fe400078e0a06 */
[----:B------:R-:W0:Y:S03]  /*f800*/  S2R R5, SR_CgaCtaId ;  /* 0x0000000000057919 */ /* 0x000e260000008800 */
[----:B------:R-:W-:Y:S02]  /*f810*/  SHF.L.U32 R6, R6, 0x1f, RZ ;  /* 0x0000001f06067819 */ /* 0x000fe400000006ff */
[----:B0-----:R-:W-:-:S04]  /*f820*/  LEA R5, R5, R8, 0x18 ;  /* 0x0000000805057211 */ /* 0x001fc800078ec0ff */
[----:B------:R-:W0:Y:S02]  /*f830*/  SYNCS.PHASECHK.TRANS64.TRYWAIT P0, [R5+URZ+0x28c20], R6 ;  /* 0x028c2006050075a7 */ /* 0x000e24000800017f */
[----:B0-----:R-:W-:Y:S05]  /*f840*/  @!P0 BRA `(.L_x_585) ;  /* 0x0000005400748947 */ /* 0x001fea0003800000 */
.L_x_708:
[----:B------:R-:W-:Y:S05]  /*f850*/  BSYNC B1 ;  /* 0x0000000000017941 */ /* 0x000fea0003800000 */
.L_x_584:
[----:B------:R-:W-:Y:S04]  /*f860*/  BSSY B1, `(.L_x_586) ;  /* 0x0000061000017945 */ /* 0x000fe80003800000 */
[----:B------:R-:W-:Y:S05]  /*f870*/  @!P6 BRA `(.L_x_587) ;  /* 0x00000004007ce947 */ /* 0x000fea0003800000 */
[----:B------:R-:W0:Y:S04]  /*f880*/  LDL R9, [R1+0x4] ;  /* 0x0000040001097983 */ /* 0x000e280000100800 */
[----:B------:R-:W2:Y:S01]  /*f890*/  LDL R8, [R1+0xc] ;  /* 0x00000c0001087983 */ /* 0x000ea20000100800 */
[----:B0-----:R-:W-:Y:S01]  /*f8a0*/  IMAD R6, R9, 0x8, R5 ;  /* 0x0000000809067824 */ /* 0x001fe200078e0205 */
[----:B--2---:R-:W-:-:S04]  /*f8b0*/  SHF.L.U32 R9, R8, 0x1f, RZ ;  /* 0x0000001f08097819 */ /* 0x004fc800000006ff */
[----:B------:R-:W0:Y:S02]  /*f8c0*/  SYNCS.PHASECHK.TRANS64.TRYWAIT P0, [R6+URZ+0x28ca0], R9 ;  /* 0x028ca009060075a7 */ /* 0x000e24000800017f */
[----:B0-----:R-:W-:Y:S05]  /*f8d0*/  @!P0 BRA `(.L_x_588) ;  /* 0x0000005400648947 */ /* 0x001fea0003800000 */
.L_x_709:
[----:B------:R-:W1:Y:S02]  /*f8e0*/  S2R R8, SR_TID.X ;  /* 0x0000000000087919 */ /* 0x000e640000002100 */
[----:B-1----:R-:W-:-:S04]  /*f8f0*/  LOP3.LUT R8, R8, 0x7f, RZ, 0xc0, !PT ;  /* 0x0000007f08087812 */ /* 0x002fc800078ec0ff */
[----:B------:R-:W-:-:S13]  /*f900*/  ISETP.NE.AND P1, PT, R8, RZ, PT ;  /* 0x000000ff0800720c */ /* 0x000fda0003f25270 */
[----:B------:R-:W-:Y:S05]  /*f910*/  @P1 BRA `(.L_x_589) ;  /* 0x00000000001c1947 */ /* 0x000fea0003800000 */
[----:B------:R-:W1:Y:S02]  /*f920*/  S2R R8, SR_TID.X ;  /* 0x0000000000087919 */ /* 0x000e640000002100 */
[----:B-1----:R-:W-:-:S04]  /*f930*/  LOP3.LUT R8, R8, 0x1f, RZ, 0xc0, !PT ;  /* 0x0000001f08087812 */ /* 0x002fc800078ec0ff */
[----:B------:R-:W-:Y:S01]  /*f940*/  ISETP.NE.AND P0, PT, R8, RZ, PT ;  /* 0x000000ff0800720c */ /* 0x000fe20003f05270 */
[----:B------:R-:W-:-:S04]  /*f950*/  IMAD.MOV.U32 R8, RZ, RZ, 0x2000 ;  /* 0x00002000ff087424 */ /* 0x000fc800078e00ff */
[----:B------:R1:W-:Y:S08]  /*f960*/  SYNCS.ARRIVE.TRANS64 RZ, [R6+URZ+0x28c90], R8 ;  /* 0x028c900806ff79a7 */ /* 0x0003f0000800003f */
[----:B------:R-:W-:Y:S05]  /*f970*/  @!P0 BRA `(.L_x_589) ;  /* 0x0000000000048947 */ /* 0x000fea0003800000 */
[----:B------:R-:W-:Y:S01]  /*f980*/  BPT.TRAP 0x1 ;  /* 0x000000040000795c */ /* 0x000fe20000300000 */
.L_x_589:
[----:B-1----:R-:W2:Y:S01]  /*f990*/  LDL R8, [R1+0x4] ;  /* 0x0000040001087983 */ /* 0x002ea20000100800 */
[----:B------:R-:W-:Y:S01]  /*f9a0*/  R2UR UR9, R6 ;  /* 0x00000000060972ca */ /* 0x000fe200000e0000 */
[----:B------:R-:W-:Y:S01]  /*f9b0*/  UIADD3 UR4, UP0, UR38, 0x570, URZ ;  /* 0x0000057026047890 */ /* 0x000fe2000ff1e03f */
[----:B------:R-:W-:Y:S01]  /*f9c0*/  R2UR UR12, R3 ;  /* 0x00000000030c72ca */ /* 0x000fe200000e0000 */
[----:B------:R-:W-:Y:S01]  /*f9d0*/  UMOV UR6, 0x0 ;  /* 0x0000000000067882 */ /* 0x000fe20000000000 */
[----:B------:R-:W-:Y:S01]  /*f9e0*/  R2UR UR13, R2 ;  /* 0x00000000020d72ca */ /* 0x000fe200000e0000 */
[----:B------:R-:W-:Y:S01]  /*f9f0*/  UIADD3.X UR5, URZ, UR39, URZ, UP0, !UPT ;  /* 0x000000273f057290 */ /* 0x000fe200087fe43f */
[----:B------:R-:W-:Y:S01]  /*fa00*/  UMOV UR7, 0x12f00000 ;  /* 0x12f0000000077882 */ /* 0x000fe20000000000 */
[----:B------:R-:W-:-:S06]  /*fa10*/  UMOV UR10, URZ ;  /* 0x0000003f000a7c82 */ /* 0x000fcc0008000000 */
[----:B------:R-:W-:Y:S01]  /*fa20*/  UIADD3 UR9, UR9, 0x28c90, URZ ;  /* 0x00028c9009097890 */ /* 0x000fe2000fffe03f */
[----:B--2---:R-:W-:-:S04]  /*fa30*/  LEA R8, R8, R5, 0xd ;  /* 0x0000000508087211 */ /* 0x004fc800078e68ff */
[----:B------:R-:W-:Y:S01]  /*fa40*/  R2UR UR8, R8 ;  /* 0x00000000080872ca */ /* 0x000fe200000e0000 */
[----:B-----5:R-:W-:-:S04]  /*fa50*/  IMAD R8, R0, 0x40, R7 ;  /* 0x0000004000087824 */ /* 0x020fc800078e0207 */
[----:B------:R-:W-:-:S05]  /*fa60*/  VIADD R8, R8, 0xffffffc0 ;  /* 0xffffffc008087836 */ /* 0x000fca0000000000 */
[----:B------:R-:W-:-:S03]  /*fa70*/  R2UR UR11, R8 ;  /* 0x00000000080b72ca */ /* 0x000fc600000e0000 */
[----:B------:R-:W-:-:S10]  /*fa80*/  UIADD3 UR8, UR8, 0x22400, URZ ;  /* 0x0002240008087890 */ /* 0x000fd4000fffe03f */
[----:B------:R1:W-:Y:S01]  /*fa90*/  UTMALDG.4D [UR8], [UR4], desc[UR6] ;  /* 0x00000608040075b4 */ /* 0x0003e20008019000 */
[----:B------:R-:W2:Y:S02]  /*faa0*/  SYNCS.PHASECHK.TRANS64.TRYWAIT P0, [R6+URZ+0x28cc0], R9 ;  /* 0x028cc009060075a7 */ /* 0x000ea4000800017f */
[----:B-12---:R-:W-:Y:S05]  /*fab0*/  @!P0 BRA `(.L_x_590) ;  /* 0x0000005400008947 */ /* 0x006fea0003800000 */
.L_x_710:
[----:B------:R-:W-:Y:S05]  /*fac0*/  @P1 BRA `(.L_x_591) ;  /* 0x00000000001c1947 */ /* 0x000fea0003800000 */
[----:B------:R-:W2:Y:S01]  /*fad0*/  S2R R10, SR_TID.X ;  /* 0x00000000000a7919 */ /* 0x000ea20000002100 */
[----:B01----:R-:W-:-:S04]  /*fae0*/  IMAD.MOV.U32 R9, RZ, RZ, 0x10000 ;  /* 0x00010000ff097424 */ /* 0x003fc800078e00ff */
[----:B------:R3:W-:Y:S01]  /*faf0*/  SYNCS.ARRIVE.TRANS64 RZ, [R6+URZ+0x28cb0], R9 ;  /* 0x028cb00906ff79a7 */ /* 0x0007e2000800003f */
[----:B--2---:R-:W-:-:S04]  /*fb00*/  LOP3.LUT R10, R10, 0x1f, RZ, 0xc0, !PT ;  /* 0x0000001f0a0a7812 */ /* 0x004fc800078ec0ff */
[----:B------:R-:W-:-:S13]  /*fb10*/  ISETP.NE.AND P0, PT, R10, RZ, PT ;  /* 0x000000ff0a00720c */ /* 0x000fda0003f05270 */
[----:B---3--:R-:W-:Y:S05]  /*fb20*/  @!P0 BRA `(.L_x_591) ;  /* 0x0000000000048947 */ /* 0x008fea0003800000 */
[----:B------:R-:W-:Y:S01]  /*fb30*/  BPT.TRAP 0x1 ;  /* 0x000000040000795c */ /* 0x000fe20000300000 */
.L_x_591:
[----:B01----:R-:W2:Y:S01]  /*fb40*/  LDL R9, [R1+0x4] ;  /* 0x0000040001097983 */ /* 0x003ea20000100800 */
[----:B------:R-:W-:Y:S01]  /*fb50*/  R2UR UR9, R6 ;  /* 0x00000000060972ca */ /* 0x000fe200000e0000 */
[----:B------:R-:W-:Y:S01]  /*fb60*/  UIADD3 UR4, UP0, UR38, 0x670, URZ ;  /* 0x0000067026047890 */ /* 0x000fe2000ff1e03f */
[----:B------:R-:W-:Y:S01]  /*fb70*/  R2UR UR11, R8 ;  /* 0x00000000080b72ca */ /* 0x000fe200000e0000 */
[----:B------:R-:W-:Y:S01]  /*fb80*/  UMOV UR10, URZ ;  /* 0x0000003f000a7c82 */ /* 0x000fe20008000000 */
[----:B------:R-:W-:Y:S01]  /*fb90*/  R2UR UR12, R3 ;  /* 0x00000000030c72ca */ /* 0x000fe200000e0000 */
[----:B------:R-:W-:Y:S01]  /*fba0*/  UIADD3.X UR5, URZ, UR39, URZ, UP0, !UPT ;  /* 0x000000273f057290 */ /* 0x000fe200087fe43f */
        /* <DEDUP_REMOVED lines=8> */
[----:B------:R-:W-:Y:S01]  /*fc30*/  UMOV UR22, 0x140 ;  /* 0x0000014000167882 */ /* 0x000fe20000000000 */
[----:B--2---:R-:W-:-:S04]  /*fc40*/  LEA R6, R9, R5, 0x10 ;  /* 0x0000000509067211 */ /* 0x004fc800078e80ff */
[----:B------:R-:W-:-:S13]  /*fc50*/  R2UR UR14, R6 ;  /* 0x00000000060e72ca */ /* 0x000fda00000e0000 */
[----:B------:R-:W-:Y:S02]  /*fc60*/  UIADD3 UR8, UR14, 0x400, URZ ;  /* 0x000004000e087890 */ /* 0x000fe4000fffe03f */
        /* <DEDUP_REMOVED lines=10> */
[----:B------:R-:W-:Y:S01]  /*fd10*/  UMOV UR10, UR18 ;  /* 0x00000012000a7c82 */ /* 0x000fe20008000000 */
[----:B------:R-:W-:Y:S01]  /*fd20*/  UIADD3 UR17, UR14, 0xc400, URZ ;  /* 0x0000c4000e117890 */ /* 0x000fe2000fffe03f */
[----:B------:R0:W-:Y:S02]  /*fd30*/  UTMALDG.4D [UR8], [UR4], desc[UR6] ;  /* 0x00000608040075b4 */ /* 0x0001e40008019000 */
        /* <DEDUP_REMOVED lines=19> */
.L_x_587:
[----:B------:R-:W-:Y:S05]  /*fe70*/  BSYNC B1 ;  /* 0x0000000000017941 */ /* 0x000fea0003800000 */
.L_x_586:
[----:B0-----:R-:W2:Y:S04]  /*fe80*/  LDL.LU R6, [R1+0x4] ;  /* 0x0000040001067983 */ /* 0x001ea80000300800 */
[----:B------:R-:W3:Y:S01]  /*fe90*/  LDL.LU R9, [R1+0xc] ;  /* 0x00000c0001097983 */ /* 0x000ee20000300800 */
[----:B------:R-:W-:Y:S01]  /*fea0*/  PLOP3.LUT P2, PT, PT, PT, PT, 0x8, 0x0 ;  /* 0x000000000000781c */ /* 0x000fe20003f4e170 */
[----:B--2---:R-:W-:-:S05]  /*feb0*/  VIADD R6, R6, 0x1 ;  /* 0x0000000106067836 */ /* 0x004fca0000000000 */
[----:B------:R-:W-:-:S04]  /*fec0*/  ISETP.NE.AND P0, PT, R6, 0x2, PT ;  /* 0x000000020600780c */ /* 0x000fc80003f05270 */
[----:B------:R-:W-:Y:S02]  /*fed0*/  SEL R8, RZ, 0x1, P0 ;  /* 0x00000001ff087807 */ /* 0x000fe40000000000 */
[----:B------:R-:W-:Y:S01]  /*fee0*/  SEL R10, R6, RZ, P0 ;  /* 0x000000ff060a7207 */ /* 0x000fe20000000000 */
[----:B------:R-:W-:Y:S01]  /*fef0*/  VIADD R6, R0, 0xfffffffe ;  /* 0xfffffffe00067836 */ /* 0x000fe20000000000 */
[----:B---3--:R-:W-:-:S03]  /*ff00*/  LOP3.LUT R9, R9, R8, RZ, 0x3c, !PT ;  /* 0x0000000809097212 */ /* 0x008fc600078e3cff */
[----:B------:R1:W-:Y:S01]  /*ff10*/  STL [R1+0x4], R10 ;  /* 0x0000040a01007387 */ /* 0x0003e20000100800 */
[----:B------:R-:W-:-:S03]  /*ff20*/  ISETP.GE.AND P0, PT, R6, R4, PT ;  /* 0x000000040600720c */ /* 0x000fc60003f06270 */
[----:B------:R1:W-:Y:S10]  /*ff30*/  STL [R1+0xc], R9 ;  /* 0x00000c0901007387 */ /* 0x0003f40000100800 */
[----:B-1----:R-:W-:Y:S05]  /*ff40*/  @!P0 BRA `(.L_x_581) ;  /* 0x0000000400c48947 */ /* 0x002fea0003800000 */
[C---:B-----5:R-:W-:Y:S01]  /*ff50*/  IMAD R6, R0.reuse, 0x40, R7 ;  /* 0x0000004000067824 */ /* 0x060fe200078e0207 */
[----:B------:R-:W-:-:S03]  /*ff60*/  IADD3 R0, R0, -0x1, RZ ;  /* 0xffffffff00007810 */ /* 0x000fc60007ffe0ff */
[----:B------:R-:W-:-:S07]  /*ff70*/  VIADD R6, R6, 0xffffff80 ;  /* 0xffffff8006067836 */ /* 0x000fce0000000000 */
.L_x_598:
[----:B------:R-:W-:Y:S05]  /*ff80*/  YIELD ;  /* 0x0000000000007946 */ /* 0x000fea0003800000 */
[----:B------:R-:W-:Y:S04]  /*ff90*/  BSSY B1, `(.L_x_592) ;  /* 0x000005f000017945 */ /* 0x000fe80003800000 */
[----:B-1----:R-:W-:Y:S05]  /*ffa0*/  @!P6 BRA `(.L_x_593) ;  /* 0x000000040074e947 */ /* 0x002fea0003800000 */
[----:B------:R-:W2:Y:S04]  /*ffb0*/  LDL R7, [R1+0x4] ;  /* 0x0000040001077983 */ /* 0x000ea80000100800 */
[----:B------:R-:W3:Y:S01]  /*ffc0*/  LDL R8, [R1+0xc] ;  /* 0x00000c0001087983 */ /* 0x000ee20000100800 */
[----:B--2---:R-:W-:Y:S01]  /*ffd0*/  IMAD R7, R7, 0x8, R5 ;  /* 0x0000000807077824 */ /* 0x004fe200078e0205 */
[----:B---3--:R-:W-:-:S04]  /*ffe0*/  SHF.L.U32 R8, R8, 0x1f, RZ ;  /* 0x0000001f08087819 */ /* 0x008fc800000006ff */
[----:B------:R-:W0:Y:S02]  /*fff0*/  SYNCS.PHASECHK.TRANS64.TRYWAIT P0, [R7+URZ+0x28ca0], R8 ;  /* 0x028ca008070075a7 */ /* 0x000e24000800017f */
[----:B0-----:R-:W-:Y:S05]  /*10000*/  @!P0 BRA `(.L_x_594) ;  /* 0x0000004c00c08947 */ /* 0x001fea0003800000 */
.L_x_711:
        /* <DEDUP_REMOVED lines=11> */
.L_x_595:
[----:B-1----:R-:W2:Y:S01]  /*100c0*/  LDL R9, [R1+0x4] ;  /* 0x0000040001097983 */ /* 0x002ea20000100800 */
[----:B------:R-:W-:Y:S01]  /*100d0*/  R2UR UR9, R7 ;  /* 0x00000000070972ca */ /* 0x000fe200000e0000 */
[----:B------:R-:W-:Y:S01]  /*100e0*/  UIADD3 UR4, UP0, UR38, 0x570, URZ ;  /* 0x0000057026047890 */ /* 0x000fe2000ff1e03f */
[----:B------:R-:W-:Y:S01]  /*100f0*/  R2UR UR11, R6 ;  /* 0x00000000060b72ca */ /* 0x000fe200000e0000 */
[----:B------:R-:W-:Y:S01]  /*10100*/  UMOV UR6, 0x0 ;  /* 0x0000000000067882 */ /* 0x000fe20000000000 */
[----:B------:R-:W-:Y:S01]  /*10110*/  R2UR UR12, R3 ;  /* 0x00000000030c72ca */ /* 0x000fe200000e0000 */
[----:B------:R-:W-:Y:S01]  /*10120*/  UIADD3.X UR5, URZ, UR39, URZ, UP0, !UPT ;  /* 0x000000273f057290 */ /* 0x000fe200087fe43f */
[----:B------:R-:W-:Y:S01]  /*10130*/  R2UR UR13, R2 ;  /* 0x00000000020d72ca */ /* 0x000fe200000e0000 */
[----:B------:R-:W-:Y:S01]  /*10140*/  UMOV UR7, 0x12f00000 ;  /* 0x12f0000000077882 */ /* 0x000fe20000000000 */
[----:B------:R-:W-:-:S05]  /*10150*/  UMOV UR10, URZ ;  /* 0x0000003f000a7c82 */ /* 0x000fca0008000000 */
[----:B------:R-:W-:Y:S01]  /*10160*/  UIADD3 UR9, UR9, 0x28c90, URZ ;  /* 0x00028c9009097890 */ /* 0x000fe2000fffe03f */
[----:B--2---:R-:W-:-:S04]  /*10170*/  LEA R9, R9, R5, 0xd ;  /* 0x0000000509097211 */ /* 0x004fc800078e68ff */
[----:B------:R-:W-:-:S13]  /*10180*/  R2UR UR8, R9 ;  /* 0x00000000090872ca */ /* 0x000fda00000e0000 */
[----:B------:R-:W-:-:S09]  /*10190*/  UIADD3 UR8, UR8, 0x22400, URZ ;  /* 0x0002240008087890 */ /* 0x000fd2000fffe03f */
[----:B------:R1:W-:Y:S01]  /*101a0*/  UTMALDG.4D [UR8], [UR4], desc[UR6] ;  /* 0x00000608040075b4 */ /* 0x0003e20008019000 */
[----:B------:R-:W2:Y:S02]  /*101b0*/  SYNCS.PHASECHK.TRANS64.TRYWAIT P1, [R7+URZ+0x28cc0], R8 ;  /* 0x028cc008070075a7 */ /* 0x000ea4000802017f */
[----:B-12---:R-:W-:Y:S05]  /*101c0*/  @!P1 BRA `(.L_x_596) ;  /* 0x0000004c00649947 */ /* 0x006fea0003800000 */
.L_x_712:
        /* <DEDUP_REMOVED lines=8> */
.L_x_597:
        /* <DEDUP_REMOVED lines=38> */
[----:B------:R-:W-:Y:S01]  /*104b0*/  UMOV UR15, 0x180 ;  /* 0x00000180000f7882 */ /* 0x000fe20000000000 */
[----:B------:R0:W-:Y:S02]  /*104c0*/  UTMALDG.4D [UR8], [UR4], desc[UR6] ;  /* 0x00000608040075b4 */ /* 0x0001e40008019000 */
[----:B0-----:R-:W-:Y:S01]  /*104d0*/  UMOV UR8, UR16 ;  /* 0x0000001000087c82 */ /* 0x001fe20008000000 */
[----:B------:R-:W-:-:S02]  /*104e0*/  UMOV UR10, UR22 ;  /* 0x00000016000a7c82 */ /* 0x000fc40008000000 */
[----:B------:R0:W-:Y:S02]  /*104f0*/  UTMALDG.4D [UR8], [UR4], desc[UR6] ;  /* 0x00000608040075b4 */ /* 0x0001e40008019000 */
[----:B0-----:R-:W-:Y:S01]  /*10500*/  UMOV UR8, UR17 ;  /* 0x0000001100087c82 */ /* 0x001fe20008000000 */
[----:B------:R-:W-:Y:S01]  /*10510*/  UMOV UR10, UR15 ;  /* 0x0000000f000a7c82 */ /* 0x000fe20008000000 */
[----:B------:R-:W-:Y:S01]  /*10520*/  UMOV UR15, 0x1c0 ;  /* 0x000001c0000f7882 */ /* 0x000fe20000000000 */
[----:B------:R0:W-:Y:S02]  /*10530*/  UTMALDG.4D [UR8], [UR4], desc[UR6] ;  /* 0x00000608040075b4 */ /* 0x0001e40008019000 */
[----:B0-----:R-:W-:Y:S01]  /*10540*/  UMOV UR8, UR14 ;  /* 0x0000000e00087c82 */ /* 0x001fe20008000000 */
[----:B------:R-:W-:Y:S02]  /*10550*/  UMOV UR10, UR15 ;  /* 0x0000000f000a7c82 */ /* 0x000fe40008000000 */
[----:B------:R0:W-:Y:S02]  /*10560*/  UTMALDG.4D [UR8], [UR4], desc[UR6] ;  /* 0x00000608040075b4 */ /* 0x0001e40008019000 */
[----:B0-----:R-:W-:Y:S01]  /*10570*/  NOP ;  /* 0x0000000000007918 */ /* 0x001fe20000000000 */
.L_x_593:
[----:B------:R-:W-:Y:S05]  /*10580*/  BSYNC B1 ;  /* 0x0000000000017941 */ /* 0x000fea0003800000 */
.L_x_592:
[----:B------:R-:W2:Y:S04]  /*10590*/  LDL.LU R7, [R1+0x4] ;  /* 0x0000040001077983 */ /* 0x000ea80000300800 */
[----:B------:R-:W3:Y:S01]  /*105a0*/  LDL.LU R8, [R1+0xc] ;  /* 0x00000c0001087983 */ /* 0x000ee20000300800 */
[----:B------:R-:W-:Y:S01]  /*105b0*/  IADD3 R0, R0, -0x1, RZ ;  /* 0xffffffff00007810 */ /* 0x000fe20007ffe0ff */
[----:B------:R-:W-:Y:S02]  /*105c0*/  VIADD R6, R6, 0xffffffc0 ;  /* 0xffffffc006067836 */ /* 0x000fe40000000000 */
[----:B--2---:R-:W-:-:S05]  /*105d0*/  VIADD R7, R7, 0x1 ;  /* 0x0000000107077836 */ /* 0x004fca0000000000 */
[----:B------:R-:W-:-:S04]  /*105e0*/  ISETP.NE.AND P0, PT, R7, 0x2, PT ;  /* 0x000000020700780c */ /* 0x000fc80003f05270 */
[----:B------:R-:W-:Y:S02]  /*105f0*/  SEL R9, R7, RZ, P0 ;  /* 0x000000ff07097207 */ /* 0x000fe40000000000 */
[----:B------:R-:W-:Y:S02]  /*10600*/  SEL R7, RZ, 0x1, P0 ;  /* 0x00000001ff077807 */ /* 0x000fe40000000000 */
[----:B------:R-:W-:Y:S01]  /*10610*/  ISETP.GT.AND P0, PT, R0, R4, PT ;  /* 0x000000040000720c */ /* 0x000fe20003f04270 */
[----:B------:R1:W-:Y:S01]  /*10620*/  STL [R1+0x4], R9 ;  /* 0x0000040901007387 */ /* 0x0003e20000100800 */
[----:B---3--:R-:W-:-:S05]  /*10630*/  LOP3.LUT R8, R8, R7, RZ, 0x3c, !PT ;  /* 0x0000000708087212 */ /* 0x008fca00078e3cff */
[----:B------:R1:W-:Y:S06]  /*10640*/  STL [R1+0xc], R8 ;  /* 0x00000c0801007387 */ /* 0x0003ec0000100800 */
[----:B------:R-:W-:Y:S05]  /*10650*/  @P0 BRA `(.L_x_598) ;  /* 0xfffffff800480947 */ /* 0x000fea000383ffff */
.L_x_581:
[----:B------:R-:W-:Y:S05]  /*10660*/  BSYNC B0 ;  /* 0x0000000000007941 */ /* 0x000fea0003800000 */
.L_x_580:
[----:B-----5:R-:W2:Y:S01]  /*10670*/  LDL R7, [R1+0x2c] ;  /* 0x00002c0001077983 */ /* 0x020ea20000100800 */
[----:B------:R-:W-:Y:S05]  /*10680*/  @!P2 WARPSYNC.ALL ;  /* 0x000000000000a948 */ /* 0x000fea0003800000 */
[----:B------:R-:W-:Y:S01]  /*10690*/  BSSY B6, `(.L_x_599) ;  /* 0x00002fe000067945 */ /* 0x000fe20003800000 */
[----:B------:R-:W-:Y:S01]  /*106a0*/  @!P2 BAR.SYNC.DEFER_BLOCKING 0xc, 0x120 ;  /* 0x030480000000ab1d */ /* 0x000fe20000010000 */
[----:B--2---:R-:W-:-:S13]  /*106b0*/  ISETP.GT.AND P0, PT, R7, RZ, PT ;  /* 0x000000ff0700720c */ /* 0x004fda0003f04270 */
[----:B------:R-:W-:Y:S05]  /*106c0*/  @P0 BRA `(.L_x_600) ;  /* 0x0000000000440947 */ /* 0x000fea0003800000 */
[----:B------:R-:W2:Y:S02]  /*106d0*/  S2R R7, SR_TID.X ;  /* 0x0000000000077919 */ /* 0x000ea40000002100 */
[----:B--2---:R-:W-:-:S04]  /*106e0*/  LOP3.LUT R7, R7, 0x1f, RZ, 0xc0, !PT ;  /* 0x0000001f07077812 */ /* 0x004fc800078ec0ff */
[----:B------:R-:W-:-:S13]  /*106f0*/  ISETP.NE.AND P1, PT, R7, RZ, PT ;  /* 0x000000ff0700720c */ /* 0x000fda0003f25270 */
[----:B------:R-:W-:Y:S05]  /*10700*/  @P1 BRA `(.L_x_601) ;  /* 0x0000002c00d81947 */ /* 0x000fea0003800000 */
[----:B------:R-:W2:Y:S01]  /*10710*/  S2R R7, SR_LANEID ;  /* 0x0000000000077919 */ /* 0x000ea20000000000 */
[----:B------:R-:W-:Y:S01]  /*10720*/  VOTEU.ANY UR4, UPT, PT ;  /* 0x0000000000047886 */ /* 0x000fe200038e0100 */
[----:B0-----:R-:W0:Y:S01]  /*10730*/  LDC.64 R2, c[0x0][0xc38] ;  /* 0x00030e00ff027b82 */ /* 0x001e220000000a00 */
[----:B------:R-:W2:Y:S08]  /*10740*/  FLO.U32 R0, UR4 ;  /* 0x0000000400007d00 */ /* 0x000eb000080e0000 */
[----:B------:R-:W0:Y:S01]  /*10750*/  POPC R5, UR4 ;  /* 0x0000000400057d09 */ /* 0x000e220008000000 */
[----:B--2---:R-:W-:-:S13]  /*10760*/  ISETP.EQ.U32.AND P0, PT, R0, R7, PT ;  /* 0x000000070000720c */ /* 0x004fda0003f02070 */
[----:B0-----:R-:W2:Y:S01]  /*10770*/  @P0 ATOMG.E.ADD.STRONG.GPU PT, R3, desc[UR40][R2.64], R5 ;  /* 0x00000005020309a8 */ /* 0x001ea200081ee1e8 */
[----:B------:R-:W0:Y:S02]  /*10780*/  S2R R4, SR_LTMASK ;  /* 0x0000000000047919 */ /* 0x000e240000003900 */
[----:B0-----:R-:W-:-:S04]  /*10790*/  LOP3.LUT R4, R4, UR4, RZ, 0xc0, !PT ;  /* 0x0000000404047c12 */ /* 0x001fc8000f8ec0ff */
[----:B------:R-:W0:Y:S01]  /*107a0*/  POPC R7, R4 ;  /* 0x0000000400077309 */ /* 0x000e220000000000 */
[----:B--2---:R-:W0:Y:S02]  /*107b0*/  SHFL.IDX PT, R0, R3, R0, 0x1f ;  /* 0x00001f0003007589 */ /* 0x004e2400000e0000 */
[----:B0-----:R-:W-:Y:S01]  /*107c0*/  IADD3 R16, R0, UR36, R7 ;  /* 0x0000002400107c10 */ /* 0x001fe2000fffe007 */
[----:B------:R-:W-:Y:S06]  /*107d0*/  BRA `(.L_x_601) ;  /* 0x0000002c00a47947 */ /* 0x000fec0003800000 */
.L_x_600:
[----:B------:R-:W2:Y:S01]  /*107e0*/  S2R R0, SR_CgaCtaId ;  /* 0x0000000000007919 */ /* 0x000ea20000008800 */
[----:B0-----:R-:W-:-:S04]  /*107f0*/  MOV R2, 0x400 ;  /* 0x0000040000027802 */ /* 0x001fc80000000f00 */
[----:B--2---:R-:W-:-:S05]  /*10800*/  LEA R3, R0, R2, 0x18 ;  /* 0x0000000200037211 */ /* 0x004fca00078ec0ff */
        /* <DEDUP_REMOVED lines=12> */
[----:B------:R-:W-:Y:S01]  /*108d0*/  MOV R11, UR5 ;  /* 0x00000005000b7c02 */ /* 0x000fe20008000f00 */
[----:B------:R-:W-:Y:S02]  /*108e0*/  IMAD.U32 R7, RZ, RZ, UR9 ;  /* 0x00000009ff077e24 */ /* 0x000fe4000f8e00ff */
[----:B------:R-:W-:-:S02]  /*108f0*/  IMAD.U32 R10, RZ, RZ, UR4 ;  /* 0x00000004ff0a7e24 */ /* 0x000fc4000f8e00ff */
[----:B-1----:R-:W-:Y:S02]  /*10900*/  IMAD.MOV.U32 R8, RZ, RZ, 0x70 ;  /* 0x00000070ff087424 */ /* 0x002fe400078e00ff */
[----:B------:R-:W-:Y:S02]  /*10910*/  IMAD.MOV.U32 R12, RZ, RZ, 0x1 ;  /* 0x00000001ff0c7424 */ /* 0x000fe400078e00ff */
[----:B------:R-:W-:-:S07]  /*10920*/  IMAD.MOV.U32 R13, RZ, RZ, RZ ;  /* 0x000000ffff0d7224 */ /* 0x000fce00078e00ff */
[----:B------:R-:W-:-:S07]  /*10930*/  LEPC R20, `(.L_x_602) ;  /* 0x000000001014794e */ /* 0x000fce0000000000 */
[----:B0-----:R-:W-:Y:S05]  /*10940*/  CALL.ABS.NOINC R2 ;  /* 0x0000000002007343 */ /* 0x001fea0003c00000 */
.L_x_602:
[----:B------:R-:W2:Y:S02]  /*10950*/  LDL R2, [R1+0x18] ;  /* 0x0000180001027983 */ /* 0x000ea40000100800 */
[----:B--2---:R-:W-:-:S04]  /*10960*/  IADD3 R0, R2, 0x400, RZ ;  /* 0x0000040002007810 */ /* 0x004fc80007ffe0ff */
        /* <DEDUP_REMOVED lines=10> */
[----:B------:R-:W-:Y:S01]  /*10a10*/  MOV R12, 0x1 ;  /* 0x00000001000c7802 */ /* 0x000fe20000000f00 */
[----:B------:R-:W-:Y:S02]  /*10a20*/  IMAD.U32 R6, RZ, RZ, UR8 ;  /* 0x00000008ff067e24 */ /* 0x000fe4000f8e00ff */
[----:B------:R-:W-:-:S02]  /*10a30*/  IMAD.U32 R10, RZ, RZ, UR4 ;  /* 0x00000004ff0a7e24 */ /* 0x000fc4000f8e00ff */
[----:B------:R-:W-:Y:S02]  /*10a40*/  IMAD.U32 R11, RZ, RZ, UR5 ;  /* 0x00000005ff0b7e24 */ /* 0x000fe4000f8e00ff */
[----:B-1----:R-:W-:Y:S02]  /*10a50*/  IMAD.MOV.U32 R8, RZ, RZ, 0x70 ;  /* 0x00000070ff087424 */ /* 0x002fe400078e00ff */
[----:B0-----:R-:W-:-:S07]  /*10a60*/  IMAD.MOV.U32 R13, RZ, RZ, RZ ;  /* 0x000000ffff0d7224 */ /* 0x001fce00078e00ff */
[----:B------:R-:W-:-:S07]  /*10a70*/  LEPC R20, `(.L_x_604) ;  /* 0x000000001014794e */ /* 0x000fce0000000000 */
[----:B--2---:R-:W-:Y:S05]  /*10a80*/  CALL.ABS.NOINC R2 ;  /* 0x0000000002007343 */ /* 0x004fea0003c00000 */
.L_x_604:
        /* <DEDUP_REMOVED lines=16> */
.L_x_603:
        /* <DEDUP_REMOVED lines=17> */
[----:B----4-:R-:W-:Y:S02]  /*10ca0*/  LEA R17, R17, R4, 0x6 ;  /* 0x0000000411117211 */ /* 0x010fe400078e30ff */
[----:B------:R-:W0:Y:S01]  /*10cb0*/  LDC R4, c[0x0][0x428] ;  /* 0x00010a00ff047b82 */ /* 0x000e220000000800 */
[----:B------:R-:W-:-:S06]  /*10cc0*/  IMAD.MOV.U32 R0, RZ, RZ, R5 ;  /* 0x000000ffff007224 */ /* 0x000fcc00078e0005 */
[----:B------:R2:W5:Y:S01]  /*10cd0*/  @P0 LDG.E R0, desc[UR40][R2.64] ;  /* 0x0000002802000981 */ /* 0x000562000c1e1900 */
[----:B------:R-:W-:Y:S02]  /*10ce0*/  PLOP3.LUT P1, PT, P6, PT, PT, 0x8, 0x0 ;  /* 0x000000000000781c */ /* 0x000fe4000372e170 */
[----:B0-----:R-:W-:Y:S01]  /*10cf0*/  ISETP.NE.AND P0, PT, R4, 0x1, PT ;  /* 0x000000010400780c */ /* 0x001fe20003f05270 */
[----:B------:R-:W-:-:S12]  /*10d00*/  IMAD.MOV.U32 R4, RZ, RZ, R18 ;  /* 0x000000ffff047224 */ /* 0x000fd800078e0012 */
[----:B--2---:R-:W0:Y:S08]  /*10d10*/  @P0 LDC R3, c[0x0][0x42c] ;  /* 0x00010b00ff030b82 */ /* 0x004e300000000800 */
[----:B------:R-:W2:Y:S01]  /*10d20*/  @P0 LDC R2, c[0x0][0x430] ;  /* 0x00010c00ff020b82 */ /* 0x000ea20000000800 */
[----:B0-----:R-:W-:-:S05]  /*10d30*/  @P0 IMAD.HI.U32 R3, R18, R3, RZ ;  /* 0x0000000312030227 */ /* 0x001fca00078e00ff */
[----:B--2---:R-:W-:Y:S02]  /*10d40*/  @P0 SHF.R.U32.HI R4, RZ, R2, R3 ;  /* 0x00000002ff040219 */ /* 0x004fe40000011603 */
[----:B------:R-:W-:-:S04]  /*10d50*/  ISETP.NE.U32.AND P0, PT, RZ, UR4, PT ;  /* 0x00000004ff007c0c */ /* 0x000fc8000bf05070 */
[----:B------:R-:W-:-:S04]  /*10d60*/  ISETP.NE.AND.EX P0, PT, RZ, UR5, PT, P0 ;  /* 0x00000005ff007c0c */ /* 0x000fc8000bf05300 */
[----:B------:R-:W-:-:S09]  /*10d70*/  SEL R2, R5, RZ, !P0 ;  /* 0x000000ff05027207 */ /* 0x000fd20004000000 */
.L_x_605:
        /* <DEDUP_REMOVED lines=17> */
.L_x_715:
[----:B------:R-:W2:Y:S01]  /*10e90*/  LDL R3, [R1+0x1c] ;  /* 0x00001c0001037983 */ /* 0x000ea20000100800 */
[----:B------:R-:W-:Y:S01]  /*10ea0*/  UMOV UR4, 0xffffffff ;  /* 0xffffffff00047882 */ /* 0x000fe20000000000 */
[----:B-1----:R-:W-:Y:S01]  /*10eb0*/  SHF.R.S32.HI R8, RZ, 0x1f, R0 ;  /* 0x0000001fff087819 */ /* 0x002fe20000011400 */
[----:B--2---:R-:W-:Y:S01]  /*10ec0*/  VIADD R3, R3, 0xffffffff ;  /* 0xffffffff03037836 */ /* 0x004fe20000000000 */
[----:B------:R-:W-:Y:S06]  /*10ed0*/  BRA.DIV UR4, `(.L_x_607) ;  /* 0x0000004204687947 */ /* 0x000fec000b800000 */
[----:B------:R-:W-:-:S13]  /*10ee0*/  ELECT P6, URZ, PT ;  /* 0x00000000003f782f */ /* 0x000fda00038c0000 */
.L_x_718:
        /* <DEDUP_REMOVED lines=11> */
[----:B------:R-:W-:-:S04]  /*10fa0*/  @P0 SHF.R.U32.HI R5, RZ, R7, R6 ;  /* 0x00000007ff050219 */ /* 0x000fc80000011606 */
[----:B------:R-:W-:-:S05]  /*10fb0*/  IADD3 R6, -R5, RZ, RZ ;  /* 0x000000ff05067210 */ /* 0x000fca0007ffe1ff */
[----:B------:R-:W-:Y:S02]  /*10fc0*/  IMAD R7, R9, R6, R3 ;  /* 0x0000000609077224 */ /* 0x000fe400078e0203 */
[----:B------:R-:W-:-:S03]  /*10fd0*/  IMAD R6, R8, UR4, RZ ;  /* 0x0000000408067c24 */ /* 0x000fc6000f8e02ff */
[----:B------:R0:W-:Y:S01]  /*10fe0*/  STL [R1+0x30], R7 ;  /* 0x0000300701007387 */ /* 0x0001e20000100800 */
[----:B------:R-:W-:Y:S02]  /*10ff0*/  IMAD R9, R0, UR5, R6 ;  /* 0x0000000500097c24 */ /* 0x000fe4000f8e0206 */
[--C-:B------:R-:W-:Y:S01]  /*11000*/  IMAD.MOV.U32 R6, RZ, RZ, R5.reuse ;  /* 0x000000ffff067224 */ /* 0x100fe200078e0005 */
[----:B0-----:R-:W-:-:S03]  /*11010*/  SHF.R.S32.HI R7, RZ, 0x1f, R5 ;  /* 0x0000001fff077819 */ /* 0x001fc60000011405 */
[----:B------:R-:W-:-:S04]  /*11020*/  IMAD.WIDE.U32 R6, R0, UR4, R6 ;  /* 0x0000000400067c25 */ /* 0x000fc8000f8e0006 */
[----:B------:R-:W-:Y:S01]  /*11030*/  IMAD.IADD R5, R7, 0x1, R9 ;  /* 0x0000000107057824 */ /* 0x000fe200078e0209 */
[----:B------:R-:W-:-:S04]  /*11040*/  LEA R10, P0, R6, R20, 0x2 ;  /* 0x00000014060a7211 */ /* 0x000fc800078010ff */
[----:B------:R-:W-:-:S05]  /*11050*/  LEA.HI.X R11, R6, R21, R5, 0x2, P0 ;  /* 0x00000015060b7211 */ /* 0x000fca00000f1405 */
[----:B------:R0:W5:Y:S04]  /*11060*/  LDG.E R6, desc[UR40][R10.64] ;  /* 0x000000280a067981 */ /* 0x000168000c1e1900 */
.L_x_609:
        /* <DEDUP_REMOVED lines=9> */
.L_x_719:
        /* <DEDUP_REMOVED lines=11> */
.L_x_611:
        /* <DEDUP_REMOVED lines=23> */
.L_x_608:
        /* <DEDUP_REMOVED lines=25> */
[----:B------:R-:W-:-:S04]  /*114b0*/  LOP3.LUT R2, R2, 0xfffffffe, RZ, 0xc0, !PT ;  /* 0xfffffffe02027812 */ /* 0x000fc800078ec0ff */
[----:B------:R-:W-:-:S04]  /*114c0*/  IADD3 R2, R10, -R2, RZ ;  /* 0x800000020a027210 */ /* 0x000fc80007ffe0ff */
[----:B------:R-:W-:-:S04]  /*114d0*/  SHF.L.U32 R2, R2, 0x1f, RZ ;  /* 0x0000001f02027819 */ /* 0x000fc800000006ff */
[----:B------:R-:W1:Y:S02]  /*114e0*/  SYNCS.PHASECHK.TRANS64.TRYWAIT P0, [R7+URZ+0x28c20], R2 ;  /* 0x028c2002070075a7 */ /* 0x000e64000800017f */
[----:B01----:R-:W-:Y:S05]  /*114f0*/  @!P0 BRA `(.L_x_613) ;  /* 0x0000003c00148947 */ /* 0x003fea0003800000 */
.L_x_720:
[----:B------:R-:W-:Y:S05]  /*11500*/  BSYNC B0 ;  /* 0x0000000000007941 */ /* 0x000fea0003800000 */
.L_x_612:
[----:B------:R-:W-:Y:S04]  /*11510*/  BSSY B0, `(.L_x_614) ;  /* 0x0000050000007945 */ /* 0x000fe80003800000 */
[----:B------:R-:W-:Y:S05]  /*11520*/  @!P6 BRA `(.L_x_615) ;  /* 0x000000040038e947 */ /* 0x000fea0003800000 */
[----:B------:R-:W2:Y:S01]  /*11530*/  LDL R7, [R1] ;  /* 0x0000000001077983 */ /* 0x000ea20000100800 */
[----:B------:R-:W-:-:S03]  /*11540*/  MOV R9, 0x400 ;  /* 0x0000040000097802 */ /* 0x000fc60000000f00 */
[----:B0-----:R-:W3:Y:S01]  /*11550*/  LDL R5, [R1+0x8] ;  /* 0x0000080001057983 */ /* 0x001ee20000100800 */
[----:B------:R-:W0:Y:S02]  /*11560*/  S2R R10, SR_CgaCtaId ;  /* 0x00000000000a7919 */ /* 0x000e240000008800 */
[----:B0-----:R-:W-:-:S05]  /*11570*/  LEA R9, R10, R9, 0x18 ;  /* 0x000000090a097211 */ /* 0x001fca00078ec0ff */
[----:B--2---:R-:W-:Y:S01]  /*11580*/  IMAD R2, R7, 0x8, R9 ;  /* 0x0000000807027824 */ /* 0x004fe200078e0209 */
[----:B---3--:R-:W-:-:S04]  /*11590*/  SHF.L.U32 R5, R5, 0x1f, RZ ;  /* 0x0000001f05057819 */ /* 0x008fc800000006ff */
[----:B------:R-:W0:Y:S02]  /*115a0*/  SYNCS.PHASECHK.TRANS64.TRYWAIT P0, [R2+URZ+0x28c60], R5 ;  /* 0x028c6005020075a7 */ /* 0x000e24000800017f */
[----:B0-----:R-:W-:Y:S05]  /*115b0*/  @!P0 BRA `(.L_x_616) ;  /* 0x0000003c00048947 */ /* 0x001fea0003800000 */
.L_x_721:
[----:B------:R-:W1:Y:S02]  /*115c0*/  S2R R7, SR_TID.X ;  /* 0x0000000000077919 */ /* 0x000e640000002100 */
[----:B-1----:R-:W-:-:S04]  /*115d0*/  LOP3.LUT R7, R7, 0x7f, RZ, 0xc0, !PT ;  /* 0x0000007f07077812 */ /* 0x002fc800078ec0ff */
[----:B------:R-:W-:-:S13]  /*115e0*/  ISETP.NE.AND P0, PT, R7, RZ, PT ;  /* 0x000000ff0700720c */ /* 0x000fda0003f05270 */
[----:B------:R-:W-:Y:S05]  /*115f0*/  @P0 BRA `(.L_x_617) ;  /* 0x00000000001c0947 */ /* 0x000fea0003800000 */
[----:B------:R-:W1:Y:S01]  /*11600*/  S2R R7, SR_TID.X ;  /* 0x0000000000077919 */ /* 0x000e620000002100 */
[----:B0-----:R-:W-:-:S04]  /*11610*/  IMAD.MOV.U32 R5, RZ, RZ, 0x10000 ;  /* 0x00010000ff057424 */ /* 0x001fc800078e00ff */
[----:B------:R2:W-:Y:S01]  /*11620*/  SYNCS.ARRIVE.TRANS64 RZ, [R2+URZ+0x28c50], R5 ;  /* 0x028c500502ff79a7 */ /* 0x0005e2000800003f */
[----:B-1----:R-:W-:-:S04]  /*11630*/  LOP3.LUT R7, R7, 0x1f, RZ, 0xc0, !PT ;  /* 0x0000001f07077812 */ /* 0x002fc800078ec0ff */
[----:B------:R-:W-:-:S13]  /*11640*/  ISETP.NE.AND P1, PT, R7, RZ, PT ;  /* 0x000000ff0700720c */ /* 0x000fda0003f25270 */
[----:B--2---:R-:W-:Y:S05]  /*11650*/  @!P1 BRA `(.L_x_617) ;  /* 0x0000000000049947 */ /* 0x004fea0003800000 */
[----:B------:R-:W-:Y:S01]  /*11660*/  BPT.TRAP 0x1 ;  /* 0x000000040000795c */ /* 0x000fe20000300000 */
.L_x_617:
        /* <DEDUP_REMOVED lines=44> */
[----:B------:R-:W-:-:S02]  /*11930*/  UMOV UR10, UR21 ;  /* 0x00000015000a7c82 */ /* 0x000fc40008000000 */
[----:B------:R0:W-:Y:S01]  /*11940*/  UTMALDG.4D [UR8], [UR4], desc[UR6] ;  /* 0x00000608040075b4 */ /* 0x0001e20008019000 */
        /* <DEDUP_REMOVED lines=12> */
.L_x_615:
[----:B------:R-:W-:Y:S05]  /*11a10*/  BSYNC B0 ;  /* 0x0000000000007941 */ /* 0x000fea0003800000 */
.L_x_614:
[----:B0-----:R-:W2:Y:S01]  /*11a20*/  LDL.LU R2, [R1+0x2c] ;  /* 0x00002c0001027983 */ /* 0x001ea20000300800 */
[----:B------:R-:W-:Y:S01]  /*11a30*/  BSSY B0, `(.L_x_618) ;  /* 0x00001a8000007945 */ /* 0x000fe20003800000 */
[----:B--2---:R-:W-:-:S13]  /*11a40*/  ISETP.GE.AND P0, PT, R2, 0x41, PT ;  /* 0x000000410200780c */ /* 0x004fda0003f06270 */
[----:B------:R-:W-:Y:S05]  /*11a50*/  @!P0 BRA `(.L_x_619) ;  /* 0x0000001800948947 */ /* 0x000fea0003800000 */
[----:B------:R-:W2:Y:S01]  /*11a60*/  LDL R5, [R1+0x1c] ;  /* 0x00001c0001057983 */ /* 0x000ea20000100800 */
[----:B------:R-:W-:Y:S01]  /*11a70*/  IMAD.MOV.U32 R2, RZ, RZ, 0x1 ;  /* 0x00000001ff027424 */ /* 0x000fe200078e00ff */
[----:B------:R-:W-:Y:S01]  /*11a80*/  BSSY B1, `(.L_x_620) ;  /* 0x0000091000017945 */ /* 0x000fe20003800000 */
[----:B--2---:R-:W-:-:S04]  /*11a90*/  IADD3 R9, -R5, RZ, RZ ;  /* 0x000000ff05097210 */ /* 0x004fc80007ffe1ff */
        /* <DEDUP_REMOVED lines=30> */
[----:B------:R-:W-:Y:S01]  /*11c80*/  IMAD.MOV.U32 R6, RZ, RZ, R2 ;  /* 0x000000ffff067224 */ /* 0x000fe200078e0002 */
[----:B------:R-:W-:-:S03]  /*11c90*/  IADD3 R2, -R2, RZ, RZ ;  /* 0x000000ff02027210 */ /* 0x000fc60007ffe1ff */
[----:B------:R-:W-:-:S04]  /*11ca0*/  IMAD.WIDE.U32 R6, R0, UR4, R6 ;  /* 0x0000000400067c25 */ /* 0x000fc8000f8e0006 */
[----:B------:R-:W-:Y:S01]  /*11cb0*/  IMAD.IADD R10, R10, 0x1, R7 ;  /* 0x000000010a0a7824 */ /* 0x000fe200078e0207 */
[----:B------:R-:W-:Y:S01]  /*11cc0*/  LEA R20, P0, R6, R20, 0x2 ;  /* 0x0000001406147211 */ /* 0x000fe200078010ff */
[----:B------:R-:W-:-:S03]  /*11cd0*/  IMAD R5, R11, R2, R5 ;  /* 0x000000020b057224 */ /* 0x000fc600078e0205 */
[----:B------:R-:W-:-:S05]  /*11ce0*/  LEA.HI.X R21, R6, R21, R10, 0x2, P0 ;  /* 0x0000001506157211 */ /* 0x000fca00000f140a */
[----:B------:R1:W5:Y:S04]  /*11cf0*/  LDG.E R6, desc[UR40][R20.64] ;  /* 0x0000002814067981 */ /* 0x000368000c1e1900 */
.L_x_624:
[----:B------:R-:W2:Y:S01]  /*11d00*/  S2R R7, SR_CgaCtaId ;  /* 0x0000000000077919 */ /* 0x000ea20000008800 */
[----:B------:R-:W-:-:S04]  /*11d10*/  MOV R2, 0x400 ;  /* 0x0000040000027802 */ /* 0x000fc80000000f00 */
[----:B--2---:R-:W-:Y:S02]  /*11d20*/  LEA R2, R7, R2, 0x18 ;  /* 0x0000000207027211 */ /* 0x004fe400078ec0ff */
[----:B------:R-:W-:-:S03]  /*11d30*/  SHF.L.U32 R7, R12, 0x1f, RZ ;  /* 0x0000001f0c077819 */ /* 0x000fc600000006ff */
[----:B------:R-:W-:-:S04]  /*11d40*/  IMAD R2, R13, 0x8, R2 ;  /* 0x000000080d027824 */ /* 0x000fc800078e0202 */
[----:B------:R-:W2:Y:S02]  /*11d50*/  SYNCS.PHASECHK.TRANS64.TRYWAIT P0, [R2+URZ+0x28c40], R7 ;  /* 0x028c4007020075a7 */ /* 0x000ea4000800017f */
[----:B--2---:R-:W-:Y:S05]  /*11d60*/  @!P0 BRA `(.L_x_625) ;  /* 0x00000034002c8947 */ /* 0x004fea0003800000 */
.L_x_722:
[----:B------:R-:W3:Y:S02]  /*11d70*/  S2R R10, SR_TID.X ;  /* 0x00000000000a7919 */ /* 0x000ee40000002100 */
[----:B---3--:R-:W-:-:S04]  /*11d80*/  LOP3.LUT R10, R10, 0x7f, RZ, 0xc0, !PT ;  /* 0x0000007f0a0a7812 */ /* 0x008fc800078ec0ff */
[----:B------:R-:W-:-:S13]  /*11d90*/  ISETP.NE.AND P1, PT, R10, RZ, PT ;  /* 0x000000ff0a00720c */ /* 0x000fda0003f25270 */
        /* <DEDUP_REMOVED lines=8> */
.L_x_626:
[----:B---3--:R-:W3:Y:S01]  /*11e20*/  LDL R10, [R1] ;  /* 0x00000000010a7983 */ /* 0x008ee20000100800 */
[----:B0-----:R-:W-:-:S03]  /*11e30*/  MOV R12, 0x400 ;  /* 0x00000400000c7802 */ /* 0x001fc60000000f00 */
[----:B------:R-:W4:Y:S01]  /*11e40*/  LDL R11, [R1+0x10] ;  /* 0x00001000010b7983 */ /* 0x000f220000100800 */
[----:B------:R-:W0:Y:S01]  /*11e50*/  S2R R13, SR_CgaCtaId ;  /* 0x00000000000d7919 */ /* 0x000e220000008800 */
        /* <DEDUP_REMOVED lines=8> */
[----:B------:R-:W-:Y:S01]  /*11ee0*/  UMOV UR7, 0x14f00000 ;  /* 0x14f0000000077882 */ /* 0x000fe20000000000 */
[----:B------:R-:W-:Y:S01]  /*11ef0*/  UMOV UR10, URZ ;  /* 0x0000003f000a7c82 */ /* 0x000fe20008000000 */
[----:B---3--:R-:W-:-:S05]  /*11f00*/  IMAD R10, R10, 0x2000, R12 ;  /* 0x000020000a0a7824 */ /* 0x008fca00078e020c */
[----:B------:R-:W-:Y:S02]  /*11f10*/  R2UR UR8, R10 ;  /* 0x000000000a0872ca */ /* 0x000fe400000e0000 */
[----:B----4-:R-:W-:-:S04]  /*11f20*/  LEA R5, R5, R11, 0x6 ;  /* 0x0000000b05057211 */ /* 0x010fc800078e30ff */
[----:B------:R-:W-:-:S07]  /*11f30*/  R2UR UR11, R5 ;  /* 0x00000000050b72ca */ /* 0x000fce00000e0000 */
[----:B------:R-:W-:-:S09]  /*11f40*/  UIADD3 UR8, UR8, 0x22400, URZ ;  /* 0x0002240008087890 */ /* 0x000fd2000fffe03f */
[----:B------:R0:W-:Y:S01]  /*11f50*/  UTMALDG.4D [UR8], [UR4], desc[UR6] ;  /* 0x00000608040075b4 */ /* 0x0001e20008019000 */
[----:B------:R-:W3:Y:S02]  /*11f60*/  SYNCS.PHASECHK.TRANS64.TRYWAIT P0, [R2+URZ+0x28c60], R7 ;  /* 0x028c6007020075a7 */ /* 0x000ee4000800017f */
[----:B0--3--:R-:W-:Y:S05]  /*11f70*/  @!P0 BRA `(.L_x_627) ;  /* 0x0000003000bc8947 */ /* 0x009fea0003800000 */
.L_x_723:
[----:B------:R-:W-:Y:S05]  /*11f80*/  @P1 BRA `(.L_x_628) ;  /* 0x00000000001c1947 */ /* 0x000fea0003800000 */
[----:B------:R-:W3:Y:S01]  /*11f90*/  S2R R10, SR_TID.X ;  /* 0x00000000000a7919 */ /* 0x000ee20000002100 */
[----:B0-2---:R-:W-:-:S04]  /*11fa0*/  IMAD.MOV.U32 R7, RZ, RZ, 0x10000 ;  /* 0x00010000ff077424 */ /* 0x005fc800078e00ff */
[----:B------:R4:W-:Y:S01]  /*11fb0*/  SYNCS.ARRIVE.TRANS64 RZ, [R2+URZ+0x28c50], R7 ;  /* 0x028c500702ff79a7 */ /* 0x0009e2000800003f */
[----:B---3--:R-:W-:-:S04]  /*11fc0*/  LOP3.LUT R10, R10, 0x1f, RZ, 0xc0, !PT ;  /* 0x0000001f0a0a7812 */ /* 0x008fc800078ec0ff */
[----:B------:R-:W-:-:S13]  /*11fd0*/  ISETP.NE.AND P0, PT, R10, RZ, PT ;  /* 0x000000ff0a00720c */ /* 0x000fda0003f05270 */
[----:B----4-:R-:W-:Y:S05]  /*11fe0*/  @!P0 BRA `(.L_x_628) ;  /* 0x0000000000048947 */ /* 0x010fea0003800000 */
[----:B------:R-:W-:Y:S01]  /*11ff0*/  BPT.TRAP 0x1 ;  /* 0x000000040000795c */ /* 0x000fe20000300000 */
.L_x_628:
[----:B0-2---:R-:W2:Y:S01]  /*12000*/  LDL R7, [R1] ;  /* 0x0000000001077983 */ /* 0x005ea20000100800 */
[----:B------:R-:W-:Y:S01]  /*12010*/  MOV R10, 0x400 ;  /* 0x00000400000a7802 */ /* 0x000fe20000000f00 */
[----:B------:R-:W0:Y:S01]  /*12020*/  S2R R11, SR_CgaCtaId ;  /* 0x00000000000b7919 */ /* 0x000e220000008800 */
[----:B------:R-:W-:Y:S01]  /*12030*/  R2UR UR9, R2 ;  /* 0x00000000020972ca */ /* 0x000fe200000e0000 */
[----:B------:R-:W-:Y:S01]  /*12040*/  UIADD3 UR4, UP0, UR38, 0x470, URZ ;  /* 0x0000047026047890 */ /* 0x000fe2000ff1e03f */
[----:B------:R-:W-:Y:S02]  /*12050*/  R2UR UR11, R5 ;  /* 0x00000000050b72ca */ /* 0x000fe400000e0000 */
[----:B------:R-:W-:Y:S02]  /*12060*/  R2UR UR12, R4 ;  /* 0x00000000040c72ca */ /* 0x000fe400000e0000 */
[----:B------:R-:W-:Y:S01]  /*12070*/  R2UR UR13, R6 ;  /* 0x00000000060d72ca */ /* 0x000fe200000e0000 */
[----:B------:R-:W-:Y:S01]  /*12080*/  UIADD3.X UR5, URZ, UR39, URZ, UP0, !UPT ;  /* 0x000000273f057290 */ /* 0x000fe200087fe43f */
[----:B0-----:R-:W-:-:S05]  /*12090*/  LEA R10, R11, R10, 0x18 ;  /* 0x0000000a0b0a7211 */ /* 0x001fca00078ec0ff */
        /* <DEDUP_REMOVED lines=43> */
[----:B--2---:R-:W-:Y:S01]  /*12350*/  NOP ;  /* 0x0000000000007918 */ /* 0x004fe20000000000 */
.L_x_623:
[----:B------:R-:W-:Y:S05]  /*12360*/  BSYNC B2 ;  /* 0x0000000000027941 */ /* 0x000fea0003800000 */
.L_x_622:
[----:B------:R-:W2:Y:S02]  /*12370*/  LDL.LU R2, [R1+0x1c] ;  /* 0x00001c0001027983 */ /* 0x000ea40000300800 */
[----:B--2---:R-:W-:-:S07]  /*12380*/  VIADD R5, R2, 0xfffffffd ;  /* 0xfffffffd02057836 */ /* 0x004fce0000000000 */
.L_x_621:
[----:B------:R-:W-:Y:S05]  /*12390*/  BSYNC B1 ;  /* 0x0000000000017941 */ /* 0x000fea0003800000 */
.L_x_620:
[----:B------:R-:W-:-:S04]  /*123a0*/  IADD3 R2, -R9, RZ, RZ ;  /* 0x000000ff09027210 */ /* 0x000fc80007ffe1ff */
[----:B------:R-:W-:-:S13]  /*123b0*/  ISETP.NE.AND P0, PT, R3, R2, PT ;  /* 0x000000020300720c */ /* 0x000fda0003f05270 */
[----:B------:R-:W-:Y:S05]  /*123c0*/  @!P0 BRA `(.L_x_619) ;  /* 0x0000001000388947 */ /* 0x000fea0003800000 */
.L_x_643:
[----:B--2---:R-:W2:Y:S04]  /*123d0*/  LDL.LU R3, [R1] ;  /* 0x0000000001037983 */ /* 0x004ea80000300800 */
        /* <DEDUP_REMOVED lines=8> */
[----:B------:R-:W-:Y:S06]  /*12460*/  @!P6 BRA `(.L_x_630) ;  /* 0x0000000400e8e947 */ /* 0x000fec0003800000 */
[----:B------:R-:W-:Y:S01]  /*12470*/  ULDC.64 UR4, c[0x0][0x3f8] ;  /* 0x0000fe0000047ab9 */ /* 0x000fe20000000a00 */
[----:B------:R-:W-:Y:S01]  /*12480*/  IMAD.MOV.U32 R11, RZ, RZ, R5 ;  /* 0x000000ffff0b7224 */ /* 0x000fe200078e0005 */
[----:B------:R-:W-:-:S04]  /*12490*/  ISETP.NE.U32.AND P0, PT, RZ, UR4, PT ;  /* 0x00000004ff007c0c */ /* 0x000fc8000bf05070 */
[----:B------:R-:W-:-:S13]  /*124a0*/  ISETP.NE.AND.EX P0, PT, RZ, UR5, PT, P0 ;  /* 0x00000005ff007c0c */ /* 0x000fda000bf05300 */
[----:B------:R-:W-:Y:S05]  /*124b0*/  @!P0 BRA `(.L_x_631) ;  /* 0x0000000000448947 */ /* 0x000fea0003800000 */
[----:B------:R-:W2:Y:S01]  /*124c0*/  LDC R11, c[0x0][0x41c] ;  /* 0x00010700ff0b7b82 */ /* 0x000ea20000000800 */
[----:B------:R-:W-:Y:S01]  /*124d0*/  ULDC.64 UR6, c[0x0][0x408] ;  /* 0x0001020000067ab9 */ /* 0x000fe20000000a00 */
[----:B--2---:R-:W-:-:S13]  /*124e0*/  ISETP.NE.AND P0, PT, R11, 0x1, PT ;  /* 0x000000010b00780c */ /* 0x004fda0003f05270 */
[----:B------:R-:W2:Y:S02]  /*124f0*/  @P0 LDC.64 R2, c[0x0][0x420] ;  /* 0x00010800ff020b82 */ /* 0x000ea40000000a00 */
[----:B--2---:R-:W-:-:S04]  /*12500*/  @P0 IMAD.HI.U32 R6, R5, R2, RZ ;  /* 0x0000000205060227 */ /* 0x004fc800078e00ff */
[----:B------:R-:W-:Y:S01]  /*12510*/  IMAD.MOV.U32 R2, RZ, RZ, R5 ;  /* 0x000000ffff027224 */ /* 0x000fe200078e0005 */
[----:B------:R-:W-:-:S04]  /*12520*/  @P0 SHF.R.U32.HI R2, RZ, R3, R6 ;  /* 0x00000003ff020219 */ /* 0x000fc80000011606 */
[----:B------:R-:W-:Y:S02]  /*12530*/  IADD3 R6, -R2, RZ, RZ ;  /* 0x000000ff02067210 */ /* 0x000fe40007ffe1ff */
[----:B------:R-:W-:-:S03]  /*12540*/  SHF.R.S32.HI R3, RZ, 0x1f, R2 ;  /* 0x0000001fff037819 */ /* 0x000fc60000011402 */
[----:B------:R-:W-:Y:S02]  /*12550*/  IMAD R11, R11, R6, R5 ;  /* 0x000000060b0b7224 */ /* 0x000fe400078e0205 */
[----:B------:R-:W-:Y:S02]  /*12560*/  IMAD R6, R8, UR6, RZ ;  /* 0x0000000608067c24 */ /* 0x000fe4000f8e02ff */
[----:B------:R-:W-:-:S04]  /*12570*/  IMAD.WIDE.U32 R2, R0, UR6, R2 ;  /* 0x0000000600027c25 */ /* 0x000fc8000f8e0002 */
[----:B------:R-:W-:-:S04]  /*12580*/  IMAD R6, R0, UR7, R6 ;  /* 0x0000000700067c24 */ /* 0x000fc8000f8e0206 */
[----:B------:R-:W-:Y:S01]  /*12590*/  IMAD.IADD R3, R6, 0x1, R3 ;  /* 0x0000000106037824 */ /* 0x000fe200078e0203 */
[----:B------:R-:W-:-:S04]  /*125a0*/  LEA R6, P0, R2, UR4, 0x2 ;  /* 0x0000000402067c11 */ /* 0x000fc8000f8010ff */
[----:B------:R-:W-:-:S05]  /*125b0*/  LEA.HI.X R7, R2, UR5, R3, 0x2, P0 ;  /* 0x0000000502077c11 */ /* 0x000fca00080f1403 */
[----:B------:R2:W5:Y:S04]  /*125c0*/  LDG.E R6, desc[UR40][R6.64] ;  /* 0x0000002806067981 */ /* 0x000568000c1e1900 */
.L_x_631:
[----:B------:R-:W3:Y:S01]  /*125d0*/  S2R R3, SR_CgaCtaId ;  /* 0x0000000000037919 */ /* 0x000ee20000008800 */
[----:B------:R-:W-:-:S04]  /*125e0*/  MOV R2, 0x400 ;  /* 0x0000040000027802 */ /* 0x000fc80000000f00 */
[----:B---3--:R-:W-:Y:S02]  /*125f0*/  LEA R2, R3, R2, 0x18 ;  /* 0x0000000203027211 */ /* 0x008fe400078ec0ff */
[----:B------:R-:W-:-:S03]  /*12600*/  SHF.L.U32 R3, R10, 0x1f, RZ ;  /* 0x0000001f0a037819 */ /* 0x000fc600000006ff */
[----:B------:R-:W-:-:S04]  /*12610*/  IMAD R2, R9, 0x8, R2 ;  /* 0x0000000809027824 */ /* 0x000fc800078e0202 */
[----:B------:R-:W3:Y:S02]  /*12620*/  SYNCS.PHASECHK.TRANS64.TRYWAIT P0, [R2+URZ+0x28c40], R3 ;  /* 0x028c4003020075a7 */ /* 0x000ee4000800017f */
[----:B---3--:R-:W-:Y:S05]  /*12630*/  @!P0 BRA `(.L_x_632) ;  /* 0x0000002c00208947 */ /* 0x008fea0003800000 */
.L_x_724:
[----:B--2---:R-:W2:Y:S02]  /*12640*/  S2R R7, SR_TID.X ;  /* 0x0000000000077919 */ /* 0x004ea40000002100 */
[----:B--2---:R-:W-:-:S04]  /*12650*/  LOP3.LUT R7, R7, 0x7f, RZ, 0xc0, !PT ;  /* 0x0000007f07077812 */ /* 0x004fc800078ec0ff */
[----:B------:R-:W-:-:S13]  /*12660*/  ISETP.NE.AND P0, PT, R7, RZ, PT ;  /* 0x000000ff0700720c */ /* 0x000fda0003f05270 */
[----:B------:R-:W-:Y:S05]  /*12670*/  @P0 BRA `(.L_x_633) ;  /* 0x00000000001c0947 */ /* 0x000fea0003800000 */
[----:B------:R-:W2:Y:S02]  /*12680*/  S2R R7, SR_TID.X ;  /* 0x0000000000077919 */ /* 0x000ea40000002100 */
[----:B--2---:R-:W-:-:S04]  /*12690*/  LOP3.LUT R7, R7, 0x1f, RZ, 0xc0, !PT ;  /* 0x0000001f07077812 */ /* 0x004fc800078ec0ff */
[----:B------:R-:W-:Y:S01]  /*126a0*/  ISETP.NE.AND P1, PT, R7, RZ, PT ;  /* 0x000000ff0700720c */ /* 0x000fe20003f25270 */
[----:B------:R-:W-:-:S04]  /*126b0*/  IMAD.MOV.U32 R7, RZ, RZ, 0x2000 ;  /* 0x00002000ff077424 */ /* 0x000fc800078e00ff */
[----:B------:R2:W-:Y:S08]  /*126c0*/  SYNCS.ARRIVE.TRANS64 RZ, [R2+URZ+0x28c30], R7 ;  /* 0x028c300702ff79a7 */ /* 0x0005f0000800003f */
[----:B------:R-:W-:Y:S05]  /*126d0*/  @!P1 BRA `(.L_x_633) ;  /* 0x0000000000049947 */ /* 0x000fea0003800000 */
[----:B------:R-:W-:Y:S01]  /*126e0*/  BPT.TRAP 0x1 ;  /* 0x000000040000795c */ /* 0x000fe20000300000 */
.L_x_633:
[----:B0-----:R-:W4:Y:S01]  /*126f0*/  LDL R12, [R1+0x10] ;  /* 0x00001000010c7983 */ /* 0x001f220000100800 */
[----:B--2---:R-:W-:Y:S01]  /*12700*/  MOV R7, 0x400 ;  /* 0x0000040000077802 */ /* 0x004fe20000000f00 */
[----:B------:R-:W0:Y:S01]  /*12710*/  S2R R13, SR_CgaCtaId ;  /* 0x00000000000d7919 */ /* 0x000e220000008800 */
[----:B------:R-:W-:Y:S01]  /*12720*/  R2UR UR9, R2 ;  /* 0x00000000020972ca */ /* 0x000fe200000e0000 */
[----:B------:R-:W-:Y:S01]  /*12730*/  UIADD3 UR4, UP0, UR38, 0x370, URZ ;  /* 0x0000037026047890 */ /* 0x000fe2000ff1e03f */
[----:B------:R-:W-:Y:S02]  /*12740*/  R2UR UR12, R4 ;  /* 0x00000000040c72ca */ /* 0x000fe400000e0000 */
[----:B-----5:R-:W-:Y:S01]  /*12750*/  R2UR UR13, R6 ;  /* 0x00000000060d72ca */ /* 0x020fe200000e0000 */
[----:B------:R-:W-:Y:S01]  /*12760*/  UIADD3.X UR5, URZ, UR39, URZ, UP0, !UPT ;  /* 0x000000273f057290 */ /* 0x000fe200087fe43f */
[----:B0-----:R-:W-:-:S04]  /*12770*/  LEA R7, R13, R7, 0x18 ;  /* 0x000000070d077211 */ /* 0x001fc800078ec0ff */
[----:B------:R-:W-:-:S04]  /*12780*/  LEA R7, R9, R7, 0xd ;  /* 0x0000000709077211 */ /* 0x000fc800078e68ff */
[----:B------:R-:W-:Y:S01]  /*12790*/  R2UR UR8, R7 ;  /* 0x00000000070872ca */ /* 0x000fe200000e0000 */
[----:B------:R-:W-:Y:S01]  /*127a0*/  UIADD3 UR9, UR9, 0x28c30, URZ ;  /* 0x00028c3009097890 */ /* 0x000fe2000fffe03f */
[----:B------:R-:W-:Y:S01]  /*127b0*/  UMOV UR6, 0x0 ;  /* 0x0000000000067882 */ /* 0x000fe20000000000 */
[----:B------:R-:W-:Y:S01]  /*127c0*/  UMOV UR7, 0x14f00000 ;  /* 0x14f0000000077882 */ /* 0x000fe20000000000 */
[----:B------:R-:W-:-:S09]  /*127d0*/  UMOV UR10, URZ ;  /* 0x0000003f000a7c82 */ /* 0x000fd20008000000 */
[----:B------:R-:W-:Y:S01]  /*127e0*/  UIADD3 UR8, UR8, 0x22400, URZ ;  /* 0x0002240008087890 */ /* 0x000fe2000fffe03f */
[----:B----4-:R-:W-:-:S05]  /*127f0*/  IMAD R7, R11, 0x40, R12 ;  /* 0x000000400b077824 */ /* 0x010fca00078e020c */
[----:B------:R-:W-:-:S13]  /*12800*/  R2UR UR11, R7 ;  /* 0x00000000070b72ca */ /* 0x000fda00000e0000 */
[----:B------:R0:W-:Y:S01]  /*12810*/  UTMALDG.4D [UR8], [UR4], desc[UR6] ;  /* 0x00000608040075b4 */ /* 0x0001e20008019000 */
[----:B------:R-:W2:Y:S02]  /*12820*/  SYNCS.PHASECHK.TRANS64.TRYWAIT P1, [R2+URZ+0x28c60], R3 ;  /* 0x028c6003020075a7 */ /* 0x000ea4000802017f */
[----:B0-2---:R-:W-:Y:S05]  /*12830*/  @!P1 BRA `(.L_x_634) ;  /* 0x0000002800b49947 */ /* 0x005fea0003800000 */
.L_x_725:
[----:B------:R-:W-:Y:S05]  /*12840*/  @P0 BRA `(.L_x_635) ;  /* 0x00000000001c0947 */ /* 0x000fea0003800000 */
[----:B------:R-:W2:Y:S01]  /*12850*/  S2R R11, SR_TID.X ;  /* 0x00000000000b7919 */ /* 0x000ea20000002100 */
[----:B0--3--:R-:W-:-:S04]  /*12860*/  IMAD.MOV.U32 R3, RZ, RZ, 0x10000 ;  /* 0x00010000ff037424 */ /* 0x009fc800078e00ff */
[----:B------:R4:W-:Y:S01]  /*12870*/  SYNCS.ARRIVE.TRANS64 RZ, [R2+URZ+0x28c50], R3 ;  /* 0x028c500302ff79a7 */ /* 0x0009e2000800003f */
[----:B--2---:R-:W-:-:S04]  /*12880*/  LOP3.LUT R11, R11, 0x1f, RZ, 0xc0, !PT ;  /* 0x0000001f0b0b7812 */ /* 0x004fc800078ec0ff */
[----:B------:R-:W-:-:S13]  /*12890*/  ISETP.NE.AND P1, PT, R11, RZ, PT ;  /* 0x000000ff0b00720c */ /* 0x000fda0003f25270 */
[----:B----4-:R-:W-:Y:S05]  /*128a0*/  @!P1 BRA `(.L_x_635) ;  /* 0x0000000000049947 */ /* 0x010fea0003800000 */
[----:B------:R-:W-:Y:S01]  /*128b0*/  BPT.TRAP 0x1 ;  /* 0x000000040000795c */ /* 0x000fe20000300000 */
.L_x_635:
[----:B------:R-:W2:Y:S01]  /*128c0*/  S2R R11, SR_CgaCtaId ;  /* 0x00000000000b7919 */ /* 0x000ea20000008800 */
[----:B0--3--:R-:W-:Y:S01]  /*128d0*/  MOV R3, 0x400 ;  /* 0x0000040000037802 */ /* 0x009fe20000000f00 */
        /* <DEDUP_REMOVED lines=15> */
[----:B--2---:R-:W-:-:S05]  /*129d0*/  LEA R3, R11, R3, 0x18 ;  /* 0x000000030b037211 */ /* 0x004fca00078ec0ff */
[----:B------:R-:W-:-:S05]  /*129e0*/  IMAD R2, R9, 0x10000, R3 ;  /* 0x0001000009027824 */ /* 0x000fca00078e0203 */
        /* <DEDUP_REMOVED lines=33> */
[----:B--2---:R-:W-:Y:S01]  /*12c00*/  NOP ;  /* 0x0000000000007918 */ /* 0x004fe20000000000 */
.L_x_630:
[----:B------:R-:W-:Y:S05]  /*12c10*/  BSYNC B1 ;  /* 0x0000000000017941 */ /* 0x000fea0003800000 */
.L_x_629:
        /* <DEDUP_REMOVED lines=14> */
[----:B------:R-:W3:Y:S01]  /*12d00*/  LDC R6, c[0x0][0x41c] ;  /* 0x00010700ff067b82 */ /* 0x000ee20000000800 */
[----:B------:R-:W-:Y:S01]  /*12d10*/  ULDC.64 UR6, c[0x0][0x408] ;  /* 0x0001020000067ab9 */ /* 0x000fe20000000a00 */
[----:B---3--:R-:W-:-:S13]  /*12d20*/  ISETP.NE.AND P0, PT, R6, 0x1, PT ;  /* 0x000000010600780c */ /* 0x008fda0003f05270 */
[----:B------:R-:W3:Y:S02]  /*12d30*/  @P0 LDC.64 R2, c[0x0][0x420] ;  /* 0x00010800ff020b82 */ /* 0x000ee40000000a00 */
[----:B---3--:R-:W-:-:S04]  /*12d40*/  @P0 IMAD.HI.U32 R7, R9, R2, RZ ;  /* 0x0000000209070227 */ /* 0x008fc800078e00ff */
[----:B------:R-:W-:Y:S01]  /*12d50*/  IMAD.MOV.U32 R2, RZ, RZ, R9 ;  /* 0x000000ffff027224 */ /* 0x000fe200078e0009 */
[----:B------:R-:W-:-:S05]  /*12d60*/  @P0 SHF.R.U32.HI R2, RZ, R3, R7 ;  /* 0x00000003ff020219 */ /* 0x000fca0000011607 */
[----:B------:R-:W-:-:S04]  /*12d70*/  IMAD.MOV R3, RZ, RZ, -R2 ;  /* 0x000000ffff037224 */ /* 0x000fc800078e0a02 */
[----:B------:R-:W-:Y:S01]  /*12d80*/  IMAD R9, R6, R3, R9 ;  /* 0x0000000306097224 */ /* 0x000fe200078e0209 */
[----:B------:R-:W-:Y:S01]  /*12d90*/  SHF.R.S32.HI R3, RZ, 0x1f, R2 ;  /* 0x0000001fff037819 */ /* 0x000fe20000011402 */
[----:B------:R-:W-:-:S04]  /*12da0*/  IMAD R6, R8, UR6, RZ ;  /* 0x0000000608067c24 */ /* 0x000fc8000f8e02ff */
[C---:B------:R-:W-:Y:S02]  /*12db0*/  IMAD R6, R0.reuse, UR7, R6 ;  /* 0x0000000700067c24 */ /* 0x040fe4000f8e0206 */
[----:B------:R-:W-:-:S05]  /*12dc0*/  IMAD.WIDE.U32 R2, R0, UR6, R2 ;  /* 0x0000000600027c25 */ /* 0x000fca000f8e0002 */
[----:B------:R-:W-:Y:S02]  /*12dd0*/  IADD3 R3, R6, R3, RZ ;  /* 0x0000000306037210 */ /* 0x000fe40007ffe0ff */
[----:B------:R-:W-:-:S04]  /*12de0*/  LEA R6, P0, R2, UR4, 0x2 ;  /* 0x0000000402067c11 */ /* 0x000fc8000f8010ff */
[----:B------:R-:W-:-:S05]  /*12df0*/  LEA.HI.X R7, R2, UR5, R3, 0x2, P0 ;  /* 0x0000000502077c11 */ /* 0x000fca00080f1403 */
[----:B------:R3:W5:Y:S04]  /*12e00*/  LDG.E R6, desc[UR40][R6.64] ;  /* 0x0000002806067981 */ /* 0x000768000c1e1900 */
.L_x_638:
[----:B------:R-:W4:Y:S01]  /*12e10*/  S2R R3, SR_CgaCtaId ;  /* 0x0000000000037919 */ /* 0x000f220000008800 */
[----:B------:R-:W-:-:S04]  /*12e20*/  MOV R2, 0x400 ;  /* 0x0000040000027802 */ /* 0x000fc80000000f00 */
[----:B----4-:R-:W-:Y:S02]  /*12e30*/  LEA R2, R3, R2, 0x18 ;  /* 0x0000000203027211 */ /* 0x010fe400078ec0ff */
[----:B------:R-:W-:-:S03]  /*12e40*/  SHF.L.U32 R3, R10, 0x1f, RZ ;  /* 0x0000001f0a037819 */ /* 0x000fc600000006ff */
[----:B------:R-:W-:-:S04]  /*12e50*/  IMAD R2, R11, 0x8, R2 ;  /* 0x000000080b027824 */ /* 0x000fc800078e0202 */
[----:B------:R-:W4:Y:S02]  /*12e60*/  SYNCS.PHASECHK.TRANS64.TRYWAIT P0, [R2+URZ+0x28c40], R3 ;  /* 0x028c4003020075a7 */ /* 0x000f24000800017f */
[----:B----4-:R-:W-:Y:S05]  /*12e70*/  @!P0 BRA `(.L_x_639) ;  /* 0x0000002400388947 */ /* 0x010fea0003800000 */
.L_x_726:
[----:B---3--:R-:W3:Y:S02]  /*12e80*/  S2R R7, SR_TID.X ;  /* 0x0000000000077919 */ /* 0x008ee40000002100 */
        /* <DEDUP_REMOVED lines=10> */
.L_x_640:
[----:B---3--:R-:W3:Y:S01]  /*12f30*/  LDL R7, [R1] ;  /* 0x0000000001077983 */ /* 0x008ee20000100800 */
[----:B--2---:R-:W-:-:S03]  /*12f40*/  MOV R11, 0x400 ;  /* 0x00000400000b7802 */ /* 0x004fc60000000f00 */
[----:B------:R-:W2:Y:S01]  /*12f50*/  LDL R10, [R1+0x10] ;  /* 0x00001000010a7983 */ /* 0x000ea20000100800 */
[----:B0-----:R-:W0:Y:S01]  /*12f60*/  S2R R12, SR_CgaCtaId ;  /* 0x00000000000c7919 */ /* 0x001e220000008800 */
        /* <DEDUP_REMOVED lines=12> */
[----:B--2---:R-:W-:-:S04]  /*13030*/  LEA R9, R9, R10, 0x6 ;  /* 0x0000000a09097211 */ /* 0x004fc800078e30ff */
[----:B------:R-:W-:-:S07]  /*13040*/  R2UR UR11, R9 ;  /* 0x00000000090b72ca */ /* 0x000fce00000e0000 */
[----:B------:R-:W-:-:S09]  /*13050*/  UIADD3 UR8, UR8, 0x22400, URZ ;  /* 0x0002240008087890 */ /* 0x000fd2000fffe03f */
[----:B------:R0:W-:Y:S01]  /*13060*/  UTMALDG.4D [UR8], [UR4], desc[UR6] ;  /* 0x00000608040075b4 */ /* 0x0001e20008019000 */
[----:B------:R-:W2:Y:S02]  /*13070*/  SYNCS.PHASECHK.TRANS64.TRYWAIT P1, [R2+URZ+0x28c60], R3 ;  /* 0x028c6003020075a7 */ /* 0x000ea4000802017f */
[----:B0-2---:R-:W-:Y:S05]  /*13080*/  @!P1 BRA `(.L_x_641) ;  /* 0x0000002000c89947 */ /* 0x005fea0003800000 */
.L_x_727:
[----:B------:R-:W-:Y:S05]  /*13090*/  @P0 BRA `(.L_x_642) ;  /* 0x00000000001c0947 */ /* 0x000fea0003800000 */
[----:B------:R-:W2:Y:S01]  /*130a0*/  S2R R7, SR_TID.X ;  /* 0x0000000000077919 */ /* 0x000ea20000002100 */
[----:B0---4-:R-:W-:-:S04]  /*130b0*/  IMAD.MOV.U32 R3, RZ, RZ, 0x10000 ;  /* 0x00010000ff037424 */ /* 0x011fc800078e00ff */
[----:B------:R3:W-:Y:S01]  /*130c0*/  SYNCS.ARRIVE.TRANS64 RZ, [R2+URZ+0x28c50], R3 ;  /* 0x028c500302ff79a7 */ /* 0x0007e2000800003f */
[----:B--2---:R-:W-:-:S04]  /*130d0*/  LOP3.LUT R7, R7, 0x1f, RZ, 0xc0, !PT ;  /* 0x0000001f07077812 */ /* 0x004fc800078ec0ff */
[----:B------:R-:W-:-:S13]  /*130e0*/  ISETP.NE.AND P1, PT, R7, RZ, PT ;  /* 0x000000ff0700720c */ /* 0x000fda0003f25270 */
[----:B---3--:R-:W-:Y:S05]  /*130f0*/  @!P1 BRA `(.L_x_642) ;  /* 0x0000000000049947 */ /* 0x008fea0003800000 */
[----:B------:R-:W-:Y:S01]  /*13100*/  BPT.TRAP 0x1 ;  /* 0x000000040000795c */ /* 0x000fe20000300000 */
.L_x_642:
[----:B0---4-:R-:W2:Y:S01]  /*13110*/  LDL R3, [R1] ;  /* 0x0000000001037983 */ /* 0x011ea20000100800 */
        /* <DEDUP_REMOVED lines=52> */
[----:B---3--:R-:W-:Y:S01]  /*13460*/  NOP ;  /* 0x0000000000007918 */ /* 0x008fe20000000000 */
.L_x_637:
[----:B------:R-:W-:Y:S05]  /*13470*/  BSYNC B1 ;  /* 0x0000000000017941 */ /* 0x000fea0003800000 */
.L_x_636:
[C---:B------:R-:W-:Y:S01]  /*13480*/  ISETP.GT.AND P0, PT, R5.reuse, 0x1, PT ;  /* 0x000000010500780c */ /* 0x040fe20003f04270 */
[----:B------:R-:W-:-:S12]  /*13490*/  VIADD R5, R5, 0xfffffffe ;  /* 0xfffffffe05057836 */ /* 0x000fd80000000000 */
[----:B------:R-:W-:Y:S05]  /*134a0*/  @P0 BRA `(.L_x_643) ;  /* 0xffffffec00c80947 */ /* 0x000fea000383ffff */
.L_x_619:
[----:B------:R-:W-:Y:S05]  /*134b0*/  BSYNC B0 ;  /* 0x0000000000007941 */ /* 0x000fea0003800000 */
.L_x_618:
[----:B------:R-:W3:Y:S01]  /*134c0*/  LDL.LU R3, [R1] ;  /* 0x0000000001037983 */ /* 0x000ee20000300800 */
[----:B------:R-:W-:Y:S01]  /*134d0*/  BSSY B0, `(.L_x_644) ;  /* 0x0000016000007945 */ /* 0x000fe20003800000 */
[----:B------:R-:W4:Y:S02]  /*134e0*/  S2R R2, SR_TID.X ;  /* 0x0000000000027919 */ /* 0x000f240000002100 */
[----:B----4-:R-:W-:-:S04]  /*134f0*/  LOP3.LUT R2, R2, 0x1f, RZ, 0xc0, !PT ;  /* 0x0000001f02027812 */ /* 0x010fc800078ec0ff */
[----:B------:R-:W-:Y:S02]  /*13500*/  ISETP.NE.AND P1, PT, R2, RZ, PT ;  /* 0x000000ff0200720c */ /* 0x000fe40003f25270 */
[----:B---3--:R-:W-:-:S04]  /*13510*/  IADD3 R0, R3, 0x1, RZ ;  /* 0x0000000103007810 */ /* 0x008fc80007ffe0ff */
[----:B------:R-:W-:-:S04]  /*13520*/  ISETP.NE.AND P0, PT, R0, 0x2, PT ;  /* 0x000000020000780c */ /* 0x000fc80003f05270 */
[----:B------:R-:W-:Y:S02]  /*13530*/  SEL R2, R0, RZ, P0 ;  /* 0x000000ff00027207 */ /* 0x000fe40000000000 */
[----:B------:R-:W-:-:S03]  /*13540*/  SEL R0, RZ, 0x1, P0 ;  /* 0x00000001ff007807 */ /* 0x000fc60000000000 */
[----:B------:R3:W-:Y:S01]  /*13550*/  STL [R1], R2 ;  /* 0x0000000201007387 */ /* 0x0007e20000100800 */
[----:B------:R-:W-:Y:S05]  /*13560*/  @P1 BRA `(.L_x_645) ;  /* 0x0000000000301947 */ /* 0x000fea0003800000 */
[----:B------:R-:W4:Y:S01]  /*13570*/  S2R R7, SR_LANEID ;  /* 0x0000000000077919 */ /* 0x000f220000000000 */
[----:B------:R-:W-:Y:S01]  /*13580*/  VOTEU.ANY UR4, UPT, PT ;  /* 0x0000000000047886 */ /* 0x000fe200038e0100 */
[----:B---3--:R-:W3:Y:S01]  /*13590*/  LDC.64 R2, c[0x0][0xc38] ;  /* 0x00030e00ff027b82 */ /* 0x008ee20000000a00 */
[----:B------:R-:W4:Y:S08]  /*135a0*/  FLO.U32 R4, UR4 ;  /* 0x0000000400047d00 */ /* 0x000f3000080e0000 */
[----:B------:R-:W3:Y:S01]  /*135b0*/  POPC R5, UR4 ;  /* 0x0000000400057d09 */ /* 0x000ee20008000000 */
[----:B----4-:R-:W-:-:S13]  /*135c0*/  ISETP.EQ.U32.AND P0, PT, R4, R7, PT ;  /* 0x000000070400720c */ /* 0x010fda0003f02070 */
[----:B---3--:R-:W3:Y:S01]  /*135d0*/  @P0 ATOMG.E.ADD.STRONG.GPU PT, R3, desc[UR40][R2.64], R5 ;  /* 0x00000005020309a8 */ /* 0x008ee200081ee1e8 */
[----:B------:R-:W4:Y:S02]  /*135e0*/  S2R R6, SR_LTMASK ;  /* 0x0000000000067919 */ /* 0x000f240000003900 */
[----:B----4-:R-:W-:-:S04]  /*135f0*/  LOP3.LUT R6, R6, UR4, RZ, 0xc0, !PT ;  /* 0x0000000406067c12 */ /* 0x010fc8000f8ec0ff */
[----:B------:R-:W4:Y:S01]  /*13600*/  POPC R7, R6 ;  /* 0x0000000600077309 */ /* 0x000f220000000000 */
[----:B---3--:R-:W4:Y:S02]  /*13610*/  SHFL.IDX PT, R4, R3, R4, 0x1f ;  /* 0x00001f0403047589 */ /* 0x008f2400000e0000 */
[----:B----4-:R-:W-:-:S07]  /*13620*/  IADD3 R16, R4, UR36, R7 ;  /* 0x0000002404107c10 */ /* 0x010fce000fffe007 */
.L_x_645:
[----:B------:R-:W-:Y:S05]  /*13630*/  BSYNC B0 ;  /* 0x0000000000007941 */ /* 0x000fea0003800000 */
.L_x_644:
[----:B---3--:R-:W3:Y:S02]  /*13640*/  LDL.LU R2, [R1+0x8] ;  /* 0x0000080001027983 */ /* 0x008ee40000300800 */
[----:B---3--:R-:W-:-:S05]  /*13650*/  LOP3.LUT R2, R2, R0, RZ, 0x3c, !PT ;  /* 0x0000000002027212 */ /* 0x008fca00078e3cff */
[----:B------:R3:W-:Y:S02]  /*13660*/  STL [R1+0x8], R2 ;  /* 0x0000080201007387 */ /* 0x0007e40000100800 */
.L_x_601:
[----:B------:R-:W-:Y:S05]  /*13670*/  BSYNC B6 ;  /* 0x0000000000067941 */ /* 0x000fea0003800000 */
.L_x_599:
[----:B------:R-:W-:-:S03]  /*13680*/  UMOV UR4, 0xffffffff ;  /* 0xffffffff00047882 */ /* 0x000fc60000000000 */
[----:B------:R-:W-:Y:S05]  /*13690*/  BRA.DIV UR4, `(.L_x_646) ;  /* 0x0000001e04587947 */ /* 0x000fea000b800000 */
[----:B------:R4:W0:Y:S04]  /*136a0*/  SHFL.IDX PT, R4, R16, RZ, 0x1f ;  /* 0x00001fff10047589 */ /* 0x00082800000e0000 */
[----:B------:R4:W0:Y:S02]  /*136b0*/  SHFL.IDX PT, R6, R16, 0x1, 0x1f ;  /* 0x00201f0010067f89 */ /* 0x00082400000e0000 */
.L_x_731:
[----:B------:R-:W0:Y:S01]  /*136c0*/  S2R R0, SR_TID.X ;  /* 0x0000000000007919 */ /* 0x000e220000002100 */
[----:B------:R-:W-:Y:S01]  /*136d0*/  ULDC UR4, c[0x0][0xc14] ;  /* 0x0003050000047ab9 */ /* 0x000fe20000000800 */
[----:B------:R-:W-:Y:S01]  /*136e0*/  BSSY B0, `(.L_x_647) ;  /* 0x000000b000007945 */ /* 0x000fe20003800000 */
[----:B------:R-:W-:Y:S01]  /*136f0*/  IMAD.MOV.U32 R17, RZ, RZ, RZ ;  /* 0x000000ffff117224 */ /* 0x000fe200078e00ff */
[----:B01----:R-:W-:Y:S01]  /*13700*/  LOP3.LUT R8, R0, 0x1f, RZ, 0xc0, !PT ;  /* 0x0000001f00087812 */ /* 0x003fe200078ec0ff */
[----:B------:R-:W-:-:S03]  /*13710*/  IMAD.U32 R0, RZ, RZ, UR4 ;  /* 0x00000004ff007e24 */ /* 0x000fc6000f8e00ff */
[C---:B------:R-:W-:Y:S01]  /*13720*/  ISETP.NE.AND P0, PT, R8.reuse, 0x1f, PT ;  /* 0x0000001f0800780c */ /* 0x040fe20003f05270 */
[----:B------:R-:W-:-:S05]  /*13730*/  IMAD.IADD R5, R8, 0x1, R19 ;  /* 0x0000000108057824 */ /* 0x000fca00078e0213 */
[----:B------:R-:W-:-:S13]  /*13740*/  ISETP.GE.OR P0, PT, R5, R0, !P0 ;  /* 0x000000000500720c */ /* 0x000fda0004706670 */
[----:B------:R-:W-:Y:S05]  /*13750*/  @P0 BRA `(.L_x_648) ;  /* 0x00000000000c0947 */ /* 0x000fea0003800000 */
[----:B---3--:R-:W0:Y:S02]  /*13760*/  LDC.64 R2, c[0x0][0xc58] ;  /* 0x00031600ff027b82 */ /* 0x008e240000000a00 */
[----:B0-----:R-:W-:-:S05]  /*13770*/  IMAD.WIDE R2, R5, 0x4, R2 ;  /* 0x0000000405027825 */ /* 0x001fca00078e0202 */
[----:B------:R0:W5:Y:S02]  /*13780*/  LDG.E R17, desc[UR40][R2.64] ;  /* 0x0000002802117981 */ /* 0x000164000c1e1900 */
.L_x_648:
[----:B------:R-:W-:Y:S05]  /*13790*/  BSYNC B0 ;  /* 0x0000000000007941 */ /* 0x000fea0003800000 */
.L_x_647:
[----:B------:R-:W-:-:S03]  /*137a0*/  UMOV UR4, 0xffffffff ;  /* 0xffffffff00047882 */ /* 0x000fc60000000000 */
[----:B------:R-:W-:Y:S05]  /*137b0*/  BRA.DIV UR4, `(.L_x_649) ;  /* 0x0000001e045c7947 */ /* 0x000fea000b800000 */
[----:B-----5:R-:W1:Y:S01]  /*137c0*/  SHFL.UP PT, R14, R17, 0x1, RZ ;  /* 0x04200000110e7989 */ /* 0x020e6200000e00ff */
[C---:B------:R-:W-:Y:S02]  /*137d0*/  ISETP.NE.AND P0, PT, R8.reuse, RZ, PT ;  /* 0x000000ff0800720c */ /* 0x040fe40003f05270 */
[----:B------:R-:W-:Y:S02]  /*137e0*/  ISETP.GE.U32.AND P1, PT, R8, 0x2, PT ;  /* 0x000000020800780c */ /* 0x000fe40003f26070 */
[----:B-1----:R-:W-:Y:S02]  /*137f0*/  SEL R14, R14, RZ, P0 ;  /* 0x000000ff0e0e7207 */ /* 0x002fe40000000000 */
[----:B------:R-:W-:Y:S02]  /*13800*/  ISETP.GE.U32.AND P0, PT, R8, 0x4, PT ;  /* 0x000000040800780c */ /* 0x000fe40003f06070 */
[----:B------:R-:W-:-:S05]  /*13810*/  IADD3 R13, R17, R14, RZ ;  /* 0x0000000e110d7210 */ /* 0x000fca0007ffe0ff */
[----:B------:R-:W1:Y:S02]  /*13820*/  SHFL.UP PT, R14, R13, 0x2, RZ ;  /* 0x044000000d0e7989 */ /* 0x000e6400000e00ff */
[----:B-1----:R-:W-:Y:S02]  /*13830*/  SEL R14, R14, RZ, P1 ;  /* 0x000000ff0e0e7207 */ /* 0x002fe40000800000 */
[----:B------:R-:W-:-:S03]  /*13840*/  ISETP.GE.U32.AND P1, PT, R8, 0x8, PT ;  /* 0x000000080800780c */ /* 0x000fc60003f26070 */
[----:B0-----:R-:W-:-:S05]  /*13850*/  IMAD.IADD R3, R13, 0x1, R14 ;  /* 0x000000010d037824 */ /* 0x001fca00078e020e */
[----:B------:R-:W0:Y:S02]  /*13860*/  SHFL.UP PT, R14, R3, 0x4, RZ ;  /* 0x04800000030e7989 */ /* 0x000e2400000e00ff */
[----:B0-----:R-:W-:Y:S02]  /*13870*/  SEL R14, R14, RZ, P0 ;  /* 0x000000ff0e0e7207 */ /* 0x001fe40000000000 */
[----:B------:R-:W-:-:S03]  /*13880*/  ISETP.GE.U32.AND P0, PT, R8, 0x10, PT ;  /* 0x000000100800780c */ /* 0x000fc60003f06070 */
[----:B------:R-:W-:-:S05]  /*13890*/  IMAD.IADD R5, R3, 0x1, R14 ;  /* 0x0000000103057824 */ /* 0x000fca00078e020e */
[----:B------:R-:W0:Y:S02]  /*138a0*/  SHFL.UP PT, R14, R5, 0x8, RZ ;  /* 0x05000000050e7989 */ /* 0x000e2400000e00ff */
[----:B0-----:R-:W-:-:S05]  /*138b0*/  SEL R14, R14, RZ, P1 ;  /* 0x000000ff0e0e7207 */ /* 0x001fca0000800000 */
[----:B------:R-:W-:-:S05]  /*138c0*/  IMAD.IADD R7, R5, 0x1, R14 ;  /* 0x0000000105077824 */ /* 0x000fca00078e020e */
[----:B------:R-:W3:Y:S02]  /*138d0*/  SHFL.UP PT, R14, R7, 0x10, RZ ;  /* 0x06000000070e7989 */ /* 0x000ee400000e00ff */
[----:B---3--:R-:W-:-:S04]  /*138e0*/  SEL R2, R14, RZ, P0 ;  /* 0x000000ff0e027207 */ /* 0x008fc80000000000 */
[----:B------:R-:W-:-:S05]  /*138f0*/  IADD3 R2, R7, R2, RZ ;  /* 0x0000000207027210 */ /* 0x000fca0007ffe0ff */
[----:B------:R0:W1:Y:S02]  /*13900*/  SHFL.IDX PT, R14, R2, 0x1f, 0x1f ;  /* 0x03e01f00020e7f89 */ /* 0x00006400000e0000 */
.L_x_739:
[----:B------:R-:W-:Y:S02]  /*13910*/  ULDC UR4, c[0x0][0xc10] ;  /* 0x0003040000047ab9 */ /* 0x000fe40000000800 */
[----:B----4-:R-:W-:-:S04]  /*13920*/  IMAD.U32 R16, RZ, RZ, UR4 ;  /* 0x00000004ff107e24 */ /* 0x010fc8000f8e00ff */
[----:B-1----:R-:W-:-:S04]  /*13930*/  IMAD R3, R14, R16, RZ ;  /* 0x000000100e037224 */ /* 0x002fc800078e02ff */
[----:B------:R-:W-:-:S05]  /*13940*/  IMAD.IADD R6, R6, 0x1, R3 ;  /* 0x0000000106067824 */ /* 0x000fca00078e0203 */
[----:B------:R-:W-:-:S13]  /*13950*/  ISETP.GT.AND P0, PT, R6, R4, PT ;  /* 0x000000040600720c */ /* 0x000fda0003f04270 */
[----:B------:R-:W-:Y:S05]  /*13960*/  @P0 BRA `(.L_x_650) ;  /* 0x0000000000b40947 */ /* 0x000fea0003800000 */
[----:B------:R-:W1:Y:S02]  /*13970*/  LDC R0, c[0x0][0xc14] ;  /* 0x00030500ff007b82 */ /* 0x000e640000000800 */
.L_x_655:
[----:B------:R-:W-:-:S05]  /*13980*/  VIADD R19, R19, 0x1f ;  /* 0x0000001f13137836 */ /* 0x000fca0000000000 */
[----:B-1----:R-:W-:-:S13]  /*13990*/  ISETP.GE.AND P0, PT, R19, R0, PT ;  /* 0x000000001300720c */ /* 0x002fda0003f06270 */
[----:B------:R-:W-:Y:S05]  /*139a0*/  @P0 BRA `(.L_x_651) ;  /* 0x00000004005c0947 */ /* 0x000fea0003800000 */
[----:B0-----:R-:W0:Y:S01]  /*139b0*/  S2R R2, SR_TID.X ;  /* 0x0000000000027919 */ /* 0x001e220000002100 */
[----:B------:R-:W-:Y:S01]  /*139c0*/  BSSY B0, `(.L_x_652) ;  /* 0x000000a000007945 */ /* 0x000fe20003800000 */
[----:B------:R-:W-:Y:S01]  /*139d0*/  IMAD.MOV.U32 R17, RZ, RZ, RZ ;  /* 0x000000ffff117224 */ /* 0x000fe200078e00ff */
[----:B0-----:R-:W-:-:S04]  /*139e0*/  LOP3.LUT R8, R2, 0x1f, RZ, 0xc0, !PT ;  /* 0x0000001f02087812 */ /* 0x001fc800078ec0ff */
[C---:B------:R-:W-:Y:S02]  /*139f0*/  ISETP.NE.AND P1, PT, R8.reuse, 0x1f, PT ;  /* 0x0000001f0800780c */ /* 0x040fe40003f25270 */
[----:B------:R-:W-:-:S04]  /*13a00*/  IADD3 R5, R8, R19, RZ ;  /* 0x0000001308057210 */ /* 0x000fc80007ffe0ff */
[----:B------:R-:W-:-:S13]  /*13a10*/  ISETP.GE.OR P0, PT, R5, R0, !P1 ;  /* 0x000000000500720c */ /* 0x000fda0004f06670 */
[----:B------:R-:W-:Y:S05]  /*13a20*/  @P0 BRA `(.L_x_653) ;  /* 0x00000000000c0947 */ /* 0x000fea0003800000 */
[----:B------:R-:W0:Y:S02]  /*13a30*/  LDC.64 R2, c[0x0][0xc58] ;  /* 0x00031600ff027b82 */ /* 0x000e240000000a00 */
[----:B0-----:R-:W-:-:S05]  /*13a40*/  IMAD.WIDE R2, R5, 0x4, R2 ;  /* 0x0000000405027825 */ /* 0x001fca00078e0202 */
[----:B------:R0:W5:Y:S02]  /*13a50*/  LDG.E R17, desc[UR40][R2.64] ;  /* 0x0000002802117981 */ /* 0x000164000c1e1900 */
.L_x_653:
[----:B------:R-:W-:Y:S05]  /*13a60*/  BSYNC B0 ;  /* 0x0000000000007941 */ /* 0x000fea0003800000 */
.L_x_652:
[----:B------:R-:W-:-:S03]  /*13a70*/  UMOV UR4, 0xffffffff ;  /* 0xffffffff00047882 */ /* 0x000fc60000000000 */
[----:B------:R-:W-:Y:S05]  /*13a80*/  BRA.DIV UR4, `(.L_x_654) ;  /* 0x0000001e04787947 */ /* 0x000fea000b800000 */
[----:B-----5:R-:W1:Y:S01]  /*13a90*/  SHFL.UP PT, R14, R17, 0x1, RZ ;  /* 0x04200000110e7989 */ /* 0x020e6200000e00ff */
[C---:B------:R-:W-:Y:S02]  /*13aa0*/  ISETP.NE.AND P0, PT, R8.reuse, RZ, PT ;  /* 0x000000ff0800720c */ /* 0x040fe40003f05270 */
[----:B------:R-:W-:Y:S02]  /*13ab0*/  ISETP.GE.U32.AND P1, PT, R8, 0x2, PT ;  /* 0x000000020800780c */ /* 0x000fe40003f26070 */
[----:B-1----:R-:W-:Y:S02]  /*13ac0*/  SEL R14, R14, RZ, P0 ;  /* 0x000000ff0e0e7207 */ /* 0x002fe40000000000 */
[----:B------:R-:W-:-:S03]  /*13ad0*/  ISETP.GE.U32.AND P0, PT, R8, 0x4, PT ;  /* 0x000000040800780c */ /* 0x000fc60003f06070 */
[----:B------:R-:W-:-:S05]  /*13ae0*/  IMAD.IADD R13, R17, 0x1, R14 ;  /* 0x00000001110d7824 */ /* 0x000fca00078e020e */
[----:B------:R-:W1:Y:S02]  /*13af0*/  SHFL.UP PT, R14, R13, 0x2, RZ ;  /* 0x044000000d0e7989 */ /* 0x000e6400000e00ff */
[----:B-1----:R-:W-:Y:S02]  /*13b00*/  SEL R14, R14, RZ, P1 ;  /* 0x000000ff0e0e7207 */ /* 0x002fe40000800000 */
[----:B------:R-:W-:-:S03]  /*13b10*/  ISETP.GE.U32.AND P1, PT, R8, 0x8, PT ;  /* 0x000000080800780c */ /* 0x000fc60003f26070 */
[----:B0-----:R-:W-:-:S05]  /*13b20*/  IMAD.IADD R3, R13, 0x1, R14 ;  /* 0x000000010d037824 */ /* 0x001fca00078e020e */
        /* <DEDUP_REMOVED lines=10> */
[----:B------:R0:W1:Y:S02]  /*13bd0*/  SHFL.IDX PT, R14, R2, 0x1f, 0x1f ;  /* 0x03e01f00020e7f89 */ /* 0x00006400000e0000 */
.L_x_747:
[----:B------:R-:W-:Y:S02]  /*13be0*/  ULDC UR4, c[0x0][0xc10] ;  /* 0x0003040000047ab9 */ /* 0x000fe40000000800 */
[----:B------:R-:W-:-:S04]  /*13bf0*/  IMAD.U32 R16, RZ, RZ, UR4 ;  /* 0x00000004ff107e24 */ /* 0x000fc8000f8e00ff */
[----:B-1----:R-:W-:-:S05]  /*13c00*/  IMAD R3, R14, R16, RZ ;  /* 0x000000100e037224 */ /* 0x002fca00078e02ff */
[----:B------:R-:W-:-:S04]  /*13c10*/  IADD3 R6, R3, R6, RZ ;  /* 0x0000000603067210 */ /* 0x000fc80007ffe0ff */
[----:B------:R-:W-:-:S13]  /*13c20*/  ISETP.GT.AND P0, PT, R6, R4, PT ;  /* 0x000000040600720c */ /* 0x000fda0003f04270 */
[----:B------:R-:W-:Y:S05]  /*13c30*/  @!P0 BRA `(.L_x_655) ;  /* 0xfffffffc00508947 */ /* 0x000fea000383ffff */
.L_x_650:
[----:B------:R-:W-:Y:S01]  /*13c40*/  IMAD.IADD R6, R6, 0x1, -R3 ;  /* 0x0000000106067824 */ /* 0x000fe200078e0a03 */
[----:B------:R-:W-:-:S03]  /*13c50*/  UMOV UR4, 0xffffffff ;  /* 0xffffffff00047882 */ /* 0x000fc60000000000 */
[----:B------:R-:W-:-:S05]  /*13c60*/  IMAD R3, R2, R16, R6 ;  /* 0x0000001002037224 */ /* 0x000fca00078e0206 */
[----:B------:R-:W-:Y:S01]  /*13c70*/  ISETP.GT.AND P6, PT, R3, R4, PT ;  /* 0x000000040300720c */ /* 0x000fe20003fc4270 */
[----:B------:R-:W-:-:S12]  /*13c80*/  BRA.DIV UR4, `(.L_x_656) ;  /* 0x0000001e04c87947 */ /* 0x000fd8000b800000 */
[----:B------:R-:W-:-:S04]  /*13c90*/  VOTE.ANY R3, PT, !P6 ;  /* 0x0000000000037806 */ /* 0x000fc800070e0100 */
[----:B------:R-:W1:Y:S02]  /*13ca0*/  POPC R5, R3 ;  /* 0x0000000300057309 */ /* 0x000e640000000000 */
[----:B-1----:R1:W3:Y:S02]  /*13cb0*/  SHFL.IDX PT, R17, R17, R5, 0x1f ;  /* 0x00001f0511117589 */ /* 0x0022e400000e0000 */
.L_x_751:
[----:B------:R-:W-:Y:S01]  /*13cc0*/  ISETP.NE.AND P0, PT, R3, RZ, PT ;  /* 0x000000ff0300720c */ /* 0x000fe20003f05270 */
[----:B------:R-:W-:-:S12]  /*13cd0*/  IMAD.MOV.U32 R14, RZ, RZ, RZ ;  /* 0x000000ffff0e7224 */ /* 0x000fd800078e00ff */
[----:B------:R-:W-:Y:S05]  /*13ce0*/  @!P0 BRA `(.L_x_657) ;  /* 0x0000000000108947 */ /* 0x000fea0003800000 */
[----:B------:R-:W-:Y:S01]  /*13cf0*/  UMOV UR4, 0xffffffff ;  /* 0xffffffff00047882 */ /* 0x000fe20000000000 */
[----:B------:R-:W-:Y:S02]  /*13d00*/  VIADD R12, R5, 0xffffffff ;  /* 0xffffffff050c7836 */ /* 0x000fe40000000000 */
[----:B------:R-:W-:Y:S05]  /*13d10*/  BRA.DIV UR4, `(.L_x_658) ;  /* 0x0000001e04ec7947 */ /* 0x000fea000b800000 */
[----:B------:R4:W0:Y:S02]  /*13d20*/  SHFL.IDX PT, R14, R2, R12, 0x1f ;  /* 0x00001f0c020e7589 */ /* 0x00082400000e0000 */
.L_x_657:
[----:B0-----:R-:W-:Y:S01]  /*13d30*/  IMAD R16, R14, R16, R6 ;  /* 0x000000100e107224 */ /* 0x001fe200078e0206 */
[----:B---3--:R-:W-:Y:S01]  /*13d40*/  IABS R6, R17 ;  /* 0x0000001100067213 */ /* 0x008fe20000000000 */
[----:B----4-:R-:W-:Y:S02]  /*13d50*/  IMAD.MOV.U32 R2, RZ, RZ, RZ ;  /* 0x000000ffff027224 */ /* 0x010fe400078e00ff */
[----:B------:R-:W-:Y:S01]  /*13d60*/  IMAD.IADD R19, R5, 0x1, R19 ;  /* 0x0000000105137824 */ /* 0x000fe200078e0213 */
[----:B------:R-:W0:Y:S08]  /*13d70*/  I2F.RP R7, R6 ;  /* 0x0000000600077306 */ /* 0x000e300000209400 */
[----:B0-----:R-:W0:Y:S02]  /*13d80*/  MUFU.RCP R7, R7 ;  /* 0x0000000700077308 */ /* 0x001e240000001000 */
[----:B0-----:R-:W-:-:S06]  /*13d90*/  IADD3 R8, R7, 0xffffffe, RZ ;  /* 0x0ffffffe07087810 */ /* 0x001fcc0007ffe0ff */
[----:B------:R-:W0:Y:S02]  /*13da0*/  F2I.FTZ.U32.TRUNC.NTZ R3, R8 ;  /* 0x0000000800037305 */ /* 0x000e24000021f000 */
[----:B0-----:R-:W-:-:S04]  /*13db0*/  IMAD.MOV R9, RZ, RZ, -R3 ;  /* 0x000000ffff097224 */ /* 0x001fc800078e0a03 */
[----:B------:R-:W-:-:S04]  /*13dc0*/  IMAD R9, R9, R6, RZ ;  /* 0x0000000609097224 */ /* 0x000fc800078e02ff */
[----:B------:R-:W-:Y:S01]  /*13dd0*/  IMAD.HI.U32 R3, R3, R9, R2 ;  /* 0x0000000903037227 */ /* 0x000fe200078e0002 */
[----:B------:R-:W-:-:S03]  /*13de0*/  IABS R9, R17 ;  /* 0x0000001100097213 */ /* 0x000fc60000000000 */
[----:B------:R-:W-:Y:S01]  /*13df0*/  IMAD.IADD R2, R4, 0x1, -R16 ;  /* 0x0000000104027824 */ /* 0x000fe200078e0a10 */
[----:B------:R-:W-:-:S04]  /*13e00*/  IADD3 R7, RZ, -R9, RZ ;  /* 0x80000009ff077210 */ /* 0x000fc80007ffe0ff */
[----:B------:R-:W-:-:S05]  /*13e10*/  IABS R4, R2 ;  /* 0x0000000200047213 */ /* 0x000fca0000000000 */
        /* <DEDUP_REMOVED lines=16> */
.L_x_651:
[----:B------:R-:W-:Y:S01]  /*13f20*/  UMOV UR4, URZ ;  /* 0x0000003f00047c82 */ /* 0x000fe20008000000 */
[----:B------:R-:W-:Y:S01]  /*13f30*/  UMOV UR5, URZ ;  /* 0x0000003f00057c82 */ /* 0x000fe20008000000 */
[----:B------:R-:W-:Y:S01]  /*13f40*/  ULDC UR6, c[0x0][0xc14] ;  /* 0x0003050000067ab9 */ /* 0x000fe20000000800 */
[----:B------:R-:W-:Y:S01]  /*13f50*/  MOV R16, R4 ;  /* 0x0000000400107202 */ /* 0x000fe20000000f00 */
[----:B------:R-:W-:Y:S02]  /*13f60*/  IMAD.U32 R17, RZ, RZ, UR4 ;  /* 0x00000004ff117e24 */ /* 0x000fe4000f8e00ff */
[----:B------:R-:W-:Y:S02]  /*13f70*/  IMAD.U32 R18, RZ, RZ, UR5 ;  /* 0x00000005ff127e24 */ /* 0x000fe4000f8e00ff */
[----:B------:R-:W-:-:S07]  /*13f80*/  IMAD.U32 R19, RZ, RZ, UR6 ;  /* 0x00000006ff137e24 */ /* 0x000fce000f8e00ff */
.L_x_659:
        /* <DEDUP_REMOVED lines=12> */
.L_x_578:
[----:B0-----:R-:W4:Y:S01]  /*14050*/  LDL.LU R0, [R1+0x28] ;  /* 0x0000280001007983 */ /* 0x001f220000300800 */
[----:B------:R-:W-:Y:S01]  /*14060*/  BSSY B0, `(.L_x_661) ;  /* 0x000000b000007945 */ /* 0x000fe20003800000 */
[----:B-1----:R-:W0:Y:S01]  /*14070*/  S2R R5, SR_CgaCtaId ;  /* 0x0000000000057919 */ /* 0x002e220000008800 */
[----:B----4-:R-:W-:-:S04]  /*14080*/  IADD3 R0, R0, 0x1, RZ ;  /* 0x0000000100007810 */ /* 0x010fc80007ffe0ff */
[----:B---3--:R-:W-:-:S04]  /*14090*/  LEA.HI R2, R0, R0, RZ, 0x1 ;  /* 0x0000000000027211 */ /* 0x008fc800078f08ff */
[----:B------:R-:W-:-:S05]  /*140a0*/  LOP3.LUT R3, R2, 0xfffffffe, RZ, 0xc0, !PT ;  /* 0xfffffffe02037812 */ /* 0x000fca00078ec0ff */
[----:B------:R-:W-:Y:S01]  /*140b0*/  IMAD.IADD R3, R0, 0x1, -R3 ;  /* 0x0000000100037824 */ /* 0x000fe200078e0a03 */
[----:B------:R-:W-:-:S04]  /*140c0*/  MOV R0, 0x400 ;  /* 0x0000040000007802 */ /* 0x000fc80000000f00 */
[----:B0-----:R-:W-:Y:S02]  /*140d0*/  LEA R0, R5, R0, 0x18 ;  /* 0x0000000005007211 */ /* 0x001fe400078ec0ff */
[----:B------:R-:W-:-:S04]  /*140e0*/  SHF.L.U32 R3, R3, 0x1f, RZ ;  /* 0x0000001f03037819 */ /* 0x000fc800000006ff */
[----:B------:R-:W0:Y:S02]  /*140f0*/  SYNCS.PHASECHK.TRANS64.TRYWAIT P0, [R0+URZ+0x28c20], R3 ;  /* 0x028c2003000075a7 */ /* 0x000e24000800017f */
[----:B0-----:R-:W-:Y:S05]  /*14100*/  @!P0 BRA `(.L_x_662) ;  /* 0x0000001c00148947 */ /* 0x001fea0003800000 */
.L_x_754:
[----:B------:R-:W-:Y:S05]  /*14110*/  BSYNC B0 ;  /* 0x0000000000007941 */ /* 0x000fea0003800000 */
.L_x_661:
[----:B------:R-:W-:-:S03]  /*14120*/  UMOV UR4, 0xffffffff ;  /* 0xffffffff00047882 */ /* 0x000fc60000000000 */
[----:B------:R-:W-:Y:S05]  /*14130*/  BRA.DIV UR4, `(.L_x_663) ;  /* 0x0000001e041c7947 */ /* 0x000fea000b800000 */
[----:B------:R-:W1:Y:S02]  /*14140*/  S2R R2, SR_TID.X ;  /* 0x0000000000027919 */ /* 0x000e640000002100 */
[----:B-1----:R-:W-:-:S04]  /*14150*/  SHF.R.U32.HI R2, RZ, 0x5, R2 ;  /* 0x00000005ff027819 */ /* 0x002fc80000011602 */
[----:B------:R-:W-:-:S05]  /*14160*/  LOP3.LUT R2, R2, 0x3, RZ, 0xc0, !PT ;  /* 0x0000000302027812 */ /* 0x000fca00078ec0ff */
[----:B------:R1:W3:Y:S02]  /*14170*/  SHFL.IDX PT, R14, R2, RZ, 0x1f ;  /* 0x00001fff020e7589 */ /* 0x0002e400000e0000 */
.L_x_757:
[----:B---3--:R-:W-:-:S13]  /*14180*/  ISETP.NE.AND P0, PT, R14, RZ, PT ;  /* 0x000000ff0e00720c */ /* 0x008fda0003f05270 */
[----:B------:R-:W-:Y:S05]  /*14190*/  @P0 BRA `(.L_x_447) ;  /* 0x0000000000940947 */ /* 0x000fea0003800000 */
[----:B------:R-:W-:-:S03]  /*141a0*/  UMOV UR4, 0xffffffff ;  /* 0xffffffff00047882 */ /* 0x000fc60000000000 */
[----:B------:R-:W-:Y:S05]  /*141b0*/  BRA.DIV UR4, `(.L_x_664) ;  /* 0x0000001e04307947 */ /* 0x000fea000b800000 */
[----:B------:R-:W-:-:S13]  /*141c0*/  ELECT P6, URZ, PT ;  /* 0x00000000003f782f */ /* 0x000fda00038c0000 */
.L_x_760:
[----:B------:R-:W-:Y:S05]  /*141d0*/  @!P6 BRA `(.L_x_447) ;  /* 0x000000000084e947 */ /* 0x000fea0003800000 */
[----:B-1----:R-:W3:Y:S02]  /*141e0*/  LDL.LU R2, [R1+0x38] ;  /* 0x0000380001027983 */ /* 0x002ee40000300800 */
[----:B---3--:R-:W-:-:S04]  /*141f0*/  LOP3.LUT R2, R2, 0x2, RZ, 0xfc, !PT ;  /* 0x0000000202027812 */ /* 0x008fc800078efcff */
[----:B------:R-:W-:-:S13]  /*14200*/  ISETP.NE.AND P2, PT, R2, 0x3, PT ;  /* 0x000000030200780c */ /* 0x000fda0003f45270 */
[----:B------:R-:W-:Y:S05]  /*14210*/  @!P2 BRA `(.L_x_665) ;  /* 0x000000000004a947 */ /* 0x000fea0003800000 */
[----:B------:R-:W-:Y:S01]  /*14220*/  BPT.TRAP 0x1 ;  /* 0x000000040000795c */ /* 0x000fe20000300000 */
.L_x_665:
[----:B0-----:R-:W3:Y:S04]  /*14230*/  LDL R3, [R1] ;  /* 0x0000000001037983 */ /* 0x001ee80000100800 */
[----:B------:R-:W4:Y:S01]  /*14240*/  LDL.LU R7, [R1+0x8] ;  /* 0x0000080001077983 */ /* 0x000f220000300800 */
[----:B------:R-:W-:-:S04]  /*14250*/  VIADD R2, R0, 0x28c40 ;  /* 0x00028c4000027836 */ /* 0x000fc80000000000 */
[C---:B---3--:R-:W-:Y:S01]  /*14260*/  IMAD R6, R3.reuse, 0x8, R2 ;  /* 0x0000000803067824 */ /* 0x048fe200078e0202 */
[----:B------:R-:W-:Y:S02]  /*14270*/  IADD3 R3, R3, 0x1, RZ ;  /* 0x0000000103037810 */ /* 0x000fe40007ffe0ff */
[----:B----4-:R-:W-:Y:S02]  /*14280*/  SHF.L.U32 R5, R7, 0x1f, RZ ;  /* 0x0000001f07057819 */ /* 0x010fe400000006ff */
[C---:B------:R-:W-:Y:S02]  /*14290*/  ISETP.NE.AND P1, PT, R3.reuse, 0x2, PT ;  /* 0x000000020300780c */ /* 0x040fe40003f25270 */
[----:B------:R-:W0:Y:S02]  /*142a0*/  SYNCS.PHASECHK.TRANS64.TRYWAIT P0, [R6+URZ], R5 ;  /* 0x00000005060075a7 */ /* 0x000e24000800017f */
[----:B------:R-:W-:Y:S02]  /*142b0*/  SEL R4, RZ, 0x1, P1 ;  /* 0x00000001ff047807 */ /* 0x000fe40000800000 */
[----:B------:R-:W-:-:S02]  /*142c0*/  SEL R3, R3, RZ, P1 ;  /* 0x000000ff03037207 */ /* 0x000fc40000800000 */
[----:B------:R-:W-:-:S03]  /*142d0*/  LOP3.LUT R4, R7, R4, RZ, 0x3c, !PT ;  /* 0x0000000407047212 */ /* 0x000fc600078e3cff */
[----:B------:R-:W-:Y:S01]  /*142e0*/  IMAD R7, R3, 0x8, R2 ;  /* 0x0000000803077824 */ /* 0x000fe200078e0202 */
[----:B------:R-:W-:Y:S01]  /*142f0*/  SHF.L.U32 R2, R4, 0x1f, RZ ;  /* 0x0000001f04027819 */ /* 0x000fe200000006ff */
[----:B0-----:R-:W-:Y:S06]  /*14300*/  @!P0 BRA `(.L_x_666) ;  /* 0x0000001800fc8947 */ /* 0x001fec0003800000 */
.L_x_761:
[----:B------:R-:W1:Y:S02]  /*14310*/  SYNCS.PHASECHK.TRANS64.TRYWAIT P0, [R7+URZ], R2 ;  /* 0x00000002070075a7 */ /* 0x000e64000800017f */
[----:B-1----:R-:W-:Y:S05]  /*14320*/  @!P0 BRA `(.L_x_667) ;  /* 0x0000001c00088947 */ /* 0x002fea0003800000 */
.L_x_762:
[----:B------:R-:W-:Y:S05]  /*14330*/  @!P2 BRA `(.L_x_668) ;  /* 0x000000000004a947 */ /* 0x000fea0003800000 */
[----:B------:R-:W-:Y:S01]  /*14340*/  BPT.TRAP 0x1 ;  /* 0x000000040000795c */ /* 0x000fe20000300000 */
.L_x_668:
[----:B------:R-:W3:Y:S01]  /*14350*/  LDL.LU R4, [R1] ;  /* 0x0000000001047983 */ /* 0x000ee20000300800 */
[----:B------:R-:W-:-:S04]  /*14360*/  VIADD R0, R0, 0x28c60 ;  /* 0x00028c6000007836 */ /* 0x000fc80000000000 */
[----:B---3--:R-:W-:-:S04]  /*14370*/  IMAD R4, R4, 0x8, R0 ;  /* 0x0000000804047824 */ /* 0x008fc800078e0200 */
[----:B------:R-:W3:Y:S02]  /*14380*/  SYNCS.PHASECHK.TRANS64.TRYWAIT P0, [R4+URZ], R5 ;  /* 0x00000005040075a7 */ /* 0x000ee4000800017f */
[----:B---3--:R-:W-:Y:S05]  /*14390*/  @!P0 BRA `(.L_x_669) ;  /* 0x0000001c00008947 */ /* 0x008fea0003800000 */
.L_x_763:
[----:B------:R-:W-:-:S07]  /*143a0*/  LEA R3, R3, R0, 0x3 ;  /* 0x0000000003037211 */ /* 0x000fce00078e18ff */
.L_x_670:
[----:B----4-:R4:W0:Y:S02]  /*143b0*/  SYNCS.PHASECHK.TRANS64.TRYWAIT P0, [R3+URZ], R2 ;  /* 0x00000002030075a7 */ /* 0x010824000800017f */
[----:B0-----:R-:W-:Y:S05]  /*143c0*/  @!P0 NANOSLEEP.SYNCS 0x989680 ;  /* 0x009896800000895d */ /* 0x001fea0003900000 */
[----:B------:R-:W0:Y:S02]  /*143d0*/  @!P0 SYNCS.PHASECHK.TRANS64 P0, [R3+URZ], R2 ;  /* 0x00000002030085a7 */ /* 0x000e24000800007f */
[----:B0-----:R-:W-:Y:S05]  /*143e0*/  @!P0 BRA `(.L_x_670) ;  /* 0xfffffffc00f08947 */ /* 0x001fea000383ffff */
.L_x_447:
[----:B------:R-:W-:Y:S05]  /*143f0*/  BSYNC B8 ;  /* 0x0000000000087941 */ /* 0x000fea0003800000 */
.L_x_444:
[----:B------:R-:W-:Y:S05]  /*14400*/  EXIT ;  /* 0x000000000000794d */ /* 0x000fea0003800000 */
.L_x_463:
[----:B0-----:R0:W1:Y:S02]  /*14410*/  SYNCS.PHASECHK.TRANS64.TRYWAIT P5, [R72+URZ+0x28c90], R59 ;  /* 0x028c903b480075a7 */ /* 0x00106400080a017f */
[----:B-1----:R-:W-:Y:S05]  /*14420*/  @!P5 NANOSLEEP.SYNCS 0x989680 ;  /* 0x009896800000d95d */ /* 0x002fea0003900000 */
[----:B------:R-:W1:Y:S02]  /*14430*/  @!P5 SYNCS.PHASECHK.TRANS64 P5, [R72+URZ+0x28c90], R59 ;  /* 0x028c903b4800d5a7 */ /* 0x000e6400080a007f */
[----:B-1----:R-:W-:Y:S05]  /*14440*/  @!P5 BRA `(.L_x_463) ;  /* 0xfffffffc00f0d947 */ /* 0x002fea000383ffff */
[----:B------:R-:W-:Y:S05]  /*14450*/  BRA `(.L_x_671) ;  /* 0xfffffee000647947 */ /* 0x000fea000383ffff */
.L_x_473:
[----:B0-----:R0:W1:Y:S02]  /*14460*/  SYNCS.PHASECHK.TRANS64.TRYWAIT P5, [R72+URZ+0x28c90], R59 ;  /* 0x028c903b480075a7 */ /* 0x00106400080a017f */
[----:B-1----:R-:W-:Y:S05]  /*14470*/  @!P5 NANOSLEEP.SYNCS 0x989680 ;  /* 0x009896800000d95d */ /* 0x002fea0003900000 */
[----:B------:R-:W1:Y:S02]  /*14480*/  @!P5 SYNCS.PHASECHK.TRANS64 P5, [R72+URZ+0x28c90], R59 ;  /* 0x028c903b4800d5a7 */ /* 0x000e6400080a007f */
[----:B-1----:R-:W-:Y:S05]  /*14490*/  @!P5 BRA `(.L_x_473) ;  /* 0xfffffffc00f0d947 */ /* 0x002fea000383ffff */
[----:B------:R-:W-:Y:S05]  /*144a0*/  BRA `(.L_x_672) ;  /* 0xfffffee800b47947 */ /* 0x000fea000383ffff */
.L_x_478:
[----:B0-----:R0:W1:Y:S02]  /*144b0*/  SYNCS.PHASECHK.TRANS64.TRYWAIT P5, [R72+URZ+0x28c90], R59 ;  /* 0x028c903b480075a7 */ /* 0x00106400080a017f */
[----:B-1----:R-:W-:Y:S05]  /*144c0*/  @!P5 NANOSLEEP.SYNCS 0x989680 ;  /* 0x009896800000d95d */ /* 0x002fea0003900000 */
[----:B------:R-:W1:Y:S02]  /*144d0*/  @!P5 SYNCS.PHASECHK.TRANS64 P5, [R72+URZ+0x28c90], R59 ;  /* 0x028c903b4800d5a7 */ /* 0x000e6400080a007f */
[----:B-1----:R-:W-:Y:S05]  /*144e0*/  @!P5 BRA `(.L_x_478) ;  /* 0xfffffffc00f0d947 */ /* 0x002fea000383ffff */
[----:B------:R-:W-:Y:S05]  /*144f0*/  BRA `(.L_x_673) ;  /* 0xfffffef000c07947 */ /* 0x000fea000383ffff */
.L_x_482:
[----:B----4-:R4:W0:Y:S02]  /*14500*/  SYNCS.PHASECHK.TRANS64.TRYWAIT P5, [R72+URZ+0x28cb0], R59 ;  /* 0x028cb03b480075a7 */ /* 0x01082400080a017f */
[----:B0-----:R-:W-:Y:S05]  /*14510*/  @!P5 NANOSLEEP.SYNCS 0x989680 ;  /* 0x009896800000d95d */ /* 0x001fea0003900000 */
[----:B------:R-:W0:Y:S02]  /*14520*/  @!P5 SYNCS.PHASECHK.TRANS64 P5, [R72+URZ+0x28cb0], R59 ;  /* 0x028cb03b4800d5a7 */ /* 0x000e2400080a007f */
[----:B0-----:R-:W-:Y:S05]  /*14530*/  @!P5 BRA `(.L_x_482) ;  /* 0xfffffffc00f0d947 */ /* 0x001fea000383ffff */
[----:B------:R-:W-:Y:S05]  /*14540*/  BRA `(.L_x_674) ;  /* 0xfffffef4003c7947 */ /* 0x000fea000383ffff */
.L_x_493:
[----:B0-----:R0:W1:Y:S02]  /*14550*/  SYNCS.PHASECHK.TRANS64.TRYWAIT P0, [R8+URZ+0x28c50], R3 ;  /* 0x028c5003080075a7 */ /* 0x001064000800017f */
[----:B-1----:R-:W-:Y:S05]  /*14560*/  @!P0 NANOSLEEP.SYNCS 0x989680 ;  /* 0x009896800000895d */ /* 0x002fea0003900000 */
[----:B------:R-:W1:Y:S02]  /*14570*/  @!P0 SYNCS.PHASECHK.TRANS64 P0, [R8+URZ+0x28c50], R3 ;  /* 0x028c5003080085a7 */ /* 0x000e64000800007f */
[----:B-1----:R-:W-:Y:S05]  /*14580*/  @!P0 BRA `(.L_x_493) ;  /* 0xfffffffc00f08947 */ /* 0x002fea000383ffff */
[----:B------:R-:W-:Y:S05]  /*14590*/  BRA `(.L_x_675) ;  /* 0xffffff00005c7947 */ /* 0x000fea000383ffff */
.L_x_500:
[----:B-1----:R1:W2:Y:S02]  /*145a0*/  SYNCS.PHASECHK.TRANS64.TRYWAIT P0, [R0+URZ+0x28c50], R3 ;  /* 0x028c5003000075a7 */ /* 0x0022a4000800017f */
[----:B--2---:R-:W-:Y:S05]  /*145b0*/  @!P0 NANOSLEEP.SYNCS 0x989680 ;  /* 0x009896800000895d */ /* 0x004fea0003900000 */
[----:B------:R-:W2:Y:S02]  /*145c0*/  @!P0 SYNCS.PHASECHK.TRANS64 P0, [R0+URZ+0x28c50], R3 ;  /* 0x028c5003000085a7 */ /* 0x000ea4000800007f */
[----:B--2---:R-:W-:Y:S05]  /*145d0*/  @!P0 BRA `(.L_x_500) ;  /* 0xfffffffc00f08947 */ /* 0x004fea000383ffff */
[----:B------:R-:W-:Y:S05]  /*145e0*/  BRA `(.L_x_499) ;  /* 0xffffff0c00887947 */ /* 0x000fea000383ffff */
.L_x_515:
[----:B------:R-:W-:Y:S01]  /*145f0*/  BSSY B1, `(.L_x_676) ;  /* 0x0000008000017945 */ /* 0x000fe20003800000 */
[----:B------:R-:W-:Y:S01]  /*14600*/  IMAD.MOV.U32 R13, RZ, RZ, R26 ;  /* 0x000000ffff0d7224 */ /* 0x000fe200078e001a */
[----:B------:R-:W-:Y:S01]  /*14610*/  MOV R15, 0xffffffff ;  /* 0xffffffff000f7802 */ /* 0x000fe20000000f00 */
[----:B------:R-:W-:Y:S02]  /*14620*/  IMAD.MOV.U32 R12, RZ, RZ, RZ ;  /* 0x000000ffff0c7224 */ /* 0x000fe400078e00ff */
[----:B------:R-:W-:-:S07]  /*14630*/  IMAD.MOV.U32 R11, RZ, RZ, 0x1c1f ;  /* 0x00001c1fff0b7424 */ /* 0x000fce00078e00ff */
[----:B0----5:R-:W-:Y:S05]  /*14640*/  WARPSYNC.COLLECTIVE R15, `(.L_x_677) ;  /* 0x000000000f087348 */ /* 0x021fea0003c00000 */
[----:B------:R1:W2:Y:S02]  /*14650*/  SHFL.IDX P6, R14, R13, R12, R11 ;  /* 0x0000000c0d0e7389 */ /* 0x0002a400000c000b */
[----:B012--5:R-:W-:Y:S01]  /*14660*/  ENDCOLLECTIVE ;  /* 0x000000000000791b */ /* 0x027fe20003800000 */
.L_x_677:
[----:B------:R-:W-:Y:S05]  /*14670*/  BSYNC B1 ;  /* 0x0000000000017941 */ /* 0x000fea0003800000 */
.L_x_676:
[----:B------:R-:W-:Y:S05]  /*14680*/  BRA `(.L_x_678) ;  /* 0xffffff2000b07947 */ /* 0x000fea000383ffff */
.L_x_516:
        /* <DEDUP_REMOVED lines=8> */
.L_x_680:
[----:B------:R-:W-:Y:S05]  /*14710*/  BSYNC B1 ;  /* 0x0000000000017941 */ /* 0x000fea0003800000 */
.L_x_679:
[----:B------:R-:W-:Y:S05]  /*14720*/  BRA `(.L_x_681) ;  /* 0xffffff2000907947 */ /* 0x000fea000383ffff */
.L_x_517:
        /* <DEDUP_REMOVED lines=8> */
.L_x_683:
[----:B------:R-:W-:Y:S05]  /*147b0*/  BSYNC B1 ;  /* 0x0000000000017941 */ /* 0x000fea0003800000 */
.L_x_682:
[----:B------:R-:W-:Y:S05]  /*147c0*/  BRA `(.L_x_684) ;  /* 0xffffff2000707947 */ /* 0x000fea000383ffff */
.L_x_518:
        /* <DEDUP_REMOVED lines=8> */
.L_x_686:
[----:B------:R-:W-:Y:S05]  /*14850*/  BSYNC B1 ;  /* 0x0000000000017941 */ /* 0x000fea0003800000 */
.L_x_685:
[----:B------:R-:W-:Y:S05]  /*14860*/  BRA `(.L_x_687) ;  /* 0xffffff2000507947 */ /* 0x000fea000383ffff */
.L_x_520:
[----:B0-----:R0:W1:Y:S02]  /*14870*/  SYNCS.PHASECHK.TRANS64.TRYWAIT P0, [R2+URZ+0x28c00], R25 ;  /* 0x028c0019020075a7 */ /* 0x001064000800017f */
[----:B-1----:R-:W-:Y:S05]  /*14880*/  @!P0 NANOSLEEP.SYNCS 0x989680 ;  /* 0x009896800000895d */ /* 0x002fea0003900000 */
[----:B------:R-:W1:Y:S02]  /*14890*/  @!P0 SYNCS.PHASECHK.TRANS64 P0, [R2+URZ+0x28c00], R25 ;  /* 0x028c0019020085a7 */ /* 0x000e64000800007f */
[----:B-1----:R-:W-:Y:S05]  /*148a0*/  @!P0 BRA `(.L_x_520) ;  /* 0xfffffffc00f08947 */ /* 0x002fea000383ffff */
[----:B------:R-:W-:Y:S05]  /*148b0*/  BRA `(.L_x_688) ;  /* 0xffffff2000bc7947 */ /* 0x000fea000383ffff */
.L_x_528:
        /* <DEDUP_REMOVED lines=8> */
.L_x_690:
[----:B------:R-:W-:Y:S05]  /*14940*/  BSYNC B1 ;  /* 0x0000000000017941 */ /* 0x000fea0003800000 */
.L_x_689:
[----:B------:R-:W-:Y:S05]  /*14950*/  BRA `(.L_x_691) ;  /* 0xffffff2c008c7947 */ /* 0x000fea000383ffff */
.L_x_529:
        /* <DEDUP_REMOVED lines=8> */
.L_x_693:
[----:B------:R-:W-:Y:S05]  /*149e0*/  BSYNC B1 ;  /* 0x0000000000017941 */ /* 0x000fea0003800000 */
.L_x_692:
[----:B------:R-:W-:Y:S05]  /*149f0*/  BRA `(.L_x_694) ;  /* 0xffffff2c00707947 */ /* 0x000fea000383ffff */
.L_x_530:
        /* <DEDUP_REMOVED lines=8> */
.L_x_696:
[----:B------:R-:W-:Y:S05]  /*14a80*/  BSYNC B1 ;  /* 0x0000000000017941 */ /* 0x000fea0003800000 */
.L_x_695:
[----:B------:R-:W-:Y:S05]  /*14a90*/  BRA `(.L_x_697) ;  /* 0xffffff2c00547947 */ /* 0x000fea000383ffff */
.L_x_531:
        /* <DEDUP_REMOVED lines=8> */
.L_x_699:
[----:B------:R-:W-:Y:S05]  /*14b20*/  BSYNC B1 ;  /* 0x0000000000017941 */ /* 0x000fea0003800000 */
.L_x_698:
[----:B------:R-:W-:Y:S05]  /*14b30*/  BRA `(.L_x_700) ;  /* 0xffffff2c00387947 */ /* 0x000fea000383ffff */
.L_x_533:
[----:B0-----:R0:W1:Y:S02]  /*14b40*/  SYNCS.PHASECHK.TRANS64.TRYWAIT P1, [R2+URZ+0x28c00], R3 ;  /* 0x028c0003020075a7 */ /* 0x001064000802017f */
[----:B-1----:R-:W-:Y:S05]  /*14b50*/  @!P1 NANOSLEEP.SYNCS 0x989680 ;  /* 0x009896800000995d */ /* 0x002fea0003900000 */
[----:B------:R-:W1:Y:S02]  /*14b60*/  @!P1 SYNCS.PHASECHK.TRANS64 P1, [R2+URZ+0x28c00], R3 ;  /* 0x028c0003020095a7 */ /* 0x000e64000802007f */
[----:B-1----:R-:W-:Y:S05]  /*14b70*/  @!P1 BRA `(.L_x_533) ;  /* 0xfffffffc00f09947 */ /* 0x002fea000383ffff */
[----:B------:R-:W-:Y:S05]  /*14b80*/  BRA `(.L_x_701) ;  /* 0xffffff2c009c7947 */ /* 0x000fea000383ffff */
.L_x_539:
[----:B0-----:R0:W1:Y:S02]  /*14b90*/  SYNCS.PHASECHK.TRANS64.TRYWAIT P1, [R15+URZ+0x28c30], R58 ;  /* 0x028c303a0f0075a7 */ /* 0x001064000802017f */
[----:B-1----:R-:W-:Y:S05]  /*14ba0*/  @!P1 NANOSLEEP.SYNCS 0x989680 ;  /* 0x009896800000995d */ /* 0x002fea0003900000 */
[----:B------:R-:W1:Y:S02]  /*14bb0*/  @!P1 SYNCS.PHASECHK.TRANS64 P1, [R15+URZ+0x28c30], R58 ;  /* 0x028c303a0f0095a7 */ /* 0x000e64000802007f */
[----:B-1----:R-:W-:Y:S05]  /*14bc0*/  @!P1 BRA `(.L_x_539) ;  /* 0xfffffffc00f09947 */ /* 0x002fea000383ffff */
[----:B------:R-:W-:Y:S05]  /*14bd0*/  BRA `(.L_x_538) ;  /* 0xffffff3800a07947 */ /* 0x000fea000383ffff */
.L_x_544:
[----:B--2---:R2:W3:Y:S02]  /*14be0*/  SYNCS.PHASECHK.TRANS64.TRYWAIT P2, [R15+URZ+0x28c50], R58 ;  /* 0x028c503a0f0075a7 */ /* 0x0044e4000804017f */
[----:B---3--:R-:W-:Y:S05]  /*14bf0*/  @!P2 NANOSLEEP.SYNCS 0x989680 ;  /* 0x009896800000a95d */ /* 0x008fea0003900000 */
[----:B------:R-:W3:Y:S02]  /*14c00*/  @!P2 SYNCS.PHASECHK.TRANS64 P2, [R15+URZ+0x28c50], R58 ;  /* 0x028c503a0f00a5a7 */ /* 0x000ee4000804007f */
[----:B---3--:R-:W-:Y:S05]  /*14c10*/  @!P2 BRA `(.L_x_544) ;  /* 0xfffffffc00f0a947 */ /* 0x008fea000383ffff */
[----:B------:R-:W-:Y:S05]  /*14c20*/  BRA `(.L_x_543) ;  /* 0xffffff4800d87947 */ /* 0x000fea000383ffff */
.L_x_551:
[----:B-1----:R1:W2:Y:S02]  /*14c30*/  SYNCS.PHASECHK.TRANS64.TRYWAIT P3, [R15+URZ+0x28c30], R213 ;  /* 0x028c30d50f0075a7 */ /* 0x0022a4000806017f */
[----:B--2---:R-:W-:Y:S05]  /*14c40*/  @!P3 NANOSLEEP.SYNCS 0x989680 ;  /* 0x009896800000b95d */ /* 0x004fea0003900000 */
[----:B------:R-:W2:Y:S02]  /*14c50*/  @!P3 SYNCS.PHASECHK.TRANS64 P3, [R15+URZ+0x28c30], R213 ;  /* 0x028c30d50f00b5a7 */ /* 0x000ea4000806007f */
[----:B--2---:R-:W-:Y:S05]  /*14c60*/  @!P3 BRA `(.L_x_551) ;  /* 0xfffffffc00f0b947 */ /* 0x004fea000383ffff */
[----:B------:R-:W-:Y:S05]  /*14c70*/  BRA `(.L_x_550) ;  /* 0xffffff4c00e07947 */ /* 0x000fea000383ffff */
.L_x_556:
[----:B--2---:R2:W4:Y:S02]  /*14c80*/  SYNCS.PHASECHK.TRANS64.TRYWAIT P3, [R15+URZ+0x28c50], R213 ;  /* 0x028c50d50f0075a7 */ /* 0x004524000806017f */
[----:B----4-:R-:W-:Y:S05]  /*14c90*/  @!P3 NANOSLEEP.SYNCS 0x989680 ;  /* 0x009896800000b95d */ /* 0x010fea0003900000 */
[----:B------:R-:W4:Y:S02]  /*14ca0*/  @!P3 SYNCS.PHASECHK.TRANS64 P3, [R15+URZ+0x28c50], R213 ;  /* 0x028c50d50f00b5a7 */ /* 0x000f24000806007f */
[----:B----4-:R-:W-:Y:S05]  /*14cb0*/  @!P3 BRA `(.L_x_556) ;  /* 0xfffffffc00f0b947 */ /* 0x010fea000383ffff */
[----:B------:R-:W-:Y:S05]  /*14cc0*/  BRA `(.L_x_555) ;  /* 0xffffff64003c7947 */ /* 0x000fea000383ffff */
.L_x_582:
        /* <DEDUP_REMOVED lines=8> */
[----:B-----5:R-:W-:Y:S05]  /*14d50*/  WARPSYNC.COLLECTIVE R15, `(.L_x_703) ;  /* 0x000000000f087348 */ /* 0x020fea0003c00000 */
[----:B------:R0:W1:Y:S02]  /*14d60*/  SHFL.IDX P6, R14, R13, R12, R11 ;  /* 0x0000000c0d0e7389 */ /* 0x00006400000c000b */
[----:B01---5:R-:W-:Y:S01]  /*14d70*/  ENDCOLLECTIVE ;  /* 0x000000000000791b */ /* 0x023fe20003800000 */
.L_x_703:
[----:B------:R-:W-:Y:S05]  /*14d80*/  BSYNC B1 ;  /* 0x0000000000017941 */ /* 0x000fea0003800000 */
.L_x_702:
[----:B------:R-:W-:Y:S05]  /*14d90*/  BRA `(.L_x_704) ;  /* 0xffffffa800707947 */ /* 0x000fea000383ffff */
.L_x_583:
[----:B------:R-:W-:Y:S01]  /*14da0*/  BSSY B1, `(.L_x_705) ;  /* 0x0000006000017945 */ /* 0x000fe20003800000 */
[----:B------:R-:W-:-:S07]  /*14db0*/  IMAD.MOV.U32 R15, RZ, RZ, -0x1 ;  /* 0xffffffffff0f7424 */ /* 0x000fce00078e00ff */
[----:B-----5:R-:W-:Y:S05]  /*14dc0*/  WARPSYNC.COLLECTIVE R15, `(.L_x_706) ;  /* 0x000000000f0c7348 */ /* 0x020fea0003c00000 */
[----:B------:R-:W-:Y:S02]  /*14dd0*/  ELECT P6, UR62, PT ;  /* 0x00000000003e782f */ /* 0x000fe400038c0000 */
[----:B------:R-:W-:Y:S01]  /*14de0*/  MOV R14, UR62 ;  /* 0x0000003e000e7c02 */ /* 0x000fe20008000f00 */
[----:B-----5:R-:W-:Y:S10]  /*14df0*/  ENDCOLLECTIVE ;  /* 0x000000000000791b */ /* 0x020ff40003800000 */
.L_x_706:
[----:B------:R-:W-:Y:S05]  /*14e00*/  BSYNC B1 ;  /* 0x0000000000017941 */ /* 0x000fea0003800000 */
.L_x_705:
[----:B------:R-:W-:Y:S05]  /*14e10*/  BRA `(.L_x_707) ;  /* 0xffffffa8005c7947 */ /* 0x000fea000383ffff */
.L_x_585:
[----:B0-----:R0:W1:Y:S02]  /*14e20*/  SYNCS.PHASECHK.TRANS64.TRYWAIT P0, [R5+URZ+0x28c20], R6 ;  /* 0x028c2006050075a7 */ /* 0x001064000800017f */
[----:B-1----:R-:W-:Y:S05]  /*14e30*/  @!P0 NANOSLEEP.SYNCS 0x989680 ;  /* 0x009896800000895d */ /* 0x002fea0003900000 */
[----:B------:R-:W1:Y:S02]  /*14e40*/  @!P0 SYNCS.PHASECHK.TRANS64 P0, [R5+URZ+0x28c20], R6 ;  /* 0x028c2006050085a7 */ /* 0x000e64000800007f */
[----:B-1----:R-:W-:Y:S05]  /*14e50*/  @!P0 BRA `(.L_x_585) ;  /* 0xfffffffc00f08947 */ /* 0x002fea000383ffff */
[----:B------:R-:W-:Y:S05]  /*14e60*/  BRA `(.L_x_708) ;  /* 0xffffffa800787947 */ /* 0x000fea000383ffff */
.L_x_588:
[----:B0-----:R0:W1:Y:S02]  /*14e70*/  SYNCS.PHASECHK.TRANS64.TRYWAIT P0, [R6+URZ+0x28ca0], R9 ;  /* 0x028ca009060075a7 */ /* 0x001064000800017f */
[----:B-1----:R-:W-:Y:S05]  /*14e80*/  @!P0 NANOSLEEP.SYNCS 0x989680 ;  /* 0x009896800000895d */ /* 0x002fea0003900000 */
[----:B------:R-:W1:Y:S02]  /*14e90*/  @!P0 SYNCS.PHASECHK.TRANS64 P0, [R6+URZ+0x28ca0], R9 ;  /* 0x028ca009060085a7 */ /* 0x000e64000800007f */
[----:B-1----:R-:W-:Y:S05]  /*14ea0*/  @!P0 BRA `(.L_x_588) ;  /* 0xfffffffc00f08947 */ /* 0x002fea000383ffff */
[----:B------:R-:W-:Y:S05]  /*14eb0*/  BRA `(.L_x_709) ;  /* 0xffffffa800887947 */ /* 0x000fea000383ffff */
.L_x_590:
[----:B-1----:R1:W2:Y:S02]  /*14ec0*/  SYNCS.PHASECHK.TRANS64.TRYWAIT P0, [R6+URZ+0x28cc0], R9 ;  /* 0x028cc009060075a7 */ /* 0x0022a4000800017f */
[----:B--2---:R-:W-:Y:S05]  /*14ed0*/  @!P0 NANOSLEEP.SYNCS 0x989680 ;  /* 0x009896800000895d */ /* 0x004fea0003900000 */
[----:B------:R-:W2:Y:S02]  /*14ee0*/  @!P0 SYNCS.PHASECHK.TRANS64 P0, [R6+URZ+0x28cc0], R9 ;  /* 0x028cc009060085a7 */ /* 0x000ea4000800007f */
[----:B--2---:R-:W-:Y:S05]  /*14ef0*/  @!P0 BRA `(.L_x_590) ;  /* 0xfffffffc00f08947 */ /* 0x004fea000383ffff */
[----:B------:R-:W-:Y:S05]  /*14f00*/  BRA `(.L_x_710) ;  /* 0xffffffa800ec7947 */ /* 0x000fea000383ffff */
.L_x_594:
[----:B0-----:R0:W1:Y:S02]  /*14f10*/  SYNCS.PHASECHK.TRANS64.TRYWAIT P0, [R7+URZ+0x28ca0], R8 ;  /* 0x028ca008070075a7 */ /* 0x001064000800017f */
[----:B-1----:R-:W-:Y:S05]  /*14f20*/  @!P0 NANOSLEEP.SYNCS 0x989680 ;  /* 0x009896800000895d */ /* 0x002fea0003900000 */
[----:B------:R-:W1:Y:S02]  /*14f30*/  @!P0 SYNCS.PHASECHK.TRANS64 P0, [R7+URZ+0x28ca0], R8 ;  /* 0x028ca008070085a7 */ /* 0x000e64000800007f */
[----:B-1----:R-:W-:Y:S05]  /*14f40*/  @!P0 BRA `(.L_x_594) ;  /* 0xfffffffc00f08947 */ /* 0x002fea000383ffff */
[----:B------:R-:W-:Y:S05]  /*14f50*/  BRA `(.L_x_711) ;  /* 0xffffffb0002c7947 */ /* 0x000fea000383ffff */
.L_x_596:
[----:B-1----:R1:W2:Y:S02]  /*14f60*/  SYNCS.PHASECHK.TRANS64.TRYWAIT P1, [R7+URZ+0x28cc0], R8 ;  /* 0x028cc008070075a7 */ /* 0x0022a4000802017f */
[----:B--2---:R-:W-:Y:S05]  /*14f70*/  @!P1 NANOSLEEP.SYNCS 0x989680 ;  /* 0x009896800000995d */ /* 0x004fea0003900000 */
[----:B------:R-:W2:Y:S02]  /*14f80*/  @!P1 SYNCS.PHASECHK.TRANS64 P1, [R7+URZ+0x28cc0], R8 ;  /* 0x028cc008070095a7 */ /* 0x000ea4000802007f */
[----:B--2---:R-:W-:Y:S05]  /*14f90*/  @!P1 BRA `(.L_x_596) ;  /* 0xfffffffc00f09947 */ /* 0x004fea000383ffff */
[----:B------:R-:W-:Y:S05]  /*14fa0*/  BRA `(.L_x_712) ;  /* 0xffffffb000887947 */ /* 0x000fea000383ffff */
.L_x_606:
[----:B------:R-:W0:Y:S01]  /*14fb0*/  S2R R3, SR_TID.X ;  /* 0x0000000000037919 */ /* 0x000e220000002100 */
[----:B------:R-:W-:Y:S01]  /*14fc0*/  BSSY B0, `(.L_x_713) ;  /* 0x000000a000007945 */ /* 0x000fe20003800000 */
[----:B------:R-:W-:Y:S01]  /*14fd0*/  IMAD.MOV.U32 R12, RZ, RZ, RZ ;  /* 0x000000ffff0c7224 */ /* 0x000fe200078e00ff */
[----:B------:R-:W-:Y:S01]  /*14fe0*/  MOV R11, 0x1f ;  /* 0x0000001f000b7802 */ /* 0x000fe20000000f00 */
[----:B------:R-:W-:Y:S01]  /*14ff0*/  IMAD.MOV.U32 R15, RZ, RZ, -0x1 ;  /* 0xffffffffff0f7424 */ /* 0x000fe200078e00ff */
[----:B0-----:R-:W-:-:S04]  /*15000*/  SHF.R.U32.HI R3, RZ, 0x5, R3 ;  /* 0x00000005ff037819 */ /* 0x001fc80000011603 */
[----:B------:R-:W-:-:S05]  /*15010*/  LOP3.LUT R3, R3, 0x3, RZ, 0xc0, !PT ;  /* 0x0000000303037812 */ /* 0x000fca00078ec0ff */
[----:B------:R-:W-:-:S07]  /*15020*/  IMAD.MOV.U32 R13, RZ, RZ, R3 ;  /* 0x000000ffff0d7224 */ /* 0x000fce00078e0003 */
[----:B-1----:R-:W-:Y:S05]  /*15030*/  WARPSYNC.COLLECTIVE R15, `(.L_x_714) ;  /* 0x000000000f087348 */ /* 0x002fea0003c00000 */
[----:B------:R0:W2:Y:S02]  /*15040*/  SHFL.IDX P6, R14, R13, R12, R11 ;  /* 0x0000000c0d0e7389 */ /* 0x0000a400000c000b */
[----:B012---:R-:W-:Y:S01]  /*15050*/  ENDCOLLECTIVE ;  /* 0x000000000000791b */ /* 0x007fe20003800000 */
.L_x_714:
[----:B------:R-:W-:Y:S05]  /*15060*/  BSYNC B0 ;  /* 0x0000000000007941 */ /* 0x000fea0003800000 */
.L_x_713:
[----:B------:R-:W-:Y:S05]  /*15070*/  BRA `(.L_x_715) ;  /* 0xffffffbc00847947 */ /* 0x000fea000383ffff */
.L_x_607:
[----:B------:R-:W-:Y:S01]  /*15080*/  BSSY B0, `(.L_x_716) ;  /* 0x0000006000007945 */ /* 0x000fe20003800000 */
[----:B------:R-:W-:-:S07]  /*15090*/  IMAD.MOV.U32 R15, RZ, RZ, -0x1 ;  /* 0xffffffffff0f7424 */ /* 0x000fce00078e00ff */
[----:B------:R-:W-:Y:S05]  /*150a0*/  WARPSYNC.COLLECTIVE R15, `(.L_x_717) ;  /* 0x000000000f0c7348 */ /* 0x000fea0003c00000 */
[----:B------:R-:W-:Y:S02]  /*150b0*/  ELECT P6, UR62, PT ;  /* 0x00000000003e782f */ /* 0x000fe400038c0000 */
[----:B------:R-:W-:Y:S01]  /*150c0*/  MOV R14, UR62 ;  /* 0x0000003e000e7c02 */ /* 0x000fe20008000f00 */
[----:B------:R-:W-:Y:S10]  /*150d0*/  ENDCOLLECTIVE ;  /* 0x000000000000791b */ /* 0x000ff40003800000 */
.L_x_717:
[----:B------:R-:W-:Y:S05]  /*150e0*/  BSYNC B0 ;  /* 0x0000000000007941 */ /* 0x000fea0003800000 */
.L_x_716:
[----:B------:R-:W-:Y:S05]  /*150f0*/  BRA `(.L_x_718) ;  /* 0xffffffbc007c7947 */ /* 0x000fea000383ffff */
.L_x_610:
[----:B0-----:R0:W1:Y:S02]  /*15100*/  SYNCS.PHASECHK.TRANS64.TRYWAIT P0, [R5+URZ+0x28c40], R7 ;  /* 0x028c4007050075a7 */ /* 0x001064000800017f */
[----:B-1----:R-:W-:Y:S05]  /*15110*/  @!P0 NANOSLEEP.SYNCS 0x989680 ;  /* 0x009896800000895d */ /* 0x002fea0003900000 */
[----:B------:R-:W1:Y:S02]  /*15120*/  @!P0 SYNCS.PHASECHK.TRANS64 P0, [R5+URZ+0x28c40], R7 ;  /* 0x028c4007050085a7 */ /* 0x000e64000800007f */
[----:B-1----:R-:W-:Y:S05]  /*15130*/  @!P0 BRA `(.L_x_610) ;  /* 0xfffffffc00f08947 */ /* 0x002fea000383ffff */
[----:B------:R-:W-:Y:S05]  /*15140*/  BRA `(.L_x_719) ;  /* 0xffffffbc00ec7947 */ /* 0x000fea000383ffff */
.L_x_613:
        /* <DEDUP_REMOVED lines=8> */
.L_x_616:
[----:B0-----:R0:W1:Y:S02]  /*151d0*/  SYNCS.PHASECHK.TRANS64.TRYWAIT P0, [R2+URZ+0x28c60], R5 ;  /* 0x028c6005020075a7 */ /* 0x001064000800017f */
[----:B-1----:R-:W-:Y:S05]  /*151e0*/  @!P0 NANOSLEEP.SYNCS 0x989680 ;  /* 0x009896800000895d */ /* 0x002fea0003900000 */
[----:B------:R-:W1:Y:S02]  /*151f0*/  @!P0 SYNCS.PHASECHK.TRANS64 P0, [R2+URZ+0x28c60], R5 ;  /* 0x028c6005020085a7 */ /* 0x000e64000800007f */
[----:B-1----:R-:W-:Y:S05]  /*15200*/  @!P0 BRA `(.L_x_616) ;  /* 0xfffffffc00f08947 */ /* 0x002fea000383ffff */
[----:B------:R-:W-:Y:S05]  /*15210*/  BRA `(.L_x_721) ;  /* 0xffffffc000e87947 */ /* 0x000fea000383ffff */
.L_x_625:
[----:B--2---:R2:W3:Y:S02]  /*15220*/  SYNCS.PHASECHK.TRANS64.TRYWAIT P0, [R2+URZ+0x28c40], R7 ;  /* 0x028c4007020075a7 */ /* 0x0044e4000800017f */
[----:B---3--:R-:W-:Y:S05]  /*15230*/  @!P0 NANOSLEEP.SYNCS 0x989680 ;  /* 0x009896800000895d */ /* 0x008fea0003900000 */
[----:B------:R-:W3:Y:S02]  /*15240*/  @!P0 SYNCS.PHASECHK.TRANS64 P0, [R2+URZ+0x28c40], R7 ;  /* 0x028c4007020085a7 */ /* 0x000ee4000800007f */
[----:B---3--:R-:W-:Y:S05]  /*15250*/  @!P0 BRA `(.L_x_625) ;  /* 0xfffffffc00f08947 */ /* 0x008fea000383ffff */
[----:B------:R-:W-:Y:S05]  /*15260*/  BRA `(.L_x_722) ;  /* 0xffffffc800c07947 */ /* 0x000fea000383ffff */
.L_x_627:
[----:B0-----:R0:W3:Y:S02]  /*15270*/  SYNCS.PHASECHK.TRANS64.TRYWAIT P0, [R2+URZ+0x28c60], R7 ;  /* 0x028c6007020075a7 */ /* 0x0010e4000800017f */
[----:B---3--:R-:W-:Y:S05]  /*15280*/  @!P0 NANOSLEEP.SYNCS 0x989680 ;  /* 0x009896800000895d */ /* 0x008fea0003900000 */
[----:B------:R-:W3:Y:S02]  /*15290*/  @!P0 SYNCS.PHASECHK.TRANS64 P0, [R2+URZ+0x28c60], R7 ;  /* 0x028c6007020085a7 */ /* 0x000ee4000800007f */
[----:B---3--:R-:W-:Y:S05]  /*152a0*/  @!P0 BRA `(.L_x_627) ;  /* 0xfffffffc00f08947 */ /* 0x008fea000383ffff */
[----:B------:R-:W-:Y:S05]  /*152b0*/  BRA `(.L_x_723) ;  /* 0xffffffcc00307947 */ /* 0x000fea000383ffff */
.L_x_632:
[----:B---3--:R3:W4:Y:S02]  /*152c0*/  SYNCS.PHASECHK.TRANS64.TRYWAIT P0, [R2+URZ+0x28c40], R3 ;  /* 0x028c4003020075a7 */ /* 0x008724000800017f */
[----:B----4-:R-:W-:Y:S05]  /*152d0*/  @!P0 NANOSLEEP.SYNCS 0x989680 ;  /* 0x009896800000895d */ /* 0x010fea0003900000 */
[----:B------:R-:W4:Y:S02]  /*152e0*/  @!P0 SYNCS.PHASECHK.TRANS64 P0, [R2+URZ+0x28c40], R3 ;  /* 0x028c4003020085a7 */ /* 0x000f24000800007f */
[----:B----4-:R-:W-:Y:S05]  /*152f0*/  @!P0 BRA `(.L_x_632) ;  /* 0xfffffffc00f08947 */ /* 0x010fea000383ffff */
[----:B------:R-:W-:Y:S05]  /*15300*/  BRA `(.L_x_724) ;  /* 0xffffffd000cc7947 */ /* 0x000fea000383ffff */
.L_x_634:
[----:B0-----:R0:W2:Y:S02]  /*15310*/  SYNCS.PHASECHK.TRANS64.TRYWAIT P1, [R2+URZ+0x28c60], R3 ;  /* 0x028c6003020075a7 */ /* 0x0010a4000802017f */
[----:B--2---:R-:W-:Y:S05]  /*15320*/  @!P1 NANOSLEEP.SYNCS 0x989680 ;  /* 0x009896800000995d */ /* 0x004fea0003900000 */
[----:B------:R-:W2:Y:S02]  /*15330*/  @!P1 SYNCS.PHASECHK.TRANS64 P1, [R2+URZ+0x28c60], R3 ;  /* 0x028c6003020095a7 */ /* 0x000ea4000802007f */
[----:B--2---:R-:W-:Y:S05]  /*15340*/  @!P1 BRA `(.L_x_634) ;  /* 0xfffffffc00f09947 */ /* 0x004fea000383ffff */
[----:B------:R-:W-:Y:S05]  /*15350*/  BRA `(.L_x_725) ;  /* 0xffffffd400387947 */ /* 0x000fea000383ffff */
.L_x_639:
[----:B----4-:R4:W0:Y:S02]  /*15360*/  SYNCS.PHASECHK.TRANS64.TRYWAIT P0, [R2+URZ+0x28c40], R3 ;  /* 0x028c4003020075a7 */ /* 0x010824000800017f */
[----:B0-----:R-:W-:Y:S05]  /*15370*/  @!P0 NANOSLEEP.SYNCS 0x989680 ;  /* 0x009896800000895d */ /* 0x001fea0003900000 */
[----:B------:R-:W0:Y:S02]  /*15380*/  @!P0 SYNCS.PHASECHK.TRANS64 P0, [R2+URZ+0x28c40], R3 ;  /* 0x028c4003020085a7 */ /* 0x000e24000800007f */
[----:B0-----:R-:W-:Y:S05]  /*15390*/  @!P0 BRA `(.L_x_639) ;  /* 0xfffffffc00f08947 */ /* 0x001fea000383ffff */
[----:B------:R-:W-:Y:S05]  /*153a0*/  BRA `(.L_x_726) ;  /* 0xffffffd800b47947 */ /* 0x000fea000383ffff */
.L_x_641:
[----:B0-----:R0:W2:Y:S02]  /*153b0*/  SYNCS.PHASECHK.TRANS64.TRYWAIT P1, [R2+URZ+0x28c60], R3 ;  /* 0x028c6003020075a7 */ /* 0x0010a4000802017f */
[----:B--2---:R-:W-:Y:S05]  /*153c0*/  @!P1 NANOSLEEP.SYNCS 0x989680 ;  /* 0x009896800000995d */ /* 0x004fea0003900000 */
[----:B------:R-:W2:Y:S02]  /*153d0*/  @!P1 SYNCS.PHASECHK.TRANS64 P1, [R2+URZ+0x28c60], R3 ;  /* 0x028c6003020095a7 */ /* 0x000ea4000802007f */
[----:B--2---:R-:W-:Y:S05]  /*153e0*/  @!P1 BRA `(.L_x_641) ;  /* 0xfffffffc00f09947 */ /* 0x004fea000383ffff */
[----:B------:R-:W-:Y:S05]  /*153f0*/  BRA `(.L_x_727) ;  /* 0xffffffdc00247947 */ /* 0x000fea000383ffff */
.L_x_646:
[----:B------:R-:W-:Y:S01]  /*15400*/  BSSY B0, `(.L_x_728) ;  /* 0x0000008000007945 */ /* 0x000fe20003800000 */
[----:B0-----:R-:W-:Y:S01]  /*15410*/  IMAD.MOV.U32 R13, RZ, RZ, R16 ;  /* 0x000000ffff0d7224 */ /* 0x001fe200078e0010 */
[----:B------:R-:W-:Y:S01]  /*15420*/  MOV R12, RZ ;  /* 0x000000ff000c7202 */ /* 0x000fe20000000f00 */
[----:B--2---:R-:W-:Y:S02]  /*15430*/  IMAD.MOV.U32 R11, RZ, RZ, 0x1f ;  /* 0x0000001fff0b7424 */ /* 0x004fe400078e00ff */
[----:B------:R-:W-:-:S07]  /*15440*/  IMAD.MOV.U32 R15, RZ, RZ, -0x1 ;  /* 0xffffffffff0f7424 */ /* 0x000fce00078e00ff */
[----:B-1-3--:R-:W-:Y:S05]  /*15450*/  WARPSYNC.COLLECTIVE R15, `(.L_x_729) ;  /* 0x000000000f087348 */ /* 0x00afea0003c00000 */
[----:B------:R0:W2:Y:S02]  /*15460*/  SHFL.IDX P6, R14, R13, R12, R11 ;  /* 0x0000000c0d0e7389 */ /* 0x0000a400000c000b */
[----:B0123--:R-:W-:Y:S01]  /*15470*/  ENDCOLLECTIVE ;  /* 0x000000000000791b */ /* 0x00ffe20003800000 */
.L_x_729:
[----:B------:R-:W-:Y:S05]  /*15480*/  BSYNC B0 ;  /* 0x0000000000007941 */ /* 0x000fea0003800000 */
.L_x_728:
[----:B------:R-:W-:Y:S01]  /*15490*/  MOV R13, R16 ;  /* 0x00000010000d7202 */ /* 0x000fe20000000f00 */
[----:B------:R-:W-:Y:S02]  /*154a0*/  IMAD.MOV.U32 R12, RZ, RZ, 0x1 ;  /* 0x00000001ff0c7424 */ /* 0x000fe400078e00ff */
[----:B------:R-:W-:Y:S02]  /*154b0*/  IMAD.MOV.U32 R11, RZ, RZ, 0x1f ;  /* 0x0000001fff0b7424 */ /* 0x000fe400078e00ff */
[----:B------:R-:W-:Y:S02]  /*154c0*/  IMAD.MOV.U32 R15, RZ, RZ, -0x1 ;  /* 0xffffffffff0f7424 */ /* 0x000fe400078e00ff */
[----:B------:R-:W-:-:S07]  /*154d0*/  IMAD.MOV.U32 R4, RZ, RZ, R14 ;  /* 0x000000ffff047224 */ /* 0x000fce00078e000e */
[----:B------:R-:W-:Y:S05]  /*154e0*/  WARPSYNC.COLLECTIVE R15, `(.L_x_730) ;  /* 0x000000000f087348 */ /* 0x000fea0003c00000 */
[----:B------:R0:W1:Y:S02]  /*154f0*/  SHFL.IDX P6, R14, R13, R12, R11 ;  /* 0x0000000c0d0e7389 */ /* 0x00006400000c000b */
[----:B01----:R-:W-:Y:S01]  /*15500*/  ENDCOLLECTIVE ;  /* 0x000000000000791b */ /* 0x003fe20003800000 */
.L_x_730:
[----:B------:R-:W-:Y:S01]  /*15510*/  MOV R6, R14 ;  /* 0x0000000e00067202 */ /* 0x000fe20000000f00 */
[----:B------:R-:W-:Y:S06]  /*15520*/  BRA `(.L_x_731) ;  /* 0xffffffe000647947 */ /* 0x000fec000383ffff */
.L_x_649:
[----:B------:R-:W-:Y:S01]  /*15530*/  BSSY B0, `(.L_x_732) ;  /* 0x0000008000007945 */ /* 0x000fe20003800000 */
[----:B-----5:R-:W-:Y:S01]  /*15540*/  IMAD.MOV.U32 R13, RZ, RZ, R17 ;  /* 0x000000ffff0d7224 */ /* 0x020fe200078e0011 */
[----:B------:R-:W-:Y:S01]  /*15550*/  MOV R15, 0xffffffff ;  /* 0xffffffff000f7802 */ /* 0x000fe20000000f00 */
[----:B------:R-:W-:Y:S02]  /*15560*/  IMAD.MOV.U32 R12, RZ, RZ, 0x1 ;  /* 0x00000001ff0c7424 */ /* 0x000fe400078e00ff */
[----:B--2---:R-:W-:-:S07]  /*15570*/  IMAD.MOV.U32 R11, RZ, RZ, RZ ;  /* 0x000000ffff0b7224 */ /* 0x004fce00078e00ff */
[----:B0--34-:R-:W-:Y:S05]  /*15580*/  WARPSYNC.COLLECTIVE R15, `(.L_x_733) ;  /* 0x000000000f087348 */ /* 0x019fea0003c00000 */
[----:B------:R1:W2:Y:S02]  /*15590*/  SHFL.UP P6, R14, R13, R12, R11 ;  /* 0x0400000c0d0e7389 */ /* 0x0002a400000c000b */
[----:B01234-:R-:W-:Y:S01]  /*155a0*/  ENDCOLLECTIVE ;  /* 0x000000000000791b */ /* 0x01ffe20003800000 */
.L_x_733:
[----:B------:R-:W-:Y:S05]  /*155b0*/  BSYNC B0 ;  /* 0x0000000000007941 */ /* 0x000fea0003800000 */
.L_x_732:
        /* <DEDUP_REMOVED lines=10> */
.L_x_734:
        /* <DEDUP_REMOVED lines=8> */
.L_x_735:
        /* <DEDUP_REMOVED lines=8> */
.L_x_736:
        /* <DEDUP_REMOVED lines=8> */
.L_x_737:
[----:B------:R-:W-:Y:S01]  /*157e0*/  MOV R12, 0x1f ;  /* 0x0000001f000c7802 */ /* 0x000fe20000000f00 */
[----:B------:R-:W-:Y:S01]  /*157f0*/  IMAD.MOV.U32 R11, RZ, RZ, 0x1f ;  /* 0x0000001fff0b7424 */ /* 0x000fe200078e00ff */
[----:B------:R-:W-:-:S05]  /*15800*/  SEL R2, R14, RZ, P0 ;  /* 0x000000ff0e027207 */ /* 0x000fca0000000000 */
[----:B------:R-:W-:-:S04]  /*15810*/  IMAD.IADD R2, R7, 0x1, R2 ;  /* 0x0000000107027824 */ /* 0x000fc800078e0202 */
[----:B------:R-:W-:-:S07]  /*15820*/  IMAD.MOV.U32 R13, RZ, RZ, R2 ;  /* 0x000000ffff0d7224 */ /* 0x000fce00078e0002 */
[----:B------:R-:W-:Y:S05]  /*15830*/  WARPSYNC.COLLECTIVE R15, `(.L_x_738) ;  /* 0x000000000f087348 */ /* 0x000fea0003c00000 */
[----:B------:R0:W1:Y:S02]  /*15840*/  SHFL.IDX P6, R14, R13, R12, R11 ;  /* 0x0000000c0d0e7389 */ /* 0x00006400000c000b */
[----:B01----:R-:W-:Y:S01]  /*15850*/  ENDCOLLECTIVE ;  /* 0x000000000000791b */ /* 0x003fe20003800000 */
.L_x_738:
[----:B------:R-:W-:Y:S05]  /*15860*/  BRA `(.L_x_739) ;  /* 0xffffffe000287947 */ /* 0x000fea000383ffff */
.L_x_654:
[----:B------:R-:W-:Y:S01]  /*15870*/  BSSY B0, `(.L_x_740) ;  /* 0x0000008000007945 */ /* 0x000fe20003800000 */
[----:B-----5:R-:W-:Y:S01]  /*15880*/  IMAD.MOV.U32 R13, RZ, RZ, R17 ;  /* 0x000000ffff0d7224 */ /* 0x020fe200078e0011 */
[----:B------:R-:W-:Y:S01]  /*15890*/  MOV R12, 0x1 ;  /* 0x00000001000c7802 */ /* 0x000fe20000000f00 */
[----:B--2---:R-:W-:Y:S02]  /*158a0*/  IMAD.MOV.U32 R11, RZ, RZ, RZ ;  /* 0x000000ffff0b7224 */ /* 0x004fe400078e00ff */
[----:B------:R-:W-:-:S07]  /*158b0*/  IMAD.MOV.U32 R15, RZ, RZ, -0x1 ;  /* 0xffffffffff0f7424 */ /* 0x000fce00078e00ff */
[----:B0-----:R-:W-:Y:S05]  /*158c0*/  WARPSYNC.COLLECTIVE R15, `(.L_x_741) ;  /* 0x000000000f087348 */ /* 0x001fea0003c00000 */
[----:B------:R1:W2:Y:S02]  /*158d0*/  SHFL.UP P6, R14, R13, R12, R11 ;  /* 0x0400000c0d0e7389 */ /* 0x0002a400000c000b */
[----:B012---:R-:W-:Y:S01]  /*158e0*/  ENDCOLLECTIVE ;  /* 0x000000000000791b */ /* 0x007fe20003800000 */
.L_x_741:
[----:B------:R-:W-:Y:S05]  /*158f0*/  BSYNC B0 ;  /* 0x0000000000007941 */ /* 0x000fea0003800000 */
.L_x_740:
[----:B------:R-:W-:Y:S01]  /*15900*/  ISETP.NE.AND P0, PT, R8, RZ, PT ;  /* 0x000000ff0800720c */ /* 0x000fe20003f05270 */
[----:B------:R-:W-:Y:S01]  /*15910*/  IMAD.MOV.U32 R12, RZ, RZ, 0x2 ;  /* 0x00000002ff0c7424 */ /* 0x000fe200078e00ff */
[----:B------:R-:W-:Y:S01]  /*15920*/  MOV R15, 0xffffffff ;  /* 0xffffffff000f7802 */ /* 0x000fe20000000f00 */
[----:B------:R-:W-:Y:S01]  /*15930*/  IMAD.MOV.U32 R11, RZ, RZ, RZ ;  /* 0x000000ffff0b7224 */ /* 0x000fe200078e00ff */
[----:B------:R-:W-:Y:S02]  /*15940*/  SEL R14, R14, RZ, P0 ;  /* 0x000000ff0e0e7207 */ /* 0x000fe40000000000 */
[----:B------:R-:W-:Y:S02]  /*15950*/  ISETP.GE.U32.AND P0, PT, R8, 0x2, PT ;  /* 0x000000020800780c */ /* 0x000fe40003f06070 */
[----:B------:R-:W-:-:S11]  /*15960*/  IADD3 R13, R17, R14, RZ ;  /* 0x0000000e110d7210 */ /* 0x000fd60007ffe0ff */
[----:B------:R-:W-:Y:S05]  /*15970*/  WARPSYNC.COLLECTIVE R15, `(.L_x_742) ;  /* 0x000000000f087348 */ /* 0x000fea0003c00000 */
[----:B------:R0:W1:Y:S02]  /*15980*/  SHFL.UP P6, R14, R13, R12, R11 ;  /* 0x0400000c0d0e7389 */ /* 0x00006400000c000b */
[----:B01----:R-:W-:Y:S01]  /*15990*/  ENDCOLLECTIVE ;  /* 0x000000000000791b */ /* 0x003fe20003800000 */
.L_x_742:
        /* <DEDUP_REMOVED lines=8> */
.L_x_743:
        /* <DEDUP_REMOVED lines=8> */
.L_x_744:
        /* <DEDUP_REMOVED lines=8> */
.L_x_745:
        /* <DEDUP_REMOVED lines=8> */
.L_x_746:
[----:B------:R-:W-:Y:S05]  /*15ba0*/  BRA `(.L_x_747) ;  /* 0xffffffe0000c7947 */ /* 0x000fea000383ffff */
.L_x_656:
[----:B------:R-:W-:Y:S01]  /*15bb0*/  BSSY B0, `(.L_x_748) ;  /* 0x0000006000007945 */ /* 0x000fe20003800000 */
[----:B------:R-:W-:Y:S01]  /*15bc0*/  PLOP3.LUT P6, PT, P6, PT, PT, 0x8, 0x0 ;  /* 0x000000000000781c */ /* 0x000fe200037ce170 */
[----:B------:R-:W-:-:S12]  /*15bd0*/  IMAD.MOV.U32 R15, RZ, RZ, -0x1 ;  /* 0xffffffffff0f7424 */ /* 0x000fd800078e00ff */
[----:B0-2---:R-:W-:Y:S05]  /*15be0*/  WARPSYNC.COLLECTIVE R15, `(.L_x_749) ;  /* 0x000000000f087348 */ /* 0x005fea0003c00000 */
[----:B------:R-:W-:Y:S01]  /*15bf0*/  VOTE.ANY R14, PT, P6 ;  /* 0x00000000000e7806 */ /* 0x000fe200030e0100 */
[----:B0-2---:R-:W-:Y:S06]  /*15c00*/  ENDCOLLECTIVE ;  /* 0x000000000000791b */ /* 0x005fec0003800000 */
.L_x_749:
[----:B------:R-:W-:Y:S05]  /*15c10*/  BSYNC B0 ;  /* 0x0000000000007941 */ /* 0x000fea0003800000 */
.L_x_748:
[----:B------:R-:W-:Y:S01]  /*15c20*/  MOV R3, R14 ;  /* 0x0000000e00037202 */ /* 0x000fe20000000f00 */
[----:B------:R-:W-:Y:S01]  /*15c30*/  IMAD.MOV.U32 R13, RZ, RZ, R17 ;  /* 0x000000ffff0d7224 */ /* 0x000fe200078e0011 */
[----:B------:R-:W-:Y:S01]  /*15c40*/  MOV R11, 0x1f ;  /* 0x0000001f000b7802 */ /* 0x000fe20000000f00 */
[----:B------:R-:W-:Y:S01]  /*15c50*/  IMAD.MOV.U32 R15, RZ, RZ, -0x1 ;  /* 0xffffffffff0f7424 */ /* 0x000fe200078e00ff */
[----:B------:R-:W0:Y:S02]  /*15c60*/  POPC R5, R3 ;  /* 0x0000000300057309 */ /* 0x000e240000000000 */
[----:B0-----:R-:W-:-:S07]  /*15c70*/  IMAD.MOV.U32 R12, RZ, RZ, R5 ;  /* 0x000000ffff0c7224 */ /* 0x001fce00078e0005 */
[----:B------:R-:W-:Y:S05]  /*15c80*/  WARPSYNC.COLLECTIVE R15, `(.L_x_750) ;  /* 0x000000000f087348 */ /* 0x000fea0003c00000 */
[----:B------:R0:W1:Y:S02]  /*15c90*/  SHFL.IDX P6, R14, R13, R12, R11 ;  /* 0x0000000c0d0e7389 */ /* 0x00006400000c000b */
[----:B01----:R-:W-:Y:S01]  /*15ca0*/  ENDCOLLECTIVE ;  /* 0x000000000000791b */ /* 0x003fe20003800000 */
.L_x_750:
[----:B------:R-:W-:Y:S01]  /*15cb0*/  IMAD.MOV.U32 R17, RZ, RZ, R14 ;  /* 0x000000ffff117224 */ /* 0x000fe200078e000e */
[----:B------:R-:W-:Y:S06]  /*15cc0*/  BRA `(.L_x_751) ;  /* 0xffffffdc00fc7947 */ /* 0x000fec000383ffff */
.L_x_658:
[----:B------:R-:W-:Y:S01]  /*15cd0*/  BSSY B0, `(.L_x_752) ;  /* 0x0000007000007945 */ /* 0x000fe20003800000 */
[----:B------:R-:W-:Y:S01]  /*15ce0*/  MOV R13, R2 ;  /* 0x00000002000d7202 */ /* 0x000fe20000000f00 */
[----:B--2---:R-:W-:Y:S02]  /*15cf0*/  IMAD.MOV.U32 R11, RZ, RZ, 0x1f ;  /* 0x0000001fff0b7424 */ /* 0x004fe400078e00ff */
[----:B------:R-:W-:-:S07]  /*15d00*/  IMAD.MOV.U32 R15, RZ, RZ, -0x1 ;  /* 0xffffffffff0f7424 */ /* 0x000fce00078e00ff */
[----:B01-3--:R-:W-:Y:S05]  /*15d10*/  WARPSYNC.COLLECTIVE R15, `(.L_x_753) ;  /* 0x000000000f087348 */ /* 0x00bfea0003c00000 */
[----:B------:R2:W4:Y:S02]  /*15d20*/  SHFL.IDX P6, R14, R13, R12, R11 ;  /* 0x0000000c0d0e7389 */ /* 0x00052400000c000b */
[----:B01234-:R-:W-:Y:S01]  /*15d30*/  ENDCOLLECTIVE ;  /* 0x000000000000791b */ /* 0x01ffe20003800000 */
.L_x_753:
[----:B------:R-:W-:Y:S05]  /*15d40*/  BSYNC B0 ;  /* 0x0000000000007941 */ /* 0x000fea0003800000 */
.L_x_752:
[----:B------:R-:W-:Y:S05]  /*15d50*/  BRA `(.L_x_657) ;  /* 0xffffffdc00f47947 */ /* 0x000fea000383ffff */
.L_x_662:
[----:B0-----:R0:W1:Y:S02]  /*15d60*/  SYNCS.PHASECHK.TRANS64.TRYWAIT P0, [R0+URZ+0x28c20], R3 ;  /* 0x028c2003000075a7 */ /* 0x001064000800017f */
[----:B-1----:R-:W-:Y:S05]  /*15d70*/  @!P0 NANOSLEEP.SYNCS 0x989680 ;  /* 0x009896800000895d */ /* 0x002fea0003900000 */
[----:B------:R-:W1:Y:S02]  /*15d80*/  @!P0 SYNCS.PHASECHK.TRANS64 P0, [R0+URZ+0x28c20], R3 ;  /* 0x028c2003000085a7 */ /* 0x000e64000800007f */
[----:B-1----:R-:W-:Y:S05]  /*15d90*/  @!P0 BRA `(.L_x_662) ;  /* 0xfffffffc00f08947 */ /* 0x002fea000383ffff */
[----:B------:R-:W-:Y:S05]  /*15da0*/  BRA `(.L_x_754) ;  /* 0xffffffe000d87947 */ /* 0x000fea000383ffff */
.L_x_663:
[----:B------:R-:W1:Y:S01]  /*15db0*/  S2R R2, SR_TID.X ;  /* 0x0000000000027919 */ /* 0x000e620000002100 */
[----:B------:R-:W-:Y:S01]  /*15dc0*/  BSSY B0, `(.L_x_755) ;  /* 0x000000a000007945 */ /* 0x000fe20003800000 */
[----:B------:R-:W-:Y:S01]  /*15dd0*/  IMAD.MOV.U32 R12, RZ, RZ, RZ ;  /* 0x000000ffff0c7224 */ /* 0x000fe200078e00ff */
[----:B------:R-:W-:Y:S01]  /*15de0*/  MOV R15, 0xffffffff ;  /* 0xffffffff000f7802 */ /* 0x000fe20000000f00 */
[----:B--2---:R-:W-:Y:S01]  /*15df0*/  IMAD.MOV.U32 R11, RZ, RZ, 0x1f ;  /* 0x0000001fff0b7424 */ /* 0x004fe200078e00ff */
[----:B-1----:R-:W-:-:S04]  /*15e00*/  SHF.R.U32.HI R2, RZ, 0x5, R2 ;  /* 0x00000005ff027819 */ /* 0x002fc80000011602 */
[----:B------:R-:W-:-:S04]  /*15e10*/  LOP3.LUT R2, R2, 0x3, RZ, 0xc0, !PT ;  /* 0x0000000302027812 */ /* 0x000fc800078ec0ff */
[----:B------:R-:W-:-:S07]  /*15e20*/  MOV R13, R2 ;  /* 0x00000002000d7202 */ /* 0x000fce0000000f00 */
[----:B0-----:R-:W-:Y:S05]  /*15e30*/  WARPSYNC.COLLECTIVE R15, `(.L_x_756) ;  /* 0x000000000f087348 */ /* 0x001fea0003c00000 */
[----:B------:R1:W2:Y:S02]  /*15e40*/  SHFL.IDX P6, R14, R13, R12, R11 ;  /* 0x0000000c0d0e7389 */ /* 0x0002a400000c000b */
[----:B012---:R-:W-:Y:S01]  /*15e50*/  ENDCOLLECTIVE ;  /* 0x000000000000791b */ /* 0x007fe20003800000 */
.L_x_756:
[----:B------:R-:W-:Y:S05]  /*15e60*/  BSYNC B0 ;  /* 0x0000000000007941 */ /* 0x000fea0003800000 */
.L_x_755:
[----:B------:R-:W-:Y:S05]  /*15e70*/  BRA `(.L_x_757) ;  /* 0xffffffe000c07947 */ /* 0x000fea000383ffff */
.L_x_664:
[----:B------:R-:W-:Y:S01]  /*15e80*/  BSSY B0, `(.L_x_758) ;  /* 0x0000006000007945 */ /* 0x000fe20003800000 */
[----:B------:R-:W-:-:S07]  /*15e90*/  IMAD.MOV.U32 R15, RZ, RZ, -0x1 ;  /* 0xffffffffff0f7424 */ /* 0x000fce00078e00ff */
[----:B012---:R-:W-:Y:S05]  /*15ea0*/  WARPSYNC.COLLECTIVE R15, `(.L_x_759) ;  /* 0x000000000f0c7348 */ /* 0x007fea0003c00000 */
[----:B------:R-:W-:Y:S02]  /*15eb0*/  ELECT P6, UR62, PT ;  /* 0x00000000003e782f */ /* 0x000fe400038c0000 */
[----:B------:R-:W-:Y:S01]  /*15ec0*/  MOV R14, UR62 ;  /* 0x0000003e000e7c02 */ /* 0x000fe20008000f00 */
[----:B012---:R-:W-:Y:S10]  /*15ed0*/  ENDCOLLECTIVE ;  /* 0x000000000000791b */ /* 0x007ff40003800000 */
.L_x_759:
[----:B------:R-:W-:Y:S05]  /*15ee0*/  BSYNC B0 ;  /* 0x0000000000007941 */ /* 0x000fea0003800000 */
.L_x_758:
[----:B------:R-:W-:Y:S05]  /*15ef0*/  BRA `(.L_x_760) ;  /* 0xffffffe000b47947 */ /* 0x000fea000383ffff */
.L_x_666:
[----:B0-----:R0:W1:Y:S02]  /*15f00*/  SYNCS.PHASECHK.TRANS64.TRYWAIT P0, [R6+URZ], R5 ;  /* 0x00000005060075a7 */ /* 0x001064000800017f */
[----:B-1----:R-:W-:Y:S05]  /*15f10*/  @!P0 NANOSLEEP.SYNCS 0x989680 ;  /* 0x009896800000895d */ /* 0x002fea0003900000 */
[----:B------:R-:W1:Y:S02]  /*15f20*/  @!P0 SYNCS.PHASECHK.TRANS64 P0, [R6+URZ], R5 ;  /* 0x00000005060085a7 */ /* 0x000e64000800007f */
[----:B-1----:R-:W-:Y:S05]  /*15f30*/  @!P0 BRA `(.L_x_666) ;  /* 0xfffffffc00f08947 */ /* 0x002fea000383ffff */
[----:B------:R-:W-:Y:S05]  /*15f40*/  BRA `(.L_x_761) ;  /* 0xffffffe000f07947 */ /* 0x000fea000383ffff */
.L_x_667:
[----:B-1----:R1:W3:Y:S02]  /*15f50*/  SYNCS.PHASECHK.TRANS64.TRYWAIT P0, [R7+URZ], R2 ;  /* 0x00000002070075a7 */ /* 0x0022e4000800017f */
[----:B---3--:R-:W-:Y:S05]  /*15f60*/  @!P0 NANOSLEEP.SYNCS 0x989680 ;  /* 0x009896800000895d */ /* 0x008fea0003900000 */
[----:B------:R-:W3:Y:S02]  /*15f70*/  @!P0 SYNCS.PHASECHK.TRANS64 P0, [R7+URZ], R2 ;  /* 0x00000002070085a7 */ /* 0x000ee4000800007f */
[----:B---3--:R-:W-:Y:S05]  /*15f80*/  @!P0 BRA `(.L_x_667) ;  /* 0xfffffffc00f08947 */ /* 0x008fea000383ffff */
[----:B------:R-:W-:Y:S05]  /*15f90*/  BRA `(.L_x_762) ;  /* 0xffffffe000e47947 */ /* 0x000fea000383ffff */
.L_x_669:
[----:B---3--:R3:W4:Y:S02]  /*15fa0*/  SYNCS.PHASECHK.TRANS64.TRYWAIT P0, [R4+URZ], R5 ;  /* 0x00000005040075a7 */ /* 0x008724000800017f */
[----:B----4-:R-:W-:Y:S05]  /*15fb0*/  @!P0 NANOSLEEP.SYNCS 0x989680 ;  /* 0x009896800000895d */ /* 0x010fea0003900000 */
[----:B------:R-:W4:Y:S02]  /*15fc0*/  @!P0 SYNCS.PHASECHK.TRANS64 P0, [R4+URZ], R5 ;  /* 0x00000005040085a7 */ /* 0x000f24000800007f */
[----:B----4-:R-:W-:Y:S05]  /*15fd0*/  @!P0 BRA `(.L_x_669) ;  /* 0xfffffffc00f08947 */ /* 0x010fea000383ffff */
[----:B------:R-:W-:Y:S05]  /*15fe0*/  BRA `(.L_x_763) ;  /* 0xffffffe000ec7947 */ /* 0x000fea000383ffff */
.L_x_764:
        /* <DEDUP_REMOVED lines=9> */
.L_x_4552:


//--------------------- .text._ZN7cutlass13device_kernelIN5flash11enable_sm90INS1_16FlashAttnFwdSm90INS1_25CollectiveMainloopFwdSm90ILi2EN4cute5tupleIJNS5_1CILi1EEES8_S8_EEENS6_IJNS7_ILi64EEESA_SA_EEELi512ENS_6half_tEfNS_4arch4Sm90ELb0ELb0ELb0ELb1ELb0ELb0ELb1ELb0ELb0ELb0ELb0ELb0EEENS1_21CollectiveEpilogueFwdINS6_IJSA_NS7_ILi512EEESA_EEES9_SC_SE_Li256ELb1ELb0ELb0ELb0EEENS1_36VarlenDynamicPersistentTileSchedulerILi64ELi64ELi256ELi32ELb0ELb0ELb1ELb0ELb1ELb1EEEEEEEEEvNT_6ParamsE --------------------------
	.section	.text._ZN7cutlass13device_kernelIN5flash11enable_sm90INS1_16FlashAttnFwdSm90INS1_25CollectiveMainloopFwdSm90ILi2EN4cute5tupleIJNS5_1CILi1EEES8_S8_EEENS6_IJNS7_ILi64EEESA_SA_EEELi512ENS_6half_tEfNS_4arch4Sm90ELb0ELb0ELb0ELb1ELb0ELb0ELb1ELb0ELb0ELb0ELb0ELb0EEENS1_21CollectiveEpilogueFwdINS6_IJSA_NS7_ILi512EEESA_EEES9_SC_SE_Li256ELb1ELb0ELb0ELb0EEENS1_36VarlenDynamicPersistentTileSchedulerILi64ELi64ELi256ELi32ELb0ELb0ELb1ELb0ELb1ELb1EEEEEEEEEvNT_6ParamsE,"ax",@progbits
	.align	128
.text._ZN7cutlass13device_kernelIN5flash11enable_sm90INS1_16FlashAttnFwdSm90INS1_25CollectiveMainloopFwdSm90ILi2EN4cute5tupleIJNS5_1CILi1EEES8_S8_EEENS6_IJNS7_ILi64EEESA_SA_EEELi512ENS_6half_tEfNS_4arch4Sm90ELb0ELb0ELb0ELb1ELb0ELb0ELb1ELb0ELb0ELb0ELb0ELb0EEENS1_21CollectiveEpilogueFwdINS6_IJSA_NS7_ILi512EEESA_EEES9_SC_SE_Li256ELb1ELb0ELb0ELb0EEENS1_36VarlenDynamicPersistentTileSchedulerILi64ELi64ELi256ELi32ELb0ELb0ELb1ELb0ELb1ELb1EEEEEEEEEvNT_6ParamsE:
        .type           _ZN7cutlass13device_kernelIN5flash11enable_sm90INS1_16FlashAttnFwdSm90INS1_25CollectiveMainloopFwdSm90ILi2EN4cute5tupleIJNS5_1CILi1EEES8_S8_EEENS6_IJNS7_ILi64EEESA_SA_EEELi512ENS_6half_tEfNS_4arch4Sm90ELb0ELb0ELb0ELb1ELb0ELb0ELb1ELb0ELb0ELb0ELb0ELb0EEENS1_21CollectiveEpilogueFwdINS6_IJSA_NS7_ILi512EEESA_EEES9_SC_SE_Li256ELb1ELb0ELb0ELb0EEENS1_36VarlenDynamicPersistentTileSchedulerILi64ELi64ELi256ELi32ELb0ELb0ELb1ELb0ELb1ELb1EEEEEEEEEvNT_6ParamsE,@function
        .size           _ZN7cutlass13device_kernelIN5flash11enable_sm90INS1_16FlashAttnFwdSm90INS1_25CollectiveMainloopFwdSm90ILi2EN4cute5tupleIJNS5_1CILi1EEES8_S8_EEENS6_IJNS7_ILi64EEESA_SA_EEELi512ENS_6half_tEfNS_4arch4Sm90ELb0ELb0ELb0ELb1ELb0ELb0ELb1ELb0ELb0ELb0ELb0ELb0EEENS1_21CollectiveEpilogueFwdINS6_IJSA_NS7_ILi512EEESA_EEES9_SC_SE_Li256ELb1ELb0ELb0ELb0EEENS1_36VarlenDynamicPersistentTileSchedulerILi64ELi64ELi256ELi32ELb0ELb0ELb1ELb0ELb1ELb1EEEEEEEEEvNT_6ParamsE,(.L_x_4553 - _ZN7cutlass13device_kernelIN5flash11enable_sm90INS1_16FlashAttnFwdSm90INS1_25CollectiveMainloopFwdSm90ILi2EN4cute5tupleIJNS5_1CILi1EEES8_S8_EEENS6_IJNS7_ILi64EEESA_SA_EEELi512ENS_6half_tEfNS_4arch4Sm90ELb0ELb0ELb0ELb1ELb0ELb0ELb1ELb0ELb0ELb0ELb0ELb0EEENS1_21CollectiveEpilogueFwdINS6_IJSA_NS7_ILi512EEESA_EEES9_SC_SE_Li256ELb1ELb0ELb0ELb0EEENS1_36VarlenDynamicPersistentTileSchedulerILi64ELi64ELi256ELi32ELb0ELb0ELb1ELb0ELb1ELb1EEEEEEEEEvNT_6ParamsE)
        .other          _ZN7cutlass13device_kernelIN5flash11enable_sm90INS1_16FlashAttnFwdSm90INS1_25CollectiveMainloopFwdSm90ILi2EN4cute5tupleIJNS5_1CILi1EEES8_S8_EEENS6_IJNS7_ILi64EEESA_SA_EEELi512ENS_6half_tEfNS_4arch4Sm90ELb0ELb0ELb0ELb1ELb0ELb0ELb1ELb0ELb0ELb0ELb0ELb0EEENS1_21CollectiveEpilogueFwdINS6_IJSA_NS7_ILi512EEESA_EEES9_SC_SE_Li256ELb1ELb0ELb0ELb0EEENS1_36VarlenDynamicPersistentTileSchedulerILi64ELi64ELi256ELi32ELb0ELb0ELb1ELb0ELb1ELb1EEEEEEEEEvNT_6ParamsE,@"STO_CUDA_ENTRY STV_DEFAULT"
_ZN7cutlass13device_kernelIN5flash11enable_sm90INS1_16FlashAttnFwdSm90INS1_25CollectiveMainloopFwdSm90ILi2EN4cute5tupleIJNS5_1CILi1EEES8_S8_EEENS6_IJNS7_ILi64EEESA_SA_EEELi512ENS_6half_tEfNS_4arch4Sm90ELb0ELb0ELb0ELb1ELb0ELb0ELb1ELb0ELb0ELb0ELb0ELb0EEENS1_21CollectiveEpilogueFwdINS6_IJSA_NS7_ILi512EEESA_EEES9_SC_SE_Li256ELb1ELb0ELb0ELb0EEENS1_36VarlenDynamicPersistentTileSchedulerILi64ELi64ELi256ELi32ELb0ELb0ELb1ELb0ELb1ELb1EEEEEEEEEvNT_6ParamsE:
        /* <DEDUP_REMOVED lines=22> */
[----:B0-----:R-:W-:Y:S01]  /*0160*/  NOP ;  /* 0x0000000000007918 */ /* 0x001fe20000000000 */
.L_x_766:
[----:B------:R-:W-:Y:S05]  /*0170*/  BSYNC B0 ;  /* 0x0000000000007941 */ /* 0x000fea0003800000 */
.L_x_765:
        /* <DEDUP_REMOVED lines=12> */
[----:B------:R-:W-:Y:S01]  /*0240*/  VOTEU.ANY UP2, P0 ;  /* 0x00000000003f7886 */ /* 0x000fe20000040100 */
        /* <DEDUP_REMOVED lines=8> */
[----:B-1----:R0:W1:Y:S01]  /*02d0*/  @UP0 SYNCS.EXCH.64 URZ, [UR8+0x38800], UR4 ;  /* 0x03880004083f05b2 */ /* 0x0020620008000100 */
[----:B------:R0:W2:Y:S05]  /*02e0*/  @UP1 SYNCS.EXCH.64 URZ, [UR8+0x38810], UR4 ;  /* 0x03881004083f15b2 */ /* 0x0000aa0008000100 */
[----:B------:R0:W3:Y:S02]  /*02f0*/  @UP2 SYNCS.EXCH.64 URZ, [UR8+0x38820], UR6 ;  /* 0x03882006083f25b2 */ /* 0x0000e40008000100 */
        /* <DEDUP_REMOVED lines=13> */
[----:B------:R0:W0:Y:S01]  /*03d0*/  SYNCS.EXCH.64 URZ, [UR6+0x38848], UR4 ;  /* 0x03884804063f75b2 */ /* 0x0000220008000100 */
[----:B------:R-:W-:Y:S01]  /*03e0*/  NOP ;  /* 0x0000000000007918 */ /* 0x000fe20000000000 */
.L_x_767:
        /* <DEDUP_REMOVED lines=22> */
.L_x_768:
        /* <DEDUP_REMOVED lines=18> */
.L_x_769:
        /* <DEDUP_REMOVED lines=22> */
.L_x_770:
        /* <DEDUP_REMOVED lines=22> */
.L_x_771:
[----:B------:R-:W-:Y:S01]  /*0930*/  ISETP.NE.AND P0, PT, R3, RZ, PT ;  /* 0x000000ff0300720c */ /* 0x000fe20003f05270 */
[----:B------:R-:W-:Y:S01]  /*0940*/  NOP ;  /* 0x0000000000007918 */ /* 0x000fe20000000000 */
[----:B01234-:R-:W-:Y:S11]  /*0950*/  BAR.SYNC.DEFER_BLOCKING 0x0 ;  /* 0x0000000000007b1d */ /* 0x01fff60000010000 */
[----:B------:R-:W-:Y:S05]  /*0960*/  @!P0 BRA `(.L_x_772) ;  /* 0x000000a800c48947 */ /* 0x000fea0003800000 */
.L_x_773:
        /* <DEDUP_REMOVED lines=22> */
[----:B------:R-:W-:Y:S01]  /*0ad0*/  UMOV UR36, URZ ;  /* 0x0000003f00247c82 */ /* 0x000fe20008000000 */
[----:B------:R-:W-:Y:S01]  /*0ae0*/  UMOV UR41, URZ ;  /* 0x0000003f00297c82 */ /* 0x000fe20008000000 */
[----:B------:R-:W-:-:S04]  /*0af0*/  SHF.R.S32.HI R0, RZ, 0x1f, R191 ;  /* 0x0000001fff007819 */ /* 0x000fc800000114bf */
[CC--:B------:R-:W-:Y:S02]  /*0b00*/  LEA.HI R2, R0.reuse, R191.reuse, RZ, 0x4 ;  /* 0x000000bf00027211 */ /* 0x0c0fe400078f20ff */
[----:B------:R-:W-:Y:S02]  /*0b10*/  LEA.HI R6, R0, R191, RZ, 0x5 ;  /* 0x000000bf00067211 */ /* 0x000fe400078f28ff */
[----:B------:R-:W-:Y:S02]  /*0b20*/  SHF.R.S32.HI R3, RZ, 0x4, R2 ;  /* 0x00000004ff037819 */ /* 0x000fe40000011402 */
[----:B------:R-:W-:Y:S02]  /*0b30*/  SHF.R.S32.HI R12, RZ, 0x5, R6 ;  /* 0x00000005ff0c7819 */ /* 0x000fe40000011406 */
[C---:B------:R-:W-:Y:S02]  /*0b40*/  LEA.HI R5, R2.reuse, R3, RZ, 0x1 ;  /* 0x0000000302057211 */ /* 0x040fe400078f08ff */
[----:B------:R-:W-:-:S02]  /*0b50*/  LOP3.LUT R2, R2, 0xfffffff0, RZ, 0xc0, !PT ;  /* 0xfffffff002027812 */ /* 0x000fc400078ec0ff */
[----:B------:R-:W-:Y:S02]  /*0b60*/  LOP3.LUT R8, R5, 0x1ffffffe, RZ, 0xc0, !PT ;  /* 0x1ffffffe05087812 */ /* 0x000fe400078ec0ff */
[----:B------:R-:W-:Y:S01]  /*0b70*/  SHF.R.S32.HI R5, RZ, 0x1f, R6 ;  /* 0x0000001fff057819 */ /* 0x000fe20000011406 */
[----:B------:R-:W-:Y:S01]  /*0b80*/  IMAD.IADD R6, R191, 0x1, -R2 ;  /* 0x00000001bf067824 */ /* 0x000fe200078e0a02 */
[----:B------:R-:W-:Y:S01]  /*0b90*/  LEA.HI R4, R0, R191, RZ, 0x7 ;  /* 0x000000bf00047211 */ /* 0x000fe200078f38ff */
[----:B------:R-:W-:Y:S01]  /*0ba0*/  IMAD.IADD R9, R3, 0x1, -R8 ;  /* 0x0000000103097824 */ /* 0x000fe200078e0a08 */
[----:B------:R-:W-:Y:S02]  /*0bb0*/  LEA.HI R5, R5, R12, RZ, 0x2 ;  /* 0x0000000c05057211 */ /* 0x000fe400078f10ff */
[----:B------:R-:W-:Y:S02]  /*0bc0*/  SHF.R.S32.HI R3, RZ, 0x1f, R6 ;  /* 0x0000001fff037819 */ /* 0x000fe40000011406 */
[----:B------:R-:W-:-:S02]  /*0bd0*/  SHF.R.S32.HI R189, RZ, 0x7, R4 ;  /* 0x00000007ffbd7819 */ /* 0x000fc40000011404 */
[----:B------:R-:W-:Y:S02]  /*0be0*/  LOP3.LUT R7, R5, 0x3ffffc, RZ, 0xc0, !PT ;  /* 0x003ffffc05077812 */ /* 0x000fe400078ec0ff */
[----:B------:R-:W-:Y:S01]  /*0bf0*/  LEA.HI R5, R3, R6, RZ, 0x3 ;  /* 0x0000000603057211 */ /* 0x000fe200078f18ff */
[----:B------:R-:W-:Y:S01]  /*0c00*/  IMAD R11, R189, 0x100, R6 ;  /* 0x00000100bd0b7824 */ /* 0x000fe200078e0206 */
[----:B------:R-:W-:Y:S02]  /*0c10*/  IADD3 R8, R12, -R7, RZ ;  /* 0x800000070c087210 */ /* 0x000fe40007ffe0ff */
[C---:B------:R-:W-:Y:S01]  /*0c20*/  LOP3.LUT R7, R5.reuse, 0xfffffff8, RZ, 0xc0, !PT ;  /* 0xfffffff805077812 */ /* 0x040fe200078ec0ff */
[----:B------:R-:W-:Y:S01]  /*0c30*/  IMAD.SHL.U32 R10, R5, 0x40, RZ ;  /* 0x00000040050a7824 */ /* 0x000fe200078e00ff */
[----:B------:R-:W-:Y:S01]  /*0c40*/  LOP3.LUT R2, R4, 0xffffff80, RZ, 0xc0, !PT ;  /* 0xffffff8004027812 */ /* 0x000fe200078ec0ff */
[----:B------:R-:W-:Y:S01]  /*0c50*/  IMAD R190, R8, 0x10, R11 ;  /* 0x0000001008be7824 */ /* 0x000fe200078e020b */
[----:B------:R-:W-:Y:S01]  /*0c60*/  SHF.L.U32 R9, R9, 0x3, RZ ;  /* 0x0000000309097819 */ /* 0x000fe200000006ff */
[----:B------:R-:W-:Y:S01]  /*0c70*/  IMAD.IADD R8, R6, 0x1, -R7 ;  /* 0x0000000106087824 */ /* 0x000fe200078e0a07 */
[----:B------:R-:W-:Y:S01]  /*0c80*/  LOP3.LUT R11, R10, 0x7ffffe00, RZ, 0xc0, !PT ;  /* 0x7ffffe000a0b7812 */ /* 0x000fe200078ec0ff */
[----:B------:R-:W-:Y:S01]  /*0c90*/  IMAD.IADD R2, R191, 0x1, -R2 ;  /* 0x00000001bf027824 */ /* 0x000fe200078e0a02 */
[----:B------:R-:W-:Y:S01]  /*0ca0*/  LEA.HI R0, R0, R191, RZ, 0x3 ;  /* 0x000000bf00007211 */ /* 0x000fe200078f18ff */
[C---:B------:R-:W-:Y:S01]  /*0cb0*/  IMAD.SHL.U32 R10, R8.reuse, 0x40, RZ ;  /* 0x00000040080a7824 */ /* 0x040fe200078e00ff */
[----:B------:R-:W-:Y:S01]  /*0cc0*/  R2P PR, R8, 0x6 ;  /* 0x0000000608007804 */ /* 0x000fe20000000000 */
[----:B------:R-:W-:Y:S01]  /*0cd0*/  IMAD.U32 R190, R190, 0x40, R9 ;  /* 0x00000040bebe7824 */ /* 0x000fe200078e0009 */
[----:B------:R-:W-:Y:S01]  /*0ce0*/  SHF.R.S32.HI R3, RZ, 0x1f, R2 ;  /* 0x0000001fff037819 */ /* 0x000fe20000011402 */
[----:B------:R-:W-:Y:S01]  /*0cf0*/  IMAD R11, R12, 0x400, R11 ;  /* 0x000004000c0b7824 */ /* 0x000fe200078e020b */
[----:B------:R-:W-:-:S02]  /*0d00*/  LOP3.LUT R10, R10, 0x1c0, RZ, 0xc0, !PT ;  /* 0x000001c00a0a7812 */ /* 0x000fc400078ec0ff */
[----:B------:R-:W-:Y:S02]  /*0d10*/  LEA.HI R5, R3, R2, RZ, 0x2 ;  /* 0x0000000203057211 */ /* 0x000fe400078f10ff */
[----:B------:R-:W-:Y:S02]  /*0d20*/  LOP3.LUT R9, R10, 0x8, R9, 0xf8, !PT ;  /* 0x000000080a097812 */ /* 0x000fe400078ef809 */
[--C-:B------:R-:W-:Y:S02]  /*0d30*/  SHF.R.S32.HI R6, RZ, 0x2, R5.reuse ;  /* 0x00000002ff067819 */ /* 0x100fe40000011405 */
[----:B------:R-:W-:Y:S02]  /*0d40*/  SHF.R.S32.HI R7, RZ, 0x1f, R5 ;  /* 0x0000001fff077819 */ /* 0x000fe40000011405 */
[----:B------:R-:W-:Y:S02]  /*0d50*/  SHF.R.U32.HI R10, RZ, 0x3, R10 ;  /* 0x00000003ff0a7819 */ /* 0x000fe4000001160a */
[----:B------:R-:W-:-:S02]  /*0d60*/  LEA.HI R7, R7, R6, RZ, 0x3 ;  /* 0x0000000607077211 */ /* 0x000fc400078f18ff */
[----:B------:R-:W-:Y:S02]  /*0d70*/  LOP3.LUT R10, R9, R10, RZ, 0x3c, !PT ;  /* 0x0000000a090a7212 */ /* 0x000fe400078e3cff */
[----:B------:R-:W-:Y:S02]  /*0d80*/  LEA.HI R3, R3, R2, RZ, 0x5 ;  /* 0x0000000203037211 */ /* 0x000fe400078f28ff */
[----:B------:R-:W-:Y:S01]  /*0d90*/  LOP3.LUT R7, R7, 0xfffffff8, RZ, 0xc0, !PT ;  /* 0xfffffff807077812 */ /* 0x000fe200078ec0ff */
[----:B------:R-:W-:Y:S01]  /*0da0*/  IMAD.IADD R10, R11, 0x1, R10 ;  /* 0x000000010b0a7824 */ /* 0x000fe200078e020a */
[----:B------:R-:W-:Y:S02]  /*0db0*/  SHF.R.S32.HI R3, RZ, 0x5, R3 ;  /* 0x00000005ff037819 */ /* 0x000fe40000011403 */
[----:B------:R-:W-:Y:S01]  /*0dc0*/  LEA.HI R4, R4, R189, RZ, 0x1 ;  /* 0x000000bd04047211 */ /* 0x000fe200078f08ff */
[----:B------:R-:W-:Y:S01]  /*0dd0*/  IMAD.IADD R6, R6, 0x1, -R7 ;  /* 0x0000000106067824 */ /* 0x000fe200078e0a07 */
[----:B------:R-:W-:Y:S01]  /*0de0*/  LEA R184, R10, UR37, 0x1 ;  /* 0x000000250ab87c11 */ /* 0x000fe2000f8e08ff */
[----:B------:R-:W-:Y:S01]  /*0df0*/  IMAD.MOV.U32 R7, RZ, RZ, R15 ;  /* 0x000000ffff077224 */ /* 0x000fe200078e000f */
[----:B------:R-:W-:Y:S01]  /*0e00*/  LOP3.LUT R5, R5, 0x7ffffffc, RZ, 0xc0, !PT ;  /* 0x7ffffffc05057812 */ /* 0x000fe200078ec0ff */
[----:B------:R-:W-:Y:S01]  /*0e10*/  IMAD R17, R3, 0x10, R6 ;  /* 0x0000001003117824 */ /* 0x000fe200078e0206 */
        /* <DEDUP_REMOVED lines=8> */
[----:B------:R-:W-:Y:S01]  /*0ea0*/  MOV R5, R13 ;  /* 0x0000000d00057202 */ /* 0x000fe20000000f00 */
[C---:B------:R-:W-:Y:S01]  /*0eb0*/  @P1 VIADD R185, R187.reuse, 0xffffffe0 ;  /* 0xffffffe0bbb91836 */ /* 0x040fe20000000000 */
[----:B------:R-:W-:Y:S01]  /*0ec0*/  IADD3 R187, R187, R186, RZ ;  /* 0x000000babbbb7210 */ /* 0x000fe20007ffe0ff */
[----:B------:R-:W-:Y:S01]  /*0ed0*/  IMAD.MOV.U32 R2, RZ, RZ, RZ ;  /* 0x000000ffff027224 */ /* 0x000fe200078e00ff */
[----:B------:R-:W-:Y:S01]  /*0ee0*/  SHF.R.S32.HI R18, RZ, 0x3, R0 ;  /* 0x00000003ff127819 */ /* 0x000fe20000011400 */
[----:B------:R-:W-:-:S02]  /*0ef0*/  IMAD.SHL.U32 R16, R6, 0x8, RZ ;  /* 0x0000000806107824 */ /* 0x000fc400078e00ff */
[----:B------:R-:W-:Y:S02]  /*0f00*/  IMAD.SHL.U32 R23, R4, 0x100, RZ ;  /* 0x0000010004177824 */ /* 0x000fe400078e00ff */
[----:B------:R-:W-:Y:S02]  /*0f10*/  IMAD.SHL.U32 R22, R22, 0x2, RZ ;  /* 0x0000000216167824 */ /* 0x000fe400078e00ff */
[----:B------:R-:W-:-:S07]  /*0f20*/  IMAD.IADD R186, R186, 0x1, R185 ;  /* 0x00000001baba7824 */ /* 0x000fce00078e02b9 */
.L_x_812:
[----:B0-2---:R-:W0:Y:S01]  /*0f30*/  LDC.64 R8, c[0x0][0xd60] ;  /* 0x00035800ff087b82 */ /* 0x005e220000000a00 */
[----:B------:R-:W-:Y:S01]  /*0f40*/  ULDC.64 UR10, c[0x0][0x208] ;  /* 0x00008200000a7ab9 */ /* 0x000fe20000000a00 */
        /* <DEDUP_REMOVED lines=8> */
[----:B------:R-:W-:Y:S01]  /*0fd0*/  PLOP3.LUT P0, PT, PT, PT, UP0, 0x80, 0x0 ;  /* 0x000000000000781c */ /* 0x000fe20003f0f008 */
[----:B------:R-:W-:Y:S01]  /*0fe0*/  UMOV UR39, UR5 ;  /* 0x0000000500277c82 */ /* 0x000fe20008000000 */
        /* <DEDUP_REMOVED lines=22> */
[----:B-1-3--:R-:W-:Y:S05]  /*1150*/  @P0 BRA `(.L_x_774) ;  /* 0x0000000000300947 */ /* 0x00afea0003800000 */
[----:B------:R-:W-:Y:S02]  /*1160*/  ULDC.64 UR4, c[0x0][0xb00] ;  /* 0x0002c00000047ab9 */ /* 0x000fe40000000a00 */
[----:B------:R-:W-:-:S04]  /*1170*/  ISETP.NE.U32.AND P0, PT, RZ, UR4, PT ;  /* 0x00000004ff007c0c */ /* 0x000fc8000bf05070 */
[----:B------:R-:W-:-:S13]  /*1180*/  ISETP.NE.AND.EX P0, PT, RZ, UR5, PT, P0 ;  /* 0x00000005ff007c0c */ /* 0x000fda000bf05300 */
[----:B------:R-:W-:Y:S05]  /*1190*/  @!P0 BRA `(.L_x_774) ;  /* 0x0000000000208947 */ /* 0x000fea0003800000 */
[----:B------:R-:W-:Y:S01]  /*11a0*/  ULDC.64 UR4, c[0x0][0xb00] ;  /* 0x0002c00000047ab9 */ /* 0x000fe20000000a00 */
[----:B------:R-:W-:Y:S01]  /*11b0*/  ULDC.64 UR6, c[0x0][0x208] ;  /* 0x0000820000067ab9 */ /* 0x000fe20000000a00 */
[----:B------:R-:W-:-:S06]  /*11c0*/  UIMAD.WIDE UR4, UR38, 0x4, UR4 ;  /* 0x00000004260478a5 */ /* 0x000fcc000f8e0204 */
[----:B0-----:R-:W-:Y:S02]  /*11d0*/  IMAD.U32 R6, RZ, RZ, UR4 ;  /* 0x00000004ff067e24 */ /* 0x001fe4000f8e00ff */
[----:B------:R-:W-:-:S05]  /*11e0*/  IMAD.U32 R7, RZ, RZ, UR5 ;  /* 0x00000005ff077e24 */ /* 0x000fca000f8e00ff */
[----:B-----5:R-:W2:Y:S04]  /*11f0*/  LDG.E R152, desc[UR6][R6.64] ;  /* 0x0000000606987981 */ /* 0x020ea8000c1e1900 */
[----:B------:R-:W2:Y:S02]  /*1200*/  LDG.E R9, desc[UR6][R6.64+0x4] ;  /* 0x0000040606097981 */ /* 0x000ea4000c1e1900 */
[----:B--2---:R-:W-:-:S07]  /*1210*/  IMAD.IADD R152, R9, 0x1, -R152 ;  /* 0x0000000109987824 */ /* 0x004fce00078e0a98 */
.L_x_774:
[----:B------:R-:W2:Y:S01]  /*1220*/  LDL R4, [R1] ;  /* 0x0000000001047983 */ /* 0x000ea20000100800 */
[----:B-----5:R-:W-:Y:S01]  /*1230*/  IMAD.IADD R152, R152, 0x1, -R3 ;  /* 0x0000000198987824 */ /* 0x020fe200078e0a03 */
[----:B------:R-:W-:Y:S01]  /*1240*/  CS2R R150, SRZ ;  /* 0x0000000000967805 */ /* 0x000fe2000001ff00 */
[----:B------:R-:W-:Y:S01]  /*1250*/  IMAD.MOV.U32 R188, RZ, RZ, R5 ;  /* 0x000000ffffbc7224 */ /* 0x000fe200078e0005 */
[----:B------:R-:W-:Y:S01]  /*1260*/  CS2R R148, SRZ ;  /* 0x0000000000947805 */ /* 0x000fe2000001ff00 */
[----:B------:R-:W-:Y:S01]  /*1270*/  IMAD.MOV.U32 R176, RZ, RZ, RZ ;  /* 0x000000ffffb07224 */ /* 0x000fe200078e00ff */
[----:B------:R-:W-:Y:S01]  /*1280*/  IADD3 R0, R152, 0x3f, RZ ;  /* 0x0000003f98007810 */ /* 0x000fe20007ffe0ff */
[----:B------:R-:W-:Y:S01]  /*1290*/  IMAD.MOV.U32 R175, RZ, RZ, RZ ;  /* 0x000000ffffaf7224 */ /* 0x000fe200078e00ff */
[----:B------:R-:W-:Y:S02]  /*12a0*/  CS2R R144, SRZ ;  /* 0x0000000000907805 */ /* 0x000fe4000001ff00 */
[----:B------:R-:W-:-:S02]  /*12b0*/  CS2R R142, SRZ ;  /* 0x00000000008e7805 */ /* 0x000fc4000001ff00 */
[----:B------:R-:W-:Y:S02]  /*12c0*/  SHF.R.S32.HI R3, RZ, 0x1f, R0 ;  /* 0x0000001fff037819 */ /* 0x000fe40000011400 */
[----:B------:R-:W-:Y:S02]  /*12d0*/  CS2R R140, SRZ ;  /* 0x00000000008c7805 */ /* 0x000fe4000001ff00 */
[----:B------:R-:W-:Y:S02]  /*12e0*/  CS2R R138, SRZ ;  /* 0x00000000008a7805 */ /* 0x000fe4000001ff00 */
[----:B------:R-:W-:Y:S02]  /*12f0*/  CS2R R136, SRZ ;  /* 0x0000000000887805 */ /* 0x000fe4000001ff00 */
[----:B------:R-:W-:Y:S01]  /*1300*/  LEA.HI R174, R3, R0, RZ, 0x6 ;  /* 0x0000000003ae7211 */ /* 0x000fe200078f30ff */
[----:B------:R-:W-:Y:S01]  /*1310*/  IMAD.MOV.U32 R3, RZ, RZ, RZ ;  /* 0x000000ffff037224 */ /* 0x000fe200078e00ff */
        /* <DEDUP_REMOVED lines=23> */
[----:B------:R-:W-:Y:S02]  /*1490*/  MOV R153, RZ ;  /* 0x000000ff00997202 */ /* 0x000fe40000000f00 */
        /* <DEDUP_REMOVED lines=33> */
[----:B0-----:R-:W-:-:S02]  /*16b0*/  CS2R R8, SRZ ;  /* 0x0000000000087805 */ /* 0x001fc4000001ff00 */
[----:B------:R-:W-:Y:S02]  /*16c0*/  SHF.R.S32.HI R174, RZ, 0x6, R174 ;  /* 0x00000006ffae7819 */ /* 0x000fe400000114ae */
[----:B--2---:R-:W-:-:S13]  /*16d0*/  ISETP.NE.AND P0, PT, R4, 0x1, PT ;  /* 0x000000010400780c */ /* 0x004fda0003f05270 */
[----:B------:R-:W-:Y:S05]  /*16e0*/  @!P0 BRA `(.L_x_775) ;  /* 0x0000001400d48947 */ /* 0x000fea0003800000 */
[----:B------:R-:W-:Y:S02]  /*16f0*/  ISETP.GE.AND P1, PT, R152, 0x1, PT ;  /* 0x000000019800780c */ /* 0x000fe40003f26270 */
[----:B------:R-:W-:-:S11]  /*1700*/  PLOP3.LUT P0, PT, PT, PT, PT, 0x80, 0x0 ;  /* 0x000000000000781c */ /* 0x000fd60003f0f070 */
[----:B------:R-:W-:Y:S05]  /*1710*/  @!P1 BRA `(.L_x_776) ;  /* 0x0000007000f09947 */ /* 0x000fea0003800000 */
[----:B------:R-:W0:Y:S01]  /*1720*/  SHFL.IDX PT, R4, R189, RZ, 0x1f ;  /* 0x00001fffbd047589 */ /* 0x000e2200000e0000 */
[----:B------:R-:W-:Y:S01]  /*1730*/  UMOV UR7, 0x40000040 ;  /* 0x4000004000077882 */ /* 0x000fe20000000000 */
[----:B------:R-:W-:Y:S01]  /*1740*/  UMOV UR9, 0x40000040 ;  /* 0x4000004000097882 */ /* 0x000fe20000000000 */
[----:B------:R-:W-:Y:S01]  /*1750*/  UMOV UR11, 0x40000040 ;  /* 0x40000040000b7882 */ /* 0x000fe20000000000 */
[----:B------:R-:W-:Y:S01]  /*1760*/  BAR.SYNC.DEFER_BLOCKING 0xe, 0x100 ;  /* 0x0384000000007b1d */ /* 0x000fe20000010000 */
[----:B------:R-:W-:-:S05]  /*1770*/  ISETP.GE.AND P0, PT, R152, 0x41, PT ;  /* 0x000000419800780c */ /* 0x000fca0003f06270 */
[----:B------:R-:W-:Y:S01]  /*1780*/  UMOV UR13, 0x40000040 ;  /* 0x40000040000d7882 */ /* 0x000fe20000000000 */
[----:B------:R-:W-:Y:S01]  /*1790*/  UMOV UR15, 0x40000040 ;  /* 0x40000040000f7882 */ /* 0x000fe20000000000 */
[----:B------:R-:W-:Y:S01]  /*17a0*/  UMOV UR17, 0x40000040 ;  /* 0x4000004000117882 */ /* 0x000fe20000000000 */
[----:B------:R-:W-:Y:S01]  /*17b0*/  UMOV UR19, 0x40000040 ;  /* 0x4000004000137882 */ /* 0x000fe20000000000 */
[----:B------:R-:W1:Y:S01]  /*17c0*/  S2R R6, SR_TID.X ;  /* 0x0000000000067919 */ /* 0x000e620000002100 */
[----:B0-----:R-:W-:Y:S01]  /*17d0*/  R2UR UR4, R4 ;  /* 0x00000000040472ca */ /* 0x001fe200000e0000 */
[----:B------:R-:W-:Y:S01]  /*17e0*/  IMAD.U32 R4, RZ, RZ, UR36 ;  /* 0x00000024ff047e24 */ /* 0x000fe2000f8e00ff */
[----:B------:R-:W-:-:S11]  /*17f0*/  WARPGROUP.ARRIVE ;  /* 0x00000000000079c5 */ /* 0x000fd60000000000 */
[----:B------:R-:W-:-:S04]  /*1800*/  ULEA.HI UR5, UR4, UR4, URZ, 0x1 ;  /* 0x0000000404057291 */ /* 0x000fc8000f8f083f */
[----:B------:R-:W-:-:S04]  /*1810*/  ULOP3.LUT UR5, UR5, 0x1fffe, URZ, 0xc0, !UPT ;  /* 0x0001fffe05057892 */ /* 0x000fc8000f8ec03f */
[----:B------:R-:W-:Y:S01]  /*1820*/  UIADD3 UR5, UR4, -UR5, URZ ;  /* 0x8000000504057290 */ /* 0x000fe2000fffe03f */
[----:B-1----:R-:W-:Y:S01]  /*1830*/  LOP3.LUT R5, R6, 0x7f, RZ, 0xc0, !PT ;  /* 0x0000007f06057812 */ /* 0x002fe200078ec0ff */
[----:B------:R-:W-:Y:S02]  /*1840*/  UIADD3 UR4, UR37, 0x36400, URZ ;  /* 0x0003640025047890 */ /* 0x000fe4000fffe03f */
[----:B------:R-:W-:Y:S01]  /*1850*/  ULEA UR5, UR5, UR37, 0xf ;  /* 0x0000002505057291 */ /* 0x000fe2000f8e783f */
[----:B------:R-:W-:Y:S01]  /*1860*/  ISETP.NE.AND P1, PT, R5, RZ, PT ;  /* 0x000000ff0500720c */ /* 0x000fe20003f25270 */
[----:B------:R-:W-:Y:S02]  /*1870*/  USHF.R.U32.HI UR4, URZ, 0x4, UR4 ;  /* 0x000000043f047899 */ /* 0x000fe40008011604 */
[----:B------:R-:W-:Y:S02]  /*1880*/  UIADD3 UR5, UR5, 0x400, URZ ;  /* 0x0000040005057890 */ /* 0x000fe4000fffe03f */
[----:B------:R-:W-:-:S02]  /*1890*/  ULOP3.LUT UR4, UR4, 0x3fff, URZ, 0xc0, !UPT ;  /* 0x00003fff04047892 */ /* 0x000fc4000f8ec03f */
[----:B------:R-:W-:Y:S02]  /*18a0*/  USHF.R.U32.HI UR5, URZ, 0x4, UR5 ;  /* 0x000000043f057899 */ /* 0x000fe40008011605 */
[----:B------:R-:W-:Y:S02]  /*18b0*/  ULOP3.LUT UR4, UR4, 0x10000, URZ, 0xfc, !UPT ;  /* 0x0001000004047892 */ /* 0x000fe4000f8efc3f */
[----:B------:R-:W-:Y:S02]  /*18c0*/  ULOP3.LUT UR5, UR5, 0x3fff, URZ, 0xc0, !UPT ;  /* 0x00003fff05057892 */ /* 0x000fe4000f8ec03f */
[----:B------:R-:W-:Y:S01]  /*18d0*/  UIADD3 UR8, UR4, 0x2, URZ ;  /* 0x0000000204087890 */ /* 0x000fe2000fffe03f */
[----:B------:R-:W-:Y:S01]  /*18e0*/  @!P1 LEA R4, R4, UR37, 0x3 ;  /* 0x0000002504049c11 */ /* 0x000fe2000f8e18ff */
[----:B------:R-:W-:Y:S02]  /*18f0*/  ULOP3.LUT UR20, UR5, 0x2000000, URZ, 0xfc, !UPT ;  /* 0x0200000005147892 */ /* 0x000fe4000f8efc3f */
[----:B------:R-:W-:-:S02]  /*1900*/  UIADD3 UR12, UR4, 0x4, URZ ;  /* 0x00000004040c7890 */ /* 0x000fc4000fffe03f */
[----:B------:R-:W-:Y:S01]  /*1910*/  ULEA UR6, UR36, UR20, 0xc ;  /* 0x0000001424067291 */ /* 0x000fe2000f8e603f */
[----:B------:R-:W-:Y:S01]  /*1920*/  @!P1 VIADD R4, R4, 0x38860 ;  /* 0x0003886004049836 */ /* 0x000fe20000000000 */
[----:B------:R-:W-:Y:S01]  /*1930*/  UMOV UR5, 0x40000040 ;  /* 0x4000004000057882 */ /* 0x000fe20000000000 */
[----:B------:R-:W-:Y:S02]  /*1940*/  UIADD3 UR16, UR4, 0x6, URZ ;  /* 0x0000000604107890 */ /* 0x000fe4000fffe03f */
[----:B------:R-:W-:Y:S01]  /*1950*/  UIADD3 UR10, UR6, 0x80, URZ ;  /* 0x00000080060a7890 */ /* 0x000fe2000fffe03f */
[----:B------:R-:W-:Y:S01]  /*1960*/  @!P1 PRMT R4, RZ, 0x654, R4 ;  /* 0x00000654ff049816 */ /* 0x000fe20000000004 */
[----:B------:R-:W-:Y:S02]  /*1970*/  UIADD3 UR14, UR6, 0x100, URZ ;  /* 0x00000100060e7890 */ /* 0x000fe4000fffe03f */
[----:B------:R-:W-:Y:S01]  /*1980*/  HGMMA.64x256x16.F32 R24, gdesc[UR4].tnspB, RZ, !UPT, gsb0 ;  /* 0x43e00000041879f0 */ /* 0x000fe2000c0008ff */
[----:B------:R-:W-:-:S02]  /*1990*/  UIADD3 UR18, UR6, 0x180, URZ ;  /* 0x0000018006127890 */ /* 0x000fc4000fffe03f */
        /* <DEDUP_REMOVED lines=16> */
[----:B------:R-:W-:-:S07]  /*1aa0*/  VIADD R174, R174, 0xfffffffe ;  /* 0xfffffffeaeae7836 */ /* 0x000fce0000000000 */
.L_x_778:
[----:B------:R-:W-:Y:S01]  /*1ab0*/  BAR.SYNC.DEFER_BLOCKING 0xe, 0x100 ;  /* 0x0384000000007b1d */ /* 0x000fe20000010000 */
[----:B01----:R-:W-:Y:S01]  /*1ac0*/  IMAD.U32 R4, RZ, RZ, UR36 ;  /* 0x00000024ff047e24 */ /* 0x003fe2000f8e00ff */
[----:B------:R-:W-:Y:S01]  /*1ad0*/  UIADD3 UR36, UR36, 0x1, URZ ;  /* 0x0000000124247890 */ /* 0x000fe2000fffe03f */
[C---:B------:R-:W-:Y:S01]  /*1ae0*/  ISETP.GT.AND P0, PT, R174.reuse, RZ, PT ;  /* 0x000000ffae00720c */ /* 0x040fe20003f04270 */
[----:B------:R-:W-:Y:S02]  /*1af0*/  VIADD R174, R174, 0xffffffff ;  /* 0xffffffffaeae7836 */ /* 0x000fe40000000000 */
[----:B------:R-:W-:Y:S01]  /*1b00*/  LEA R4, R4, R17, 0x6 ;  /* 0x0000001104047211 */ /* 0x000fe200078e30ff */
[----:B------:R-:W-:Y:S01]  /*1b10*/  UISETP.NE.AND UP0, UPT, UR36, 0x2, UPT ;  /* 0x000000022400788c */ /* 0x000fe2000bf05270 */
[----:B------:R-:W-:Y:S02]  /*1b20*/  UMOV UR7, 0x40000040 ;  /* 0x4000004000077882 */ /* 0x000fe40000000000 */
[----:B------:R-:W-:Y:S01]  /*1b30*/  LEA R4, R4, UR37, 0x2 ;  /* 0x0000002504047c11 */ /* 0x000fe2000f8e10ff */
[----:B------:R-:W-:Y:S01]  /*1b40*/  USEL UR36, UR36, URZ, UP0 ;  /* 0x0000003f24247287 */ /* 0x000fe20008000000 */
[----:B------:R-:W-:Y:S01]  /*1b50*/  UMOV UR11, 0x40000040 ;  /* 0x40000040000b7882 */ /* 0x000fe20000000000 */
[----:B------:R-:W-:-:S02]  /*1b60*/  UMOV UR15, 0x40000040 ;  /* 0x40000040000f7882 */ /* 0x000fc40000000000 */
[----:B------:R-:W-:Y:S01]  /*1b70*/  ULEA UR6, UR36, UR20, 0xc ;  /* 0x0000001424067291 */ /* 0x000fe2000f8e603f */
[----:B------:R-:W-:-:S03]  /*1b80*/  UMOV UR19, 0x40000040 ;  /* 0x4000004000137882 */ /* 0x000fc60000000000 */
[----:B------:R-:W-:Y:S02]  /*1b90*/  UIADD3 UR10, UR6, 0x80, URZ ;  /* 0x00000080060a7890 */ /* 0x000fe4000fffe03f */
[----:B------:R-:W-:Y:S02]  /*1ba0*/  UIADD3 UR14, UR6, 0x100, URZ ;  /* 0x00000100060e7890 */ /* 0x000fe4000fffe03f */
[----:B------:R-:W-:Y:S01]  /*1bb0*/  UIADD3 UR18, UR6, 0x180, URZ ;  /* 0x0000018006127890 */ /* 0x000fe2000fffe03f */
[----:B------:R-:W0:Y:S04]  /*1bc0*/  LDS R5, [R4+0x38400] ;  /* 0x0384000004057984 */ /* 0x000e280000000800 */
[----:B------:R1:W2:Y:S02]  /*1bd0*/  LDS R6, [R4+0x38420] ;  /* 0x0384200004067984 */ /* 0x0002a40000000800 */
[----:B-1----:R-:W-:-:S05]  /*1be0*/  IMAD.U32 R4, RZ, RZ, UR36 ;  /* 0x00000024ff047e24 */ /* 0x002fca000f8e00ff */
[----:B------:R-:W-:-:S05]  /*1bf0*/  @!P1 LEA R4, R4, UR37, 0x3 ;  /* 0x0000002504049c11 */ /* 0x000fca000f8e18ff */
[----:B------:R-:W-:-:S05]  /*1c00*/  @!P1 VIADD R4, R4, 0x38860 ;  /* 0x0003886004049836 */ /* 0x000fca0000000000 */
[----:B------:R-:W-:Y:S01]  /*1c10*/  @!P1 PRMT R4, RZ, 0x654, R4 ;  /* 0x00000654ff049816 */ /* 0x000fe20000000004 */
        /* <DEDUP_REMOVED lines=127> */
[----:B------:R-:W-:-:S06]  /*2410*/  FMUL.FTZ R151, R151, R6 ;  /* 0x0000000697977220 */ /* 0x000fcc0000410000 */
[----:B------:R-:W-:-:S06]  /*2420*/  WARPGROUP.ARRIVE ;  /* 0x00000000000079c5 */ /* 0x000fcc0000000000 */
[----:B------:R-:W-:Y:S01]  /*2430*/  HGMMA.64x256x16.F32 R24, gdesc[UR4].tnspB, R24, gsb0 ;  /* 0x43e00000041879f0 */ /* 0x000fe20008000818 */
[----:B------:R-:W-:-:S06]  /*2440*/  USEL UR6, URZ, 0x1, UP0 ;  /* 0x000000013f067887 */ /* 0x000fcc0008000000 */
[----:B------:R-:W-:Y:S01]  /*2450*/  LOP3.LUT R2, R2, UR6, RZ, 0x3c, !PT ;  /* 0x0000000602027c12 */ /* 0x000fe2000f8e3cff */
[----:B------:R-:W-:Y:S02]  /*2460*/  WARPGROUP.DEPBAR.LE gsb0, 0x0 ;  /* 0x00008000000079c5 */ /* 0x000fe40000010000 */
[----:B------:R-:W-:-:S15]  /*2470*/  WARPGROUP.ARRIVE ;  /* 0x00000000000079c5 */ /* 0x000fde0000000000 */
[----:B------:R-:W-:-:S03]  /*2480*/  NOP ;  /* 0x0000000000007918 */ /* 0x000fc60000000000 */
        /* <DEDUP_REMOVED lines=13> */
.L_x_777:
[----:B------:R-:W-:Y:S01]  /*2560*/  BAR.SYNC.DEFER_BLOCKING 0xe, 0x100 ;  /* 0x0384000000007b1d */ /* 0x000fe20000010000 */
[----:B01----:R-:W-:Y:S01]  /*2570*/  IMAD.U32 R4, RZ, RZ, UR36 ;  /* 0x00000024ff047e24 */ /* 0x003fe2000f8e00ff */
[----:B------:R-:W-:Y:S01]  /*2580*/  UIADD3 UR36, UR36, 0x1, URZ ;  /* 0x0000000124247890 */ /* 0x000fe2000fffe03f */
[----:B------:R-:W-:Y:S02]  /*2590*/  PLOP3.LUT P0, PT, PT, PT, PT, 0x8, 0x0 ;  /* 0x000000000000781c */ /* 0x000fe40003f0e170 */
[----:B------:R-:W-:Y:S01]  /*25a0*/  IMAD R4, R4, 0x40, R17 ;  /* 0x0000004004047824 */ /* 0x000fe200078e0211 */
[----:B------:R-:W-:-:S04]  /*25b0*/  UISETP.NE.AND UP0, UPT, UR36, 0x2, UPT ;  /* 0x000000022400788c */ /* 0x000fc8000bf05270 */
[----:B------:R-:W-:Y:S01]  /*25c0*/  LEA R6, R4, UR37, 0x2 ;  /* 0x0000002504067c11 */ /* 0x000fe2000f8e10ff */
[----:B------:R-:W-:Y:S02]  /*25d0*/  USEL UR4, URZ, 0x1, UP0 ;  /* 0x000000013f047887 */ /* 0x000fe40008000000 */
[----:B------:R-:W-:-:S04]  /*25e0*/  USEL UR36, UR36, URZ, UP0 ;  /* 0x0000003f24247287 */ /* 0x000fc80008000000 */
[----:B------:R-:W-:Y:S01]  /*25f0*/  LOP3.LUT R2, R2, UR4, RZ, 0x3c, !PT ;  /* 0x0000000402027c12 */ /* 0x000fe2000f8e3cff */
[----:B------:R-:W0:Y:S04]  /*2600*/  LDS R5, [R6+0x38400] ;  /* 0x0384000006057984 */ /* 0x000e280000000800 */
[----:B------:R-:W1:Y:S01]  /*2610*/  LDS R4, [R6+0x38420] ;  /* 0x0384200006047984 */ /* 0x000e620000000800 */
[-C--:B0-----:R-:W-:Y:S01]  /*2620*/  FMUL.FTZ R14, R40, R5.reuse ;  /* 0x00000005280e7220 */ /* 0x081fe20000410000 */
[-C--:B------:R-:W-:Y:S01]  /*2630*/  FMUL.FTZ R169, R24, R5.reuse ;  /* 0x0000000518a97220 */ /* 0x080fe20000410000 */
[-C--:B------:R-:W-:Y:S01]  /*2640*/  FMUL.FTZ R8, R25, R5.reuse ;  /* 0x0000000519087220 */ /* 0x080fe20000410000 */
[-C--:B------:R-:W-:Y:S01]  /*2650*/  FMUL.FTZ R20, R28, R5.reuse ;  /* 0x000000051c147220 */ /* 0x080fe20000410000 */
        /* <DEDUP_REMOVED lines=126> */
.L_x_775:
        /* <DEDUP_REMOVED lines=19> */
[----:B------:R-:W-:Y:S01]  /*2f70*/  MOV R4, UR4 ;  /* 0x0000000400047c02 */ /* 0x000fe20008000f00 */
[----:B------:R0:W1:Y:S01]  /*2f80*/  LDC.64 R14, c[0x4][R0] ;  /* 0x01000000000e7b82 */ /* 0x0000620000000a00 */
[----:B------:R-:W-:Y:S01]  /*2f90*/  IMAD.U32 R5, RZ, RZ, UR5 ;  /* 0x00000005ff057e24 */ /* 0x000fe2000f8e00ff */
[----:B------:R-:W-:Y:S01]  /*2fa0*/  ULDC.64 UR4, c[0x4][0x90] ;  /* 0x0100240000047ab9 */ /* 0x000fe20000000a00 */
[----:B------:R-:W-:Y:S01]  /*2fb0*/  IMAD.U32 R10, RZ, RZ, UR6 ;  /* 0x00000006ff0a7e24 */ /* 0x000fe2000f8e00ff */
[----:B------:R-:W-:Y:S01]  /*2fc0*/  MOV R8, 0x70 ;  /* 0x0000007000087802 */ /* 0x000fe20000000f00 */
[----:B------:R-:W-:Y:S02]  /*2fd0*/  IMAD.U32 R6, RZ, RZ, UR4 ;  /* 0x00000004ff067e24 */ /* 0x000fe4000f8e00ff */
[----:B------:R-:W-:-:S02]  /*2fe0*/  IMAD.U32 R7, RZ, RZ, UR5 ;  /* 0x00000005ff077e24 */ /* 0x000fc4000f8e00ff */
[----:B------:R-:W-:Y:S02]  /*2ff0*/  IMAD.U32 R11, RZ, RZ, UR7 ;  /* 0x00000007ff0b7e24 */ /* 0x000fe4000f8e00ff */
[----:B------:R-:W-:Y:S02]  /*3000*/  IMAD.MOV.U32 R12, RZ, RZ, 0x1 ;  /* 0x00000001ff0c7424 */ /* 0x000fe400078e00ff */
[----:B0-----:R-:W-:-:S07]  /*3010*/  IMAD.MOV.U32 R13, RZ, RZ, RZ ;  /* 0x000000ffff0d7224 */ /* 0x001fce00078e00ff */
[----:B------:R-:W-:-:S07]  /*3020*/  LEPC R20, `(.L_x_779) ;  /* 0x000000001014794e */ /* 0x000fce0000000000 */
[----:B-1----:R-:W-:Y:S05]  /*3030*/  CALL.ABS.NOINC R14 ;  /* 0x000000000e007343 */ /* 0x002fea0003c00000 */
.L_x_779:
[----:B------:R-:W2:Y:S01]  /*3040*/  LDL R20, [R1] ;  /* 0x0000000001147983 */ /* 0x000ea20000100800 */
[----:B------:R-:W-:-:S04]  /*3050*/  ULEA.HI UR4, UR41, UR41, URZ, 0x1 ;  /* 0x0000002929047291 */ /* 0x000fc8000f8f083f */
[----:B------:R-:W-:-:S04]  /*3060*/  ULOP3.LUT UR4, UR4, 0xfffffffe, URZ, 0xc0, !UPT ;  /* 0xfffffffe04047892 */ /* 0x000fc8000f8ec03f */
[----:B------:R-:W-:-:S06]  /*3070*/  UIADD3 UR4, UR41, -UR4, URZ ;  /* 0x8000000429047290 */ /* 0x000fcc000fffe03f */
[----:B------:R-:W-:-:S05]  /*3080*/  IMAD.U32 R4, RZ, RZ, UR4 ;  /* 0x00000004ff047e24 */ /* 0x000fca000f8e00ff */
[----:B------:R-:W-:-:S04]  /*3090*/  SHF.L.U32 R4, R4, 0x1f, RZ ;  /* 0x0000001f04047819 */ /* 0x000fc800000006ff */
[----:B------:R-:W0:Y:S01]  /*30a0*/  SYNCS.PHASECHK.TRANS64.TRYWAIT P1, [UR37+0x38800], R4 ;  /* 0x03880004ff0075a7 */ /* 0x000e220008020165 */
[----:B--2---:R-:W-:Y:S01]  /*30b0*/  ISETP.NE.AND P0, PT, R20, RZ, PT ;  /* 0x000000ff1400720c */ /* 0x004fe20003f05270 */
[----:B0-----:R-:W-:-:S12]  /*30c0*/  @!P1 BRA `(.L_x_780) ;  /* 0x000000d4001c9947 */ /* 0x001fd80003800000 */
.L_x_894:
[----:B------:R-:W-:Y:S05]  /*30d0*/  @P0 BRA `(.L_x_781) ;  /* 0x0000000000040947 */ /* 0x000fea0003800000 */
[----:B------:R-:W-:Y:S01]  /*30e0*/  BPT.TRAP 0x1 ;  /* 0x000000040000795c */ /* 0x000fe20000300000 */
.L_x_781:
[----:B0-----:R-:W-:Y:S01]  /*30f0*/  IMAD.U32 R3, RZ, RZ, UR36 ;  /* 0x00000024ff037e24 */ /* 0x001fe2000f8e00ff */
[----:B------:R-:W-:-:S04]  /*3100*/  SHF.L.U32 R6, R2, 0x1f, RZ ;  /* 0x0000001f02067819 */ /* 0x000fc800000006ff */
[----:B------:R-:W-:-:S04]  /*3110*/  LEA R3, R3, UR37, 0x3 ;  /* 0x0000002503037c11 */ /* 0x000fc8000f8e18ff */
[----:B------:R0:W1:Y:S01]  /*3120*/  SYNCS.PHASECHK.TRANS64.TRYWAIT P1, [R3+URZ+0x38830], R6 ;  /* 0x03883006030075a7 */ /* 0x000062000802017f */
[----:B------:R-:W-:Y:S05]  /*3130*/  @P0 BRA `(.L_x_782) ;  /* 0x0000000000040947 */ /* 0x000fea0003800000 */
[----:B------:R-:W-:Y:S01]  /*3140*/  BPT.TRAP 0x1 ;  /* 0x000000040000795c */ /* 0x000fe20000300000 */
.L_x_782:
[----:B-1----:R-:W-:Y:S05]  /*3150*/  @P1 BRA `(.L_x_783) ;  /* 0x0000000000081947 */ /* 0x002fea0003800000 */
[----:B------:R-:W1:Y:S02]  /*3160*/  SYNCS.PHASECHK.TRANS64.TRYWAIT P1, [R3+URZ+0x38830], R6 ;  /* 0x03883006030075a7 */ /* 0x000e64000802017f */
[----:B-1----:R-:W-:Y:S05]  /*3170*/  @!P1 BRA `(.L_x_784) ;  /* 0x000000d400089947 */ /* 0x002fea0003800000 */
.L_x_783:
[----:B------:R-:W-:-:S04]  /*3180*/  UIADD3 UR4, UR37, 0x22400, URZ ;  /* 0x0002240025047890 */ /* 0x000fc8000fffe03f */
[----:B------:R-:W-:-:S04]  /*3190*/  USHF.R.U32.HI UR4, URZ, 0x4, UR4 ;  /* 0x000000043f047899 */ /* 0x000fc80008011604 */
[----:B------:R-:W-:-:S06]  /*31a0*/  ULOP3.LUT UR4, UR4, 0x3fff, URZ, 0xc0, !UPT ;  /* 0x00003fff04047892 */ /* 0x000fcc000f8ec03f */
[----:B------:R-:W-:Y:S01]  /*31b0*/  IMAD.U32 R0, RZ, RZ, UR4 ;  /* 0x00000004ff007e24 */ /* 0x000fe2000f8e00ff */
[----:B------:R-:W-:Y:S05]  /*31c0*/  WARPSYNC.ALL ;  /* 0x0000000000007948 */ /* 0x000fea0003800000 */
[----:B------:R-:W-:-:S04]  /*31d0*/  LOP3.LUT R0, R0, 0x10000, RZ, 0xfc, !PT ;  /* 0x0001000000007812 */ /* 0x000fc800078efcff */
        /* <DEDUP_REMOVED lines=10> */
[----:B------:R-:W-:-:S02]  /*3280*/  UMOV UR17, 0x40000040 ;  /* 0x4000004000117882 */ /* 0x000fc40000000000 */
[----:B------:R-:W-:Y:S02]  /*3290*/  ULEA UR6, UR36, UR6, 0x9 ;  /* 0x0000000624067291 */ /* 0x000fe4000f8e483f */
[----:B------:R-:W-:Y:S02]  /*32a0*/  ULOP3.LUT UR4, UR4, 0x10000, URZ, 0xfc, !UPT ;  /* 0x0001000004047892 */ /* 0x000fe4000f8efc3f */
[----:B------:R-:W-:Y:S02]  /*32b0*/  UIADD3 UR14, UR6, 0x2, URZ ;  /* 0x00000002060e7890 */ /* 0x000fe4000fffe03f */
[----:B------:R-:W-:Y:S02]  /*32c0*/  UIADD3 UR12, UR4, 0x2, URZ ;  /* 0x00000002040c7890 */ /* 0x000fe4000fffe03f */
[----:B------:R-:W-:Y:S02]  /*32d0*/  UIADD3 UR18, UR6, 0x4, URZ ;  /* 0x0000000406127890 */ /* 0x000fe4000fffe03f */
[----:B------:R-:W-:-:S02]  /*32e0*/  UIADD3 UR16, UR4, 0x4, URZ ;  /* 0x0000000404107890 */ /* 0x000fc4000fffe03f */
[----:B------:R-:W-:Y:S01]  /*32f0*/  HGMMA.64x64x16.F32 R24, gdesc[UR4], RZ, !UPT, gsb0 ;  /* 0x00e00000041879f0 */ /* 0x000fe2000c0008ff */
[----:B------:R-:W-:Y:S02]  /*3300*/  UIADD3 UR22, UR6, 0x6, URZ ;  /* 0x0000000606167890 */ /* 0x000fe4000fffe03f */
[----:B------:R-:W-:Y:S01]  /*3310*/  UIADD3 UR20, UR4, 0x6, URZ ;  /* 0x0000000604147890 */ /* 0x000fe2000fffe03f */
[----:B------:R-:W-:Y:S01]  /*3320*/  UMOV UR23, 0x40000040 ;  /* 0x4000004000177882 */ /* 0x000fe20000000000 */
        /* <DEDUP_REMOVED lines=11> */
[----:B------:R-:W2:Y:S02]  /*33e0*/  SYNCS.PHASECHK.TRANS64.TRYWAIT P1, [UR37+0x38810], R4 ;  /* 0x03881004ff0075a7 */ /* 0x000ea40008020165 */
[----:B--2---:R-:W-:Y:S05]  /*33f0*/  @!P1 BRA `(.L_x_785) ;  /* 0x000000d0007c9947 */ /* 0x004fea0003800000 */
.L_x_895:
[----:B------:R-:W-:Y:S05]  /*3400*/  @P0 BRA `(.L_x_786) ;  /* 0x0000000000040947 */ /* 0x000fea0003800000 */
[----:B------:R-:W-:Y:S01]  /*3410*/  BPT.TRAP 0x1 ;  /* 0x000000040000795c */ /* 0x000fe20000300000 */
.L_x_786:
[----:B------:R3:W4:Y:S01]  /*3420*/  SYNCS.PHASECHK.TRANS64.TRYWAIT P1, [R3+URZ+0x38850], R6 ;  /* 0x03885006030075a7 */ /* 0x000722000802017f */
[----:B------:R-:W-:Y:S05]  /*3430*/  @P0 BRA `(.L_x_787) ;  /* 0x0000000000040947 */ /* 0x000fea0003800000 */
[----:B------:R-:W-:Y:S01]  /*3440*/  BPT.TRAP 0x1 ;  /* 0x000000040000795c */ /* 0x000fe20000300000 */
.L_x_787:
[----:B----4-:R-:W-:Y:S05]  /*3450*/  @P1 BRA `(.L_x_788) ;  /* 0x0000000000081947 */ /* 0x010fea0003800000 */
[----:B------:R-:W4:Y:S02]  /*3460*/  SYNCS.PHASECHK.TRANS64.TRYWAIT P1, [R3+URZ+0x38850], R6 ;  /* 0x03885006030075a7 */ /* 0x000f24000802017f */
[----:B----4-:R-:W-:Y:S05]  /*3470*/  @!P1 BRA `(.L_x_789) ;  /* 0x000000d000749947 */ /* 0x010fea0003800000 */
.L_x_788:
[----:B------:R-:W-:Y:S01]  /*3480*/  UIADD3 UR4, UR37, 0x400, URZ ;  /* 0x0000040025047890 */ /* 0x000fe2000fffe03f */
[----:B------:R-:W-:Y:S01]  /*3490*/  WARPGROUP.ARRIVE ;  /* 0x00000000000079c5 */ /* 0x000fe20000000000 */
[----:B------:R-:W-:-:S05]  /*34a0*/  UIADD3 UR5, UR37, 0x26400, URZ ;  /* 0x0002640025057890 */ /* 0x000fca000fffe03f */
[----:B--2---:R-:W2:Y:S01]  /*34b0*/  S2R R4, SR_TID.X ;  /* 0x0000000000047919 */ /* 0x004ea20000002100 */
[----:B------:R-:W-:Y:S01]  /*34c0*/  USHF.R.U32.HI UR4, URZ, 0x4, UR4 ;  /* 0x000000043f047899 */ /* 0x000fe20008011604 */
[----:B------:R-:W-:Y:S01]  /*34d0*/  IMAD R5, R174, -0x40, R152 ;  /* 0xffffffc0ae057824 */ /* 0x000fe200078e0298 */
[----:B------:R-:W-:Y:S01]  /*34e0*/  USHF.R.U32.HI UR5, URZ, 0x4, UR5 ;  /* 0x000000043f057899 */ /* 0x000fe20008011605 */
[----:B------:R-:W5:Y:S01]  /*34f0*/  S2R R57, SR_TID.X ;  /* 0x0000000000397919 */ /* 0x000f620000002100 */
[----:B------:R-:W-:Y:S02]  /*3500*/  ULOP3.LUT UR4, UR4, 0x3fff, URZ, 0xc0, !UPT ;  /* 0x00003fff04047892 */ /* 0x000fe4000f8ec03f */
[----:B------:R-:W-:Y:S01]  /*3510*/  ULOP3.LUT UR5, UR5, 0x3fff, URZ, 0xc0, !UPT ;  /* 0x00003fff05057892 */ /* 0x000fe2000f8ec03f */
[----:B------:R-:W-:Y:S01]  /*3520*/  IADD3 R5, -R22, 0x40, R5 ;  /* 0x0000004016057810 */ /* 0x000fe20007ffe105 */
[----:B------:R-:W-:Y:S02]  /*3530*/  ULOP3.LUT UR4, UR4, 0x10000, URZ, 0xfc, !UPT ;  /* 0x0001000004047892 */ /* 0x000fe4000f8efc3f */
[----:B------:R-:W-:Y:S01]  /*3540*/  ULOP3.LUT UR5, UR5, 0x10000, URZ, 0xfc, !UPT ;  /* 0x0001000005057892 */ /* 0x000fe2000f8efc3f */
[C---:B------:R-:W-:Y:S01]  /*3550*/  ISETP.GT.AND P5, PT, R5.reuse, RZ, PT ;  /* 0x000000ff0500720c */ /* 0x040fe20003fa4270 */
[----:B------:R-:W-:Y:S01]  /*3560*/  ULEA UR6, UR36, UR4, 0xc ;  /* 0x0000000424067291 */ /* 0x000fe2000f8e603f */
[C---:B------:R-:W-:Y:S01]  /*3570*/  ISETP.GT.AND P4, PT, R5.reuse, 0x1, PT ;  /* 0x000000010500780c */ /* 0x040fe20003f84270 */
[----:B------:R-:W-:Y:S01]  /*3580*/  UMOV UR9, 0x40000040 ;  /* 0x4000004000097882 */ /* 0x000fe20000000000 */
[----:B------:R-:W-:Y:S01]  /*3590*/  UMOV UR11, 0x40000040 ;  /* 0x40000040000b7882 */ /* 0x000fe20000000000 */
[----:B------:R-:W-:Y:S01]  /*35a0*/  UIADD3 UR14, UR5, 0x800, URZ ;  /* 0x00000800050e7890 */ /* 0x000fe2000fffe03f */
[C---:B------:R-:W-:Y:S01]  /*35b0*/  ISETP.GT.AND P3, PT, R5.reuse, 0x8, PT ;  /* 0x000000080500780c */ /* 0x040fe20003f64270 */
[----:B------:R-:W-:Y:S01]  /*35c0*/  UMOV UR8, UR5 ;  /* 0x0000000500087c82 */ /* 0x000fe20008000000 */
[----:B------:R-:W-:Y:S01]  /*35d0*/  UMOV UR10, UR6 ;  /* 0x00000006000a7c82 */ /* 0x000fe20008000000 */
[----:B------:R-:W-:Y:S01]  /*35e0*/  UIADD3 UR15, UR6, 0x800, URZ ;  /* 0x00000800060f7890 */ /* 0x000fe2000fffe03f */
[----:B------:R-:W-:Y:S01]  /*35f0*/  HGMMA.64x64x16.F32 R24, gdesc[UR8], R24, gsb0 ;  /* 0x00e00000081879f0 */ /* 0x000fe20008000818 */
[----:B------:R-:W-:Y:S01]  /*3600*/  UIADD3 UR8, UR5, 0x2, URZ ;  /* 0x0000000205087890 */ /* 0x000fe2000fffe03f */
[C---:B------:R-:W-:Y:S01]  /*3610*/  ISETP.GT.AND P2, PT, R5.reuse, 0x9, PT ;  /* 0x000000090500780c */ /* 0x040fe20003f44270 */
[----:B------:R-:W-:Y:S01]  /*3620*/  UIADD3 UR10, UR6, 0x2, URZ ;  /* 0x00000002060a7890 */ /* 0x000fe2000fffe03f */
[C---:B------:R-:W-:Y:S01]  /*3630*/  ISETP.GT.AND P1, PT, R5.reuse, 0x10, PT ;  /* 0x000000100500780c */ /* 0x040fe20003f24270 */
[----:B------:R-:W-:Y:S01]  /*3640*/  UMOV UR9, 0x40000040 ;  /* 0x4000004000097882 */ /* 0x000fe20000000000 */
[----:B------:R-:W-:Y:S01]  /*3650*/  UMOV UR11, 0x40000040 ;  /* 0x40000040000b7882 */ /* 0x000fe20000000000 */
[----:B------:R-:W-:Y:S01]  /*3660*/  UMOV UR25, 0x40000040 ;  /* 0x4000004000197882 */ /* 0x000fe20000000000 */
[----:B------:R-:W-:Y:S01]  /*3670*/  UMOV UR27, 0x40000040 ;  /* 0x40000040001b7882 */ /* 0x000fe20000000000 */
[----:B------:R-:W-:-:S02]  /*3680*/  ISETP.GT.AND P6, PT, R5, 0x11, PT ;  /* 0x000000110500780c */ /* 0x000fc40003fc4270 */
[----:B--2---:R-:W-:Y:S02]  /*3690*/  SHF.R.U32.HI R4, RZ, 0x7, R4 ;  /* 0x00000007ff047819 */ /* 0x004fe40000011604 */
[----:B-----5:R-:W-:-:S04]  /*36a0*/  LOP3.LUT R57, R57, 0x7f, RZ, 0xc0, !PT ;  /* 0x0000007f39397812 */ /* 0x020fc800078ec0ff */
[----:B------:R-:W2:Y:S02]  /*36b0*/  SHFL.IDX PT, R4, R4, RZ, 0x1f ;  /* 0x00001fff04047589 */ /* 0x000ea400000e0000 */
[----:B--2---:R-:W-:-:S13]  /*36c0*/  R2UR UR7, R4 ;  /* 0x00000000040772ca */ /* 0x004fda00000e0000 */
[----:B------:R-:W-:-:S04]  /*36d0*/  UISETP.GT.AND UP0, UPT, UR7, 0x7f, UPT ;  /* 0x0000007f0700788c */ /* 0x000fc8000bf04270 */
[----:B------:R-:W-:Y:S01]  /*36e0*/  USEL UR7, URZ, 0x2, !UP0 ;  /* 0x000000023f077887 */ /* 0x000fe2000c000000 */
[----:B------:R-:W-:Y:S02]  /*36f0*/  WARPGROUP.DEPBAR.LE gsb0, 0x0 ;  /* 0x00008000000079c5 */ /* 0x000fe40000010000 */
[----:B------:R-:W-:-:S06]  /*3700*/  WARPGROUP.ARRIVE ;  /* 0x00000000000079c5 */ /* 0x000fcc0000000000 */
[----:B------:R-:W-:Y:S01]  /*3710*/  HGMMA.64x64x16.F32 R24, gdesc[UR8], R24, gsb0 ;  /* 0x00e00000081879f0 */ /* 0x000fe20008000818 */
[----:B------:R-:W-:Y:S02]  /*3720*/  UIADD3 UR8, UR5, 0x4, URZ ;  /* 0x0000000405087890 */ /* 0x000fe4000fffe03f */
[----:B------:R-:W-:Y:S01]  /*3730*/  UIADD3 UR10, UR6, 0x4, URZ ;  /* 0x00000004060a7890 */ /* 0x000fe2000fffe03f */
[----:B------:R-:W-:Y:S01]  /*3740*/  UMOV UR9, 0x40000040 ;  /* 0x4000004000097882 */ /* 0x000fe20000000000 */
[----:B------:R-:W-:Y:S01]  /*3750*/  UMOV UR11, 0x40000040 ;  /* 0x40000040000b7882 */ /* 0x000fe20000000000 */
        /* <DEDUP_REMOVED lines=94> */
[----:B------:R-:W-:Y:S02]  /*3d40*/  UIADD3 UR8, UR7, UR14, URZ ;  /* 0x0000000e07087290 */ /* 0x000fe4000fffe03f */
[----:B------:R-:W-:Y:S01]  /*3d50*/  UIADD3 UR10, UR7, UR15, URZ ;  /* 0x0000000f070a7290 */ /* 0x000fe2000fffe03f */
[----:B------:R-:W-:Y:S01]  /*3d60*/  UMOV UR9, 0x40000040 ;  /* 0x4000004000097882 */ /* 0x000fe20000000000 */
[----:B------:R-:W-:Y:S01]  /*3d70*/  UMOV UR11, 0x40000040 ;  /* 0x40000040000b7882 */ /* 0x000fe20000000000 */
[----:B------:R-:W-:Y:S02]  /*3d80*/  WARPGROUP.DEPBAR.LE gsb0, 0x0 ;  /* 0x00008000000079c5 */ /* 0x000fe40000010000 */
[----:B------:R-:W-:-:S06]  /*3d90*/  WARPGROUP.ARRIVE ;  /* 0x00000000000079c5 */ /* 0x000fcc0000000000 */
[----:B------:R-:W-:Y:S01]  /*3da0*/  HGMMA.64x64x16.F32 R24, gdesc[UR8], R24, gsb0 ;  /* 0x00e00000081879f0 */ /* 0x000fe20008000818 */
[----:B------:R-:W-:Y:S01]  /*3db0*/  UMOV UR9, 0x4 ;  /* 0x0000000400097882 */ /* 0x000fe20000000000 */
[----:B------:R-:W-:Y:S01]  /*3dc0*/  UMOV UR10, 0x28 ;  /* 0x00000028000a7882 */ /* 0x000fe20000000000 */
[----:B------:R-:W-:Y:S02]  /*3dd0*/  USEL UR8, UR9, 0x2, UP0 ;  /* 0x0000000209087887 */ /* 0x000fe40008000000 */
[----:B------:R-:W-:Y:S02]  /*3de0*/  USEL UR9, UR9, 0x6, !UP0 ;  /* 0x0000000609097887 */ /* 0x000fe4000c000000 */
[----:B------:R-:W-:Y:S02]  /*3df0*/  UIADD3 UR24, UR14, UR8, URZ ;  /* 0x000000080e187290 */ /* 0x000fe4000fffe03f */
[----:B------:R-:W-:Y:S01]  /*3e00*/  UIADD3 UR26, UR15, UR8, URZ ;  /* 0x000000080f1a7290 */ /* 0x000fe2000fffe03f */
[----:B------:R-:W-:Y:S01]  /*3e10*/  UMOV UR11, 0xa00 ;  /* 0x00000a00000b7882 */ /* 0x000fe20000000000 */
[----:B------:R-:W-:-:S02]  /*3e20*/  USEL UR10, UR10, 0x26, UP0 ;  /* 0x000000260a0a7887 */ /* 0x000fc40008000000 */
[----:B------:R-:W-:Y:S02]  /*3e30*/  USEL UR11, UR11, 0x980, UP0 ;  /* 0x000009800b0b7887 */ /* 0x000fe40008000000 */
[----:B------:R-:W-:Y:S02]  /*3e40*/  ULOP3.LUT UR10, UR10, 0x6, URZ, 0xc0, !UPT ;  /* 0x000000060a0a7892 */ /* 0x000fe4000f8ec03f */
[----:B------:R-:W-:Y:S01]  /*3e50*/  ULOP3.LUT UR11, UR11, 0xa00, URZ, 0xc0, !UPT ;  /* 0x00000a000b0b7892 */ /* 0x000fe2000f8ec03f */
[----:B------:R-:W-:Y:S02]  /*3e60*/  WARPGROUP.DEPBAR.LE gsb0, 0x0 ;  /* 0x00008000000079c5 */ /* 0x000fe40000010000 */
[----:B------:R-:W-:-:S06]  /*3e70*/  WARPGROUP.ARRIVE ;  /* 0x00000000000079c5 */ /* 0x000fcc0000000000 */
[----:B------:R-:W-:Y:S01]  /*3e80*/  HGMMA.64x64x16.F32 R24, gdesc[UR24], R24, gsb0 ;  /* 0x00e00000181879f0 */ /* 0x000fe20008000818 */
[----:B------:R-:W-:Y:S02]  /*3e90*/  UIADD3 UR24, UR14, UR9, URZ ;  /* 0x000000090e187290 */ /* 0x000fe4000fffe03f */
[----:B------:R-:W-:Y:S01]  /*3ea0*/  UIADD3 UR26, UR15, UR9, URZ ;  /* 0x000000090f1a7290 */ /* 0x000fe2000fffe03f */
[----:B------:R-:W-:Y:S01]  /*3eb0*/  UMOV UR25, 0x40000040 ;  /* 0x4000004000197882 */ /* 0x000fe20000000000 */
[----:B------:R-:W-:Y:S01]  /*3ec0*/  UMOV UR27, 0x40000040 ;  /* 0x40000040001b7882 */ /* 0x000fe20000000000 */
[----:B------:R-:W-:Y:S01]  /*3ed0*/  ULOP3.LUT UR15, UR42, 0x2000000, URZ, 0xfc, !UPT ;  /* 0x020000002a0f7892 */ /* 0x000fe2000f8efc3f */
[----:B------:R-:W-:Y:S02]  /*3ee0*/  WARPGROUP.DEPBAR.LE gsb0, 0x0 ;  /* 0x00008000000079c5 */ /* 0x000fe40000010000 */
[----:B------:R-:W-:-:S06]  /*3ef0*/  WARPGROUP.ARRIVE ;  /* 0x00000000000079c5 */ /* 0x000fcc0000000000 */
[----:B------:R-:W-:Y:S01]  /*3f00*/  HGMMA.64x64x16.F32 R24, gdesc[UR24], R24, gsb0 ;  /* 0x00e00000181879f0 */ /* 0x000fe20008000818 */
[----:B------:R-:W-:Y:S02]  /*3f10*/  UIADD3 UR24, UR10, UR11, UR5 ;  /* 0x0000000b0a187290 */ /* 0x000fe4000fffe005 */
[----:B------:R-:W-:Y:S01]  /*3f20*/  UIADD3 UR26, UR10, UR11, UR6 ;  /* 0x0000000b0a1a7290 */ /* 0x000fe2000fffe006 */
[----:B------:R-:W-:Y:S01]  /*3f30*/  UMOV UR25, 0x40000040 ;  /* 0x4000004000197882 */ /* 0x000fe20000000000 */
[----:B------:R-:W-:Y:S01]  /*3f40*/  UMOV UR27, 0x40000040 ;  /* 0x40000040001b7882 */ /* 0x000fe20000000000 */
[----:B------:R-:W-:Y:S02]  /*3f50*/  UIADD3 UR10, UR5, 0xa00, URZ ;  /* 0x00000a00050a7890 */ /* 0x000fe4000fffe03f */
[----:B------:R-:W-:Y:S01]  /*3f60*/  UIADD3 UR11, UR6, 0xa00, URZ ;  /* 0x00000a00060b7890 */ /* 0x000fe2000fffe03f */
        /* <DEDUP_REMOVED lines=21> */
[----:B------:R-:W-:Y:S01]  /*40c0*/  UMOV UR10, 0x30 ;  /* 0x00000030000a7882 */ /* 0x000fe20000000000 */
[----:B------:R-:W-:Y:S01]  /*40d0*/  UMOV UR11, 0xc00 ;  /* 0x00000c00000b7882 */ /* 0x000fe20000000000 */
[----:B------:R-:W-:Y:S02]  /*40e0*/  USEL UR10, UR10, 0x2e, UP0 ;  /* 0x0000002e0a0a7887 */ /* 0x000fe40008000000 */
[----:B------:R-:W-:-:S02]  /*40f0*/  USEL UR11, UR11, 0xb80, UP0 ;  /* 0x00000b800b0b7887 */ /* 0x000fc40008000000 */
[----:B------:R-:W-:Y:S02]  /*4100*/  ULOP3.LUT UR10, UR10, 0x6, URZ, 0xc0, !UPT ;  /* 0x000000060a0a7892 */ /* 0x000fe4000f8ec03f */
        /* <DEDUP_REMOVED lines=53> */
[----:B------:R-:W-:Y:S02]  /*4460*/  UMOV UR7, 0x40 ;  /* 0x0000004000077882 */ /* 0x000fe40000000000 */
[----:B------:R-:W-:-:S04]  /*4470*/  USEL UR7, UR7, 0x3e, UP0 ;  /* 0x0000003e07077887 */ /* 0x000fc80008000000 */
        /* <DEDUP_REMOVED lines=8> */
[----:B------:R-:W-:Y:S02]  /*4500*/  UIADD3 UR8, UR9, UR10, URZ ;  /* 0x0000000a09087290 */ /* 0x000fe4000fffe03f */
[----:B------:R-:W-:-:S03]  /*4510*/  UIADD3 UR10, UR9, UR11, URZ ;  /* 0x0000000b090a7290 */ /* 0x000fc6000fffe03f */
[----:B------:R-:W-:Y:S01]  /*4520*/  UMOV UR9, 0x40000040 ;  /* 0x4000004000097882 */ /* 0x000fe20000000000 */
[----:B------:R-:W-:Y:S01]  /*4530*/  UMOV UR11, 0x40000040 ;  /* 0x40000040000b7882 */ /* 0x000fe20000000000 */
[----:B------:R-:W-:Y:S02]  /*4540*/  WARPGROUP.DEPBAR.LE gsb0, 0x0 ;  /* 0x00008000000079c5 */ /* 0x000fe40000010000 */
[----:B------:R-:W-:-:S06]  /*4550*/  WARPGROUP.ARRIVE ;  /* 0x00000000000079c5 */ /* 0x000fcc0000000000 */
[----:B------:R-:W-:Y:S03]  /*4560*/  HGMMA.64x64x16.F32 R24, gdesc[UR24], R24, gsb0 ;  /* 0x00e00000181879f0 */ /* 0x000fe60008000818 */
[----:B------:R-:W-:Y:S02]  /*4570*/  WARPGROUP.DEPBAR.LE gsb0, 0x0 ;  /* 0x00008000000079c5 */ /* 0x000fe40000010000 */
[----:B------:R-:W-:-:S06]  /*4580*/  WARPGROUP.ARRIVE ;  /* 0x00000000000079c5 */ /* 0x000fcc0000000000 */
[----:B------:R-:W-:Y:S01]  /*4590*/  HGMMA.64x64x16.F32 R24, gdesc[UR8], R24, gsb0 ;  /* 0x00e00000081879f0 */ /* 0x000fe20008000818 */
[----:B------:R-:W-:Y:S01]  /*45a0*/  UMOV UR8, 0x1000 ;  /* 0x0000100000087882 */ /* 0x000fe20000000000 */
[----:B------:R-:W-:Y:S01]  /*45b0*/  UMOV UR9, 0x40000040 ;  /* 0x4000004000097882 */ /* 0x000fe20000000000 */
[----:B------:R-:W-:Y:S01]  /*45c0*/  USEL UR8, UR8, 0xf80, UP0 ;  /* 0x00000f8008087887 */ /* 0x000fe20008000000 */
[----:B------:R-:W-:-:S03]  /*45d0*/  UMOV UR11, 0x40000040 ;  /* 0x40000040000b7882 */ /* 0x000fc60000000000 */
[----:B------:R-:W-:-:S04]  /*45e0*/  ULOP3.LUT UR8, UR8, 0x1e00, URZ, 0xc0, !UPT ;  /* 0x00001e0008087892 */ /* 0x000fc8000f8ec03f */
[----:B------:R-:W-:Y:S02]  /*45f0*/  UIADD3 UR10, UR7, UR8, UR5 ;  /* 0x00000008070a7290 */ /* 0x000fe4000fffe005 */
[----:B------:R-:W-:-:S03]  /*4600*/  UIADD3 UR6, UR7, UR8, UR6 ;  /* 0x0000000807067290 */ /* 0x000fc6000fffe006 */
[----:B------:R-:W-:Y:S02]  /*4610*/  UMOV UR7, 0x40000040 ;  /* 0x4000004000077882 */ /* 0x000fe40000000000 */
[----:B------:R-:W-:Y:S02]  /*4620*/  UMOV UR8, UR10 ;  /* 0x0000000a00087c82 */ /* 0x000fe40008000000 */
[----:B------:R-:W-:Y:S01]  /*4630*/  UMOV UR10, UR6 ;  /* 0x00000006000a7c82 */ /* 0x000fe20008000000 */
[----:B------:R-:W-:Y:S01]  /*4640*/  ULEA UR6, UR36, UR15, 0xc ;  /* 0x0000000f24067291 */ /* 0x000fe2000f8e603f */
[----:B------:R-:W-:Y:S02]  /*4650*/  WARPGROUP.DEPBAR.LE gsb0, 0x0 ;  /* 0x00008000000079c5 */ /* 0x000fe40000010000 */
[----:B------:R-:W-:-:S06]  /*4660*/  WARPGROUP.ARRIVE ;  /* 0x00000000000079c5 */ /* 0x000fcc0000000000 */
[----:B------:R-:W-:Y:S01]  /*4670*/  HGMMA.64x64x16.F32 R24, gdesc[UR8], R24, gsb0 ;  /* 0x00e00000081879f0 */ /* 0x000fe20008000818 */
[----:B------:R-:W-:Y:S01]  /*4680*/  ULDC UR9, c[0x0][0xa80] ;  /* 0x0002a00000097ab9 */ /* 0x000fe20000000800 */
[----:B------:R-:W-:Y:S01]  /*4690*/  UIADD3 UR8, UR6, 0x80, URZ ;  /* 0x0000008006087890 */ /* 0x000fe2000fffe03f */
[----:B------:R-:W-:-:S06]  /*46a0*/  UMOV UR11, 0x40000040 ;  /* 0x40000040000b7882 */ /* 0x000fcc0000000000 */
[----:B------:R-:W-:Y:S01]  /*46b0*/  UMOV UR10, UR8 ;  /* 0x00000008000a7c82 */ /* 0x000fe20008000000 */
[----:B------:R-:W-:Y:S01]  /*46c0*/  UIADD3 UR8, UR6, 0x100, URZ ;  /* 0x0000010006087890 */ /* 0x000fe2000fffe03f */
        /* <DEDUP_REMOVED lines=51> */
[----:B------:R-:W-:Y:S02]  /*4a00*/  FMNMX.FTZ R5, R26, R27, !PT ;  /* 0x0000001b1a057209 */ /* 0x000fe40007810000 */
[----:B------:R-:W-:-:S02]  /*4a10*/  FMNMX.FTZ R7, R53, R4, !PT ;  /* 0x0000000435077209 */ /* 0x000fc40007810000 */
[----:B------:R-:W-:Y:S02]  /*4a20*/  FSEL R46, R46, -INF , P1 ;  /* 0xff8000002e2e7808 */ /* 0x000fe40000800000 */
[----:B------:R-:W-:Y:S01]  /*4a30*/  FSEL R47, R47, -INF , P6 ;  /* 0xff8000002f2f7808 */ /* 0x000fe20003000000 */
[----:B------:R-:W2:Y:S01]  /*4a40*/  SHFL.BFLY PT, R4, R7, 0x2, 0x1f ;  /* 0x0c401f0007047f89 */ /* 0x000ea200000e0000 */
[----:B------:R-:W-:Y:S02]  /*4a50*/  FSEL R50, R50, -INF , P5 ;  /* 0xff80000032327808 */ /* 0x000fe40002800000 */
[----:B------:R-:W-:Y:S02]  /*4a60*/  FSEL R51, R51, -INF , P4 ;  /* 0xff80000033337808 */ /* 0x000fe40002000000 */
[----:B------:R-:W-:Y:S02]  /*4a70*/  FSEL R54, R54, -INF , P3 ;  /* 0xff80000036367808 */ /* 0x000fe40001800000 */
[----:B------:R-:W-:-:S02]  /*4a80*/  FSEL R55, R55, -INF , P2 ;  /* 0xff80000037377808 */ /* 0x000fc40001000000 */
[----:B------:R-:W-:Y:S02]  /*4a90*/  ISETP.GE.AND P2, PT, R152, 0x41, PT ;  /* 0x000000419800780c */ /* 0x000fe40003f46270 */
[----:B--2---:R-:W-:Y:S02]  /*4aa0*/  FMNMX.FTZ R8, R7, R4, !PT ;  /* 0x0000000407087209 */ /* 0x004fe40007810000 */
[----:B------:R-:W-:-:S03]  /*4ab0*/  FMNMX.FTZ R4, R30, R5, !PT ;  /* 0x000000051e047209 */ /* 0x000fc60007810000 */
[----:B------:R-:W2:Y:S01]  /*4ac0*/  SHFL.BFLY PT, R9, R8, 0x1, 0x1f ;  /* 0x0c201f0008097f89 */ /* 0x000ea200000e0000 */
[----:B------:R-:W-:-:S04]  /*4ad0*/  FMNMX.FTZ R5, R31, R4, !PT ;  /* 0x000000041f057209 */ /* 0x000fc80007810000 */
[----:B------:R-:W-:-:S04]  /*4ae0*/  FMNMX.FTZ R4, R34, R5, !PT ;  /* 0x0000000522047209 */ /* 0x000fc80007810000 */
[----:B------:R-:W-:-:S04]  /*4af0*/  FMNMX.FTZ R5, R35, R4, !PT ;  /* 0x0000000423057209 */ /* 0x000fc80007810000 */
[----:B01-34-:R-:W-:-:S04]  /*4b00*/  FMNMX.FTZ R6, R38, R5, !PT ;  /* 0x0000000526067209 */ /* 0x01bfc80007810000 */
[----:B------:R-:W-:-:S04]  /*4b10*/  FMNMX.FTZ R5, R39, R6, !PT ;  /* 0x0000000627057209 */ /* 0x000fc80007810000 */
[----:B------:R-:W-:Y:S02]  /*4b20*/  FMNMX.FTZ R6, R42, R5, !PT ;  /* 0x000000052a067209 */ /* 0x000fe40007810000 */
[----:B--2---:R-:W-:Y:S02]  /*4b30*/  FMNMX.FTZ R4, R8, R9, !PT ;  /* 0x0000000908047209 */ /* 0x004fe40007810000 */
        /* <DEDUP_REMOVED lines=11> */
[----:B------:R-:W-:Y:S01]  /*4bf0*/  MUFU.EX2 R6, R24 ;  /* 0x0000001800067308 */ /* 0x000fe20000000800 */
        /* <DEDUP_REMOVED lines=10> */
[--C-:B------:R-:W-:Y:S01]  /*4ca0*/  FFMA.FTZ R21, R45, UR9, -R56.reuse ;  /* 0x000000092d157c23 */ /* 0x100fe20008010838 */
[--C-:B------:R-:W-:Y:S01]  /*4cb0*/  FFMA.FTZ R153, R48, UR9, -R56.reuse ;  /* 0x0000000930997c23 */ /* 0x100fe20008010838 */
[--C-:B------:R-:W-:Y:S01]  /*4cc0*/  FFMA.FTZ R154, R49, UR9, -R56.reuse ;  /* 0x00000009319a7c23 */ /* 0x100fe20008010838 */
[--C-:B------:R-:W-:Y:S01]  /*4cd0*/  FFMA.FTZ R155, R52, UR9, -R56.reuse ;  /* 0x00000009349b7c23 */ /* 0x100fe20008010838 */
[--C-:B------:R-:W-:Y:S01]  /*4ce0*/  FFMA.FTZ R172, R53, UR9, -R56.reuse ;  /* 0x0000000935ac7c23 */ /* 0x100fe20008010838 */
[----:B------:R-:W1:Y:S08]  /*4cf0*/  MUFU.EX2 R7, R7 ;  /* 0x0000000700077308 */ /* 0x000e700000000800 */
[----:B------:R-:W-:Y:S08]  /*4d00*/  MUFU.EX2 R8, R28 ;  /* 0x0000001c00087308 */ /* 0x000ff00000000800 */
[----:B------:R-:W2:Y:S01]  /*4d10*/  MUFU.EX2 R9, R9 ;  /* 0x0000000900097308 */ /* 0x000ea20000000800 */
[----:B-1----:R-:W-:Y:S01]  /*4d20*/  F2FP.F16.F32.PACK_AB R156, R7, R6 ;  /* 0x00000006079c723e */ /* 0x002fe200000000ff */
[----:B------:R-:W-:Y:S01]  /*4d30*/  FADD.FTZ R7, R6, R7 ;  /* 0x0000000706077221 */ /* 0x000fe20000010000 */
[----:B0-----:R-:W-:Y:S01]  /*4d40*/  FMNMX.FTZ R24, R5, R14, !PT ;  /* 0x0000000e05187209 */ /* 0x001fe20007810000 */
[----:B------:R-:W-:-:S04]  /*4d50*/  FFMA.FTZ R14, R40, UR9, -R56 ;  /* 0x00000009280e7c23 */ /* 0x000fc80008010838 */
[----:B------:R-:W0:Y:S01]  /*4d60*/  SHFL.BFLY PT, R5, R24, 0x1, 0x1f ;  /* 0x0c201f0018057f89 */ /* 0x000e2200000e0000 */
[----:B------:R-:W-:Y:S08]  /*4d70*/  MUFU.EX2 R10, R10 ;  /* 0x0000000a000a7308 */ /* 0x000ff00000000800 */
[----:B------:R-:W1:Y:S01]  /*4d80*/  MUFU.EX2 R11, R11 ;  /* 0x0000000b000b7308 */ /* 0x000e620000000800 */
[----:B--2---:R-:W-:Y:S01]  /*4d90*/  F2FP.F16.F32.PACK_AB R158, R9, R8 ;  /* 0x00000008099e723e */ /* 0x004fe200000000ff */
[----:B------:R-:W-:-:S04]  /*4da0*/  FADD.FTZ R8, R8, R7 ;  /* 0x0000000708087221 */ /* 0x000fc80000010000 */
[----:B------:R-:W-:Y:S02]  /*4db0*/  FADD.FTZ R9, R9, R8 ;  /* 0x0000000809097221 */ /* 0x000fe40000010000 */
[----:B------:R-:W-:Y:S01]  /*4dc0*/  MUFU.EX2 R12, R12 ;  /* 0x0000000c000c7308 */ /* 0x000fe20000000800 */
[----:B0-----:R-:W-:-:S07]  /*4dd0*/  FMNMX.FTZ R5, R24, R5, !PT ;  /* 0x0000000518057209 */ /* 0x001fce0007810000 */
[----:B------:R-:W0:Y:S01]  /*4de0*/  MUFU.EX2 R13, R13 ;  /* 0x0000000d000d7308 */ /* 0x000e220000000800 */
[----:B-1----:R-:W-:Y:S01]  /*4df0*/  F2FP.F16.F32.PACK_AB R160, R11, R10 ;  /* 0x0000000a0ba0723e */ /* 0x002fe200000000ff */
[----:B------:R-:W-:Y:S01]  /*4e00*/  FADD.FTZ R10, R10, R9 ;  /* 0x000000090a0a7221 */ /* 0x000fe20000010000 */
[C---:B------:R-:W-:Y:S01]  /*4e10*/  FSETP.NEU.FTZ.AND P1, PT, R5.reuse, -INF , PT ;  /* 0xff8000000500780b */ /* 0x040fe20003f3d000 */
[----:B------:R-:W-:Y:S02]  /*4e20*/  FMUL.FTZ R24, R5, UR9 ;  /* 0x0000000905187c20 */ /* 0x000fe40008410000 */
[----:B------:R-:W-:Y:S02]  /*4e30*/  FADD.FTZ R11, R11, R10 ;  /* 0x0000000a0b0b7221 */ /* 0x000fe40000010000 */
[----:B------:R-:W-:Y:S01]  /*4e40*/  MUFU.EX2 R14, R14 ;  /* 0x0000000e000e7308 */ /* 0x000fe20000000800 */
[----:B------:R-:W-:Y:S02]  /*4e50*/  FSEL R25, R24, RZ, P1 ;  /* 0x000000ff18197208 */ /* 0x000fe40000800000 */
        /* <DEDUP_REMOVED lines=11> */
[----:B------:R-:W-:Y:S01]  /*4f10*/  @!P1 IADD3 R24, R3, 0x38840, RZ ;  /* 0x0003884003189810 */ /* 0x000fe20007ffe0ff */
[--C-:B------:R-:W-:Y:S01]  /*4f20*/  FFMA.FTZ R46, R46, UR9, -R25.reuse ;  /* 0x000000092e2e7c23 */ /* 0x100fe20008010819 */
[--C-:B------:R-:W-:Y:S01]  /*4f30*/  FFMA.FTZ R47, R47, UR9, -R25.reuse ;  /* 0x000000092f2f7c23 */ /* 0x100fe20008010819 */
[--C-:B------:R-:W-:Y:S01]  /*4f40*/  FFMA.FTZ R50, R50, UR9, -R25.reuse ;  /* 0x0000000932327c23 */ /* 0x100fe20008010819 */
[----:B------:R-:W-:Y:S01]  /*4f50*/  @!P1 PRMT R24, RZ, 0x654, R24 ;  /* 0x00000654ff189816 */ /* 0x000fe20000000018 */
[--C-:B------:R-:W-:Y:S01]  /*4f60*/  FFMA.FTZ R51, R51, UR9, -R25.reuse ;  /* 0x0000000933337c23 */ /* 0x100fe20008010819 */
[--C-:B------:R-:W-:Y:S01]  /*4f70*/  FFMA.FTZ R54, R54, UR9, -R25.reuse ;  /* 0x0000000936367c23 */ /* 0x100fe20008010819 */
[----:B------:R-:W-:Y:S01]  /*4f80*/  FFMA.FTZ R25, R55, UR9, -R25 ;  /* 0x0000000937197c23 */ /* 0x000fe20008010819 */
[----:B------:R1:W-:Y:S01]  /*4f90*/  @!P1 SYNCS.ARRIVE.TRANS64.RED.A1T0 RZ, [R24+URZ], RZ ;  /* 0x000000ff18ff99a7 */ /* 0x0003e2000810043f */
[----:B------:R-:W-:Y:S01]  /*4fa0*/  MUFU.EX2 R173, R26 ;  /* 0x0000001a00ad7308 */ /* 0x000fe20000000800 */
[----:B0-----:R-:W-:Y:S01]  /*4fb0*/  F2FP.F16.F32.PACK_AB R162, R13, R12 ;  /* 0x0000000c0da2723e */ /* 0x001fe200000000ff */
[----:B------:R-:W-:Y:S01]  /*4fc0*/  FADD.FTZ R12, R12, R11 ;  /* 0x0000000b0c0c7221 */ /* 0x000fe20000010000 */
[----:B------:R-:W-:-:S03]  /*4fd0*/  @!P1 VIADD R3, R3, 0x38860 ;  /* 0x0003886003039836 */ /* 0x000fc60000000000 */
[----:B------:R-:W-:Y:S02]  /*4fe0*/  FADD.FTZ R13, R13, R12 ;  /* 0x0000000c0d0d7221 */ /* 0x000fe40000010000 */
[----:B------:R-:W0:Y:S01]  /*4ff0*/  MUFU.EX2 R176, R27 ;  /* 0x0000001b00b07308 */ /* 0x000e220000000800 */
[----:B------:R-:W-:-:S07]  /*5000*/  @!P1 PRMT R3, RZ, 0x654, R3 ;  /* 0x00000654ff039816 */ /* 0x000fce0000000003 */
[----:B------:R-:W-:Y:S08]  /*5010*/  MUFU.EX2 R175, R30 ;  /* 0x0000001e00af7308 */ /* 0x000ff00000000800 */
[----:B------:R-:W2:Y:S01]  /*5020*/  MUFU.EX2 R178, R31 ;  /* 0x0000001f00b27308 */ /* 0x000ea20000000800 */
[----:B0-----:R-:W-:Y:S01]  /*5030*/  F2FP.F16.F32.PACK_AB R157, R176, R173 ;  /* 0x000000adb09d723e */ /* 0x001fe200000000ff */
[----:B------:R-:W-:-:S06]  /*5040*/  FADD.FTZ R176, R173, R176 ;  /* 0x000000b0adb07221 */ /* 0x000fcc0000010000 */
[----:B------:R-:W-:Y:S08]  /*5050*/  MUFU.EX2 R177, R34 ;  /* 0x0000002200b17308 */ /* 0x000ff00000000800 */
[----:B------:R-:W0:Y:S01]  /*5060*/  MUFU.EX2 R180, R35 ;  /* 0x0000002300b47308 */ /* 0x000e220000000800 */
[----:B--2---:R-:W-:Y:S01]  /*5070*/  F2FP.F16.F32.PACK_AB R159, R178, R175 ;  /* 0x000000afb29f723e */ /* 0x004fe200000000ff */
[----:B------:R-:W-:Y:S01]  /*5080*/  BAR.SYNC.DEFER_BLOCKING 0xf, 0x100 ;  /* 0x03c4000000007b1d */ /* 0x000fe20000010000 */
[----:B------:R-:W-:-:S04]  /*5090*/  FADD.FTZ R175, R175, R176 ;  /* 0x000000b0afaf7221 */ /* 0x000fc80000010000 */
[----:B------:R-:W-:Y:S01]  /*50a0*/  FADD.FTZ R178, R178, R175 ;  /* 0x000000afb2b27221 */ /* 0x000fe20000010000 */
[----:B------:R-:W-:Y:S08]  /*50b0*/  MUFU.EX2 R179, R38 ;  /* 0x0000002600b37308 */ /* 0x000ff00000000800 */
[----:B------:R-:W2:Y:S01]  /*50c0*/  MUFU.EX2 R182, R39 ;  /* 0x0000002700b67308 */ /* 0x000ea20000000800 */
[----:B0-----:R-:W-:Y:S01]  /*50d0*/  F2FP.F16.F32.PACK_AB R161, R180, R177 ;  /* 0x000000b1b4a1723e */ /* 0x001fe200000000ff */
[----:B------:R-:W-:-:S04]  /*50e0*/  FADD.FTZ R177, R177, R178 ;  /* 0x000000b2b1b17221 */ /* 0x000fc80000010000 */
[----:B------:R-:W-:Y:S02]  /*50f0*/  FADD.FTZ R180, R180, R177 ;  /* 0x000000b1b4b47221 */ /* 0x000fe40000010000 */
[----:B------:R-:W0:Y:S01]  /*5100*/  MUFU.EX2 R15, R15 ;  /* 0x0000000f000f7308 */ /* 0x000e220000000800 */
[----:B------:R3:W-:Y:S07]  /*5110*/  STSM.16.M88.4 [R184+0x36400], R156 ;  /* 0x0364009cb8007844 */ /* 0x0007ee0000000200 */
[----:B------:R-:W-:Y:S01]  /*5120*/  MUFU.EX2 R20, R20 ;  /* 0x0000001400147308 */ /* 0x000fe20000000800 */
[----:B--2---:R-:W-:Y:S01]  /*5130*/  F2FP.F16.F32.PACK_AB R163, R182, R179 ;  /* 0x000000b3b6a3723e */ /* 0x004fe200000000ff */
[----:B------:R-:W-:-:S04]  /*5140*/  FADD.FTZ R179, R179, R180 ;  /* 0x000000b4b3b37221 */ /* 0x000fc80000010000 */
[----:B------:R3:W-:Y:S01]  /*5150*/  STSM.16.M88.4 [R185], R160 ;  /* 0x000000a0b9007844 */ /* 0x0007e20000000200 */
[----:B------:R-:W-:Y:S01]  /*5160*/  FADD.FTZ R182, R182, R179 ;  /* 0x000000b3b6b67221 */ /* 0x000fe20000010000 */
[----:B------:R-:W2:Y:S01]  /*5170*/  MUFU.EX2 R21, R21 ;  /* 0x0000001500157308 */ /* 0x000ea20000000800 */
[----:B0-----:R-:W-:Y:S01]  /*5180*/  F2FP.F16.F32.PACK_AB R164, R15, R14 ;  /* 0x0000000e0fa4723e */ /* 0x001fe200000000ff */
[----:B------:R-:W-:-:S04]  /*5190*/  FADD.FTZ R14, R14, R13 ;  /* 0x0000000d0e0e7221 */ /* 0x000fc80000010000 */
[----:B------:R-:W-:Y:S02]  /*51a0*/  FADD.FTZ R15, R15, R14 ;  /* 0x0000000e0f0f7221 */ /* 0x000fe40000010000 */
[----:B------:R-:W-:Y:S08]  /*51b0*/  MUFU.EX2 R181, R42 ;  /* 0x0000002a00b57308 */ /* 0x000ff00000000800 */
[----:B------:R-:W0:Y:S01]  /*51c0*/  MUFU.EX2 R192, R43 ;  /* 0x0000002b00c07308 */ /* 0x000e220000000800 */
[----:B--2---:R-:W-:Y:S01]  /*51d0*/  F2FP.F16.F32.PACK_AB R166, R21, R20 ;  /* 0x0000001415a6723e */ /* 0x004fe200000000ff */
[----:B------:R-:W-:-:S04]  /*51e0*/  FADD.FTZ R20, R20, R15 ;  /* 0x0000000f14147221 */ /* 0x000fc80000010000 */
[----:B------:R-:W-:Y:S02]  /*51f0*/  FADD.FTZ R20, R21, R20 ;  /* 0x0000001415147221 */ /* 0x000fe40000010000 */
[----:B------:R-:W-:Y:S08]  /*5200*/  MUFU.EX2 R183, R46 ;  /* 0x0000002e00b77308 */ /* 0x000ff00000000800 */
        /* <DEDUP_REMOVED lines=8> */
[----:B------:R3:W-:Y:S01]  /*5290*/  STSM.16.M88.4 [R187], R164 ;  /* 0x000000a4bb007844 */ /* 0x0007e20000000200 */
[----:B------:R-:W-:Y:S01]  /*52a0*/  FADD.FTZ R194, R194, R183 ;  /* 0x000000b7c2c27221 */ /* 0x000fe20000010000 */
[----:B------:R-:W-:Y:S08]  /*52b0*/  MUFU.EX2 R155, R155 ;  /* 0x0000009b009b7308 */ /* 0x000ff00000000800 */
[----:B------:R-:W2:Y:S01]  /*52c0*/  MUFU.EX2 R172, R172 ;  /* 0x000000ac00ac7308 */ /* 0x000ea20000000800 */
[----:B0-----:R-:W-:Y:S01]  /*52d0*/  F2FP.F16.F32.PACK_AB R168, R154, R153 ;  /* 0x000000999aa8723e */ /* 0x001fe200000000ff */
[----:B------:R-:W-:-:S04]  /*52e0*/  FADD.FTZ R153, R153, R20 ;  /* 0x0000001499997221 */ /* 0x000fc80000010000 */
[----:B------:R-:W-:Y:S02]  /*52f0*/  FADD.FTZ R154, R154, R153 ;  /* 0x000000999a9a7221 */ /* 0x000fe40000010000 */
[----:B------:R-:W-:Y:S08]  /*5300*/  MUFU.EX2 R193, R50 ;  /* 0x0000003200c17308 */ /* 0x000ff00000000800 */
[----:B------:R-:W0:Y:S01]  /*5310*/  MUFU.EX2 R196, R51 ;  /* 0x0000003300c47308 */ /* 0x000e220000000800 */
[----:B--2---:R-:W-:-:S07]  /*5320*/  F2FP.F16.F32.PACK_AB R170, R172, R155 ;  /* 0x0000009bacaa723e */ /* 0x004fce00000000ff */
[----:B------:R-:W-:Y:S08]  /*5330*/  MUFU.EX2 R195, R54 ;  /* 0x0000003600c37308 */ /* 0x000ff00000000800 */
[----:B------:R-:W2:Y:S01]  /*5340*/  MUFU.EX2 R198, R25 ;  /* 0x0000001900c67308 */ /* 0x000ea20000000800 */
[----:B0-----:R-:W-:Y:S01]  /*5350*/  F2FP.F16.F32.PACK_AB R169, R196, R193 ;  /* 0x000000c1c4a9723e */ /* 0x001fe200000000ff */
[----:B------:R-:W-:-:S04]  /*5360*/  FADD.FTZ R193, R193, R194 ;  /* 0x000000c2c1c17221 */ /* 0x000fc80000010000 */
[----:B------:R-:W-:Y:S01]  /*5370*/  FADD.FTZ R196, R196, R193 ;  /* 0x000000c1c4c47221 */ /* 0x000fe20000010000 */
[----:B--2---:R-:W-:-:S03]  /*5380*/  F2FP.F16.F32.PACK_AB R171, R198, R195 ;  /* 0x000000c3c6ab723e */ /* 0x004fc600000000ff */
[----:B------:R-:W-:Y:S02]  /*5390*/  FADD.FTZ R195, R195, R196 ;  /* 0x000000c4c3c37221 */ /* 0x000fe40000010000 */
[----:B------:R3:W-:Y:S01]  /*53a0*/  STSM.16.M88.4 [R186], R168 ;  /* 0x000000a8ba007844 */ /* 0x0007e20000000200 */
[----:B-1----:R-:W-:Y:S01]  /*53b0*/  WARPGROUP.ARRIVE ;  /* 0x00000000000079c5 */ /* 0x002fe20000000000 */
[----:B------:R-:W-:-:S05]  /*53c0*/  FADD.FTZ R6, R198, R195 ;  /* 0x000000c3c6067221 */ /* 0x000fca0000010000 */
[----:B------:R-:W-:Y:S01]  /*53d0*/  HGMMA.64x256x16.F32 R24, R156, gdesc[UR4].tnspB, RZ, !UPT, gsb0 ;  /* 0x43e000049c187df0 */ /* 0x000fe2000c0008ff */
[----:B------:R-:W-:Y:S01]  /*53e0*/  UIADD3 UR6, UR6, 0x180, URZ ;  /* 0x0000018006067890 */ /* 0x000fe2000fffe03f */
[----:B------:R-:W-:Y:S01]  /*53f0*/  UMOV UR7, 0x40000040 ;  /* 0x4000004000077882 */ /* 0x000fe20000000000 */
[----:B------:R-:W-:Y:S02]  /*5400*/  WARPGROUP.DEPBAR.LE gsb0, 0x0 ;  /* 0x00008000000079c5 */ /* 0x000fe40000010000 */
[----:B------:R-:W-:-:S15]  /*5410*/  WARPGROUP.ARRIVE ;  /* 0x00000000000079c5 */ /* 0x000fde0000000000 */
[----:B------:R-:W-:-:S08]  /*5420*/  NOP ;  /* 0x0000000000007918 */ /* 0x000fd00000000000 */
        /* <DEDUP_REMOVED lines=20> */
[----:B------:R0:W-:Y:S02]  /*5570*/  @!P1 SYNCS.ARRIVE.TRANS64.RED.A1T0 RZ, [R3+URZ], RZ ;  /* 0x000000ff03ff99a7 */ /* 0x0001e4000810043f */
[----:B0-----:R-:W-:-:S04]  /*5580*/  FADD.FTZ R3, R155, R154 ;  /* 0x0000009a9b037221 */ /* 0x001fc80000010000 */
[----:B------:R-:W-:Y:S01]  /*5590*/  FADD.FTZ R3, R172, R3 ;  /* 0x00000003ac037221 */ /* 0x000fe20000010000 */
[----:B---3--:R-:W-:Y:S06]  /*55a0*/  @!P2 BRA `(.L_x_790) ;  /* 0x0000002800a4a947 */ /* 0x008fec0003800000 */
[----:B------:R-:W-:Y:S01]  /*55b0*/  VIADD R7, R174, 0xfffffffe ;  /* 0xfffffffeae077836 */ /* 0x000fe20000000000 */
[----:B------:R-:W-:Y:S01]  /*55c0*/  UMOV UR7, UR36 ;  /* 0x0000002400077c82 */ /* 0x000fe20008000000 */
[----:B------:R-:W-:Y:S02]  /*55d0*/  IMAD.MOV.U32 R11, RZ, RZ, R5 ;  /* 0x000000ffff0b7224 */ /* 0x000fe400078e0005 */
[----:B------:R-:W-:-:S07]  /*55e0*/  IMAD.MOV.U32 R9, RZ, RZ, R4 ;  /* 0x000000ffff097224 */ /* 0x000fce00078e0004 */
.L_x_799:
[----:B------:R-:W-:Y:S01]  /*55f0*/  UIADD3 UR14, UR7, 0x1, URZ ;  /* 0x00000001070e7890 */ /* 0x000fe2000fffe03f */
[C---:B------:R-:W-:Y:S01]  /*5600*/  ISETP.GT.AND P2, PT, R7.reuse, RZ, PT ;  /* 0x000000ff0700720c */ /* 0x040fe20003f44270 */
[----:B------:R-:W-:Y:S02]  /*5610*/  VIADD R7, R7, 0xffffffff ;  /* 0xffffffff07077836 */ /* 0x000fe40000000000 */
[----:B------:R-:W-:-:S04]  /*5620*/  UISETP.NE.AND UP0, UPT, UR14, 0x2, UPT ;  /* 0x000000020e00788c */ /* 0x000fc8000bf05270 */
[----:B------:R-:W-:Y:S02]  /*5630*/  USEL UR14, UR14, URZ, UP0 ;  /* 0x0000003f0e0e7287 */ /* 0x000fe40008000000 */
[----:B------:R-:W-:-:S05]  /*5640*/  USEL UR6, URZ, 0x1, UP0 ;  /* 0x000000013f067887 */ /* 0x000fca0008000000 */
[----:B------:R-:W-:Y:S01]  /*5650*/  UMOV UR36, UR14 ;  /* 0x0000000e00247c82 */ /* 0x000fe20008000000 */
[----:B------:R-:W-:Y:S01]  /*5660*/  LOP3.LUT R2, R2, UR6, RZ, 0x3c, !PT ;  /* 0x0000000602027c12 */ /* 0x000fe2000f8e3cff */
[----:B------:R-:W-:Y:S06]  /*5670*/  @P0 BRA `(.L_x_791) ;  /* 0x0000000000040947 */ /* 0x000fec0003800000 */
[----:B------:R-:W-:Y:S01]  /*5680*/  BPT.TRAP 0x1 ;  /* 0x000000040000795c */ /* 0x000fe20000300000 */
.L_x_791:
[----:B------:R-:W-:Y:S01]  /*5690*/  ULEA UR6, UR36, UR37, 0x3 ;  /* 0x0000002524067291 */ /* 0x000fe2000f8e183f */
[----:B------:R-:W-:-:S08]  /*56a0*/  SHF.L.U32 R4, R2, 0x1f, RZ ;  /* 0x0000001f02047819 */ /* 0x000fd000000006ff */
[----:B------:R0:W1:Y:S01]  /*56b0*/  SYNCS.PHASECHK.TRANS64.TRYWAIT P3, [UR6+0x38830], R4 ;  /* 0x03883004ff0075a7 */ /* 0x0000620008060146 */
[----:B------:R-:W-:Y:S05]  /*56c0*/  @P0 BRA `(.L_x_792) ;  /* 0x0000000000040947 */ /* 0x000fea0003800000 */
[----:B------:R-:W-:Y:S01]  /*56d0*/  BPT.TRAP 0x1 ;  /* 0x000000040000795c */ /* 0x000fe20000300000 */
.L_x_792:
[----:B-1----:R-:W-:Y:S05]  /*56e0*/  @P3 BRA `(.L_x_793) ;  /* 0x0000000000083947 */ /* 0x002fea0003800000 */
[----:B------:R-:W1:Y:S02]  /*56f0*/  SYNCS.PHASECHK.TRANS64.TRYWAIT P3, [UR6+0x38830], R4 ;  /* 0x03883004ff0075a7 */ /* 0x000e640008060146 */
[----:B-1----:R-:W-:Y:S05]  /*5700*/  @!P3 BRA `(.L_x_794) ;  /* 0x000000ac00e4b947 */ /* 0x002fea0003800000 */
.L_x_793:
[----:B------:R-:W-:Y:S01]  /*5710*/  R2UR UR18, R0 ;  /* 0x00000000001272ca */ /* 0x000fe200000e0000 */
[----:B------:R-:W-:Y:S01]  /*5720*/  UIADD3 UR8, UR37, 0x20400, URZ ;  /* 0x0002040025087890 */ /* 0x000fe2000fffe03f */
[----:B------:R-:W-:Y:S01]  /*5730*/  WARPGROUP.ARRIVE ;  /* 0x00000000000079c5 */ /* 0x000fe20000000000 */
[----:B------:R-:W-:Y:S01]  /*5740*/  UMOV UR11, 0x40000040 ;  /* 0x40000040000b7882 */ /* 0x000fe20000000000 */
[----:B------:R-:W-:Y:S01]  /*5750*/  UMOV UR9, 0x40000040 ;  /* 0x4000004000097882 */ /* 0x000fe20000000000 */
[----:B------:R-:W-:-:S04]  /*5760*/  USHF.R.U32.HI UR8, URZ, 0x4, UR8 ;  /* 0x000000043f087899 */ /* 0x000fc80008011608 */
[----:B------:R-:W-:-:S04]  /*5770*/  ULOP3.LUT UR8, UR8, 0x3fff, URZ, 0xc0, !UPT ;  /* 0x00003fff08087892 */ /* 0x000fc8000f8ec03f */
[----:B------:R-:W-:Y:S02]  /*5780*/  ULEA UR18, UR36, UR18, 0x9 ;  /* 0x0000001224127291 */ /* 0x000fe4000f8e483f */
[----:B------:R-:W-:-:S05]  /*5790*/  ULOP3.LUT UR8, UR8, 0x10000, URZ, 0xfc, !UPT ;  /* 0x0001000008087892 */ /* 0x000fca000f8efc3f */
[----:B------:R-:W-:-:S04]  /*57a0*/  UMOV UR10, UR18 ;  /* 0x00000012000a7c82 */ /* 0x000fc80008000000 */
[----:B------:R-:W-:Y:S01]  /*57b0*/  HGMMA.64x64x16.F32 R152, gdesc[UR8], RZ, !UPT, gsb0 ;  /* 0x00e00000089879f0 */ /* 0x000fe2000c0008ff */
[----:B------:R-:W-:Y:S01]  /*57c0*/  UIADD3 UR10, UR18, 0x2, URZ ;  /* 0x00000002120a7890 */ /* 0x000fe2000fffe03f */
[----:B------:R-:W-:Y:S01]  /*57d0*/  UMOV UR8, UR12 ;  /* 0x0000000c00087c82 */ /* 0x000fe20008000000 */
[----:B------:R-:W-:Y:S01]  /*57e0*/  UMOV UR9, UR13 ;  /* 0x0000000d00097c82 */ /* 0x000fe20008000000 */
[----:B------:R-:W-:Y:S01]  /*57f0*/  UMOV UR11, 0x40000040 ;  /* 0x40000040000b7882 */ /* 0x000fe20000000000 */
[----:B------:R-:W-:Y:S02]  /*5800*/  WARPGROUP.DEPBAR.LE gsb0, 0x0 ;  /* 0x00008000000079c5 */ /* 0x000fe40000010000 */
[----:B------:R-:W-:-:S06]  /*5810*/  WARPGROUP.ARRIVE ;  /* 0x00000000000079c5 */ /* 0x000fcc0000000000 */
[----:B------:R-:W-:Y:S01]  /*5820*/  HGMMA.64x64x16.F32 R152, gdesc[UR8], R152, gsb0 ;  /* 0x00e00000089879f0 */ /* 0x000fe20008000898 */
        /* <DEDUP_REMOVED lines=15> */
[----:B------:R-:W-:Y:S05]  /*5920*/  @P0 BRA `(.L_x_795) ;  /* 0x0000000000040947 */ /* 0x000fea0003800000 */
[----:B------:R-:W-:Y:S01]  /*5930*/  BPT.TRAP 0x1 ;  /* 0x000000040000795c */ /* 0x000fe20000300000 */
.L_x_795:
[----:B------:R2:W3:Y:S01]  /*5940*/  SYNCS.PHASECHK.TRANS64.TRYWAIT P3, [UR6+0x38850], R4 ;  /* 0x03885004ff0075a7 */ /* 0x0004e20008060146 */
[----:B------:R-:W-:Y:S05]  /*5950*/  @P0 BRA `(.L_x_796) ;  /* 0x0000000000040947 */ /* 0x000fea0003800000 */
[----:B------:R-:W-:Y:S01]  /*5960*/  BPT.TRAP 0x1 ;  /* 0x000000040000795c */ /* 0x000fe20000300000 */
.L_x_796:
[----:B---3--:R-:W-:Y:S05]  /*5970*/  @P3 BRA `(.L_x_797) ;  /* 0x0000000000083947 */ /* 0x008fea0003800000 */
[----:B------:R-:W3:Y:S02]  /*5980*/  SYNCS.PHASECHK.TRANS64.TRYWAIT P3, [UR6+0x38850], R4 ;  /* 0x03885004ff0075a7 */ /* 0x000ee40008060146 */
[----:B---3--:R-:W-:Y:S05]  /*5990*/  @!P3 BRA `(.L_x_798) ;  /* 0x000000ac0058b947 */ /* 0x008fea0003800000 */
.L_x_797:
[----:B------:R-:W-:Y:S01]  /*59a0*/  UIADD3 UR8, UR37, 0x26400, URZ ;  /* 0x0002640025087890 */ /* 0x000fe2000fffe03f */
[----:B------:R-:W-:Y:S01]  /*59b0*/  WARPGROUP.ARRIVE ;  /* 0x00000000000079c5 */ /* 0x000fe20000000000 */
[----:B------:R-:W-:-:S05]  /*59c0*/  UIADD3 UR11, UR5, 0x4, URZ ;  /* 0x00000004050b7890 */ /* 0x000fca000fffe03f */
[----:B-1----:R-:W1:Y:S01]  /*59d0*/  S2R R5, SR_TID.X ;  /* 0x0000000000057919 */ /* 0x002e620000002100 */
[----:B------:R-:W-:Y:S01]  /*59e0*/  USHF.R.U32.HI UR8, URZ, 0x4, UR8 ;  /* 0x000000043f087899 */ /* 0x000fe20008011608 */
[----:B------:R-:W-:Y:S01]  /*59f0*/  IMAD.U32 R200, RZ, RZ, UR6 ;  /* 0x00000006ffc87e24 */ /* 0x000fe2000f8e00ff */
[----:B------:R-:W-:Y:S02]  /*5a00*/  UIADD3 UR9, UR5, 0x200, URZ ;  /* 0x0000020005097890 */ /* 0x000fe4000fffe03f */
[----:B------:R-:W-:Y:S02]  /*5a10*/  ULOP3.LUT UR18, UR8, 0x3fff, URZ, 0xc0, !UPT ;  /* 0x00003fff08127892 */ /* 0x000fe4000f8ec03f */
[----:B------:R-:W-:Y:S02]  /*5a20*/  UIADD3 UR10, UR5, 0x6, URZ ;  /* 0x00000006050a7890 */ /* 0x000fe4000fffe03f */
[----:B------:R-:W-:Y:S02]  /*5a30*/  ULEA UR8, UR14, UR4, 0xc ;  /* 0x000000040e087291 */ /* 0x000fe4000f8e603f */
[----:B------:R-:W-:Y:S01]  /*5a40*/  ULOP3.LUT UR5, UR18, 0x10000, URZ, 0xfc, !UPT ;  /* 0x0001000012057892 */ /* 0x000fe2000f8efc3f */
[----:B------:R-:W-:Y:S01]  /*5a50*/  UMOV UR27, 0x40000040 ;  /* 0x40000040001b7882 */ /* 0x000fe20000000000 */
[----:B------:R-:W-:Y:S01]  /*5a60*/  UMOV UR25, 0x40000040 ;  /* 0x4000004000197882 */ /* 0x000fe20000000000 */
[----:B------:R-:W-:-:S02]  /*5a70*/  UIADD3 UR18, UR8, 0x800, URZ ;  /* 0x0000080008127890 */ /* 0x000fc4000fffe03f */
[----:B------:R-:W-:Y:S02]  /*5a80*/  UMOV UR26, UR8 ;  /* 0x00000008001a7c82 */ /* 0x000fe40008000000 */
[----:B------:R-:W-:Y:S01]  /*5a90*/  UMOV UR24, UR5 ;  /* 0x0000000500187c82 */ /* 0x000fe20008000000 */
[----:B------:R-:W-:Y:S01]  /*5aa0*/  UIADD3 UR19, UR5, 0x800, URZ ;  /* 0x0000080005137890 */ /* 0x000fe2000fffe03f */
[----:B------:R-:W-:Y:S01]  /*5ab0*/  HGMMA.64x64x16.F32 R152, gdesc[UR24], R152, gsb0 ;  /* 0x00e00000189879f0 */ /* 0x000fe20008000898 */
[----:B------:R-:W-:Y:S02]  /*5ac0*/  UIADD3 UR26, UR8, 0x2, URZ ;  /* 0x00000002081a7890 */ /* 0x000fe4000fffe03f */
[----:B------:R-:W-:Y:S01]  /*5ad0*/  UIADD3 UR24, UR5, 0x2, URZ ;  /* 0x0000000205187890 */ /* 0x000fe2000fffe03f */
[----:B------:R-:W-:Y:S01]  /*5ae0*/  UMOV UR27, 0x40000040 ;  /* 0x40000040001b7882 */ /* 0x000fe20000000000 */
[----:B------:R-:W-:Y:S01]  /*5af0*/  UMOV UR25, 0x40000040 ;  /* 0x4000004000197882 */ /* 0x000fe20000000000 */
[----:B------:R-:W-:Y:S01]  /*5b00*/  ULEA UR6, UR14, UR15, 0xc ;  /* 0x0000000f0e067291 */ /* 0x000fe2000f8e603f */
[----:B-1----:R-:W-:-:S05]  /*5b10*/  SHF.R.U32.HI R5, RZ, 0x7, R5 ;  /* 0x00000007ff057819 */ /* 0x002fca0000011605 */
[----:B0-2---:R-:W0:Y:S01]  /*5b20*/  SHFL.IDX PT, R4, R5, RZ, 0x1f ;  /* 0x00001fff05047589 */ /* 0x005e2200000e0000 */
[----:B------:R-:W-:Y:S02]  /*5b30*/  WARPGROUP.DEPBAR.LE gsb0, 0x0 ;  /* 0x00008000000079c5 */ /* 0x000fe40000010000 */
[----:B------:R-:W-:-:S06]  /*5b40*/  WARPGROUP.ARRIVE ;  /* 0x00000000000079c5 */ /* 0x000fcc0000000000 */
[----:B------:R-:W-:Y:S01]  /*5b50*/  HGMMA.64x64x16.F32 R152, gdesc[UR24], R152, gsb0 ;  /* 0x00e00000189879f0 */ /* 0x000fe20008000898 */
[----:B------:R-:W-:Y:S01]  /*5b60*/  UIADD3 UR26, UR8, 0x4, URZ ;  /* 0x00000004081a7890 */ /* 0x000fe2000fffe03f */
[----:B------:R-:W-:Y:S01]  /*5b70*/  UMOV UR24, UR11 ;  /* 0x0000000b00187c82 */ /* 0x000fe20008000000 */
[----:B------:R-:W-:Y:S01]  /*5b80*/  UMOV UR25, 0x40000040 ;  /* 0x4000004000197882 */ /* 0x000fe20000000000 */
[----:B------:R-:W-:Y:S01]  /*5b90*/  UMOV UR27, 0x40000040 ;  /* 0x40000040001b7882 */ /* 0x000fe20000000000 */
[----:B------:R-:W-:Y:S01]  /*5ba0*/  UMOV UR11, 0x4 ;  /* 0x00000004000b7882 */ /* 0x000fe20000000000 */
[----:B------:R-:W-:Y:S02]  /*5bb0*/  WARPGROUP.DEPBAR.LE gsb0, 0x0 ;  /* 0x00008000000079c5 */ /* 0x000fe40000010000 */
[----:B------:R-:W-:-:S06]  /*5bc0*/  WARPGROUP.ARRIVE ;  /* 0x00000000000079c5 */ /* 0x000fcc0000000000 */
[----:B------:R-:W-:Y:S01]  /*5bd0*/  HGMMA.64x64x16.F32 R152, gdesc[UR24], R152, gsb0 ;  /* 0x00e00000189879f0 */ /* 0x000fe20008000898 */
[----:B------:R-:W-:Y:S01]  /*5be0*/  UIADD3 UR26, UR8, 0x6, URZ ;  /* 0x00000006081a7890 */ /* 0x000fe2000fffe03f */
[----:B------:R-:W-:Y:S01]  /*5bf0*/  UMOV UR24, UR10 ;  /* 0x0000000a00187c82 */ /* 0x000fe20008000000 */
        /* <DEDUP_REMOVED lines=9> */
[----:B0-----:R-:W-:-:S13]  /*5c90*/  R2UR UR9, R4 ;  /* 0x00000000040972ca */ /* 0x001fda00000e0000 */
[----:B------:R-:W-:-:S04]  /*5ca0*/  UISETP.GT.AND UP0, UPT, UR9, 0x7f, UPT ;  /* 0x0000007f0900788c */ /* 0x000fc8000bf04270 */
[----:B------:R-:W-:Y:S02]  /*5cb0*/  USEL UR9, URZ, 0x2, !UP0 ;  /* 0x000000023f097887 */ /* 0x000fe4000c000000 */
[----:B------:R-:W-:Y:S02]  /*5cc0*/  USEL UR10, UR11, 0x2, UP0 ;  /* 0x000000020b0a7887 */ /* 0x000fe40008000000 */
[----:B------:R-:W-:Y:S01]  /*5cd0*/  USEL UR11, UR11, 0x6, !UP0 ;  /* 0x000000060b0b7887 */ /* 0x000fe2000c000000 */
        /* <DEDUP_REMOVED lines=212> */
[----:B------:R-:W-:Y:S02]  /*6a20*/  UIADD3 UR11, UR9, UR10, UR5 ;  /* 0x0000000a090b7290 */ /* 0x000fe4000fffe005 */
[----:B------:R-:W-:-:S03]  /*6a30*/  UIADD3 UR10, UR9, UR10, UR8 ;  /* 0x0000000a090a7290 */ /* 0x000fc6000fffe008 */
[----:B------:R-:W-:Y:S02]  /*6a40*/  UMOV UR9, 0x40000040 ;  /* 0x4000004000097882 */ /* 0x000fe40000000000 */
[----:B------:R-:W-:Y:S01]  /*6a50*/  UMOV UR8, UR11 ;  /* 0x0000000b00087c82 */ /* 0x000fe20008000000 */
[----:B------:R-:W-:Y:S01]  /*6a60*/  UMOV UR11, 0x40000040 ;  /* 0x40000040000b7882 */ /* 0x000fe20000000000 */
[----:B------:R-:W-:Y:S02]  /*6a70*/  WARPGROUP.DEPBAR.LE gsb0, 0x0 ;  /* 0x00008000000079c5 */ /* 0x000fe40000010000 */
[----:B------:R-:W-:-:S06]  /*6a80*/  WARPGROUP.ARRIVE ;  /* 0x00000000000079c5 */ /* 0x000fcc0000000000 */
[----:B------:R-:W-:Y:S03]  /*6a90*/  HGMMA.64x64x16.F32 R152, gdesc[UR24], R152, gsb0 ;  /* 0x00e00000189879f0 */ /* 0x000fe60008000898 */
        /* <DEDUP_REMOVED lines=38> */
[C---:B------:R-:W-:Y:S01]  /*6d00*/  FADD.FTZ R9, -R4.reuse, R9 ;  /* 0x0000000904097221 */ /* 0x040fe20000010100 */
[----:B------:R-:W-:Y:S01]  /*6d10*/  FMNMX.FTZ R5, R171, R10, !PT ;  /* 0x0000000aab057209 */ /* 0x000fe20007810000 */
[----:B------:R-:W-:Y:S02]  /*6d20*/  FMUL.FTZ R192, R4, UR9 ;  /* 0x0000000904c07c20 */ /* 0x000fe40008410000 */
[----:B------:R-:W-:Y:S01]  /*6d30*/  FMUL.FTZ R13, R9, UR9 ;  /* 0x00000009090d7c20 */ /* 0x000fe20008410000 */
[----:B------:R-:W-:Y:S01]  /*6d40*/  FMNMX.FTZ R10, R174, R5, !PT ;  /* 0x00000005ae0a7209 */ /* 0x000fe20007810000 */
[--C-:B------:R-:W-:Y:S01]  /*6d50*/  FFMA.FTZ R9, R152, UR9, -R192.reuse ;  /* 0x0000000998097c23 */ /* 0x100fe200080108c0 */
[--C-:B------:R-:W-:Y:S01]  /*6d60*/  FFMA.FTZ R153, R153, UR9, -R192.reuse ;  /* 0x0000000999997c23 */ /* 0x100fe200080108c0 */
[--C-:B------:R-:W-:Y:S01]  /*6d70*/  FFMA.FTZ R156, R156, UR9, -R192.reuse ;  /* 0x000000099c9c7c23 */ /* 0x100fe200080108c0 */
[----:B------:R-:W-:Y:S01]  /*6d80*/  FMNMX.FTZ R5, R175, R10, !PT ;  /* 0x0000000aaf057209 */ /* 0x000fe20007810000 */
[----:B------:R0:W1:Y:S01]  /*6d90*/  MUFU.EX2 R8, R13 ;  /* 0x0000000d00087308 */ /* 0x0000620000000800 */
        /* <DEDUP_REMOVED lines=8> */
[--C-:B0-----:R-:W-:Y:S01]  /*6e20*/  FFMA.FTZ R13, R157, UR9, -R192.reuse ;  /* 0x000000099d0d7c23 */ /* 0x101fe200080108c0 */
[--C-:B------:R-:W-:Y:S01]  /*6e30*/  FFMA.FTZ R172, R172, UR9, -R192.reuse ;  /* 0x00000009acac7c23 */ /* 0x100fe200080108c0 */
[----:B------:R-:W-:Y:S01]  /*6e40*/  FMNMX.FTZ R14, R182, R5, !PT ;  /* 0x00000005b60e7209 */ /* 0x000fe20007810000 */
[--C-:B------:R-:W-:Y:S01]  /*6e50*/  FFMA.FTZ R173, R173, UR9, -R192.reuse ;  /* 0x00000009adad7c23 */ /* 0x100fe200080108c0 */
[--C-:B------:R-:W-:Y:S01]  /*6e60*/  FFMA.FTZ R176, R176, UR9, -R192.reuse ;  /* 0x00000009b0b07c23 */ /* 0x100fe200080108c0 */
[--C-:B------:R-:W-:Y:S01]  /*6e70*/  FFMA.FTZ R177, R177, UR9, -R192.reuse ;  /* 0x00000009b1b17c23 */ /* 0x100fe200080108c0 */
[----:B------:R-:W-:Y:S01]  /*6e80*/  FMNMX.FTZ R5, R183, R14, !PT ;  /* 0x0000000eb7057209 */ /* 0x000fe20007810000 */
[----:B------:R0:W-:Y:S01]  /*6e90*/  MUFU.EX2 R12, R156 ;  /* 0x0000009c000c7308 */ /* 0x0001e20000000800 */
[--C-:B--2---:R-:W-:Y:S01]  /*6ea0*/  FFMA.FTZ R153, R181, UR9, -R192.reuse ;  /* 0x00000009b5997c23 */ /* 0x104fe200080108c0 */
[--C-:B------:R-:W-:Y:S01]  /*6eb0*/  FFMA.FTZ R14, R160, UR9, -R192.reuse ;  /* 0x00000009a00e7c23 */ /* 0x100fe200080108c0 */
[----:B------:R-:W-:Y:S01]  /*6ec0*/  FFMA.FTZ R180, R180, UR9, -R192 ;  /* 0x00000009b4b47c23 */ /* 0x000fe200080108c0 */
[----:B------:R-:W2:Y:S01]  /*6ed0*/  SHFL.BFLY PT, R152, R5, 0x2, 0x1f ;  /* 0x0c401f0005987f89 */ /* 0x000ea200000e0000 */
[-C--:B-1----:R-:W-:Y:S01]  /*6ee0*/  FMUL.FTZ R24, R24, R8.reuse ;  /* 0x0000000818187220 */ /* 0x082fe20000410000 */
        /* <DEDUP_REMOVED lines=21> */
[----:B------:R-:W-:Y:S01]  /*7040*/  FMUL.FTZ R61, R61, R8 ;  /* 0x000000083d3d7220 */ /* 0x000fe20000410000 */
[----:B--2---:R-:W-:Y:S01]  /*7050*/  FMNMX.FTZ R152, R5, R152, !PT ;  /* 0x0000009805987209 */ /* 0x004fe20007810000 */
[-C--:B------:R-:W-:Y:S01]  /*7060*/  FMUL.FTZ R64, R64, R8.reuse ;  /* 0x0000000840407220 */ /* 0x080fe20000410000 */
[-C--:B------:R-:W-:Y:S01]  /*7070*/  FMUL.FTZ R65, R65, R8.reuse ;  /* 0x0000000841417220 */ /* 0x080fe20000410000 */
[-C--:B------:R-:W-:Y:S01]  /*7080*/  FMUL.FTZ R68, R68, R8.reuse ;  /* 0x0000000844447220 */ /* 0x080fe20000410000 */
[----:B------:R-:W-:Y:S01]  /*7090*/  MUFU.EX2 R15, R15 ;  /* 0x0000000f000f7308 */ /* 0x000fe20000000800 */
[----:B------:R-:W2:Y:S01]  /*70a0*/  SHFL.BFLY PT, R5, R152, 0x1, 0x1f ;  /* 0x0c201f0098057f89 */ /* 0x000ea200000e0000 */
        /* <DEDUP_REMOVED lines=23> */
[----:B--2---:R-:W-:Y:S01]  /*7220*/  FMNMX.FTZ R5, R152, R5, !PT ;  /* 0x0000000598057209 */ /* 0x004fe20007810000 */
[-C--:B------:R-:W-:Y:S01]  /*7230*/  FMUL.FTZ R109, R109, R8.reuse ;  /* 0x000000086d6d7220 */ /* 0x080fe20000410000 */
[-C--:B------:R-:W-:Y:S01]  /*7240*/  FMUL.FTZ R112, R112, R8.reuse ;  /* 0x0000000870707220 */ /* 0x080fe20000410000 */
[-C--:B------:R-:W-:Y:S01]  /*7250*/  FMUL.FTZ R113, R113, R8.reuse ;  /* 0x0000000871717220 */ /* 0x080fe20000410000 */
[-C--:B------:R-:W-:Y:S01]  /*7260*/  FMUL.FTZ R116, R116, R8.reuse ;  /* 0x0000000874747220 */ /* 0x080fe20000410000 */
[C---:B------:R-:W-:Y:S01]  /*7270*/  FADD.FTZ R152, -R5.reuse, R11 ;  /* 0x0000000b05987221 */ /* 0x040fe20000010100 */
[----:B0-----:R-:W-:Y:S01]  /*7280*/  FMUL.FTZ R156, R5, UR9 ;  /* 0x00000009059c7c20 */ /* 0x001fe20008410000 */
[----:B------:R0:W-:Y:S01]  /*7290*/  MUFU.EX2 R11, R153 ;  /* 0x00000099000b7308 */ /* 0x0001e20000000800 */
[----:B------:R-:W-:Y:S01]  /*72a0*/  FMUL.FTZ R117, R117, R8 ;  /* 0x0000000875757220 */ /* 0x000fe20000410000 */
[----:B------:R-:W-:Y:S01]  /*72b0*/  FMUL.FTZ R152, R152, UR9 ;  /* 0x0000000998987c20 */ /* 0x000fe20008410000 */
[----:B------:R-:W-:Y:S01]  /*72c0*/  FFMA.FTZ R192, R154, UR9, -R156 ;  /* 0x000000099ac07c23 */ /* 0x000fe2000801089c */
[----:B------:R-:W-:-:S02]  /*72d0*/  IMAD.U32 R154, RZ, RZ, UR7 ;  /* 0x00000007ff9a7e24 */ /* 0x000fc4000f8e00ff */
[--C-:B------:R-:W-:Y:S01]  /*72e0*/  FFMA.FTZ R193, R155, UR9, -R156.reuse ;  /* 0x000000099bc17c23 */ /* 0x100fe2000801089c */
[--C-:B------:R-:W-:Y:S01]  /*72f0*/  FFMA.FTZ R194, R158, UR9, -R156.reuse ;  /* 0x000000099ec27c23 */ /* 0x100fe2000801089c */
[--C-:B------:R-:W-:Y:S01]  /*7300*/  FFMA.FTZ R195, R159, UR9, -R156.reuse ;  /* 0x000000099fc37c23 */ /* 0x100fe2000801089c */
[----:B------:R2:W3:Y:S01]  /*7310*/  MUFU.EX2 R181, R152 ;  /* 0x0000009800b57308 */ /* 0x0004e20000000800 */
[----:B0-----:R-:W-:Y:S01]  /*7320*/  IADD3 R153, -R23, RZ, RZ ;  /* 0x000000ff17997210 */ /* 0x001fe20007ffe1ff */
[--C-:B------:R-:W-:Y:S01]  /*7330*/  FFMA.FTZ R196, R162, UR9, -R156.reuse ;  /* 0x00000009a2c47c23 */ /* 0x100fe2000801089c */
[--C-:B------:R-:W-:Y:S01]  /*7340*/  FFMA.FTZ R197, R163, UR9, -R156.reuse ;  /* 0x00000009a3c57c23 */ /* 0x100fe2000801089c */
[--C-:B------:R-:W-:Y:S01]  /*7350*/  FFMA.FTZ R198, R166, UR9, -R156.reuse ;  /* 0x00000009a6c67c23 */ /* 0x100fe2000801089c */
[----:B------:R-:W-:Y:S01]  /*7360*/  ISETP.NE.AND P3, PT, R22, R153, PT ;  /* 0x000000991600720c */ /* 0x000fe20003f65270 */
[--C-:B------:R-:W-:Y:S01]  /*7370*/  FFMA.FTZ R199, R167, UR9, -R156.reuse ;  /* 0x00000009a7c77c23 */ /* 0x100fe2000801089c */
[--C-:B------:R-:W-:Y:S01]  /*7380*/  FFMA.FTZ R170, R170, UR9, -R156.reuse ;  /* 0x00000009aaaa7c23 */ /* 0x100fe2000801089c */
[----:B------:R-:W-:Y:S01]  /*7390*/  FFMA.FTZ R171, R171, UR9, -R156 ;  /* 0x00000009abab7c23 */ /* 0x000fe2000801089c */
[----:B--2---:R-:W-:-:S02]  /*73a0*/  @!P1 VIADD R152, R200, 0x38840 ;  /* 0x00038840c8989836 */ /* 0x004fc40000000000 */
[--C-:B------:R-:W-:Y:S01]  /*73b0*/  FFMA.FTZ R174, R174, UR9, -R156.reuse ;  /* 0x00000009aeae7c23 */ /* 0x100fe2000801089c */
[--C-:B------:R-:W-:Y:S01]  /*73c0*/  FFMA.FTZ R175, R175, UR9, -R156.reuse ;  /* 0x00000009afaf7c23 */ /* 0x100fe2000801089c */
[--C-:B------:R-:W-:Y:S01]  /*73d0*/  FFMA.FTZ R178, R178, UR9, -R156.reuse ;  /* 0x00000009b2b27c23 */ /* 0x100fe2000801089c */
[----:B------:R-:W-:Y:S01]  /*73e0*/  FFMA.FTZ R179, R179, UR9, -R156 ;  /* 0x00000009b3b37c23 */ /* 0x000fe2000801089c */
[----:B------:R-:W-:Y:S01]  /*73f0*/  @!P1 PRMT R152, RZ, 0x654, R152 ;  /* 0x00000654ff989816 */ /* 0x000fe20000000098 */
[--C-:B------:R-:W-:Y:S01]  /*7400*/  FFMA.FTZ R182, R182, UR9, -R156.reuse ;  /* 0x00000009b6b67c23 */ /* 0x100fe2000801089c */
[----:B------:R-:W-:Y:S01]  /*7410*/  FFMA.FTZ R156, R183, UR9, -R156 ;  /* 0x00000009b79c7c23 */ /* 0x000fe2000801089c */
[----:B------:R-:W-:Y:S01]  /*7420*/  MUFU.EX2 R192, R192 ;  /* 0x000000c000c07308 */ /* 0x000fe20000000800 */
[----:B------:R-:W-:Y:S01]  /*7430*/  @!P3 IMAD R153, R154, 0x40, R17 ;  /* 0x000000409a99b824 */ /* 0x000fe200078e0211 */
[----:B------:R0:W-:Y:S01]  /*7440*/  @!P1 SYNCS.ARRIVE.TRANS64.RED.A1T0 RZ, [R152+URZ], RZ ;  /* 0x000000ff98ff99a7 */ /* 0x0001e2000810043f */
[----:B-1----:R-:W-:Y:S01]  /*7450*/  F2FP.F16.F32.PACK_AB R154, R13, R12 ;  /* 0x0000000c0d9a723e */ /* 0x002fe200000000ff */
[-C--:B---3--:R-:W-:Y:S01]  /*7460*/  FMUL.FTZ R26, R26, R181.reuse ;  /* 0x000000b51a1a7220 */ /* 0x088fe20000410000 */
[----:B------:R-:W-:Y:S01]  /*7470*/  F2FP.F16.F32.PACK_AB R158, R21, R20 ;  /* 0x00000014159e723e */ /* 0x000fe200000000ff */
[-C--:B------:R-:W-:Y:S01]  /*7480*/  FMUL.FTZ R27, R27, R181.reuse ;  /* 0x000000b51b1b7220 */ /* 0x080fe20000410000 */
[----:B------:R-:W-:Y:S01]  /*7490*/  @!P3 LEA R153, R153, UR37, 0x2 ;  /* 0x000000259999bc11 */ /* 0x000fe2000f8e10ff */
[----:B------:R-:W1:Y:S01]  /*74a0*/  MUFU.EX2 R193, R193 ;  /* 0x000000c100c17308 */ /* 0x000e620000000800 */
[----:B------:R-:W-:Y:S01]  /*74b0*/  FMUL.FTZ R30, R30, R181 ;  /* 0x000000b51e1e7220 */ /* 0x000fe20000410000 */
[----:B0-----:R-:W-:Y:S01]  /*74c0*/  F2FP.F16.F32.PACK_AB R152, R10, R9 ;  /* 0x000000090a98723e */ /* 0x001fe200000000ff */
[-C--:B------:R-:W-:Y:S01]  /*74d0*/  FMUL.FTZ R31, R31, R181.reuse ;  /* 0x000000b51f1f7220 */ /* 0x080fe20000410000 */
[----:B------:R-:W-:Y:S01]  /*74e0*/  @!P3 STS [R153+0x38400], R8 ;  /* 0x038400089900b388 */ /* 0x000fe20000000800 */
[-C--:B------:R-:W-:Y:S01]  /*74f0*/  FMUL.FTZ R34, R34, R181.reuse ;  /* 0x000000b522227220 */ /* 0x080fe20000410000 */
[-C--:B------:R-:W-:Y:S01]  /*7500*/  FMUL.FTZ R35, R35, R181.reuse ;  /* 0x000000b523237220 */ /* 0x080fe20000410000 */
[-C--:B------:R-:W-:Y:S01]  /*7510*/  FMUL.FTZ R38, R38, R181.reuse ;  /* 0x000000b526267220 */ /* 0x080fe20000410000 */
[----:B------:R1:W-:Y:S01]  /*7520*/  @!P3 STS [R153+0x38420], R181 ;  /* 0x038420b59900b388 */ /* 0x0003e20000000800 */
        /* <DEDUP_REMOVED lines=8> */
[----:B------:R-:W0:Y:S01]  /*75b0*/  MUFU.EX2 R195, R195 ;  /* 0x000000c300c37308 */ /* 0x000e220000000800 */
[----:B-1----:R-:W-:Y:S01]  /*75c0*/  F2FP.F16.F32.PACK_AB R153, R193, R192 ;  /* 0x000000c0c199723e */ /* 0x002fe200000000ff */
        /* <DEDUP_REMOVED lines=15> */
[----:B0-----:R-:W-:Y:S01]  /*76c0*/  F2FP.F16.F32.PACK_AB R155, R195, R194 ;  /* 0x000000c2c39b723e */ /* 0x001fe200000000ff */
        /* <DEDUP_REMOVED lines=27> */
[----:B------:R-:W-:Y:S01]  /*7880*/  FMUL.FTZ R121, R121, R8 ;  /* 0x0000000879797220 */ /* 0x000fe20000410000 */
[-C--:B------:R-:W-:Y:S01]  /*7890*/  FMUL.FTZ R122, R122, R181.reuse ;  /* 0x000000b57a7a7220 */ /* 0x080fe20000410000 */
[-C--:B------:R-:W-:Y:S01]  /*78a0*/  FMUL.FTZ R123, R123, R181.reuse ;  /* 0x000000b57b7b7220 */ /* 0x080fe20000410000 */
[----:B------:R-:W-:Y:S01]  /*78b0*/  MUFU.EX2 R172, R172 ;  /* 0x000000ac00ac7308 */ /* 0x000fe20000000800 */
[----:B0-----:R-:W-:Y:S01]  /*78c0*/  F2FP.F16.F32.PACK_AB R159, R199, R198 ;  /* 0x000000c6c79f723e */ /* 0x001fe200000000ff */
[-C--:B------:R-:W-:Y:S01]  /*78d0*/  FMUL.FTZ R124, R124, R8.reuse ;  /* 0x000000087c7c7220 */ /* 0x080fe20000410000 */
[-C--:B------:R-:W-:Y:S01]  /*78e0*/  FMUL.FTZ R125, R125, R8.reuse ;  /* 0x000000087d7d7220 */ /* 0x080fe20000410000 */
[-C--:B------:R-:W-:Y:S01]  /*78f0*/  FMUL.FTZ R126, R126, R181.reuse ;  /* 0x000000b57e7e7220 */ /* 0x080fe20000410000 */
[-C--:B------:R-:W-:Y:S01]  /*7900*/  FMUL.FTZ R127, R127, R181.reuse ;  /* 0x000000b57f7f7220 */ /* 0x080fe20000410000 */
[-C--:B------:R-:W-:Y:S01]  /*7910*/  FMUL.FTZ R128, R128, R8.reuse ;  /* 0x0000000880807220 */ /* 0x080fe20000410000 */
[----:B------:R-:W-:Y:S01]  /*7920*/  FMUL.FTZ R129, R129, R8 ;  /* 0x0000000881817220 */ /* 0x000fe20000410000 */
        /* <DEDUP_REMOVED lines=15> */
[-C--:B------:R-:W-:Y:S01]  /*7a20*/  FMUL.FTZ R142, R142, R181.reuse ;  /* 0x000000b58e8e7220 */ /* 0x080fe20000410000 */
[----:B------:R-:W1:Y:S01]  /*7a30*/  MUFU.EX2 R171, R171 ;  /* 0x000000ab00ab7308 */ /* 0x000e620000000800 */
[----:B0-----:R-:W-:Y:S01]  /*7a40*/  F2FP.F16.F32.PACK_AB R162, R173, R172 ;  /* 0x000000acada2723e */ /* 0x001fe200000000ff */
[-C--:B------:R-:W-:Y:S01]  /*7a50*/  FMUL.FTZ R143, R143, R181.reuse ;  /* 0x000000b58f8f7220 */ /* 0x080fe20000410000 */
[-C--:B------:R-:W-:Y:S01]  /*7a60*/  FMUL.FTZ R144, R144, R8.reuse ;  /* 0x0000000890907220 */ /* 0x080fe20000410000 */
[-C--:B------:R-:W-:Y:S01]  /*7a70*/  FMUL.FTZ R145, R145, R8.reuse ;  /* 0x0000000891917220 */ /* 0x080fe20000410000 */
[-C--:B------:R-:W-:Y:S01]  /*7a80*/  FMUL.FTZ R146, R146, R181.reuse ;  /* 0x000000b592927220 */ /* 0x080fe20000410000 */
[-C--:B------:R-:W-:Y:S01]  /*7a90*/  FMUL.FTZ R147, R147, R181.reuse ;  /* 0x000000b593937220 */ /* 0x080fe20000410000 */
[-C--:B------:R-:W-:Y:S01]  /*7aa0*/  FMUL.FTZ R148, R148, R8.reuse ;  /* 0x0000000894947220 */ /* 0x080fe20000410000 */
[----:B------:R-:W-:Y:S01]  /*7ab0*/  MUFU.EX2 R174, R174 ;  /* 0x000000ae00ae7308 */ /* 0x000fe20000000800 */
[----:B------:R-:W-:Y:S01]  /*7ac0*/  FMUL.FTZ R149, R149, R8 ;  /* 0x0000000895957220 */ /* 0x000fe20000410000 */
[-C--:B------:R-:W-:Y:S01]  /*7ad0*/  FMUL.FTZ R150, R150, R181.reuse ;  /* 0x000000b596967220 */ /* 0x080fe20000410000 */
[----:B------:R-:W-:Y:S01]  /*7ae0*/  FMUL.FTZ R151, R151, R181 ;  /* 0x000000b597977220 */ /* 0x000fe20000410000 */
[----:B------:R0:W-:Y:S01]  /*7af0*/  STSM.16.M88.4 [R184+0x36400], R152 ;  /* 0x03640098b8007844 */ /* 0x0001e20000000200 */
[----:B------:R-:W-:Y:S01]  /*7b00*/  UMOV UR7, 0x40000040 ;  /* 0x4000004000077882 */ /* 0x000fe20000000000 */
[----:B------:R-:W-:Y:S01]  /*7b10*/  FFMA.FTZ R3, R8, R3, R9 ;  /* 0x0000000308037223 */ /* 0x000fe20000010009 */
[----:B------:R-:W-:Y:S01]  /*7b20*/  FFMA.FTZ R6, R181, R6, R192 ;  /* 0x00000006b5067223 */ /* 0x000fe200000100c0 */
[----:B------:R-:W2:Y:S01]  /*7b30*/  MUFU.EX2 R175, R175 ;  /* 0x000000af00af7308 */ /* 0x000ea20000000800 */
[----:B-1----:R-:W-:Y:S01]  /*7b40*/  F2FP.F16.F32.PACK_AB R161, R171, R170 ;  /* 0x000000aaaba1723e */ /* 0x002fe200000000ff */
[----:B------:R-:W-:Y:S01]  /*7b50*/  FADD.FTZ R3, R10, R3 ;  /* 0x000000030a037221 */ /* 0x000fe20000010000 */
[----:B------:R-:W-:Y:S01]  /*7b60*/  FADD.FTZ R193, R193, R6 ;  /* 0x00000006c1c17221 */ /* 0x000fe20000010000 */
[----:B------:R-:W-:-:S02]  /*7b70*/  IMAD.MOV.U32 R9, RZ, RZ, R4 ;  /* 0x000000ffff097224 */ /* 0x000fc400078e0004 */
[----:B------:R-:W-:Y:S01]  /*7b80*/  FADD.FTZ R12, R12, R3 ;  /* 0x000000030c0c7221 */ /* 0x000fe20000010000 */
[----:B------:R-:W-:Y:S01]  /*7b90*/  FADD.FTZ R194, R194, R193 ;  /* 0x000000c1c2c27221 */ /* 0x000fe20000010000 */
[----:B------:R-:W-:Y:S01]  /*7ba0*/  MUFU.EX2 R176, R176 ;  /* 0x000000b000b07308 */ /* 0x000fe20000000800 */
[----:B------:R-:W-:Y:S02]  /*7bb0*/  @!P1 VIADD R3, R200, 0x38860 ;  /* 0x00038860c8039836 */ /* 0x000fe40000000000 */
[----:B------:R-:W-:Y:S01]  /*7bc0*/  FADD.FTZ R13, R13, R12 ;  /* 0x0000000c0d0d7221 */ /* 0x000fe20000010000 */
[----:B------:R-:W-:Y:S02]  /*7bd0*/  FADD.FTZ R195, R195, R194 ;  /* 0x000000c2c3c37221 */ /* 0x000fe40000010000 */
[----:B------:R-:W-:Y:S02]  /*7be0*/  @!P1 PRMT R3, RZ, 0x654, R3 ;  /* 0x00000654ff039816 */ /* 0x000fe40000000003 */
[----:B------:R-:W-:Y:S01]  /*7bf0*/  FADD.FTZ R196, R196, R195 ;  /* 0x000000c3c4c47221 */ /* 0x000fe20000010000 */
[----:B------:R-:W1:Y:S01]  /*7c00*/  MUFU.EX2 R177, R177 ;  /* 0x000000b100b17308 */ /* 0x000e620000000800 */
[----:B--2---:R-:W-:-:S02]  /*7c10*/  F2FP.F16.F32.PACK_AB R163, R175, R174 ;  /* 0x000000aeafa3723e */ /* 0x004fc400000000ff */
[----:B------:R-:W-:-:S04]  /*7c20*/  FADD.FTZ R197, R197, R196 ;  /* 0x000000c4c5c57221 */ /* 0x000fc80000010000 */
[----:B------:R-:W-:Y:S01]  /*7c30*/  FADD.FTZ R198, R198, R197 ;  /* 0x000000c5c6c67221 */ /* 0x000fe20000010000 */
[----:B------:R-:W2:Y:S03]  /*7c40*/  MUFU.EX2 R180, R180 ;  /* 0x000000b400b47308 */ /* 0x000ea60000000800 */
[----:B------:R-:W-:-:S04]  /*7c50*/  FADD.FTZ R199, R199, R198 ;  /* 0x000000c6c7c77221 */ /* 0x000fc80000010000 */
[----:B------:R-:W-:Y:S01]  /*7c60*/  FADD.FTZ R170, R170, R199 ;  /* 0x000000c7aaaa7221 */ /* 0x000fe20000010000 */
[----:B------:R-:W-:Y:S01]  /*7c70*/  MUFU.EX2 R178, R178 ;  /* 0x000000b200b27308 */ /* 0x000fe20000000800 */
[----:B-1----:R-:W-:Y:S02]  /*7c80*/  F2FP.F16.F32.PACK_AB R164, R177, R176 ;  /* 0x000000b0b1a4723e */ /* 0x002fe400000000ff */
[----:B------:R-:W-:-:S04]  /*7c90*/  FADD.FTZ R171, R171, R170 ;  /* 0x000000aaabab7221 */ /* 0x000fc80000010000 */
[----:B------:R-:W-:Y:S01]  /*7ca0*/  FADD.FTZ R174, R174, R171 ;  /* 0x000000abaeae7221 */ /* 0x000fe20000010000 */
[----:B------:R-:W1:Y:S01]  /*7cb0*/  MUFU.EX2 R179, R179 ;  /* 0x000000b300b37308 */ /* 0x000e620000000800 */
[----:B--2---:R-:W-:Y:S02]  /*7cc0*/  F2FP.F16.F32.PACK_AB R166, R11, R180 ;  /* 0x000000b40ba6723e */ /* 0x004fe400000000ff */
[----:B------:R-:W-:-:S05]  /*7cd0*/  FADD.FTZ R175, R175, R174 ;  /* 0x000000aeafaf7221 */ /* 0x000fca0000010000 */
[----:B------:R-:W2:Y:S08]  /*7ce0*/  MUFU.EX2 R182, R182 ;  /* 0x000000b600b67308 */ /* 0x000eb00000000800 */
[----:B------:R3:W4:Y:S01]  /*7cf0*/  MUFU.EX2 R183, R156 ;  /* 0x0000009c00b77308 */ /* 0x0007220000000800 */
[----:B-1----:R-:W-:Y:S01]  /*7d00*/  F2FP.F16.F32.PACK_AB R165, R179, R178 ;  /* 0x000000b2b3a5723e */ /* 0x002fe200000000ff */
[----:B------:R-:W-:-:S04]  /*7d10*/  FADD.FTZ R178, R178, R175 ;  /* 0x000000afb2b27221 */ /* 0x000fc80000010000 */
[----:B------:R-:W-:Y:S01]  /*7d20*/  FADD.FTZ R179, R179, R178 ;  /* 0x000000b2b3b37221 */ /* 0x000fe20000010000 */
[C---:B---3--:R-:W-:Y:S01]  /*7d30*/  F2FP.F16.F32.PACK_AB R156, R15.reuse, R14 ;  /* 0x0000000e0f9c723e */ /* 0x048fe200000000ff */
[----:B------:R-:W-:Y:S02]  /*7d40*/  FADD.FTZ R14, R14, R13 ;  /* 0x0000000d0e0e7221 */ /* 0x000fe40000010000 */
[----:B--2---:R-:W-:Y:S02]  /*7d50*/  FADD.FTZ R6, R182, R179 ;  /* 0x000000b3b6067221 */ /* 0x004fe40000010000 */
[----:B------:R0:W-:Y:S01]  /*7d60*/  STSM.16.M88.4 [R185], R156 ;  /* 0x0000009cb9007844 */ /* 0x0001e20000000200 */
[----:B------:R-:W-:Y:S01]  /*7d70*/  FADD.FTZ R15, R15, R14 ;  /* 0x0000000e0f0f7221 */ /* 0x000fe20000010000 */
[C---:B----4-:R-:W-:Y:S02]  /*7d80*/  F2FP.F16.F32.PACK_AB R167, R183.reuse, R182 ;  /* 0x000000b6b7a7723e */ /* 0x050fe400000000ff */
[----:B------:R0:W-:Y:S01]  /*7d90*/  STSM.16.M88.4 [R187], R160 ;  /* 0x000000a0bb007844 */ /* 0x0001e20000000200 */
[----:B------:R-:W-:Y:S01]  /*7da0*/  FADD.FTZ R20, R20, R15 ;  /* 0x0000000f14147221 */ /* 0x000fe20000010000 */
[----:B------:R-:W-:-:S02]  /*7db0*/  FADD.FTZ R6, R183, R6 ;  /* 0x00000006b7067221 */ /* 0x000fc40000010000 */
[----:B------:R0:W-:Y:S01]  /*7dc0*/  STSM.16.M88.4 [R186], R164 ;  /* 0x000000a4ba007844 */ /* 0x0001e20000000200 */
[----:B------:R-:W-:Y:S01]  /*7dd0*/  WARPGROUP.ARRIVE ;  /* 0x00000000000079c5 */ /* 0x000fe20000000000 */
[----:B------:R-:W-:-:S04]  /*7de0*/  FADD.FTZ R21, R21, R20 ;  /* 0x0000001415157221 */ /* 0x000fc80000010000 */
[----:B------:R-:W-:Y:S01]  /*7df0*/  FADD.FTZ R168, R168, R21 ;  /* 0x00000015a8a87221 */ /* 0x000fe20000010000 */
[----:B------:R-:W-:Y:S01]  /*7e00*/  HGMMA.64x256x16.F32 R24, R152, gdesc[UR4].tnspB, R24, gsb0 ;  /* 0x43e0000498187df0 */ /* 0x000fe20008000818 */
[----:B------:R-:W-:Y:S01]  /*7e10*/  UIADD3 UR6, UR6, 0x180, URZ ;  /* 0x0000018006067890 */ /* 0x000fe2000fffe03f */
[----:B------:R-:W-:Y:S01]  /*7e20*/  UMOV UR7, 0x40000040 ;  /* 0x4000004000077882 */ /* 0x000fe20000000000 */
[----:B------:R-:W-:-:S04]  /*7e30*/  FADD.FTZ R169, R169, R168 ;  /* 0x000000a8a9a97221 */ /* 0x000fc80000010000 */
[----:B------:R-:W-:-:S04]  /*7e40*/  FADD.FTZ R172, R172, R169 ;  /* 0x000000a9acac7221 */ /* 0x000fc80000010000 */
[----:B------:R-:W-:-:S04]  /*7e50*/  FADD.FTZ R173, R173, R172 ;  /* 0x000000acadad7221 */ /* 0x000fc80000010000 */
[----:B------:R-:W-:-:S04]  /*7e60*/  FADD.FTZ R176, R176, R173 ;  /* 0x000000adb0b07221 */ /* 0x000fc80000010000 */
[----:B------:R-:W-:-:S04]  /*7e70*/  FADD.FTZ R177, R177, R176 ;  /* 0x000000b0b1b17221 */ /* 0x000fc80000010000 */
[----:B------:R-:W-:Y:S01]  /*7e80*/  FADD.FTZ R180, R180, R177 ;  /* 0x000000b1b4b47221 */ /* 0x000fe20000010000 */
[----:B------:R-:W-:Y:S02]  /*7e90*/  WARPGROUP.DEPBAR.LE gsb0, 0x0 ;  /* 0x00008000000079c5 */ /* 0x000fe40000010000 */
[----:B------:R-:W-:-:S06]  /*7ea0*/  WARPGROUP.ARRIVE ;  /* 0x00000000000079c5 */ /* 0x000fcc0000000000 */
        /* <DEDUP_REMOVED lines=10> */
[----:B------:R-:W-:Y:S01]  /*7f50*/  HGMMA.64x256x16.F32 R24, R164, gdesc[UR4].tnspB, R24, gsb0 ;  /* 0x43e00004a4187df0 */ /* 0x000fe20008000818 */
[----:B------:R-:W-:Y:S02]  /*7f60*/  UMOV UR7, UR36 ;  /* 0x0000002400077c82 */ /* 0x000fe40008000000 */
        /* <DEDUP_REMOVED lines=10> */
[----:B-1----:R-:W-:Y:S01]  /*8010*/  FADD.FTZ R3, R11, R180 ;  /* 0x000000b40b037221 */ /* 0x002fe20000010000 */
[----:B------:R-:W-:Y:S01]  /*8020*/  MOV R11, R5 ;  /* 0x00000005000b7202 */ /* 0x000fe20000000f00 */
[----:B0-----:R-:W-:Y:S06]  /*8030*/  @P2 BRA `(.L_x_799) ;  /* 0xffffffd4006c2947 */ /* 0x001fec000383ffff */
.L_x_790:
[----:B------:R-:W0:Y:S01]  /*8040*/  SHFL.BFLY PT, R0, R3, 0x2, 0x1f ;  /* 0x0c401f0003007f89 */ /* 0x000e2200000e0000 */
[----:B------:R-:W-:Y:S01]  /*8050*/  IMAD.U32 R11, RZ, RZ, UR9 ;  /* 0x00000009ff0b7e24 */ /* 0x000fe2000f8e00ff */
[----:B------:R-:W-:Y:S02]  /*8060*/  UIADD3 UR41, UR41, 0x1, URZ ;  /* 0x0000000129297890 */ /* 0x000fe4000fffe03f */
[----:B------:R-:W1:Y:S01]  /*8070*/  SHFL.BFLY PT, R9, R6, 0x2, 0x1f ;  /* 0x0c401f0006097f89 */ /* 0x000e6200000e0000 */
[----:B------:R-:W-:Y:S08]  /*8080*/  BAR.ARV 0x8, 0xa0 ;  /* 0x0202800000007b1d */ /* 0x000ff00000002000 */
[----:B------:R-:W-:Y:S01]  /*8090*/  BAR.SYNC.DEFER_BLOCKING 0xf, 0x100 ;  /* 0x03c4000000007b1d */ /* 0x000fe20000010000 */
[----:B0-----:R-:W-:Y:S01]  /*80a0*/  FADD.FTZ R0, R0, R3 ;  /* 0x0000000300007221 */ /* 0x001fe20000010000 */
[----:B------:R-:W-:-:S02]  /*80b0*/  IMAD.MOV.U32 R3, RZ, RZ, -0x800000 ;  /* 0xff800000ff037424 */ /* 0x000fc400078e00ff */
[----:B-1----:R-:W-:Y:S02]  /*80c0*/  FADD.FTZ R9, R9, R6 ;  /* 0x0000000609097221 */ /* 0x002fe40000010000 */
[----:B------:R-:W0:Y:S04]  /*80d0*/  SHFL.BFLY PT, R7, R0, 0x1, 0x1f ;  /* 0x0c201f0000077f89 */ /* 0x000e2800000e0000 */
[----:B------:R-:W1:Y:S01]  /*80e0*/  SHFL.BFLY PT, R8, R9, 0x1, 0x1f ;  /* 0x0c201f0009087f89 */ /* 0x000e6200000e0000 */
[----:B0-----:R-:W-:Y:S01]  /*80f0*/  FADD.FTZ R21, R0, R7 ;  /* 0x0000000700157221 */ /* 0x001fe20000010000 */
[----:B------:R-:W-:Y:S02]  /*8100*/  IMAD.MOV R7, RZ, RZ, -R23 ;  /* 0x000000ffff077224 */ /* 0x000fe400078e0a17 */
[----:B-1----:R-:W-:-:S02]  /*8110*/  FADD.FTZ R15, R9, R8 ;  /* 0x00000008090f7221 */ /* 0x002fc40000010000 */
[----:B------:R-:W-:Y:S01]  /*8120*/  FSETP.NE.FTZ.AND P1, PT, R21, RZ, PT ;  /* 0x000000ff1500720b */ /* 0x000fe20003f35000 */
[----:B------:R-:W-:Y:S01]  /*8130*/  IMAD.U32 R8, RZ, RZ, UR36 ;  /* 0x00000024ff087e24 */ /* 0x000fe2000f8e00ff */
[----:B------:R-:W-:Y:S02]  /*8140*/  ISETP.NE.AND P0, PT, R22, R7, PT ;  /* 0x000000071600720c */ /* 0x000fe40003f05270 */
[----:B------:R-:W-:Y:S02]  /*8150*/  CS2R R6, SRZ ;  /* 0x0000000000067805 */ /* 0x000fe4000001ff00 */
[----:B------:R-:W-:Y:S01]  /*8160*/  FSETP.NE.FTZ.AND P2, PT, R15, RZ, PT ;  /* 0x000000ff0f00720b */ /* 0x000fe20003f55000 */
[----:B------:R-:W-:-:S04]  /*8170*/  UIADD3 UR36, UR36, 0x1, URZ ;  /* 0x0000000124247890 */ /* 0x000fc8000fffe03f */
[----:B------:R-:W-:Y:S02]  /*8180*/  UISETP.NE.AND UP0, UPT, UR36, 0x2, UPT ;  /* 0x000000022400788c */ /* 0x000fe4000bf05270 */
[----:B------:R-:W0:Y:S02]  /*8190*/  @P1 MUFU.RCP R7, R21 ;  /* 0x0000001500071308 */ /* 0x000e240000001000 */
[----:B------:R-:W-:Y:S01]  /*81a0*/  USEL UR4, URZ, 0x1, UP0 ;  /* 0x000000013f047887 */ /* 0x000fe20008000000 */
[----:B------:R-:W-:Y:S01]  /*81b0*/  @!P0 IMAD R0, R8, 0x40, R17 ;  /* 0x0000004008008824 */ /* 0x000fe200078e0211 */
[----:B------:R-:W-:-:S04]  /*81c0*/  USEL UR36, UR36, URZ, UP0 ;  /* 0x0000003f24247287 */ /* 0x000fc80008000000 */
[----:B------:R-:W-:Y:S01]  /*81d0*/  @!P0 LEA R9, R0, UR37, 0x2 ;  /* 0x0000002500098c11 */ /* 0x000fe2000f8e10ff */
[----:B------:R-:W1:Y:S01]  /*81e0*/  @P2 MUFU.RCP R6, R15 ;  /* 0x0000000f00062308 */ /* 0x000e620000001000 */
[----:B------:R-:W-:Y:S02]  /*81f0*/  MOV R0, 0xff800000 ;  /* 0xff80000000007802 */ /* 0x000fe40000000f00 */
[----:B------:R-:W-:-:S05]  /*8200*/  LOP3.LUT R2, R2, UR4, RZ, 0x3c, !PT ;  /* 0x0000000402027c12 */ /* 0x000fca000f8e3cff */
[----:B------:R-:W2:Y:S01]  /*8210*/  @P1 MUFU.LG2 R21, R21 ;  /* 0x0000001500151308 */ /* 0x000ea20000000c00 */
[-C--:B0-----:R-:W-:Y:S01]  /*8220*/  FMUL.FTZ R8, R25, R7.reuse ;  /* 0x0000000719087220 */ /* 0x081fe20000410000 */
[----:B------:R0:W-:Y:S01]  /*8230*/  @!P0 STS [R9+0x38400], R7 ;  /* 0x0384000709008388 */ /* 0x0001e20000000800 */
[-C--:B------:R-:W-:Y:S01]  /*8240*/  FMUL.FTZ R10, R29, R7.reuse ;  /* 0x000000071d0a7220 */ /* 0x080fe20000410000 */
[----:B------:R-:W-:Y:S02]  /*8250*/  IMAD.U32 R29, RZ, RZ, UR9 ;  /* 0x00000009ff1d7e24 */ /* 0x000fe4000f8e00ff */
[-C--:B------:R-:W-:Y:S01]  /*8260*/  FMUL.FTZ R169, R24, R7.reuse ;  /* 0x0000000718a97220 */ /* 0x080fe20000410000 */
[-C--:B------:R-:W-:Y:S01]  /*8270*/  FMUL.FTZ R20, R28, R7.reuse ;  /* 0x000000071c147220 */ /* 0x080fe20000410000 */
[-C--:B------:R-:W-:Y:S01]  /*8280*/  FMUL.FTZ R165, R32, R7.reuse ;  /* 0x0000000720a57220 */ /* 0x080fe20000410000 */
        /* <DEDUP_REMOVED lines=61> */
[----:B0-----:R-:W-:Y:S01]  /*8660*/  @P1 FMUL.FTZ R7, R11, 0.69314718246459960938 ;  /* 0x3f3172180b071820 */ /* 0x001fe20000410000 */
[----:B------:R-:W-:Y:S01]  /*8670*/  @P2 FMUL.FTZ R29, R29, 0.69314718246459960938 ;  /* 0x3f3172181d1d2820 */ /* 0x000fe20000410000 */
[----:B--2---:R-:W-:Y:S01]  /*8680*/  @P1 FMUL.FTZ R24, R21, 0.69314718246459960938 ;  /* 0x3f31721815181820 */ /* 0x004fe20000410000 */
[----:B---3--:R-:W-:Y:S01]  /*8690*/  @P2 FMUL.FTZ R28, R25, 0.69314718246459960938 ;  /* 0x3f317218191c2820 */ /* 0x008fe20000410000 */
[-C--:B-1----:R-:W-:Y:S01]  /*86a0*/  FMUL.FTZ R9, R26, R6.reuse ;  /* 0x000000061a097220 */ /* 0x082fe20000410000 */
[-C--:B------:R-:W-:Y:S01]  /*86b0*/  FMUL.FTZ R11, R30, R6.reuse ;  /* 0x000000061e0b7220 */ /* 0x080fe20000410000 */
[-C--:B------:R-:W-:Y:S01]  /*86c0*/  FMUL.FTZ R13, R42, R6.reuse ;  /* 0x000000062a0d7220 */ /* 0x080fe20000410000 */
[-C--:B------:R-:W-:Y:S01]  /*86d0*/  FMUL.FTZ R15, R46, R6.reuse ;  /* 0x000000062e0f7220 */ /* 0x080fe20000410000 */
[----:B------:R-:W-:Y:S01]  /*86e0*/  PLOP3.LUT P0, PT, PT, PT, PT, 0x8, 0x0 ;  /* 0x000000000000781c */ /* 0x000fe20003f0e170 */
        /* <DEDUP_REMOVED lines=63> */
.L_x_776:
        /* <DEDUP_REMOVED lines=15> */
[----:B------:R-:W-:Y:S01]  /*8bd0*/  F2FP.F16.F32.PACK_AB R10, R10, R20 ;  /* 0x000000140a0a723e */ /* 0x000fe200000000ff */
[----:B------:R-:W-:Y:S01]  /*8be0*/  ULDC.64 UR10, c[0x0][0x208] ;  /* 0x00008200000a7ab9 */ /* 0x000fe20000000a00 */
[----:B------:R-:W-:-:S02]  /*8bf0*/  F2FP.F16.F32.PACK_AB R11, R31, R11 ;  /* 0x0000000b1f0b723e */ /* 0x000fc400000000ff */
[----:B------:R-:W-:Y:S02]  /*8c00*/  F2FP.F16.F32.PACK_AB R48, R49, R48 ;  /* 0x000000303130723e */ /* 0x000fe400000000ff */
[----:B------:R-:W-:Y:S02]  /*8c10*/  F2FP.F16.F32.PACK_AB R13, R43, R13 ;  /* 0x0000000d2b0d723e */ /* 0x000fe400000000ff */
[----:B------:R-:W-:Y:S02]  /*8c20*/  F2FP.F16.F32.PACK_AB R15, R47, R15 ;  /* 0x0000000f2f0f723e */ /* 0x000fe400000000ff */
[----:B------:R-:W-:Y:S02]  /*8c30*/  F2FP.F16.F32.PACK_AB R49, R51, R50 ;  /* 0x000000323331723e */ /* 0x000fe400000000ff */
[----:B------:R-:W-:Y:S02]  /*8c40*/  F2FP.F16.F32.PACK_AB R56, R57, R56 ;  /* 0x000000383938723e */ /* 0x000fe400000000ff */
[----:B------:R-:W-:-:S02]  /*8c50*/  F2FP.F16.F32.PACK_AB R50, R53, R52 ;  /* 0x000000343532723e */ /* 0x000fc400000000ff */
        /* <DEDUP_REMOVED lines=12> */
[----:B------:R-:W-:Y:S01]  /*8d20*/  UISETP.NE.U32.AND UP0, UPT, UR6, URZ, UPT ;  /* 0x0000003f0600728c */ /* 0x000fe2000bf05070 */
[----:B------:R-:W-:Y:S01]  /*8d30*/  F2FP.F16.F32.PACK_AB R72, R73, R72 ;  /* 0x000000484948723e */ /* 0x000fe200000000ff */
[----:B------:R-:W-:Y:S01]  /*8d40*/  UIADD3 UR4, UP1, UR8, UR6, URZ ;  /* 0x0000000608047290 */ /* 0x000fe2000ff3e03f */
[C---:B------:R-:W-:Y:S01]  /*8d50*/  IADD3 R177, P1, R126.reuse, 0x20, RZ ;  /* 0x000000207eb17810 */ /* 0x040fe20007f3e0ff */
[----:B------:R-:W-:Y:S01]  /*8d60*/  UISETP.NE.AND.EX UP0, UPT, UR7, URZ, UPT, UP0 ;  /* 0x0000003f0700728c */ /* 0x000fe2000bf05300 */
[C---:B------:R-:W-:Y:S01]  /*8d70*/  LOP3.LUT R21, R126.reuse, 0x380, RZ, 0xc0, !PT ;  /* 0x000003807e157812 */ /* 0x040fe200078ec0ff */
[----:B------:R-:W-:Y:S01]  /*8d80*/  UIADD3.X UR6, UR9, UR7, URZ, UP1, !UPT ;  /* 0x0000000709067290 */ /* 0x000fe20008ffe43f */
[C---:B------:R-:W-:Y:S01]  /*8d90*/  IADD3 R181, P4, R126.reuse, 0x60, RZ ;  /* 0x000000607eb57810 */ /* 0x040fe20007f9e0ff */
[----:B------:R-:W-:Y:S01]  /*8da0*/  IMAD.X R25, RZ, RZ, R127, P1 ;  /* 0x000000ffff197224 */ /* 0x000fe200008e067f */
[----:B------:R-:W-:-:S02]  /*8db0*/  IADD3 R183, P3, R126, 0x2000, RZ ;  /* 0x000020007eb77810 */ /* 0x000fc40007f7e0ff */
        /* <DEDUP_REMOVED lines=9> */
[----:B------:R-:W-:Y:S01]  /*8e50*/  IMAD.X R95, RZ, RZ, R127, P2 ;  /* 0x000000ffff5f7224 */ /* 0x000fe200010e067f */
[----:B------:R-:W-:-:S02]  /*8e60*/  SHF.R.U64 R21, R21, 0x3, RZ ;  /* 0x0000000315157819 */ /* 0x000fc400000012ff */
[-C--:B------:R-:W-:Y:S02]  /*8e70*/  IADD3.X R29, RZ, R127.reuse, RZ, P0, !PT ;  /* 0x0000007fff1d7210 */ /* 0x080fe400007fe4ff */
[----:B------:R-:W-:Y:S02]  /*8e80*/  IADD3.X R99, RZ, R127, RZ, P1, !PT ;  /* 0x0000007fff637210 */ /* 0x000fe40000ffe4ff */
        /* <DEDUP_REMOVED lines=12> */
[----:B------:R-:W-:-:S02]  /*8f50*/  LOP3.LUT R24, R177, 0x380, RZ, 0xc0, !PT ;  /* 0x00000380b1187812 */ /* 0x000fc400078ec0ff */
[----:B------:R-:W-:Y:S01]  /*8f60*/  LOP3.LUT R126, R21, R126, RZ, 0x3c, !PT ;  /* 0x0000007e157e7212 */ /* 0x000fe200078e3cff */
[----:B------:R-:W-:Y:S01]  /*8f70*/  IMAD.X R21, RZ, RZ, R127, P1 ;  /* 0x000000ffff157224 */ /* 0x000fe200008e067f */
[----:B------:R-:W-:Y:S02]  /*8f80*/  LOP3.LUT R28, R179, 0x380, RZ, 0xc0, !PT ;  /* 0x00000380b31c7812 */ /* 0x000fe400078ec0ff */
[----:B------:R-:W-:Y:S02]  /*8f90*/  LOP3.LUT R32, R181, 0x380, RZ, 0xc0, !PT ;  /* 0x00000380b5207812 */ /* 0x000fe400078ec0ff */
[----:B------:R-:W-:Y:S02]  /*8fa0*/  LOP3.LUT R36, R183, 0x380, RZ, 0xc0, !PT ;  /* 0x00000380b7247812 */ /* 0x000fe400078ec0ff */
[----:B------:R-:W-:Y:S02]  /*8fb0*/  SHF.R.U64 R24, R24, 0x3, RZ ;  /* 0x0000000318187819 */ /* 0x000fe400000012ff */
[----:B------:R-:W-:-:S02]  /*8fc0*/  LOP3.LUT R86, R193, 0x380, RZ, 0xc0, !PT ;  /* 0x00000380c1567812 */ /* 0x000fc400078ec0ff */
[----:B------:R-:W-:Y:S02]  /*8fd0*/  SHF.R.U64 R28, R28, 0x3, RZ ;  /* 0x000000031c1c7819 */ /* 0x000fe400000012ff */
[----:B------:R-:W-:Y:S02]  /*8fe0*/  LOP3.LUT R90, R195, 0x380, RZ, 0xc0, !PT ;  /* 0x00000380c35a7812 */ /* 0x000fe400078ec0ff */
[----:B------:R-:W-:Y:S02]  /*8ff0*/  MOV R126, R126 ;  /* 0x0000007e007e7202 */ /* 0x000fe40000000f00 */
[----:B------:R-:W-:Y:S02]  /*9000*/  SHF.R.U64 R32, R32, 0x3, RZ ;  /* 0x0000000320207819 */ /* 0x000fe400000012ff */
[----:B------:R-:W-:Y:S01]  /*9010*/  LOP3.LUT R94, R197, 0x380, RZ, 0xc0, !PT ;  /* 0x00000380c55e7812 */ /* 0x000fe200078ec0ff */
[----:B------:R0:W-:Y:S01]  /*9020*/  STSM.16.M88.4 [R126], R8 ;  /* 0x000000087e007844 */ /* 0x0001e20000000200 */
[----:B------:R-:W-:-:S02]  /*9030*/  SHF.R.U64 R36, R36, 0x3, RZ ;  /* 0x0000000324247819 */ /* 0x000fc400000012ff */
[----:B------:R-:W-:Y:S02]  /*9040*/  LOP3.LUT R98, R199, 0x380, RZ, 0xc0, !PT ;  /* 0x00000380c7627812 */ /* 0x000fe400078ec0ff */
[----:B------:R-:W-:Y:S02]  /*9050*/  LOP3.LUT R24, R24, R177, RZ, 0x3c, !PT ;  /* 0x000000b118187212 */ /* 0x000fe400078e3cff */
[----:B------:R-:W-:Y:S02]  /*9060*/  SHF.R.U64 R86, R86, 0x3, RZ ;  /* 0x0000000356567819 */ /* 0x000fe400000012ff */
[----:B------:R-:W-:Y:S02]  /*9070*/  LOP3.LUT R102, R201, 0x380, RZ, 0xc0, !PT ;  /* 0x00000380c9667812 */ /* 0x000fe400078ec0ff */
[----:B------:R-:W-:Y:S02]  /*9080*/  LOP3.LUT R106, R203, 0x380, RZ, 0xc0, !PT ;  /* 0x00000380cb6a7812 */ /* 0x000fe400078ec0ff */
[----:B------:R-:W-:-:S02]  /*9090*/  LOP3.LUT R27, R4, 0x380, RZ, 0xc0, !PT ;  /* 0x00000380041b7812 */ /* 0x000fc400078ec0ff */
[----:B------:R-:W-:Y:S02]  /*90a0*/  IADD3.X R123, RZ, R127, RZ, P2, !PT ;  /* 0x0000007fff7b7210 */ /* 0x000fe400017fe4ff */
[----:B------:R-:W-:Y:S02]  /*90b0*/  LOP3.LUT R28, R28, R179, RZ, 0x3c, !PT ;  /* 0x000000b31c1c7212 */ /* 0x000fe400078e3cff */
[----:B------:R-:W-:Y:S02]  /*90c0*/  SHF.R.U64 R90, R90, 0x3, RZ ;  /* 0x000000035a5a7819 */ /* 0x000fe400000012ff */
[----:B------:R-:W-:Y:S02]  /*90d0*/  LOP3.LUT R114, R207, 0x380, RZ, 0xc0, !PT ;  /* 0x00000380cf727812 */ /* 0x000fe400078ec0ff */
[----:B------:R-:W-:Y:S02]  /*90e0*/  LOP3.LUT R32, R32, R181, RZ, 0x3c, !PT ;  /* 0x000000b520207212 */ /* 0x000fe400078e3cff */
[----:B------:R-:W-:-:S02]  /*90f0*/  SHF.R.U64 R94, R94, 0x3, RZ ;  /* 0x000000035e5e7819 */ /* 0x000fc400000012ff */
[----:B------:R-:W-:Y:S02]  /*9100*/  LOP3.LUT R110, R205, 0x380, RZ, 0xc0, !PT ;  /* 0x00000380cd6e7812 */ /* 0x000fe400078ec0ff */
[----:B------:R-:W-:Y:S02]  /*9110*/  LOP3.LUT R127, R122, 0x380, RZ, 0xc0, !PT ;  /* 0x000003807a7f7812 */ /* 0x000fe400078ec0ff */
[----:B------:R-:W-:Y:S02]  /*9120*/  LOP3.LUT R36, R36, R183, RZ, 0x3c, !PT ;  /* 0x000000b724247212 */ /* 0x000fe400078e3cff */
[----:B------:R-:W-:Y:S02]  /*9130*/  SHF.R.U64 R98, R98, 0x3, RZ ;  /* 0x0000000362627819 */ /* 0x000fe400000012ff */
[----:B0-----:R-:W-:Y:S02]  /*9140*/  F2FP.F16.F32.PACK_AB R10, R12, R162 ;  /* 0x000000a20c0a723e */ /* 0x001fe400000000ff */
[----:B------:R-:W-:-:S02]  /*9150*/  LOP3.LUT R86, R86, R193, RZ, 0x3c, !PT ;  /* 0x000000c156567212 */ /* 0x000fc400078e3cff */
[----:B------:R-:W-:Y:S02]  /*9160*/  SHF.R.U64 R102, R102, 0x3, RZ ;  /* 0x0000000366667819 */ /* 0x000fe400000012ff */
[----:B------:R-:W-:Y:S02]  /*9170*/  SHF.R.U64 R106, R106, 0x3, RZ ;  /* 0x000000036a6a7819 */ /* 0x000fe400000012ff */
[----:B------:R-:W-:Y:S02]  /*9180*/  SHF.R.U64 R27, R27, 0x3, RZ ;  /* 0x000000031b1b7819 */ /* 0x000fe400000012ff */
[----:B------:R-:W-:Y:S02]  /*9190*/  MOV R31, R24 ;  /* 0x00000018001f7202 */ /* 0x000fe40000000f00 */
[----:B------:R-:W-:Y:S02]  /*91a0*/  F2FP.F16.F32.PACK_AB R8, R160, R165 ;  /* 0x000000a5a008723e */ /* 0x000fe400000000ff */
[----:B------:R-:W-:-:S02]  /*91b0*/  F2FP.F16.F32.PACK_AB R9, R35, R34 ;  /* 0x000000222309723e */ /* 0x000fc400000000ff */
[----:B------:R-:W-:Y:S02]  /*91c0*/  F2FP.F16.F32.PACK_AB R11, R39, R38 ;  /* 0x00000026270b723e */ /* 0x000fe400000000ff */
[----:B------:R-:W-:Y:S02]  /*91d0*/  F2FP.F16.F32.PACK_AB R12, R41, R14 ;  /* 0x0000000e290c723e */ /* 0x000fe400000000ff */
[----:B------:R-:W-:Y:S01]  /*91e0*/  LOP3.LUT R90, R90, R195, RZ, 0x3c, !PT ;  /* 0x000000c35a5a7212 */ /* 0x000fe200078e3cff */
[----:B------:R0:W-:Y:S01]  /*91f0*/  STSM.16.M88.4 [R31], R8 ;  /* 0x000000081f007844 */ /* 0x0001e20000000200 */
[----:B------:R-:W-:Y:S02]  /*9200*/  SHF.R.U64 R114, R114, 0x3, RZ ;  /* 0x0000000372727819 */ /* 0x000fe400000012ff */
[----:B------:R-:W-:Y:S02]  /*9210*/  LOP3.LUT R169, R6, 0x380, RZ, 0xc0, !PT ;  /* 0x0000038006a97812 */ /* 0x000fe400078ec0ff */
[----:B------:R-:W-:-:S02]  /*9220*/  MOV R28, R28 ;  /* 0x0000001c001c7202 */ /* 0x000fc40000000f00 */
[----:B------:R-:W-:Y:S02]  /*9230*/  F2FP.F16.F32.PACK_AB R14, R45, R44 ;  /* 0x0000002c2d0e723e */ /* 0x000fe400000000ff */
[----:B------:R-:W-:Y:S02]  /*9240*/  LOP3.LUT R94, R94, R197, RZ, 0x3c, !PT ;  /* 0x000000c55e5e7212 */ /* 0x000fe400078e3cff */
[----:B------:R-:W-:Y:S01]  /*9250*/  SHF.R.U64 R110, R110, 0x3, RZ ;  /* 0x000000036e6e7819 */ /* 0x000fe200000012ff */
[----:B------:R1:W-:Y:S01]  /*9260*/  STSM.16.M88.4 [R28], R12 ;  /* 0x0000000c1c007844 */ /* 0x0003e20000000200 */
[----:B------:R-:W-:Y:S02]  /*9270*/  SHF.R.U64 R127, R127, 0x3, RZ ;  /* 0x000000037f7f7819 */ /* 0x000fe400000012ff */
[----:B------:R-:W-:Y:S01]  /*9280*/  MOV R32, R32 ;  /* 0x0000002000207202 */ /* 0x000fe20000000f00 */
[----:B0-----:R-:W-:Y:S01]  /*9290*/  IMAD.U32 R10, RZ, RZ, UR4 ;  /* 0x00000004ff0a7e24 */ /* 0x001fe2000f8e00ff */
[----:B------:R-:W-:Y:S01]  /*92a0*/  LOP3.LUT R98, R98, R199, RZ, 0x3c, !PT ;  /* 0x000000c762627212 */ /* 0x000fe200078e3cff */
[----:B------:R-:W-:Y:S01]  /*92b0*/  IMAD.U32 R11, RZ, RZ, UR6 ;  /* 0x00000006ff0b7e24 */ /* 0x000fe2000f8e00ff */
[----:B------:R-:W-:Y:S01]  /*92c0*/  MOV R36, R36 ;  /* 0x0000002400247202 */ /* 0x000fe20000000f00 */
[----:B------:R-:W-:Y:S01]  /*92d0*/  STSM.16.M88.4 [R32], R48 ;  /* 0x0000003020007844 */ /* 0x000fe20000000200 */
[----:B------:R-:W-:Y:S01]  /*92e0*/  LOP3.LUT R102, R102, R201, RZ, 0x3c, !PT ;  /* 0x000000c966667212 */ /* 0x000fe200078e3cff */
[----:B------:R-:W-:Y:S01]  /*92f0*/  ULDC.64 UR6, c[0x0][0xce0] ;  /* 0x0003380000067ab9 */ /* 0x000fe20000000a00 */
[----:B------:R-:W-:Y:S01]  /*9300*/  LOP3.LUT R106, R106, R203, RZ, 0x3c, !PT ;  /* 0x000000cb6a6a7212 */ /* 0x000fe200078e3cff */
[----:B------:R-:W-:Y:S01]  /*9310*/  STSM.16.M88.4 [R36], R56 ;  /* 0x0000003824007844 */ /* 0x000fe20000000200 */
[----:B------:R-:W-:-:S02]  /*9320*/  LOP3.LUT R118, R27, R4, RZ, 0x3c, !PT ;  /* 0x000000041b767212 */ /* 0x000fc400078e3cff */
[----:B------:R-:W-:Y:S02]  /*9330*/  MOV R86, R86 ;  /* 0x0000005600567202 */ /* 0x000fe40000000f00 */
[----:B------:R-:W-:Y:S02]  /*9340*/  F2FP.F16.F32.PACK_AB R66, R69, R68 ;  /* 0x000000444542723e */ /* 0x000fe400000000ff */
[----:B------:R-:W-:Y:S02]  /*9350*/  F2FP.F16.F32.PACK_AB R67, R71, R70 ;  /* 0x000000464743723e */ /* 0x000fe400000000ff */
[----:B------:R-:W-:Y:S02]  /*9360*/  F2FP.F16.F32.PACK_AB R73, R75, R74 ;  /* 0x0000004a4b49723e */ /* 0x000fe400000000ff */
[----:B------:R-:W-:Y:S01]  /*9370*/  F2FP.F16.F32.PACK_AB R80, R81, R80 ;  /* 0x000000505150723e */ /* 0x000fe200000000ff */
[----:B------:R-:W-:Y:S01]  /*9380*/  STSM.16.M88.4 [R86], R64 ;  /* 0x0000004056007844 */ /* 0x000fe20000000200 */
[----:B------:R-:W-:-:S02]  /*9390*/  LOP3.LUT R114, R114, R207, RZ, 0x3c, !PT ;  /* 0x000000cf72727212 */ /* 0x000fc400078e3cff */
[----:B------:R-:W-:Y:S02]  /*93a0*/  SHF.R.U64 R169, R169, 0x3, RZ ;  /* 0x00000003a9a97819 */ /* 0x000fe400000012ff */
[----:B------:R-:W-:Y:S02]  /*93b0*/  MOV R27, R90 ;  /* 0x0000005a001b7202 */ /* 0x000fe40000000f00 */
[----:B------:R-:W-:Y:S02]  /*93c0*/  F2FP.F16.F32.PACK_AB R74, R77, R76 ;  /* 0x0000004c4d4a723e */ /* 0x000fe400000000ff */
[----:B------:R-:W-:Y:S02]  /*93d0*/  F2FP.F16.F32.PACK_AB R75, R79, R78 ;  /* 0x0000004e4f4b723e */ /* 0x000fe400000000ff */
[----:B------:R-:W-:Y:S02]  /*93e0*/  F2FP.F16.F32.PACK_AB R81, R83, R82 ;  /* 0x000000525351723e */ /* 0x000fe400000000ff */
[----:B------:R-:W-:Y:S01]  /*93f0*/  LOP3.LUT R110, R110, R205, RZ, 0x3c, !PT ;  /* 0x000000cd6e6e7212 */ /* 0x000fe200078e3cff */
[----:B------:R-:W-:Y:S01]  /*9400*/  STSM.16.M88.4 [R27], R72 ;  /* 0x000000481b007844 */ /* 0x000fe20000000200 */
[----:B------:R-:W-:-:S02]  /*9410*/  LOP3.LUT R122, R127, R122, RZ, 0x3c, !PT ;  /* 0x0000007a7f7a7212 */ /* 0x000fc400078e3cff */
[----:B------:R-:W-:Y:S02]  /*9420*/  MOV R94, R94 ;  /* 0x0000005e005e7202 */ /* 0x000fe40000000f00 */
        /* <DEDUP_REMOVED lines=9> */
[----:B------:R-:W-:Y:S01]  /*94c0*/  MOV R102, R102 ;  /* 0x0000006600667202 */ /* 0x000fe20000000f00 */
[----:B------:R-:W-:Y:S01]  /*94d0*/  STSM.16.M88.4 [R25], R88 ;  /* 0x0000005819007844 */ /* 0x000fe20000000200 */
[----:B------:R-:W-:Y:S02]  /*94e0*/  MOV R4, R106 ;  /* 0x0000006a00047202 */ /* 0x000fe40000000f00 */
[----:B------:R-:W-:-:S02]  /*94f0*/  F2FP.F16.F32.PACK_AB R97, R155, R154 ;  /* 0x0000009a9b61723e */ /* 0x000fc400000000ff */
[----:B------:R-:W-:Y:S02]  /*9500*/  F2FP.F16.F32.PACK_AB R98, R101, R100 ;  /* 0x000000646562723e */ /* 0x000fe400000000ff */
[----:B------:R-:W-:Y:S02]  /*9510*/  F2FP.F16.F32.PACK_AB R99, R157, R156 ;  /* 0x0000009c9d63723e */ /* 0x000fe400000000ff */
[----:B------:R-:W-:Y:S02]  /*9520*/  F2FP.F16.F32.PACK_AB R104, R105, R104 ;  /* 0x000000686968723e */ /* 0x000fe400000000ff */
[----:B------:R-:W-:Y:S01]  /*9530*/  LOP3.LUT R20, R169, R6, RZ, 0x3c, !PT ;  /* 0x00000006a9147212 */ /* 0x000fe200078e3cff */
[----:B------:R-:W-:Y:S01]  /*9540*/  STSM.16.M88.4 [R102], R96 ;  /* 0x0000006066007844 */ /* 0x000fe20000000200 */
        /* <DEDUP_REMOVED lines=19> */
[----:B------:R-:W-:Y:S01]  /*9680*/  STSM.16.M88.4 [R24], R120 ;  /* 0x0000007818007844 */ /* 0x000fe20000000200 */
[----:B------:R-:W-:Y:S02]  /*9690*/  MOV R118, R118 ;  /* 0x0000007600767202 */ /* 0x000fe40000000f00 */
[----:B------:R-:W-:Y:S02]  /*96a0*/  F2FP.F16.F32.PACK_AB R130, R133, R132 ;  /* 0x000000848582723e */ /* 0x000fe400000000ff */
[----:B------:R-:W-:-:S02]  /*96b0*/  F2FP.F16.F32.PACK_AB R131, R135, R134 ;  /* 0x000000868783723e */ /* 0x000fc400000000ff */
[----:B------:R-:W-:Y:S02]  /*96c0*/  F2FP.F16.F32.PACK_AB R137, R139, R138 ;  /* 0x0000008a8b89723e */ /* 0x000fe400000000ff */
[----:B------:R-:W-:Y:S01]  /*96d0*/  F2FP.F16.F32.PACK_AB R138, R141, R140 ;  /* 0x0000008c8d8a723e */ /* 0x000fe200000000ff */
[----:B------:R-:W-:Y:S01]  /*96e0*/  STSM.16.M88.4 [R118], R128 ;  /* 0x0000008076007844 */ /* 0x000fe20000000200 */
[----:B------:R-:W-:Y:S02]  /*96f0*/  F2FP.F16.F32.PACK_AB R139, R143, R142 ;  /* 0x0000008e8f8b723e */ /* 0x000fe400000000ff */
[----:B------:R-:W-:Y:S02]  /*9700*/  MOV R20, R20 ;  /* 0x0000001400147202 */ /* 0x000fe40000000f00 */
[----:B-1----:R-:W-:Y:S01]  /*9710*/  F2FP.F16.F32.PACK_AB R12, R145, R144 ;  /* 0x00000090910c723e */ /* 0x002fe200000000ff */
[----:B------:R1:W-:Y:S01]  /*9720*/  STSM.16.M88.4 [R6], R136 ;  /* 0x0000008806007844 */ /* 0x0003e20000000200 */
[----:B------:R-:W-:-:S02]  /*9730*/  F2FP.F16.F32.PACK_AB R13, R176, R175 ;  /* 0x000000afb00d723e */ /* 0x000fc400000000ff */
[----:B------:R-:W-:Y:S02]  /*9740*/  F2FP.F16.F32.PACK_AB R14, R149, R148 ;  /* 0x00000094950e723e */ /* 0x000fe400000000ff */
[----:B------:R-:W-:Y:S02]  /*9750*/  F2FP.F16.F32.PACK_AB R15, R151, R150 ;  /* 0x00000096970f723e */ /* 0x000fe400000000ff */
[----:B------:R-:W-:-:S03]  /*9760*/  PLOP3.LUT P0, PT, PT, PT, UP0, 0x80, 0x0 ;  /* 0x000000000000781c */ /* 0x000fc60003f0f008 */
[----:B------:R2:W-:Y:S01]  /*9770*/  STSM.16.M88.4 [R20], R12 ;  /* 0x0000000c14007844 */ /* 0x0005e20000000200 */
[----:B------:R-:W-:Y:S09]  /*9780*/  BAR.SYNC.DEFER_BLOCKING 0x1, 0x100 ;  /* 0x0044000000007b1d */ /* 0x000ff20000010000 */
[----:B0-----:R-:W3:Y:S01]  /*9790*/  @P0 LDG.E R4, desc[UR10][R10.64] ;  /* 0x0000000a0a040981 */ /* 0x001ee2000c1e1900 */
[----:B------:R-:W-:Y:S01]  /*97a0*/  UISETP.NE.U32.AND UP1, UPT, UR6, URZ, UPT ;  /* 0x0000003f0600728c */ /* 0x000fe2000bf25070 */
[----:B------:R-:W0:Y:S01]  /*97b0*/  LDC R81, c[0x0][0xb88] ;  /* 0x0002e200ff517b82 */ /* 0x000e220000000800 */
[----:B------:R-:W-:-:S02]  /*97c0*/  IMAD R9, R18, 0x40, R16 ;  /* 0x0000004012097824 */ /* 0x000fc400078e0210 */
[----:B------:R-:W-:Y:S02]  /*97d0*/  UISETP.NE.AND.EX UP1, UPT, UR7, URZ, UPT, UP1 ;  /* 0x0000003f0700728c */ /* 0x000fe4000bf25310 */
[----:B------:R-:W-:-:S04]  /*97e0*/  IMAD.WIDE R146, R9, 0x2, R146 ;  /* 0x0000000209927825 */ /* 0x000fc800078e0292 */
[----:B------:R-:W-:Y:S02]  /*97f0*/  PLOP3.LUT P6, PT, PT, PT, UP1, 0x80, 0x0 ;  /* 0x000000000000781c */ /* 0x000fe40003fcf018 */
[C---:B------:R-:W-:Y:S02]  /*9800*/  IADD3 R9, P2, R146.reuse, 0x1000, RZ ;  /* 0x0000100092097810 */ /* 0x040fe40007f5e0ff */
[C---:B------:R-:W-:Y:S01]  /*9810*/  IADD3 R29, P1, R146.reuse, 0x2000, RZ ;  /* 0x00002000921d7810 */ /* 0x040fe20007f3e0ff */
[----:B------:R-:W-:Y:S01]  /*9820*/  @UP1 UIADD3 UR6, UP2, UR8, UR6, URZ ;  /* 0x0000000608061290 */ /* 0x000fe2000ff5e03f */
[----:B-1----:R-:W-:Y:S02]  /*9830*/  P2R R6, PR, RZ, 0x4 ;  /* 0x00000004ff067803 */ /* 0x002fe40000000000 */
[C---:B------:R-:W-:Y:S01]  /*9840*/  IADD3 R25, P2, R146.reuse, 0x3000, RZ ;  /* 0x0000300092197810 */ /* 0x040fe20007f5e0ff */
[----:B------:R-:W-:Y:S01]  /*9850*/  @UP1 UIADD3.X UR7, UR9, UR7, URZ, UP2, !UPT ;  /* 0x0000000709071290 */ /* 0x000fe200097fe43f */
[C---:B------:R-:W-:Y:S01]  /*9860*/  IADD3 R41, P3, R146.reuse, 0x4000, RZ ;  /* 0x0000400092297810 */ /* 0x040fe20007f7e0ff */
[----:B--2---:R-:W-:Y:S01]  /*9870*/  IMAD.U32 R12, RZ, RZ, UR6 ;  /* 0x00000006ff0c7e24 */ /* 0x004fe2000f8e00ff */
[----:B------:R-:W-:-:S02]  /*9880*/  IADD3 R33, P4, R146, 0x5000, RZ ;  /* 0x0000500092217810 */ /* 0x000fc40007f9e0ff */
[----:B------:R-:W-:Y:S02]  /*9890*/  IADD3 R45, P5, R146, 0x6000, RZ ;  /* 0x00006000922d7810 */ /* 0x000fe40007fbe0ff */
[----:B------:R-:W-:Y:S02]  /*98a0*/  LOP3.LUT R8, R9, 0x380, RZ, 0xc0, !PT ;  /* 0x0000038009087812 */ /* 0x000fe400078ec0ff */
[----:B------:R-:W-:Y:S02]  /*98b0*/  LOP3.LUT R28, R29, 0x380, RZ, 0xc0, !PT ;  /* 0x000003801d1c7812 */ /* 0x000fe400078ec0ff */
[----:B------:R-:W-:Y:S02]  /*98c0*/  LOP3.LUT R24, R25, 0x380, RZ, 0xc0, !PT ;  /* 0x0000038019187812 */ /* 0x000fe400078ec0ff */
[----:B------:R-:W-:Y:S02]  /*98d0*/  LOP3.LUT R40, R41, 0x380, RZ, 0xc0, !PT ;  /* 0x0000038029287812 */ /* 0x000fe400078ec0ff */
[----:B------:R-:W-:-:S02]  /*98e0*/  LOP3.LUT R32, R33, 0x380, RZ, 0xc0, !PT ;  /* 0x0000038021207812 */ /* 0x000fc400078ec0ff */
[----:B------:R-:W-:Y:S02]  /*98f0*/  LOP3.LUT R44, R45, 0x380, RZ, 0xc0, !PT ;  /* 0x000003802d2c7812 */ /* 0x000fe400078ec0ff */
[----:B------:R-:W-:Y:S01]  /*9900*/  MOV R13, UR7 ;  /* 0x00000007000d7c02 */ /* 0x000fe20008000f00 */
[----:B------:R-:W-:Y:S01]  /*9910*/  UMOV UR4, URZ ;  /* 0x0000003f00047c82 */ /* 0x000fe20008000000 */
[----:B------:R-:W-:Y:S02]  /*9920*/  SHF.R.U64 R8, R8, 0x3, RZ ;  /* 0x0000000308087819 */ /* 0x000fe400000012ff */
[----:B------:R-:W-:Y:S01]  /*9930*/  SHF.R.U64 R28, R28, 0x3, RZ ;  /* 0x000000031c1c7819 */ /* 0x000fe200000012ff */
[----:B0-----:R0:W5:Y:S01]  /*9940*/  @P6 LDG.E R81, desc[UR10][R12.64] ;  /* 0x0000000a0c516981 */ /* 0x001162000c1e1900 */
        /* <DEDUP_REMOVED lines=10> */
[----:B---3--:R-:W-:Y:S01]  /*99f0*/  @P0 R2UR UR4, R4 ;  /* 0x00000000040402ca */ /* 0x008fe200000e0000 */
[----:B0-----:R-:W-:-:S14]  /*9a00*/  @P6 BRA `(.L_x_802) ;  /* 0x0000000000146947 */ /* 0x001fdc0003800000 */
[----:B------:R-:W-:Y:S05]  /*9a10*/  @!P0 BRA `(.L_x_802) ;  /* 0x0000000000108947 */ /* 0x000fea0003800000 */
[----:B------:R-:W-:Y:S02]  /*9a20*/  ULDC.64 UR6, c[0x0][0x208] ;  /* 0x0000820000067ab9 */ /* 0x000fe40000000a00 */
[----:B------:R-:W2:Y:S04]  /*9a30*/  LDG.E R4, desc[UR6][R10.64] ;  /* 0x000000060a047981 */ /* 0x000ea8000c1e1900 */
[----:B-----5:R-:W2:Y:S02]  /*9a40*/  LDG.E R81, desc[UR6][R10.64+0x4] ;  /* 0x000004060a517981 */ /* 0x020ea4000c1e1900 */
[----:B--2---:R-:W-:-:S07]  /*9a50*/  IMAD.IADD R81, R81, 0x1, -R4 ;  /* 0x0000000151517824 */ /* 0x004fce00078e0a04 */
.L_x_802:
        /* <DEDUP_REMOVED lines=49> */
[----:B------:R-:W-:Y:S01]  /*9d70*/  LOP3.LUT R60, R60, R61, RZ, 0x3c, !PT ;  /* 0x0000003d3c3c7212 */ /* 0x000fe200078e3cff */
[--C-:B------:R-:W-:Y:S01]  /*9d80*/  IMAD.X R61, RZ, RZ, R147.reuse, P2 ;  /* 0x000000ffff3d7224 */ /* 0x100fe200010e0693 */
[----:B------:R-:W-:Y:S02]  /*9d90*/  LOP3.LUT R56, R56, R57, RZ, 0x3c, !PT ;  /* 0x0000003938387212 */ /* 0x000fe400078e3cff */
        /* <DEDUP_REMOVED lines=13> */
[----:B------:R-:W-:Y:S01]  /*9e70*/  IMAD.MOV R11, RZ, RZ, -R23 ;  /* 0x000000ffff0b7224 */ /* 0x000fe200078e0a17 */
[----:B------:R-:W-:Y:S01]  /*9e80*/  UMOV UR7, UR9 ;  /* 0x0000000900077c82 */ /* 0x000fe20008000000 */
[----:B------:R-:W-:Y:S01]  /*9e90*/  LEA R10, R188, R17, 0x6 ;  /* 0x00000011bc0a7211 */ /* 0x000fe200078e30ff */
[----:B------:R-:W-:Y:S02]  /*9ea0*/  UIMAD.WIDE.U32 UR6, UR39, UR10, UR6 ;  /* 0x0000000a270672a5 */ /* 0x000fe4000f8e0006 */
[----:B------:R-:W-:Y:S01]  /*9eb0*/  UIMAD UR8, UR39, UR11, UR8 ;  /* 0x0000000b270872a4 */ /* 0x000fe2000f8e0208 */
[----:B------:R-:W-:Y:S01]  /*9ec0*/  ISETP.NE.AND P0, PT, R22, R11, PT ;  /* 0x0000000b1600720c */ /* 0x000fe20003f05270 */
[C---:B------:R-:W-:Y:S01]  /*9ed0*/  VIADD R4, R10.reuse, 0x8 ;  /* 0x000000080a047836 */ /* 0x040fe20000000000 */
[----:B------:R-:W-:Y:S01]  /*9ee0*/  ULDC.64 UR10, c[0x0][0xc78] ;  /* 0x00031e00000a7ab9 */ /* 0x000fe20000000a00 */
[----:B------:R-:W-:Y:S01]  /*9ef0*/  UIADD3 UR7, UR7, UR8, URZ ;  /* 0x0000000807077290 */ /* 0x000fe2000fffe03f */
[----:B------:R-:W-:Y:S01]  /*9f00*/  SHF.R.S32.HI R6, RZ, 0x1f, R10 ;  /* 0x0000001fff067819 */ /* 0x000fe2000001140a */
[----:B------:R-:W-:Y:S01]  /*9f10*/  UIMAD UR8, UR40, UR10, URZ ;  /* 0x0000000a280872a4 */ /* 0x000fe2000f8e023f */
[-C--:B-----5:R-:W-:Y:S01]  /*9f20*/  ISETP.GE.OR P1, PT, R10, R81.reuse, P0 ;  /* 0x000000510a00720c */ /* 0x0a0fe20000726670 */
[----:B------:R-:W-:Y:S01]  /*9f30*/  UIMAD.WIDE.U32 UR6, UR38, UR10, UR6 ;  /* 0x0000000a260672a5 */ /* 0x000fe2000f8e0006 */
[----:B------:R-:W-:Y:S01]  /*9f40*/  ISETP.GE.OR P0, PT, R4, R81, P0 ;  /* 0x000000510400720c */ /* 0x000fe20000706670 */
[----:B------:R-:W-:Y:S01]  /*9f50*/  UIMAD UR8, UR38, UR11, UR8 ;  /* 0x0000000b260872a4 */ /* 0x000fe2000f8e0208 */
[----:B------:R-:W-:-:S02]  /*9f60*/  ULDC.64 UR14, c[0x0][0x208] ;  /* 0x00008200000e7ab9 */ /* 0x000fc40000000a00 */
        /* <DEDUP_REMOVED lines=8> */
.L_x_803:
[C---:B0-----:R-:W-:Y:S01]  /*9ff0*/  VIADD R3, R16.reuse, 0x40 ;  /* 0x0000004010037836 */ /* 0x041fe20000000000 */
[----:B------:R-:W-:Y:S01]  /*a000*/  ULDC UR8, c[0x0][0xb8c] ;  /* 0x0002e30000087ab9 */ /* 0x000fe20000000800 */
[C---:B------:R-:W-:Y:S01]  /*a010*/  VIADD R6, R16.reuse, 0x80 ;  /* 0x0000008010067836 */ /* 0x040fe20000000000 */
[----:B------:R-:W-:Y:S01]  /*a020*/  ULDC.64 UR6, c[0x0][0x208] ;  /* 0x0000820000067ab9 */ /* 0x000fe20000000a00 */
[C---:B------:R-:W-:Y:S01]  /*a030*/  VIADD R86, R16.reuse, 0xc0 ;  /* 0x000000c010567836 */ /* 0x040fe20000000000 */
[----:B------:R-:W-:Y:S01]  /*a040*/  ISETP.GE.AND P1, PT, R3, UR8, PT ;  /* 0x0000000803007c0c */ /* 0x000fe2000bf26270 */
[C---:B------:R-:W-:Y:S01]  /*a050*/  VIADD R20, R16.reuse, 0x180 ;  /* 0x0000018010147836 */ /* 0x040fe20000000000 */
[----:B------:R-:W-:Y:S01]  /*a060*/  ISETP.GE.AND P0, PT, R16, UR8, PT ;  /* 0x0000000810007c0c */ /* 0x000fe2000bf06270 */
[----:B------:R-:W-:Y:S01]  /*a070*/  ULDC.64 UR10, c[0x0][0xba0] ;  /* 0x0002e800000a7ab9 */ /* 0x000fe20000000a00 */
[----:B------:R-:W-:Y:S01]  /*a080*/  SEL R4, RZ, 0xffffffff, P1 ;  /* 0xffffffffff047807 */ /* 0x000fe20000800000 */
[----:B------:R0:W5:Y:S01]  /*a090*/  LD.E.128 R12, desc[UR6][R146.64] ;  /* 0x00000006920c7980 */ /* 0x000162000c101d00 */
[----:B------:R-:W-:-:S02]  /*a0a0*/  SEL R0, RZ, 0x1, P0 ;  /* 0x00000001ff007807 */ /* 0x000fc40000000000 */
[----:B------:R-:W-:Y:S01]  /*a0b0*/  SHF.L.U32 R19, R4, 0x1, RZ ;  /* 0x0000000104137819 */ /* 0x000fe200000006ff */
[----:B------:R-:W5:Y:S01]  /*a0c0*/  LD.E.128 R8, desc[UR6][R8.64] ;  /* 0x0000000608087980 */ /* 0x000f62000c101d00 */
[----:B------:R-:W-:Y:S02]  /*a0d0*/  ISETP.GE.AND P0, PT, R6, UR8, PT ;  /* 0x0000000806007c0c */ /* 0x000fe4000bf06270 */
[----:B------:R-:W-:Y:S01]  /*a0e0*/  ISETP.GE.AND P1, PT, R86, UR8, PT ;  /* 0x0000000856007c0c */ /* 0x000fe2000bf26270 */
[----:B------:R-:W5:Y:S01]  /*a0f0*/  LD.E.128 R28, desc[UR6][R28.64] ;  /* 0x000000061c1c7980 */ /* 0x000f62000c101d00 */
[----:B------:R-:W-:Y:S02]  /*a100*/  LOP3.LUT R0, R19, 0x2, R0, 0xe2, !PT ;  /* 0x0000000213007812 */ /* 0x000fe400078ee200 */
[----:B------:R-:W-:Y:S01]  /*a110*/  SEL R19, RZ, 0x4, P0 ;  /* 0x00000004ff137807 */ /* 0x000fe20000000000 */
[----:B------:R-:W5:Y:S01]  /*a120*/  LD.E.128 R24, desc[UR6][R24.64] ;  /* 0x0000000618187980 */ /* 0x000f62000c101d00 */
[----:B------:R-:W-:-:S03]  /*a130*/  SEL R4, RZ, 0x8, P1 ;  /* 0x00000008ff047807 */ /* 0x000fc60000800000 */
[----:B------:R-:W5:Y:S01]  /*a140*/  LD.E.128 R40, desc[UR6][R40.64] ;  /* 0x0000000628287980 */ /* 0x000f62000c101d00 */
[----:B------:R-:W-:-:S03]  /*a150*/  ISETP.GE.AND P2, PT, R20, UR8, PT ;  /* 0x0000000814007c0c */ /* 0x000fc6000bf46270 */
[----:B------:R-:W5:Y:S01]  /*a160*/  LD.E.128 R32, desc[UR6][R32.64] ;  /* 0x0000000620207980 */ /* 0x000f62000c101d00 */
[----:B------:R-:W-:-:S03]  /*a170*/  LOP3.LUT R0, R4, R0, R19, 0xfe, !PT ;  /* 0x0000000004007212 */ /* 0x000fc600078efe13 */
[----:B------:R-:W5:Y:S01]  /*a180*/  LD.E.128 R44, desc[UR6][R44.64] ;  /* 0x000000062c2c7980 */ /* 0x000f62000c101d00 */
[----:B------:R-:W-:-:S03]  /*a190*/  SHF.R.S32.HI R21, RZ, 0x1f, R16 ;  /* 0x0000001fff157819 */ /* 0x000fc60000011410 */
[----:B------:R-:W5:Y:S01]  /*a1a0*/  LD.E.128 R36, desc[UR6][R36.64] ;  /* 0x0000000624247980 */ /* 0x000f62000c101d00 */
[----:B------:R-:W-:-:S03]  /*a1b0*/  IMAD.U32 R19, RZ, RZ, UR10 ;  /* 0x0000000aff137e24 */ /* 0x000fc6000f8e00ff */
[----:B------:R-:W5:Y:S01]  /*a1c0*/  LD.E.128 R52, desc[UR6][R52.64] ;  /* 0x0000000634347980 */ /* 0x000f62000c101d00 */
[----:B------:R-:W-:-:S03]  /*a1d0*/  IMAD.MOV.U32 R20, RZ, RZ, R16 ;  /* 0x000000ffff147224 */ /* 0x000fc600078e0010 */
[----:B------:R-:W5:Y:S04]  /*a1e0*/  LD.E.128 R48, desc[UR6][R48.64] ;  /* 0x0000000630307980 */ /* 0x000f68000c101d00 */
[----:B------:R-:W5:Y:S04]  /*a1f0*/  LD.E.128 R60, desc[UR6][R60.64] ;  /* 0x000000063c3c7980 */ /* 0x000f68000c101d00 */
[----:B------:R-:W5:Y:S04]  /*a200*/  LD.E.128 R56, desc[UR6][R56.64] ;  /* 0x0000000638387980 */ /* 0x000f68000c101d00 */
[----:B------:R-:W5:Y:S04]  /*a210*/  LD.E.128 R68, desc[UR6][R68.64] ;  /* 0x0000000644447980 */ /* 0x000f68000c101d00 */
[----:B------:R-:W5:Y:S04]  /*a220*/  LD.E.128 R64, desc[UR6][R64.64] ;  /* 0x0000000640407980 */ /* 0x000f68000c101d00 */
[----:B------:R-:W5:Y:S04]  /*a230*/  LD.E.128 R76, desc[UR6][R76.64] ;  /* 0x000000064c4c7980 */ /* 0x000f68000c101d00 */
[----:B------:R-:W5:Y:S01]  /*a240*/  LD.E.128 R72, desc[UR6][R72.64] ;  /* 0x0000000648487980 */ /* 0x000f62000c101d00 */
[----:B------:R-:W-:Y:S01]  /*a250*/  UIMAD UR6, UR9, UR10, URZ ;  /* 0x0000000a090672a4 */ /* 0x000fe2000f8e023f */
[C---:B------:R-:W-:Y:S01]  /*a260*/  VIADD R88, R16.reuse, 0x100 ;  /* 0x0000010010587836 */ /* 0x040fe20000000000 */
[C---:B------:R-:W-:Y:S01]  /*a270*/  IADD3 R80, R16.reuse, 0x1c0, RZ ;  /* 0x000001c010507810 */ /* 0x040fe20007ffe0ff */
[----:B------:R-:W-:Y:S01]  /*a280*/  VIADD R89, R16, 0x140 ;  /* 0x0000014010597836 */ /* 0x000fe20000000000 */
[----:B------:R-:W-:-:S02]  /*a290*/  UIMAD UR6, UR4, UR11, UR6 ;  /* 0x0000000b040672a4 */ /* 0x000fc4000f8e0206 */
[----:B------:R-:W-:Y:S01]  /*a2a0*/  IMAD.WIDE.U32 R20, R19, UR4, R20 ;  /* 0x0000000413147c25 */ /* 0x000fe2000f8e0014 */
[----:B------:R-:W-:Y:S01]  /*a2b0*/  @!PT LDS RZ, [RZ] ;  /* 0x00000000fffff984 */ /* 0x000fe20000000800 */
[----:B------:R-:W-:Y:S01]  /*a2c0*/  @!PT LDS RZ, [RZ] ;  /* 0x00000000fffff984 */ /* 0x000fe20000000800 */
[----:B------:R-:W-:Y:S01]  /*a2d0*/  @!PT LDS RZ, [RZ] ;  /* 0x00000000fffff984 */ /* 0x000fe20000000800 */
[----:B------:R-:W-:Y:S01]  /*a2e0*/  @!PT LDS RZ, [RZ] ;  /* 0x00000000fffff984 */ /* 0x000fe20000000800 */
[----:B------:R1:W-:Y:S06]  /*a2f0*/  MEMBAR.ALL.CTA ;  /* 0x0000000000007992 */ /* 0x0003ec0000008000 */
[----:B-1----:R-:W1:Y:S01]  /*a300*/  FENCE.VIEW.ASYNC.S ;  /* 0x00000000000073c6 */ /* 0x002e620000000000 */
[----:B------:R-:W-:Y:S01]  /*a310*/  ULDC.64 UR10, c[0x0][0xbe0] ;  /* 0x0002f800000a7ab9 */ /* 0x000fe20000000a00 */
[----:B------:R-:W-:Y:S01]  /*a320*/  ISETP.GE.AND P0, PT, R88, UR8, PT ;  /* 0x0000000858007c0c */ /* 0x000fe2000bf06270 */
[----:B------:R-:W-:Y:S01]  /*a330*/  UIMAD UR4, UR12, UR10, URZ ;  /* 0x0000000a0c0472a4 */ /* 0x000fe2000f8e023f */
[----:B------:R-:W-:Y:S01]  /*a340*/  ISETP.GE.AND P1, PT, R89, UR8, PT ;  /* 0x0000000859007c0c */ /* 0x000fe2000bf26270 */
[----:B------:R-:W-:Y:S01]  /*a350*/  VIADD R21, R21, UR6 ;  /* 0x0000000615157c36 */ /* 0x000fe20008000000 */
[----:B------:R-:W-:Y:S01]  /*a360*/  SEL R19, RZ, 0x10, P0 ;  /* 0x00000010ff137807 */ /* 0x000fe20000000000 */
[----:B------:R-:W-:Y:S01]  /*a370*/  IMAD.U32 R83, RZ, RZ, UR10 ;  /* 0x0000000aff537e24 */ /* 0x000fe2000f8e00ff */
[----:B------:R-:W-:Y:S01]  /*a380*/  UIMAD UR6, UR39, UR11, UR4 ;  /* 0x0000000b270672a4 */ /* 0x000fe2000f8e0204 */
[----:B------:R-:W-:Y:S01]  /*a390*/  SEL R4, RZ, 0x20, P1 ;  /* 0x00000020ff047807 */ /* 0x000fe20000800000 */
[----:B-----5:R-:W-:Y:S01]  /*a3a0*/  IMAD R81, R188, -0x40, R81 ;  /* 0xffffffc0bc517824 */ /* 0x020fe200078e0251 */
[----:B------:R-:W-:Y:S01]  /*a3b0*/  UIADD3 UR4, UR37, 0x38820, URZ ;  /* 0x0003882025047890 */ /* 0x000fe2000fffe03f */
[----:B------:R-:W-:Y:S01]  /*a3c0*/  IMAD.WIDE.U32 R20, R83, UR39, R20 ;  /* 0x0000002753147c25 */ /* 0x000fe2000f8e0014 */
[----:B------:R-:W-:Y:S01]  /*a3d0*/  LOP3.LUT R19, R4, R0, R19, 0xfe, !PT ;  /* 0x0000000004137212 */ /* 0x000fe200078efe13 */
[----:B------:R-:W-:Y:S01]  /*a3e0*/  BSSY B1, `(.L_x_804) ;  /* 0x0000030000017945 */ /* 0x000fe20003800000 */
[----:B------:R-:W-:Y:S01]  /*a3f0*/  SEL R0, RZ, 0x40, P2 ;  /* 0x00000040ff007807 */ /* 0x000fe20001000000 */
[----:B------:R-:W-:Y:S01]  /*a400*/  VIADD R21, R21, UR6 ;  /* 0x0000000615157c36 */ /* 0x000fe20008000000 */
[----:B------:R-:W-:Y:S01]  /*a410*/  ULDC.64 UR6, c[0x0][0xbe8] ;  /* 0x0002fa0000067ab9 */ /* 0x000fe20000000a00 */
[----:B------:R-:W-:Y:S01]  /*a420*/  ISETP.GE.AND P2, PT, R18, R81, PT ;  /* 0x000000511200720c */ /* 0x000fe20003f46270 */
[----:B------:R-:W-:Y:S01]  /*a430*/  IMAD.U32 R83, RZ, RZ, UR6 ;  /* 0x00000006ff537e24 */ /* 0x000fe2000f8e00ff */
[----:B------:R-:W-:Y:S01]  /*a440*/  UIMAD UR6, UR40, UR6, URZ ;  /* 0x00000006280672a4 */ /* 0x000fe2000f8e023f */
[----:B------:R-:W-:Y:S01]  /*a450*/  ISETP.GE.AND P1, PT, R80, UR8, PT ;  /* 0x0000000850007c0c */ /* 0x000fe2000bf26270 */
[----:B------:R-:W-:Y:S01]  /*a460*/  UPRMT UR4, URZ, 0x654, UR4 ;  /* 0x000006543f047896 */ /* 0x000fe20008000004 */
[----:B------:R-:W-:Y:S01]  /*a470*/  IMAD.WIDE.U32 R82, R83, UR38, R20 ;  /* 0x0000002653527c25 */ /* 0x000fe2000f8e0014 */
[----:B------:R-:W-:Y:S01]  /*a480*/  UIMAD UR6, UR38, UR7, UR6 ;  /* 0x00000007260672a4 */ /* 0x000fe2000f8e0206 */
[----:B------:R-:W-:-:S02]  /*a490*/  LOP3.LUT R0, R19, R0, RZ, 0xfc, !PT ;  /* 0x0000000013007212 */ /* 0x000fc400078efcff */
[----:B------:R-:W-:Y:S01]  /*a4a0*/  VIADD R4, R18, 0x20 ;  /* 0x0000002012047836 */ /* 0x000fe20000000000 */
[--C-:B------:R-:W-:Y:S02]  /*a4b0*/  SHF.R.S32.HI R19, RZ, 0x1f, R18.reuse ;  /* 0x0000001fff137819 */ /* 0x100fe40000011412 */
[----:B------:R-:W-:Y:S01]  /*a4c0*/  SEL R21, RZ, 0x80, P1 ;  /* 0x00000080ff157807 */ /* 0x000fe20000800000 */
[----:B-1----:R-:W-:Y:S01]  /*a4d0*/  SYNCS.ARRIVE.TRANS64.RED.A1T0 RZ, [UR4], RZ ;  /* 0x000000ffffff79a7 */ /* 0x002fe20008100404 */
[----:B------:R-:W-:Y:S02]  /*a4e0*/  IADD3 R87, R83, UR6, RZ ;  /* 0x0000000653577c10 */ /* 0x000fe4000fffe0ff */
[----:B------:R-:W-:Y:S01]  /*a4f0*/  ISETP.GE.AND P0, PT, R4, R81, PT ;  /* 0x000000510400720c */ /* 0x000fe20003f06270 */
[----:B------:R-:W-:Y:S01]  /*a500*/  IMAD.WIDE R80, R188, 0x40, R18 ;  /* 0x00000040bc507825 */ /* 0x000fe200078e0212 */
[----:B------:R-:W-:Y:S01]  /*a510*/  LOP3.LUT R4, R0, R21, RZ, 0xfc, !PT ;  /* 0x0000001500047212 */ /* 0x000fe200078efcff */
[----:B0-----:R-:W-:Y:S10]  /*a520*/  @P2 BRA `(.L_x_805) ;  /* 0x00000000006c2947 */ /* 0x001ff40003800000 */
[----:B------:R-:W-:Y:S01]  /*a530*/  ULDC.64 UR6, c[0x0][0xbd8] ;  /* 0x0002f60000067ab9 */ /* 0x000fe20000000a00 */
[----:B------:R-:W-:Y:S01]  /*a540*/  IMAD.MOV.U32 R20, RZ, RZ, R82 ;  /* 0x000000ffff147224 */ /* 0x000fe200078e0052 */
[----:B------:R-:W-:Y:S01]  /*a550*/  ISETP.GE.AND P2, PT, R16, UR8, PT ;  /* 0x0000000810007c0c */ /* 0x000fe2000bf46270 */
[----:B------:R-:W-:Y:S01]  /*a560*/  IMAD R85, R81, UR6, RZ ;  /* 0x0000000651557c24 */ /* 0x000fe2000f8e02ff */
[----:B------:R-:W-:Y:S01]  /*a570*/  ISETP.GE.AND P3, PT, R3, UR8, PT ;  /* 0x0000000803007c0c */ /* 0x000fe2000bf66270 */
[----:B------:R-:W-:Y:S01]  /*a580*/  IMAD.MOV.U32 R21, RZ, RZ, R87 ;  /* 0x000000ffff157224 */ /* 0x000fe200078e0057 */
[----:B------:R-:W-:Y:S01]  /*a590*/  ULDC.64 UR10, c[0x0][0x208] ;  /* 0x00008200000a7ab9 */ /* 0x000fe20000000a00 */
[C---:B------:R-:W-:Y:S01]  /*a5a0*/  IMAD R85, R80.reuse, UR7, R85 ;  /* 0x0000000750557c24 */ /* 0x040fe2000f8e0255 */
[----:B------:R-:W-:Y:S01]  /*a5b0*/  ISETP.GE.AND P4, PT, R89, UR8, PT ;  /* 0x0000000859007c0c */ /* 0x000fe2000bf86270 */
[----:B------:R-:W-:Y:S01]  /*a5c0*/  IMAD.WIDE.U32 R20, R80, UR6, R20 ;  /* 0x0000000650147c25 */ /* 0x000fe2000f8e0014 */
[----:B------:R-:W-:Y:S01]  /*a5d0*/  ULDC.64 UR6, c[0x0][0xb80] ;  /* 0x0002e00000067ab9 */ /* 0x000fe20000000a00 */
[----:B------:R-:W-:-:S02]  /*a5e0*/  LOP3.LUT P5, RZ, R0, 0x40, RZ, 0xc0, !PT ;  /* 0x0000004000ff7812 */ /* 0x000fc400078ac0ff */
[----:B------:R-:W-:Y:S01]  /*a5f0*/  IMAD.IADD R21, R21, 0x1, R85 ;  /* 0x0000000115157824 */ /* 0x000fe200078e0255 */
[----:B------:R-:W-:Y:S02]  /*a600*/  LEA R84, P1, R20, UR6, 0x1 ;  /* 0x0000000614547c11 */ /* 0x000fe4000f8208ff */
[----:B------:R-:W-:Y:S02]  /*a610*/  LOP3.LUT P6, RZ, R4, 0x80, RZ, 0xc0, !PT ;  /* 0x0000008004ff7812 */ /* 0x000fe400078cc0ff */
        /* <DEDUP_REMOVED lines=12> */
.L_x_805:
[----:B------:R-:W-:Y:S05]  /*a6e0*/  BSYNC B1 ;  /* 0x0000000000017941 */ /* 0x000fea0003800000 */
.L_x_804:
        /* <DEDUP_REMOVED lines=9> */
[----:B------:R-:W-:Y:S01]  /*a780*/  ULDC.64 UR10, c[0x0][0x208] ;  /* 0x00008200000a7ab9 */ /* 0x000fe20000000a00 */
[----:B------:R-:W-:Y:S02]  /*a790*/  ISETP.GE.AND P3, PT, R6, UR8, PT ;  /* 0x0000000806007c0c */ /* 0x000fe4000bf66270 */
[----:B------:R-:W-:Y:S01]  /*a7a0*/  IMAD R80, R80, UR6, RZ ;  /* 0x0000000650507c24 */ /* 0x000fe2000f8e02ff */
[----:B------:R-:W-:-:S02]  /*a7b0*/  ISETP.GE.AND P5, PT, R16, UR8, PT ;  /* 0x0000000810007c0c */ /* 0x000fc4000bfa6270 */
[----:B------:R-:W-:Y:S01]  /*a7c0*/  ISETP.GE.AND P2, PT, R86, UR8, PT ;  /* 0x0000000856007c0c */ /* 0x000fe2000bf46270 */
[----:B------:R-:W-:Y:S01]  /*a7d0*/  IMAD R3, R15, UR7, R80 ;  /* 0x000000070f037c24 */ /* 0x000fe2000f8e0250 */
[----:B------:R-:W-:Y:S01]  /*a7e0*/  ULDC.64 UR6, c[0x0][0xb80] ;  /* 0x0002e00000067ab9 */ /* 0x000fe20000000a00 */
[----:B------:R-:W-:Y:S02]  /*a7f0*/  ISETP.GE.AND P1, PT, R88, UR8, PT ;  /* 0x0000000858007c0c */ /* 0x000fe4000bf26270 */
[----:B------:R-:W-:Y:S01]  /*a800*/  IMAD.IADD R3, R13, 0x1, R3 ;  /* 0x000000010d037824 */ /* 0x000fe200078e0203 */
[----:B------:R-:W-:-:S04]  /*a810*/  LEA R14, P6, R12, UR6, 0x1 ;  /* 0x000000060c0e7c11 */ /* 0x000fc8000f8c08ff */
[----:B------:R-:W-:Y:S02]  /*a820*/  LEA.HI.X R15, R12, UR7, R3, 0x1, P6 ;  /* 0x000000070c0f7c11 */ /* 0x000fe4000b0f0c03 */
[----:B------:R-:W-:-:S03]  /*a830*/  LOP3.LUT P6, RZ, R0, 0x40, RZ, 0xc0, !PT ;  /* 0x0000004000ff7812 */ /* 0x000fc600078cc0ff */
[----:B------:R2:W-:Y:S01]  /*a840*/  @!P0 STG.E.128 desc[UR10][R14.64+0x280], R56 ;  /* 0x000280380e008986 */ /* 0x0005e2000c101d0a */
[----:B------:R-:W-:-:S03]  /*a850*/  LOP3.LUT P0, RZ, R4, 0x80, RZ, 0xc0, !PT ;  /* 0x0000008004ff7812 */ /* 0x000fc6000780c0ff */
[----:B------:R2:W-:Y:S04]  /*a860*/  @!P5 STG.E.128 desc[UR10][R14.64], R8 ;  /* 0x000000080e00d986 */ /* 0x0005e8000c101d0a */
[----:B------:R2:W-:Y:S04]  /*a870*/  @!P4 STG.E.128 desc[UR10][R14.64+0x80], R24 ;  /* 0x000080180e00c986 */ /* 0x0005e8000c101d0a */
[----:B------:R2:W-:Y:S04]  /*a880*/  @!P3 STG.E.128 desc[UR10][R14.64+0x100], R32 ;  /* 0x000100200e00b986 */ /* 0x0005e8000c101d0a */
[----:B------:R2:W-:Y:S04]  /*a890*/  @!P2 STG.E.128 desc[UR10][R14.64+0x180], R36 ;  /* 0x000180240e00a986 */ /* 0x0005e8000c101d0a */
[----:B------:R2:W-:Y:S04]  /*a8a0*/  @!P1 STG.E.128 desc[UR10][R14.64+0x200], R48 ;  /* 0x000200300e009986 */ /* 0x0005e8000c101d0a */
[----:B------:R2:W-:Y:S01]  /*a8b0*/  @P6 STG.E.128 desc[UR10][R14.64+0x300], R64 ;  /* 0x000300400e006986 */ /* 0x0005e2000c101d0a */
[----:B------:R-:W-:Y:S05]  /*a8c0*/  @!P0 BRA `(.L_x_806) ;  /* 0x0000000800d88947 */ /* 0x000fea0003800000 */
[----:B------:R-:W-:Y:S02]  /*a8d0*/  ULDC.64 UR6, c[0x0][0x208] ;  /* 0x0000820000067ab9 */ /* 0x000fe40000000a00 */
[----:B------:R3:W-:Y:S01]  /*a8e0*/  STG.E.128 desc[UR6][R14.64+0x380], R72 ;  /* 0x000380480e007986 */ /* 0x0007e2000c101d06 */
[----:B------:R-:W-:Y:S05]  /*a8f0*/  BRA `(.L_x_806) ;  /* 0x0000000800cc7947 */ /* 0x000fea0003800000 */
.L_x_801:
[----:B------:R-:W-:Y:S01]  /*a900*/  USHF.L.U32 UR8, UR38, 0x2, URZ ;  /* 0x0000000226087899 */ /* 0x000fe2000800063f */
[----:B------:R-:W-:Y:S01]  /*a910*/  ULDC.64 UR6, c[0x0][0xcd8] ;  /* 0x0003360000067ab9 */ /* 0x000fe20000000a00 */
[----:B------:R-:W-:Y:S01]  /*a920*/  USHF.L.U64.HI UR9, UR38, 0x2, UR40 ;  /* 0x0000000226097899 */ /* 0x000fe20008010228 */
[----:B------:R-:W-:Y:S01]  /*a930*/  IMAD.MOV.U32 R13, RZ, RZ, RZ ;  /* 0x000000ffff0d7224 */ /* 0x000fe200078e00ff */
[----:B------:R-:W-:Y:S02]  /*a940*/  UIADD3 UR4, UP1, UR8, UR6, URZ ;  /* 0x0000000608047290 */ /* 0x000fe4000ff3e03f */
[----:B------:R-:W-:Y:S02]  /*a950*/  UISETP.NE.U32.AND UP0, UPT, UR6, URZ, UPT ;  /* 0x0000003f0600728c */ /* 0x000fe4000bf05070 */
[----:B------:R-:W-:Y:S02]  /*a960*/  UIADD3.X UR6, UR9, UR7, URZ, UP1, !UPT ;  /* 0x0000000709067290 */ /* 0x000fe40008ffe43f */
[----:B------:R-:W-:Y:S01]  /*a970*/  UISETP.NE.AND.EX UP0, UPT, UR7, URZ, UPT, UP0 ;  /* 0x0000003f0700728c */ /* 0x000fe2000bf05300 */
[----:B------:R-:W0:Y:S01]  /*a980*/  LDC R3, c[0x0][0xb88] ;  /* 0x0002e200ff037b82 */ /* 0x000e220000000800 */
[----:B------:R-:W-:Y:S01]  /*a990*/  IMAD.U32 R8, RZ, RZ, UR4 ;  /* 0x00000004ff087e24 */ /* 0x000fe2000f8e00ff */
[----:B------:R-:W-:Y:S01]  /*a9a0*/  ULDC.64 UR10, c[0x0][0x208] ;  /* 0x00008200000a7ab9 */ /* 0x000fe20000000a00 */
[----:B------:R-:W-:Y:S01]  /*a9b0*/  IMAD.U32 R9, RZ, RZ, UR6 ;  /* 0x00000006ff097e24 */ /* 0x000fe2000f8e00ff */
[----:B------:R-:W-:Y:S01]  /*a9c0*/  ULDC.64 UR6, c[0x0][0xce0] ;  /* 0x0003380000067ab9 */ /* 0x000fe20000000a00 */
[----:B------:R-:W-:Y:S01]  /*a9d0*/  PLOP3.LUT P1, PT, PT, PT, UP0, 0x80, 0x0 ;  /* 0x000000000000781c */ /* 0x000fe20003f2f008 */
[----:B------:R-:W-:-:S04]  /*a9e0*/  UISETP.NE.U32.AND UP1, UPT, UR6, URZ, UPT ;  /* 0x0000003f0600728c */ /* 0x000fc8000bf25070 */
[----:B------:R-:W-:-:S06]  /*a9f0*/  UISETP.NE.AND.EX UP1, UPT, UR7, URZ, UPT, UP1 ;  /* 0x0000003f0700728c */ /* 0x000fcc000bf25310 */
[----:B------:R-:W-:Y:S01]  /*aa00*/  PLOP3.LUT P2, PT, PT, PT, UP1, 0x80, 0x0 ;  /* 0x000000000000781c */ /* 0x000fe20003f4f018 */
[----:B------:R-:W-:Y:S01]  /*aa10*/  VIADD R6, R16, 0x40 ;  /* 0x0000004010067836 */ /* 0x000fe20000000000 */
[----:B------:R-:W5:Y:S03]  /*aa20*/  @P1 LDG.E R13, desc[UR10][R8.64] ;  /* 0x0000000a080d1981 */ /* 0x000f66000c1e1900 */
[----:B------:R-:W-:-:S04]  /*aa30*/  @UP1 UIADD3 UR6, UP2, UR8, UR6, URZ ;  /* 0x0000000608061290 */ /* 0x000fc8000ff5e03f */
[----:B------:R-:W-:Y:S02]  /*aa40*/  @UP1 UIADD3.X UR7, UR9, UR7, URZ, UP2, !UPT ;  /* 0x0000000709071290 */ /* 0x000fe400097fe43f */
[----:B------:R-:W-:-:S04]  /*aa50*/  IMAD.U32 R10, RZ, RZ, UR6 ;  /* 0x00000006ff0a7e24 */ /* 0x000fc8000f8e00ff */
[----:B------:R-:W-:-:S05]  /*aa60*/  MOV R11, UR7 ;  /* 0x00000007000b7c02 */ /* 0x000fca0008000f00 */
[----:B0-----:R0:W5:Y:S01]  /*aa70*/  @P2 LDG.E R3, desc[UR10][R10.64] ;  /* 0x0000000a0a032981 */ /* 0x001162000c1e1900 */
[----:B------:R-:W-:Y:S01]  /*aa80*/  ULDC UR10, c[0x0][0xb8c] ;  /* 0x0002e300000a7ab9 */ /* 0x000fe20000000800 */
[----:B------:R-:W-:Y:S01]  /*aa90*/  VIADD R14, R16, 0x80 ;  /* 0x00000080100e7836 */ /* 0x000fe20000000000 */
[----:B------:R-:W-:Y:S01]  /*aaa0*/  ISETP.GE.AND P3, PT, R6, UR10, PT ;  /* 0x0000000a06007c0c */ /* 0x000fe2000bf66270 */
[C---:B------:R-:W-:Y:S01]  /*aab0*/  VIADD R20, R16.reuse, 0xc0 ;  /* 0x000000c010147836 */ /* 0x040fe20000000000 */
[C---:B------:R-:W-:Y:S01]  /*aac0*/  ISETP.GE.AND P0, PT, R16.reuse, UR10, PT ;  /* 0x0000000a10007c0c */ /* 0x040fe2000bf06270 */
[----:B------:R-:W-:Y:S01]  /*aad0*/  VIADD R12, R16, 0x180 ;  /* 0x00000180100c7836 */ /* 0x000fe20000000000 */
[----:B------:R-:W-:Y:S02]  /*aae0*/  SEL R4, RZ, 0xffffffff, P3 ;  /* 0xffffffffff047807 */ /* 0x000fe40001800000 */
[----:B------:R-:W-:Y:S02]  /*aaf0*/  SEL R0, RZ, 0x1, P0 ;  /* 0x00000001ff007807 */ /* 0x000fe40000000000 */
[----:B------:R-:W-:Y:S01]  /*ab00*/  ISETP.GE.AND P4, PT, R14, UR10, PT ;  /* 0x0000000a0e007c0c */ /* 0x000fe2000bf86270 */
[----:B------:R-:W-:Y:S01]  /*ab10*/  IMAD.SHL.U32 R15, R4, 0x2, RZ ;  /* 0x00000002040f7824 */ /* 0x000fe200078e00ff */
[----:B------:R-:W-:-:S02]  /*ab20*/  ISETP.GE.AND P5, PT, R20, UR10, PT ;  /* 0x0000000a14007c0c */ /* 0x000fc4000bfa6270 */
[----:B0-----:R-:W-:Y:S02]  /*ab30*/  SEL R11, RZ, 0x4, P4 ;  /* 0x00000004ff0b7807 */ /* 0x001fe40002000000 */
[----:B------:R-:W-:Y:S02]  /*ab40*/  LOP3.LUT R0, R15, 0x2, R0, 0xe2, !PT ;  /* 0x000000020f007812 */ /* 0x000fe400078ee200 */
[----:B------:R-:W-:Y:S02]  /*ab50*/  SEL R4, RZ, 0x8, P5 ;  /* 0x00000008ff047807 */ /* 0x000fe40002800000 */
[----:B------:R-:W-:Y:S02]  /*ab60*/  ISETP.GE.AND P0, PT, R12, UR10, PT ;  /* 0x0000000a0c007c0c */ /* 0x000fe4000bf06270 */
[----:B------:R-:W-:Y:S02]  /*ab70*/  ISETP.GE.AND P3, PT, R191, 0x40, PT ;  /* 0x00000040bf00780c */ /* 0x000fe40003f66270 */
[----:B------:R-:W-:Y:S01]  /*ab80*/  LOP3.LUT R12, R4, R0, R11, 0xfe, !PT ;  /* 0x00000000040c7212 */ /* 0x000fe200078efe0b */
[----:B------:R-:W-:Y:S10]  /*ab90*/  @P2 BRA `(.L_x_807) ;  /* 0x0000000000142947 */ /* 0x000ff40003800000 */
[----:B------:R-:W-:Y:S05]  /*aba0*/  @!P1 BRA `(.L_x_807) ;  /* 0x0000000000109947 */ /* 0x000fea0003800000 */
[----:B------:R-:W-:Y:S02]  /*abb0*/  ULDC.64 UR6, c[0x0][0x208] ;  /* 0x0000820000067ab9 */ /* 0x000fe40000000a00 */
[----:B------:R-:W2:Y:S04]  /*abc0*/  LDG.E R0, desc[UR6][R8.64] ;  /* 0x0000000608007981 */ /* 0x000ea8000c1e1900 */
[----:B-----5:R-:W2:Y:S02]  /*abd0*/  LDG.E R3, desc[UR6][R8.64+0x4] ;  /* 0x0000040608037981 */ /* 0x020ea4000c1e1900 */
[----:B--2---:R-:W-:-:S07]  /*abe0*/  IADD3 R3, -R0, R3, RZ ;  /* 0x0000000300037210 */ /* 0x004fce0007ffe1ff */
.L_x_807:
        /* <DEDUP_REMOVED lines=15> */
[----:B------:R-:W-:Y:S01]  /*ace0*/  ULDC.64 UR8, c[0x0][0xc70] ;  /* 0x00031c0000087ab9 */ /* 0x000fe20000000a00 */
[----:B------:R-:W-:Y:S01]  /*acf0*/  ULDC.64 UR12, c[0x0][0x208] ;  /* 0x00008200000c7ab9 */ /* 0x000fe20000000a00 */
        /* <DEDUP_REMOVED lines=17> */
.L_x_809:
[----:B------:R-:W-:Y:S05]  /*ae10*/  BSYNC B1 ;  /* 0x0000000000017941 */ /* 0x000fea0003800000 */
.L_x_808:
[----:B------:R-:W-:Y:S01]  /*ae20*/  ULDC.64 UR8, c[0x0][0xba0] ;  /* 0x0002e80000087ab9 */ /* 0x000fe20000000a00 */
[----:B------:R-:W-:Y:S01]  /*ae30*/  IMAD.MOV.U32 R8, RZ, RZ, R16 ;  /* 0x000000ffff087224 */ /* 0x000fe200078e0010 */
[----:B------:R-:W-:Y:S01]  /*ae40*/  ISETP.GE.AND P1, PT, R26, UR10, PT ;  /* 0x0000000a1a007c0c */ /* 0x000fe2000bf26270 */
[----:B0-----:R-:W-:Y:S01]  /*ae50*/  IMAD.MOV.U32 R9, RZ, RZ, R15 ;  /* 0x000000ffff097224 */ /* 0x001fe200078e000f */
[----:B------:R-:W-:Y:S01]  /*ae60*/  ISETP.GE.AND P2, PT, R27, UR10, PT ;  /* 0x0000000a1b007c0c */ /* 0x000fe2000bf46270 */
[----:B------:R-:W-:Y:S01]  /*ae70*/  IMAD R0, R4, UR8, RZ ;  /* 0x0000000804007c24 */ /* 0x000fe2000f8e02ff */
[----:B------:R-:W-:Y:S01]  /*ae80*/  SEL R11, RZ, 0x10, P1 ;  /* 0x00000010ff0b7807 */ /* 0x000fe20000800000 */
[C---:B------:R-:W-:Y:S01]  /*ae90*/  IMAD.WIDE.U32 R8, R13.reuse, UR8, R8 ;  /* 0x000000080d087c25 */ /* 0x040fe2000f8e0008 */
[----:B------:R-:W-:Y:S01]  /*aea0*/  IADD3 R4, R16, 0x1c0, RZ ;  /* 0x000001c010047810 */ /* 0x000fe20007ffe0ff */
[----:B------:R-:W-:Y:S02]  /*aeb0*/  BSSY B1, `(.L_x_810) ;  /* 0x0000039000017945 */ /* 0x000fe40003800000 */
[----:B------:R-:W-:Y:S01]  /*aec0*/  IMAD R13, R13, UR9, R0 ;  /* 0x000000090d0d7c24 */ /* 0x000fe2000f8e0200 */
[----:B------:R-:W-:Y:S01]  /*aed0*/  ULDC.64 UR8, c[0x0][0xbe0] ;  /* 0x0002f80000087ab9 */ /* 0x000fe20000000a00 */
[----:B------:R-:W-:Y:S01]  /*aee0*/  SEL R0, RZ, 0x20, P2 ;  /* 0x00000020ff007807 */ /* 0x000fe20001000000 */
[----:B------:R-:W-:Y:S01]  /*aef0*/  UIMAD UR4, UR7, UR8, URZ ;  /* 0x00000008070472a4 */ /* 0x000fe2000f8e023f */
[----:B------:R-:W-:Y:S01]  /*af00*/  IMAD.IADD R9, R9, 0x1, R13 ;  /* 0x0000000109097824 */ /* 0x000fe200078e020d */
[----:B------:R-:W-:Y:S01]  /*af10*/  ISETP.GE.AND P2, PT, R4, UR10, PT ;  /* 0x0000000a04007c0c */ /* 0x000fe2000bf46270 */
[----:B------:R-:W-:Y:S01]  /*af20*/  IMAD.U32 R13, RZ, RZ, UR8 ;  /* 0x00000008ff0d7e24 */ /* 0x000fe2000f8e00ff */
[----:B------:R-:W-:Y:S01]  /*af30*/  UIMAD UR4, UR39, UR9, UR4 ;  /* 0x00000009270472a4 */ /* 0x000fe2000f8e0204 */
[----:B------:R-:W-:Y:S01]  /*af40*/  IMAD R3, R188, -0x40, R3 ;  /* 0xffffffc0bc037824 */ /* 0x000fe200078e0203 */
[----:B------:R-:W-:Y:S01]  /*af50*/  LOP3.LUT R11, R0, R12, R11, 0xfe, !PT ;  /* 0x0000000c000b7212 */ /* 0x000fe200078efe0b */
[----:B------:R-:W-:Y:S01]  /*af60*/  IMAD.WIDE.U32 R8, R13, UR39, R8 ;  /* 0x000000270d087c25 */ /* 0x000fe2000f8e0008 */
[----:B------:R-:W-:Y:S01]  /*af70*/  SEL R0, RZ, 0x40, P0 ;  /* 0x00000040ff007807 */ /* 0x000fe20000000000 */
[----:B------:R-:W-:Y:S01]  /*af80*/  ULDC.64 UR6, c[0x0][0xbe8] ;  /* 0x0002fa0000067ab9 */ /* 0x000fe20000000a00 */
[C---:B------:R-:W-:Y:S01]  /*af90*/  ISETP.GE.AND P1, PT, R18.reuse, R3, PT ;  /* 0x000000031200720c */ /* 0x040fe20003f26270 */
[----:B------:R-:W-:Y:S01]  /*afa0*/  VIADD R9, R9, UR4 ;  /* 0x0000000409097c36 */ /* 0x000fe20008000000 */
[----:B------:R-:W-:Y:S01]  /*afb0*/  UIMAD UR4, UR40, UR6, URZ ;  /* 0x00000006280472a4 */ /* 0x000fe2000f8e023f */
[----:B------:R-:W-:Y:S01]  /*afc0*/  LOP3.LUT R21, R11, R0, RZ, 0xfc, !PT ;  /* 0x000000000b157212 */ /* 0x000fe200078efcff */
[----:B------:R-:W-:Y:S01]  /*afd0*/  IMAD.U32 R11, RZ, RZ, UR6 ;  /* 0x00000006ff0b7e24 */ /* 0x000fe2000f8e00ff */
[----:B------:R-:W-:Y:S01]  /*afe0*/  SHF.R.S32.HI R13, RZ, 0x1f, R18 ;  /* 0x0000001fff0d7819 */ /* 0x000fe20000011412 */
[----:B------:R-:W-:Y:S01]  /*aff0*/  UIMAD UR4, UR38, UR7, UR4 ;  /* 0x00000007260472a4 */ /* 0x000fe2000f8e0204 */
[----:B------:R-:W-:Y:S01]  /*b000*/  VIADD R4, R18, 0x20 ;  /* 0x0000002012047836 */ /* 0x000fe20000000000 */
[----:B------:R-:W-:Y:S01]  /*b010*/  MOV R12, R18 ;  /* 0x00000012000c7202 */ /* 0x000fe20000000f00 */
[----:B------:R-:W-:Y:S01]  /*b020*/  IMAD.WIDE.U32 R10, R11, UR38, R8 ;  /* 0x000000260b0a7c25 */ /* 0x000fe2000f8e0008 */
[----:B------:R-:W-:-:S02]  /*b030*/  SEL R0, RZ, 0x80, P2 ;  /* 0x00000080ff007807 */ /* 0x000fc40001000000 */
[----:B------:R-:W-:Y:S01]  /*b040*/  ISETP.GE.AND P0, PT, R4, R3, PT ;  /* 0x000000030400720c */ /* 0x000fe20003f06270 */
[----:B------:R-:W-:Y:S01]  /*b050*/  VIADD R15, R11, UR4 ;  /* 0x000000040b0f7c36 */ /* 0x000fe20008000000 */
[----:B------:R-:W-:Y:S01]  /*b060*/  LOP3.LUT R0, R21, R0, RZ, 0xfc, !PT ;  /* 0x0000000015007212 */ /* 0x000fe200078efcff */
[----:B------:R-:W-:Y:S01]  /*b070*/  IMAD.WIDE R12, R188, 0x40, R12 ;  /* 0x00000040bc0c7825 */ /* 0x000fe200078e020c */
[----:B------:R-:W-:Y:S09]  /*b080*/  @P1 BRA `(.L_x_811) ;  /* 0x00000000006c1947 */ /* 0x000ff20003800000 */
[----:B------:R-:W-:Y:S01]  /*b090*/  ULDC.64 UR6, c[0x0][0xbd8] ;  /* 0x0002f60000067ab9 */ /* 0x000fe20000000a00 */
[----:B------:R-:W-:Y:S01]  /*b0a0*/  IMAD.MOV.U32 R8, RZ, RZ, R10 ;  /* 0x000000ffff087224 */ /* 0x000fe200078e000a */
[----:B------:R-:W-:Y:S01]  /*b0b0*/  ISETP.GE.AND P6, PT, R16, UR10, PT ;  /* 0x0000000a10007c0c */ /* 0x000fe2000bfc6270 */
[----:B------:R-:W-:Y:S01]  /*b0c0*/  IMAD R3, R13, UR6, RZ ;  /* 0x000000060d037c24 */ /* 0x000fe2000f8e02ff */
[----:B------:R-:W-:Y:S01]  /*b0d0*/  ISETP.GE.AND P5, PT, R6, UR10, PT ;  /* 0x0000000a06007c0c */ /* 0x000fe2000bfa6270 */
[----:B------:R-:W-:Y:S01]  /*b0e0*/  IMAD.MOV.U32 R9, RZ, RZ, R15 ;  /* 0x000000ffff097224 */ /* 0x000fe200078e000f */
[----:B------:R-:W-:Y:S01]  /*b0f0*/  ULDC.64 UR8, c[0x0][0x208] ;  /* 0x0000820000087ab9 */ /* 0x000fe20000000a00 */
[----:B------:R-:W-:Y:S01]  /*b100*/  IMAD R3, R12, UR7, R3 ;  /* 0x000000070c037c24 */ /* 0x000fe2000f8e0203 */
[----:B------:R-:W-:Y:S01]  /*b110*/  ISETP.GE.AND P4, PT, R20, UR10, PT ;  /* 0x0000000a14007c0c */ /* 0x000fe2000bf86270 */
[----:B------:R-:W-:Y:S01]  /*b120*/  IMAD.WIDE.U32 R8, R12, UR6, R8 ;  /* 0x000000060c087c25 */ /* 0x000fe2000f8e0008 */
[----:B------:R-:W-:Y:S01]  /*b130*/  ULDC.64 UR6, c[0x0][0xb80] ;  /* 0x0002e00000067ab9 */ /* 0x000fe20000000a00 */
[----:B------:R-:W-:-:S02]  /*b140*/  ISETP.GE.AND P3, PT, R26, UR10, PT ;  /* 0x0000000a1a007c0c */ /* 0x000fc4000bf66270 */
[----:B------:R-:W-:Y:S01]  /*b150*/  IMAD.IADD R3, R9, 0x1, R3 ;  /* 0x0000000109037824 */ /* 0x000fe200078e0203 */
[C---:B------:R-:W-:Y:S02]  /*b160*/  LEA R24, P1, R8.reuse, UR6, 0x1 ;  /* 0x0000000608187c11 */ /* 0x040fe4000f8208ff */
[----:B------:R-:W-:Y:S02]  /*b170*/  ISETP.GE.AND P2, PT, R27, UR10, PT ;  /* 0x0000000a1b007c0c */ /* 0x000fe4000bf46270 */
        /* <DEDUP_REMOVED lines=12> */
.L_x_811:
[----:B------:R-:W-:Y:S05]  /*b240*/  BSYNC B1 ;  /* 0x0000000000017941 */ /* 0x000fea0003800000 */
.L_x_810:
[----:B------:R-:W-:Y:S05]  /*b250*/  @P0 BRA `(.L_x_806) ;  /* 0x0000000000740947 */ /* 0x000fea0003800000 */
[----:B------:R-:W-:Y:S01]  /*b260*/  IADD3 R3, P0, R12, 0x20, RZ ;  /* 0x000000200c037810 */ /* 0x000fe20007f1e0ff */
[----:B------:R-:W-:Y:S01]  /*b270*/  ULDC.64 UR6, c[0x0][0xbd8] ;  /* 0x0002f60000067ab9 */ /* 0x000fe20000000a00 */
[----:B------:R-:W-:Y:S01]  /*b280*/  MOV R8, R10 ;  /* 0x0000000a00087202 */ /* 0x000fe20000000f00 */
[----:B------:R-:W-:Y:S01]  /*b290*/  IMAD.MOV.U32 R9, RZ, RZ, R15 ;  /* 0x000000ffff097224 */ /* 0x000fe200078e000f */
[----:B------:R-:W-:Y:S01]  /*b2a0*/  ULDC.64 UR8, c[0x0][0x208] ;  /* 0x0000820000087ab9 */ /* 0x000fe20000000a00 */
        /* <DEDUP_REMOVED lines=9> */
[----:B------:R-:W-:Y:S01]  /*b340*/  ULDC.64 UR6, c[0x0][0xb80] ;  /* 0x0002e00000067ab9 */ /* 0x000fe20000000a00 */
[----:B------:R-:W-:Y:S02]  /*b350*/  LOP3.LUT P4, RZ, R21, 0x40, RZ, 0xc0, !PT ;  /* 0x0000004015ff7812 */ /* 0x000fe4000788c0ff */
[----:B------:R-:W-:Y:S01]  /*b360*/  IMAD.IADD R3, R9, 0x1, R3 ;  /* 0x0000000109037824 */ /* 0x000fe200078e0203 */
[----:B------:R-:W-:-:S04]  /*b370*/  LEA R10, P3, R8, UR6, 0x1 ;  /* 0x00000006080a7c11 */ /* 0x000fc8000f8608ff */
        /* <DEDUP_REMOVED lines=11> */
.L_x_806:
[----:B------:R-:W-:Y:S05]  /*b430*/  BSYNC B0 ;  /* 0x0000000000007941 */ /* 0x000fea0003800000 */
.L_x_800:
[----:B------:R-:W-:Y:S02]  /*b440*/  ULDC UR4, c[0x0][0xd14] ;  /* 0x0003450000047ab9 */ /* 0x000fe40000000800 */
[----:B------:R-:W-:-:S13]  /*b450*/  ISETP.GE.AND P0, PT, R7, UR4, PT ;  /* 0x0000000407007c0c */ /* 0x000fda000bf06270 */
[----:B------:R-:W-:Y:S05]  /*b460*/  @!P0 BRA `(.L_x_812) ;  /* 0xffffff5800b08947 */ /* 0x000fea000383ffff */
[----:B------:R-:W-:Y:S05]  /*b470*/  EXIT ;  /* 0x000000000000794d */ /* 0x000fea0003800000 */
.L_x_772:
        /* <DEDUP_REMOVED lines=10> */
[----:B------:R-:W-:Y:S01]  /*b520*/  ULDC.64 UR6, c[0x0][0x208] ;  /* 0x0000820000067ab9 */ /* 0x000fe20000000a00 */
        /* <DEDUP_REMOVED lines=9> */
[----:B------:R-:W0:Y:S01]  /*b5c0*/  S2UR UR6, SR_CTAID.X ;  /* 0x00000000000679c3 */ /* 0x000e220000002500 */
[----:B------:R-:W-:Y:S01]  /*b5d0*/  ISETP.GE.U32.AND P0, PT, R8, 0x2, PT ;  /* 0x000000020800780c */ /* 0x000fe20003f06070 */
[----:B------:R-:W-:Y:S01]  /*b5e0*/  IMAD.MOV.U32 R16, RZ, RZ, RZ ;  /* 0x000000ffff107224 */ /* 0x000fe200078e00ff */
[----:B------:R-:W-:Y:S01]  /*b5f0*/  LOP3.LUT R4, R4, 0xfffffffe, RZ, 0xc0, !PT ;  /* 0xfffffffe04047812 */ /* 0x000fe200078ec0ff */
[----:B------:R-:W-:-:S08]  /*b600*/  IMAD.MOV.U32 R19, RZ, RZ, RZ ;  /* 0x000000ffff137224 */ /* 0x000fd000078e00ff */
[----:B------:R-:W-:-:S04]  /*b610*/  @P1 LOP3.LUT R4, R4, 0x1, RZ, 0xfc, !PT ;  /* 0x0000000104041812 */ /* 0x000fc800078efcff */
[----:B------:R-:W-:-:S04]  /*b620*/  LOP3.LUT R4, R4, 0xffffffef, RZ, 0xc0, !PT ;  /* 0xffffffef04047812 */ /* 0x000fc800078ec0ff */
[----:B------:R-:W-:-:S04]  /*b630*/  @P0 LOP3.LUT R4, R4, 0x10, RZ, 0xfc, !PT ;  /* 0x0000001004040812 */ /* 0x000fc800078efcff */
[----:B------:R-:W-:Y:S01]  /*b640*/  LOP3.LUT R4, R4, 0xfffffff7, RZ, 0xc0, !PT ;  /* 0xfffffff704047812 */ /* 0x000fe200078ec0ff */
[----:B--2---:R-:W1:Y:S02]  /*b650*/  SHFL.UP PT, R5, R0, 0x1, RZ ;  /* 0x0420000000057989 */ /* 0x004e6400000e00ff */
[----:B-1----:R-:W-:-:S05]  /*b660*/  SEL R5, R5, RZ, P1 ;  /* 0x000000ff05057207 */ /* 0x002fca0000800000 */
[----:B------:R-:W-:-:S05]  /*b670*/  IMAD.IADD R5, R0, 0x1, R5 ;  /* 0x0000000100057824 */ /* 0x000fca00078e0205 */
[----:B------:R-:W1:Y:S02]  /*b680*/  SHFL.UP PT, R6, R5, 0x2, RZ ;  /* 0x0440000005067989 */ /* 0x000e6400000e00ff */
[----:B-1----:R-:W-:Y:S02]  /*b690*/  SEL R6, R6, RZ, P0 ;  /* 0x000000ff06067207 */ /* 0x002fe40000000000 */
[----:B------:R-:W-:-:S03]  /*b6a0*/  ISETP.GE.U32.AND P0, PT, R8, 0x4, PT ;  /* 0x000000040800780c */ /* 0x000fc60003f06070 */
[----:B------:R-:W-:-:S05]  /*b6b0*/  IMAD.IADD R6, R5, 0x1, R6 ;  /* 0x0000000105067824 */ /* 0x000fca00078e0206 */
[----:B------:R-:W1:Y:S05]  /*b6c0*/  SHFL.UP PT, R7, R6, 0x4, RZ ;  /* 0x0480000006077989 */ /* 0x000e6a00000e00ff */
[----:B------:R-:W-:-:S04]  /*b6d0*/  @P0 LOP3.LUT R4, R4, 0x8, RZ, 0xfc, !PT ;  /* 0x0000000804040812 */ /* 0x000fc800078efcff */
[----:B------:R-:W-:Y:S02]  /*b6e0*/  LOP3.LUT R4, R4, 0xfffffffb, RZ, 0xc0, !PT ;  /* 0xfffffffb04047812 */ /* 0x000fe400078ec0ff */
[----:B-1----:R-:W-:Y:S02]  /*b6f0*/  SEL R7, R7, RZ, P0 ;  /* 0x000000ff07077207 */ /* 0x002fe40000000000 */
[----:B------:R-:W-:Y:S02]  /*b700*/  ISETP.GE.U32.AND P0, PT, R8, 0x8, PT ;  /* 0x000000080800780c */ /* 0x000fe40003f06070 */
[----:B------:R-:W-:-:S05]  /*b710*/  IADD3 R7, R6, R7, RZ ;  /* 0x0000000706077210 */ /* 0x000fca0007ffe0ff */
[----:B------:R-:W1:Y:S06]  /*b720*/  SHFL.UP PT, R2, R7, 0x8, RZ ;  /* 0x0500000007027989 */ /* 0x000e6c00000e00ff */
[----:B------:R-:W-:-:S04]  /*b730*/  @P0 LOP3.LUT R4, R4, 0x4, RZ, 0xfc, !PT ;  /* 0x0000000404040812 */ /* 0x000fc800078efcff */
[----:B------:R-:W-:Y:S02]  /*b740*/  LOP3.LUT R4, R4, 0xfffffffd, RZ, 0xc0, !PT ;  /* 0xfffffffd04047812 */ /* 0x000fe400078ec0ff */
[----:B-1----:R-:W-:Y:S02]  /*b750*/  SEL R2, R2, RZ, P0 ;  /* 0x000000ff02027207 */ /* 0x002fe40000000000 */
[----:B------:R-:W-:-:S03]  /*b760*/  ISETP.GE.U32.AND P0, PT, R8, 0x10, PT ;  /* 0x000000100800780c */ /* 0x000fc60003f06070 */
[----:B------:R-:W-:-:S05]  /*b770*/  IMAD.IADD R3, R7, 0x1, R2 ;  /* 0x0000000107037824 */ /* 0x000fca00078e0202 */
[----:B------:R-:W1:Y:S05]  /*b780*/  SHFL.UP PT, R2, R3, 0x10, RZ ;  /* 0x0600000003027989 */ /* 0x000e6a00000e00ff */
[----:B------:R-:W-:Y:S02]  /*b790*/  @P0 LOP3.LUT R4, R4, 0x2, RZ, 0xfc, !PT ;  /* 0x0000000204040812 */ /* 0x000fe400078efcff */
[----:B-1----:R-:W-:-:S05]  /*b7a0*/  SEL R2, R2, RZ, P0 ;  /* 0x000000ff02027207 */ /* 0x002fca0000000000 */
[----:B------:R-:W-:-:S05]  /*b7b0*/  IMAD.IADD R2, R3, 0x1, R2 ;  /* 0x0000000103027824 */ /* 0x000fca00078e0202 */
[----:B------:R-:W1:Y:S02]  /*b7c0*/  SHFL.IDX PT, R5, R2, 0x1f, 0x1f ;  /* 0x03e01f0002057f89 */ /* 0x000e6400000e0000 */
[----:B-1----:R-:W-:-:S04]  /*b7d0*/  IMAD R5, R5, UR4, RZ ;  /* 0x0000000405057c24 */ /* 0x002fc8000f8e02ff */
[----:B------:R-:W-:Y:S01]  /*b7e0*/  IMAD.MOV.U32 R6, RZ, RZ, R5 ;  /* 0x000000ffff067224 */ /* 0x000fe200078e0005 */
[----:B0-----:R-:W-:-:S13]  /*b7f0*/  ISETP.GT.AND P0, PT, R5, UR6, PT ;  /* 0x0000000605007c0c */ /* 0x001fda000bf04270 */
[----:B------:R-:W-:Y:S05]  /*b800*/  @P0 BRA `(.L_x_813) ;  /* 0x0000000000c40947 */ /* 0x000fea0003800000 */
[----:B------:R-:W-:Y:S01]  /*b810*/  MOV R5, R6 ;  /* 0x0000000600057202 */ /* 0x000fe20000000f00 */
[----:B------:R-:W-:Y:S01]  /*b820*/  IMAD.MOV.U32 R19, RZ, RZ, RZ ;  /* 0x000000ffff137224 */ /* 0x000fe200078e00ff */
[----:B------:R-:W-:Y:S01]  /*b830*/  ULDC UR5, c[0x0][0xd14] ;  /* 0x0003450000057ab9 */ /* 0x000fe20000000800 */
[----:B------:R-:W-:Y:S01]  /*b840*/  ULDC UR7, c[0x0][0xd14] ;  /* 0x0003450000077ab9 */ /* 0x000fe20000000800 */
[----:B------:R-:W-:-:S05]  /*b850*/  ULDC UR4, c[0x0][0xd10] ;  /* 0x0003440000047ab9 */ /* 0x000fca0000000800 */
.L_x_817:
[----:B------:R-:W-:Y:S02]  /*b860*/  VIADD R0, R19, 0x1f ;  /* 0x0000001f13007836 */ /* 0x000fe40000000000 */
[----:B------:R-:W-:-:S03]  /*b870*/  IMAD.U32 R19, RZ, RZ, UR7 ;  /* 0x00000007ff137e24 */ /* 0x000fc6000f8e00ff */
[----:B------:R-:W-:-:S13]  /*b880*/  ISETP.GE.AND P0, PT, R0, UR5, PT ;  /* 0x0000000500007c0c */ /* 0x000fda000bf06270 */
[----:B------:R-:W-:Y:S05]  /*b890*/  @P0 BRA `(.L_x_814) ;  /* 0x0000000400440947 */ /* 0x000fea0003800000 */
[----:B------:R-:W0:Y:S01]  /*b8a0*/  S2R R2, SR_TID.X ;  /* 0x0000000000027919 */ /* 0x000e220000002100 */
[----:B------:R-:W-:Y:S01]  /*b8b0*/  IMAD.MOV.U32 R19, RZ, RZ, R0 ;  /* 0x000000ffff137224 */ /* 0x000fe200078e0000 */
[----:B------:R-:W-:Y:S01]  /*b8c0*/  BSSY B0, `(.L_x_815) ;  /* 0x000000b000007945 */ /* 0x000fe20003800000 */
[----:B------:R-:W-:Y:S02]  /*b8d0*/  MOV R0, RZ ;  /* 0x000000ff00007202 */ /* 0x000fe40000000f00 */
[----:B0-----:R-:W-:-:S04]  /*b8e0*/  LOP3.LUT R8, R2, 0x1f, RZ, 0xc0, !PT ;  /* 0x0000001f02087812 */ /* 0x001fc800078ec0ff */
[C---:B------:R-:W-:Y:S01]  /*b8f0*/  ISETP.NE.AND P1, PT, R8.reuse, 0x1f, PT ;  /* 0x0000001f0800780c */ /* 0x040fe20003f25270 */
[----:B------:R-:W-:-:S05]  /*b900*/  IMAD.IADD R7, R8, 0x1, R19 ;  /* 0x0000000108077824 */ /* 0x000fca00078e0213 */
[----:B------:R-:W-:-:S13]  /*b910*/  ISETP.GE.OR P0, PT, R7, UR5, !P1 ;  /* 0x0000000507007c0c */ /* 0x000fda000cf06670 */
[----:B------:R-:W-:Y:S05]  /*b920*/  @P0 BRA `(.L_x_816) ;  /* 0x0000000000100947 */ /* 0x000fea0003800000 */
[----:B------:R-:W0:Y:S01]  /*b930*/  LDC.64 R2, c[0x0][0xd58] ;  /* 0x00035600ff027b82 */ /* 0x000e220000000a00 */
[----:B------:R-:W-:Y:S01]  /*b940*/  ULDC.64 UR8, c[0x0][0x208] ;  /* 0x0000820000087ab9 */ /* 0x000fe20000000a00 */
[----:B0-----:R-:W-:-:S05]  /*b950*/  IMAD.WIDE R2, R7, 0x4, R2 ;  /* 0x0000000407027825 */ /* 0x001fca00078e0202 */
[----:B------:R0:W5:Y:S02]  /*b960*/  LDG.E R0, desc[UR8][R2.64] ;  /* 0x0000000802007981 */ /* 0x000164000c1e1900 */
.L_x_816:
[----:B------:R-:W-:Y:S05]  /*b970*/  BSYNC B0 ;  /* 0x0000000000007941 */ /* 0x000fea0003800000 */
.L_x_815:
        /* <DEDUP_REMOVED lines=21> */
[----:B0-----:R-:W-:-:S05]  /*bad0*/  IMAD R6, R3, UR4, RZ ;  /* 0x0000000403067c24 */ /* 0x001fca000f8e02ff */
[----:B------:R-:W-:-:S04]  /*bae0*/  IADD3 R5, R6, R5, RZ ;  /* 0x0000000506057210 */ /* 0x000fc80007ffe0ff */
[----:B------:R-:W-:-:S13]  /*baf0*/  ISETP.GT.AND P0, PT, R5, UR6, PT ;  /* 0x0000000605007c0c */ /* 0x000fda000bf04270 */
[----:B------:R-:W-:Y:S05]  /*bb00*/  @!P0 BRA `(.L_x_817) ;  /* 0xfffffffc00548947 */ /* 0x000fea000383ffff */
[----:B------:R-:W-:-:S07]  /*bb10*/  IMAD.MOV.U32 R2, RZ, RZ, R9 ;  /* 0x000000ffff027224 */ /* 0x000fce00078e0009 */
.L_x_813:
        /* <DEDUP_REMOVED lines=16> */
.L_x_818:
[----:B-1----:R-:W-:Y:S01]  /*bc20*/  IMAD R16, R16, UR4, R7 ;  /* 0x0000000410107c24 */ /* 0x002fe2000f8e0207 */
[----:B0-----:R-:W-:Y:S01]  /*bc30*/  MOV R2, RZ ;  /* 0x000000ff00027202 */ /* 0x001fe20000000f00 */
[----:B------:R-:W-:Y:S02]  /*bc40*/  IMAD R7, R11, R6, RZ ;  /* 0x000000060b077224 */ /* 0x000fe400078e02ff */
[----:B------:R-:W-:Y:S01]  /*bc50*/  IMAD.IADD R19, R5, 0x1, R19 ;  /* 0x0000000105137824 */ /* 0x000fe200078e0213 */
[----:B------:R-:W-:Y:S01]  /*bc60*/  IADD3 R9, -R16, UR6, RZ ;  /* 0x0000000610097c10 */ /* 0x000fe2000fffe1ff */
[----:B------:R-:W-:Y:S01]  /*bc70*/  IMAD.HI.U32 R2, R3, R7, R2 ;  /* 0x0000000703027227 */ /* 0x000fe200078e0002 */
[----:B------:R-:W-:Y:S02]  /*bc80*/  IABS R7, R0 ;  /* 0x0000000000077213 */ /* 0x000fe40000000000 */
[----:B------:R-:W-:-:S03]  /*bc90*/  IABS R3, R9 ;  /* 0x0000000900037213 */ /* 0x000fc60000000000 */
[----:B------:R-:W-:Y:S02]  /*bca0*/  IMAD.MOV R7, RZ, RZ, -R7 ;  /* 0x000000ffff077224 */ /* 0x000fe400078e0a07 */
        /* <DEDUP_REMOVED lines=11> */
[----:B------:R-:W-:-:S04]  /*bd60*/  @!P0 LOP3.LUT R2, RZ, R0, RZ, 0x33, !PT ;  /* 0x00000000ff028212 */ /* 0x000fc800078e33ff */
[----:B------:R-:W-:Y:S01]  /*bd70*/  IADD3 R17, -R2, RZ, RZ ;  /* 0x000000ff02117210 */ /* 0x000fe20007ffe1ff */
[----:B------:R-:W-:-:S04]  /*bd80*/  IMAD.MOV.U32 R18, RZ, RZ, R2 ;  /* 0x000000ffff127224 */ /* 0x000fc800078e0002 */
[----:B------:R-:W-:Y:S01]  /*bd90*/  IMAD R17, R0, R17, R9 ;  /* 0x0000001100117224 */ /* 0x000fe200078e0209 */
[----:B------:R-:W-:Y:S06]  /*bda0*/  BRA `(.L_x_819) ;  /* 0x00000000000c7947 */ /* 0x000fec0003800000 */
.L_x_814:
[----:B------:R-:W-:Y:S02]  /*bdb0*/  IMAD.MOV.U32 R17, RZ, RZ, RZ ;  /* 0x000000ffff117224 */ /* 0x000fe400078e00ff */
[----:B------:R-:W-:Y:S02]  /*bdc0*/  IMAD.U32 R16, RZ, RZ, UR6 ;  /* 0x00000006ff107e24 */ /* 0x000fe4000f8e00ff */
[----:B------:R-:W-:-:S07]  /*bdd0*/  IMAD.MOV.U32 R18, RZ, RZ, RZ ;  /* 0x000000ffff127224 */ /* 0x000fce00078e00ff */
.L_x_819:
[----:B------:R-:W0:Y:S01]  /*bde0*/  S2R R0, SR_TID.X ;  /* 0x0000000000007919 */ /* 0x000e220000002100 */
[----:B------:R-:W-:Y:S01]  /*bdf0*/  UMOV UR4, URZ ;  /* 0x0000003f00047c82 */ /* 0x000fe20008000000 */
[----:B------:R-:W-:Y:S01]  /*be00*/  STL [R1], RZ ;  /* 0x000000ff01007387 */ /* 0x000fe20000100800 */
[----:B0-----:R-:W-:-:S04]  /*be10*/  LOP3.LUT R0, R0, 0x1f, RZ, 0xc0, !PT ;  /* 0x0000001f00007812 */ /* 0x001fc800078ec0ff */
[----:B------:R-:W-:-:S13]  /*be20*/  ISETP.NE.AND P0, PT, R0, RZ, PT ;  /* 0x000000ff0000720c */ /* 0x000fda0003f05270 */
[----:B------:R-:W0:Y:S01]  /*be30*/  @!P0 S2R R3, SR_CgaCtaId ;  /* 0x0000000000038919 */ /* 0x000e220000008800 */
[----:B------:R-:W-:-:S04]  /*be40*/  @!P0 MOV R0, 0x400 ;  /* 0x0000040000008802 */ /* 0x000fc80000000f00 */
[----:B0-----:R-:W-:-:S05]  /*be50*/  @!P0 LEA R0, R3, R0, 0x18 ;  /* 0x0000000003008211 */ /* 0x001fca00078ec0ff */
[----:B------:R0:W-:Y:S01]  /*be60*/  @!P0 STS.128 [R0+0x388d0], R16 ;  /* 0x0388d01000008388 */ /* 0x0001e20000000c00 */
[----:B------:R-:W-:Y:S06]  /*be70*/  BAR.ARV 0x5, 0x120 ;  /* 0x0144800000007b1d */ /* 0x000fec0000002000 */
[----:B------:R-:W-:Y:S02]  /*be80*/  ISETP.GE.AND P0, PT, R19, UR5, PT ;  /* 0x0000000513007c0c */ /* 0x000fe4000bf06270 */
[----:B0-----:R-:W-:-:S05]  /*be90*/  MOV R0, 0x1 ;  /* 0x0000000100007802 */ /* 0x001fca0000000f00 */
[----:B------:R0:W-:Y:S02]  /*bea0*/  STL [R1+0x4], R0 ;  /* 0x0000040001007387 */ /* 0x0001e40000100800 */
[----:B0-----:R-:W-:-:S05]  /*beb0*/  IMAD.U32 R0, RZ, RZ, UR4 ;  /* 0x00000004ff007e24 */ /* 0x001fca000f8e00ff */
[----:B------:R0:W-:Y:S01]  /*bec0*/  STL [R1+0x2c], R0 ;  /* 0x00002c0001007387 */ /* 0x0001e20000100800 */
[----:B------:R-:W-:Y:S05]  /*bed0*/  @P0 BRA `(.L_x_820) ;  /* 0x0000004000c00947 */ /* 0x000fea0003800000 */
[----:B------:R-:W-:Y:S01]  /*bee0*/  ULDC UR4, c[0x0][0xc] ;  /* 0x0000030000047ab9 */ /* 0x000fe20000000800 */
[----:B------:R-:W-:Y:S01]  /*bef0*/  IMAD.MOV.U32 R2, RZ, RZ, 0x1 ;  /* 0x00000001ff027424 */ /* 0x000fe200078e00ff */
[----:B------:R-:W-:Y:S01]  /*bf00*/  ULDC.64 UR54, c[0x0][0x198] ;  /* 0x0000660000367ab9 */ /* 0x000fe20000000a00 */
[----:B0-----:R-:W-:Y:S01]  /*bf10*/  IMAD.U32 R0, RZ, RZ, UR4 ;  /* 0x00000004ff007e24 */ /* 0x001fe2000f8e00ff */
[----:B------:R-:W-:Y:S02]  /*bf20*/  UMOV UR4, URZ ;  /* 0x0000003f00047c82 */ /* 0x000fe40008000000 */
[----:B------:R-:W-:Y:S04]  /*bf30*/  STL [R1+0x4], R2 ;  /* 0x0000040201007387 */ /* 0x000fe80000100800 */
[----:B------:R-:W-:Y:S04]  /*bf40*/  STL [R1], RZ ;  /* 0x000000ff01007387 */ /* 0x000fe80000100800 */
[----:B------:R0:W-:Y:S02]  /*bf50*/  STL [R1+0x30], R0 ;  /* 0x0000300001007387 */ /* 0x0001e40000100800 */
[----:B0-----:R-:W-:-:S05]  /*bf60*/  IMAD.U32 R0, RZ, RZ, UR4 ;  /* 0x00000004ff007e24 */ /* 0x001fca000f8e00ff */
[----:B------:R0:W-:Y:S02]  /*bf70*/  STL [R1+0x2c], R0 ;  /* 0x00002c0001007387 */ /* 0x0001e40000100800 */
.L_x_884:
[----:B-1-3--:R-:W1:Y:S01]  /*bf80*/  LDC.64 R2, c[0x0][0xd60] ;  /* 0x00035800ff027b82 */ /* 0x00ae620000000a00 */
[----:B------:R-:W-:Y:S01]  /*bf90*/  ULDC.64 UR4, c[0x0][0x208] ;  /* 0x0000820000047ab9 */ /* 0x000fe20000000a00 */
[----:B-1----:R-:W-:-:S05]  /*bfa0*/  IMAD.WIDE R2, R19, 0x4, R2 ;  /* 0x0000000413027825 */ /* 0x002fca00078e0202 */
[----:B--2---:R-:W2:Y:S01]  /*bfb0*/  LDG.E R5, desc[UR4][R2.64] ;  /* 0x0000000402057981 */ /* 0x004ea2000c1e1900 */
[----:B------:R-:W-:Y:S05]  /*bfc0*/  YIELD ;  /* 0x0000000000007946 */ /* 0x000fea0003800000 */
[----:B------:R-:W-:Y:S01]  /*bfd0*/  ULDC.64 UR4, c[0x0][0xb20] ;  /* 0x0002c80000047ab9 */ /* 0x000fe20000000a00 */
[----:B0-----:R-:W-:Y:S01]  /*bfe0*/  IMAD.MOV.U32 R0, RZ, RZ, RZ ;  /* 0x000000ffff007224 */ /* 0x001fe200078e00ff */
[----:B------:R-:W-:Y:S01]  /*bff0*/  ISETP.NE.U32.AND P0, PT, RZ, UR4, PT ;  /* 0x00000004ff007c0c */ /* 0x000fe2000bf05070 */
[----:B------:R-:W-:-:S03]  /*c000*/  ULDC.64 UR6, c[0x0][0x208] ;  /* 0x0000820000067ab9 */ /* 0x000fc60000000a00 */
[----:B------:R-:W-:Y:S02]  /*c010*/  ISETP.NE.AND.EX P0, PT, RZ, UR5, PT, P0 ;  /* 0x00000005ff007c0c */ /* 0x000fe4000bf05300 */
[----:B------:R-:W-:Y:S02]  /*c020*/  MOV R6, RZ ;  /* 0x000000ff00067202 */ /* 0x000fe40000000f00 */
[----:B--2---:R-:W-:Y:S01]  /*c030*/  SHF.R.S32.HI R4, RZ, 0x1f, R5 ;  /* 0x0000001fff047819 */ /* 0x004fe20000011405 */
        /* <DEDUP_REMOVED lines=38> */
[----:B------:R-:W-:Y:S02]  /*c2a0*/  ULDC.64 UR4, c[0x0][0x208] ;  /* 0x0000820000047ab9 */ /* 0x000fe40000000a00 */
[----:B-----5:R-:W2:Y:S04]  /*c2b0*/  LDG.E R6, desc[UR4][R2.64] ;  /* 0x0000000402067981 */ /* 0x020ea8000c1e1900 */
[----:B-1----:R-:W2:Y:S02]  /*c2c0*/  LDG.E R5, desc[UR4][R2.64+0x4] ;  /* 0x0000040402057981 */ /* 0x002ea4000c1e1900 */
[----:B--2---:R-:W-:-:S07]  /*c2d0*/  IMAD.IADD R6, R5, 0x1, -R6 ;  /* 0x0000000105067824 */ /* 0x004fce00078e0a06 */
.L_x_821:
[----:B-1---5:R-:W-:Y:S01]  /*c2e0*/  IADD3 R2, -R0, R6, RZ ;  /* 0x0000000600027210 */ /* 0x022fe20007ffe1ff */
[----:B------:R-:W-:Y:S01]  /*c2f0*/  IMAD.IADD R3, R7, 0x1, R0 ;  /* 0x0000000107037824 */ /* 0x000fe200078e0200 */
[----:B------:R-:W-:Y:S02]  /*c300*/  BSSY B6, `(.L_x_822) ;  /* 0x000034e000067945 */ /* 0x000fe40003800000 */
[C---:B------:R-:W-:Y:S01]  /*c310*/  ISETP.GT.AND P0, PT, R2.reuse, RZ, PT ;  /* 0x000000ff0200720c */ /* 0x040fe20003f04270 */
[----:B------:R-:W-:Y:S01]  /*c320*/  VIADD R0, R2, 0x3f ;  /* 0x0000003f02007836 */ /* 0x000fe20000000000 */
[----:B------:R-:W-:Y:S04]  /*c330*/  STL [R1+0x20], R2 ;  /* 0x0000200201007387 */ /* 0x000fe80000100800 */
        /* <DEDUP_REMOVED lines=10> */
[----:B------:R-:W2:Y:S01]  /*c3e0*/  LDL R2, [R1+0x30] ;  /* 0x0000300001027983 */ /* 0x000ea20000100800 */
[----:B------:R-:W-:Y:S01]  /*c3f0*/  VOTEU.ANY UR4, UPT, PT ;  /* 0x0000000000047886 */ /* 0x000fe200038e0100 */
[----:B------:R-:W-:Y:S01]  /*c400*/  ULDC.64 UR6, c[0x0][0x208] ;  /* 0x0000820000067ab9 */ /* 0x000fe20000000a00 */
[----:B0-----:R-:W0:Y:S01]  /*c410*/  FLO.U32 R0, UR4 ;  /* 0x0000000400007d00 */ /* 0x001e2200080e0000 */
[----:B------:R-:W0:Y:S07]  /*c420*/  S2R R7, SR_LANEID ;  /* 0x0000000000077919 */ /* 0x000e2e0000000000 */
[----:B------:R-:W1:Y:S01]  /*c430*/  POPC R5, UR4 ;  /* 0x0000000400057d09 */ /* 0x000e620008000000 */
[----:B0-----:R-:W-:-:S02]  /*c440*/  ISETP.EQ.U32.AND P0, PT, R0, R7, PT ;  /* 0x000000070000720c */ /* 0x001fc40003f02070 */
[----:B--2---:R-:W-:Y:S02]  /*c450*/  R2UR UR5, R2 ;  /* 0x00000000020572ca */ /* 0x004fe400000e0000 */
[----:B------:R-:W1:Y:S09]  /*c460*/  LDC.64 R2, c[0x0][0xd38] ;  /* 0x00034e00ff027b82 */ /* 0x000e720000000a00 */
[----:B-1----:R-:W2:Y:S01]  /*c470*/  @P0 ATOMG.E.ADD.STRONG.GPU PT, R3, desc[UR6][R2.64], R5 ;  /* 0x00000005020309a8 */ /* 0x002ea200081ee1c6 */
[----:B------:R-:W0:Y:S02]  /*c480*/  S2R R4, SR_LTMASK ;  /* 0x0000000000047919 */ /* 0x000e240000003900 */
[----:B0-----:R-:W-:-:S04]  /*c490*/  LOP3.LUT R4, R4, UR4, RZ, 0xc0, !PT ;  /* 0x0000000404047c12 */ /* 0x001fc8000f8ec0ff */
[----:B------:R-:W0:Y:S01]  /*c4a0*/  POPC R7, R4 ;  /* 0x0000000400077309 */ /* 0x000e220000000000 */
[----:B--2---:R-:W0:Y:S02]  /*c4b0*/  SHFL.IDX PT, R0, R3, R0, 0x1f ;  /* 0x00001f0003007589 */ /* 0x004e2400000e0000 */
[----:B0-----:R-:W-:Y:S01]  /*c4c0*/  IADD3 R16, R0, UR5, R7 ;  /* 0x0000000500107c10 */ /* 0x001fe2000fffe007 */
[----:B------:R-:W-:Y:S06]  /*c4d0*/  BRA `(.L_x_824) ;  /* 0x0000003000c07947 */ /* 0x000fec0003800000 */
.L_x_823:
        /* <DEDUP_REMOVED lines=14> */
[----:B------:R-:W-:Y:S02]  /*c5c0*/  IMAD.U32 R5, RZ, RZ, UR7 ;  /* 0x00000007ff057e24 */ /* 0x000fe4000f8e00ff */
[----:B------:R-:W-:Y:S02]  /*c5d0*/  IMAD.U32 R6, RZ, RZ, UR8 ;  /* 0x00000008ff067e24 */ /* 0x000fe4000f8e00ff */
[----:B------:R-:W-:-:S02]  /*c5e0*/  IMAD.U32 R10, RZ, RZ, UR4 ;  /* 0x00000004ff0a7e24 */ /* 0x000fc4000f8e00ff */
[----:B------:R-:W-:Y:S02]  /*c5f0*/  IMAD.U32 R11, RZ, RZ, UR5 ;  /* 0x00000005ff0b7e24 */ /* 0x000fe4000f8e00ff */
[----:B------:R-:W-:Y:S02]  /*c600*/  IMAD.MOV.U32 R8, RZ, RZ, 0x70 ;  /* 0x00000070ff087424 */ /* 0x000fe400078e00ff */
[----:B------:R-:W-:Y:S02]  /*c610*/  IMAD.MOV.U32 R12, RZ, RZ, 0x1 ;  /* 0x00000001ff0c7424 */ /* 0x000fe400078e00ff */
[----:B------:R-:W-:-:S07]  /*c620*/  IMAD.MOV.U32 R13, RZ, RZ, RZ ;  /* 0x000000ffff0d7224 */ /* 0x000fce00078e00ff */
[----:B------:R-:W-:-:S07]  /*c630*/  LEPC R20, `(.L_x_825) ;  /* 0x000000001014794e */ /* 0x000fce0000000000 */
[----:B0-----:R-:W-:Y:S05]  /*c640*/  CALL.ABS.NOINC R2 ;  /* 0x0000000002007343 */ /* 0x001fea0003c00000 */
.L_x_825:
        /* <DEDUP_REMOVED lines=20> */
.L_x_827:
        /* <DEDUP_REMOVED lines=8> */
[----:B------:R-:W-:Y:S01]  /*c810*/  MOV R13, RZ ;  /* 0x000000ff000d7202 */ /* 0x000fe20000000f00 */
[----:B------:R-:W-:Y:S02]  /*c820*/  IMAD.U32 R7, RZ, RZ, UR9 ;  /* 0x00000009ff077e24 */ /* 0x000fe4000f8e00ff */
[----:B------:R-:W-:-:S02]  /*c830*/  IMAD.U32 R10, RZ, RZ, UR4 ;  /* 0x00000004ff0a7e24 */ /* 0x000fc4000f8e00ff */
[----:B------:R-:W-:Y:S02]  /*c840*/  IMAD.U32 R11, RZ, RZ, UR5 ;  /* 0x00000005ff0b7e24 */ /* 0x000fe4000f8e00ff */
[----:B------:R-:W-:Y:S02]  /*c850*/  IMAD.MOV.U32 R8, RZ, RZ, 0x70 ;  /* 0x00000070ff087424 */ /* 0x000fe400078e00ff */
[----:B------:R-:W-:-:S07]  /*c860*/  IMAD.MOV.U32 R12, RZ, RZ, 0x1 ;  /* 0x00000001ff0c7424 */ /* 0x000fce00078e00ff */
[----:B------:R-:W-:-:S07]  /*c870*/  LEPC R20, `(.L_x_826) ;  /* 0x000000001014794e */ /* 0x000fce0000000000 */
[----:B0-----:R-:W-:Y:S05]  /*c880*/  CALL.ABS.NOINC R2 ;  /* 0x0000000002007343 */ /* 0x001fea0003c00000 */
.L_x_826:
[----:B------:R-:W2:Y:S01]  /*c890*/  LDL.LU R2, [R1+0x18] ;  /* 0x0000180001027983 */ /* 0x000ea20000300800 */
[----:B------:R-:W-:Y:S01]  /*c8a0*/  ULDC.64 UR4, c[0x0][0xaf0] ;  /* 0x0002bc0000047ab9 */ /* 0x000fe20000000a00 */
[----:B------:R-:W0:Y:S02]  /*c8b0*/  LDC R4, c[0x0][0x428] ;  /* 0x00010a00ff047b82 */ /* 0x000e240000000800 */
[----:B------:R-:W3:Y:S04]  /*c8c0*/  LDL.LU R0, [R1+0x1c] ;  /* 0x00001c0001007983 */ /* 0x000ee80000300800 */
[----:B------:R-:W4:Y:S04]  /*c8d0*/  LDL.LU R6, [R1+0x10] ;  /* 0x0000100001067983 */ /* 0x000f280000300800 */
[----:B------:R-:W4:Y:S01]  /*c8e0*/  LDL.LU R7, [R1+0x28] ;  /* 0x0000280001077983 */ /* 0x000f220000300800 */
[----:B------:R-:W-:Y:S01]  /*c8f0*/  ISETP.NE.U32.AND P0, PT, RZ, UR4, PT ;  /* 0x00000004ff007c0c */ /* 0x000fe2000bf05070 */
[----:B------:R-:W-:-:S03]  /*c900*/  ULDC.64 UR6, c[0x0][0x208] ;  /* 0x0000820000067ab9 */ /* 0x000fc60000000a00 */
[----:B------:R-:W-:Y:S01]  /*c910*/  ISETP.NE.AND.EX P0, PT, RZ, UR5, PT, P0 ;  /* 0x00000005ff007c0c */ /* 0x000fe2000bf05300 */
[----:B------:R-:W1:Y:S02]  /*c920*/  S2R R8, SR_TID.X ;  /* 0x0000000000087919 */ /* 0x000e640000002100 */
[----:B-1----:R-:W-:-:S04]  /*c930*/  LOP3.LUT R8, R8, 0x1f, RZ, 0xc0, !PT ;  /* 0x0000001f08087812 */ /* 0x002fc800078ec0ff */
        /* <DEDUP_REMOVED lines=8> */
[----:B----4-:R-:W-:-:S06]  /*c9c0*/  IMAD.MOV.U32 R0, RZ, RZ, R6 ;  /* 0x000000ffff007224 */ /* 0x010fcc00078e0006 */
[----:B------:R1:W5:Y:S01]  /*c9d0*/  @P0 LDG.E R0, desc[UR6][R2.64] ;  /* 0x0000000602000981 */ /* 0x000362000c1e1900 */
[----:B0-----:R-:W-:Y:S01]  /*c9e0*/  ISETP.NE.AND P0, PT, R4, 0x1, PT ;  /* 0x000000010400780c */ /* 0x001fe20003f05270 */
[----:B------:R-:W-:Y:S01]  /*c9f0*/  IMAD.MOV.U32 R4, RZ, RZ, R18 ;  /* 0x000000ffff047224 */ /* 0x000fe200078e0012 */
[----:B------:R-:W-:Y:S01]  /*ca00*/  PLOP3.LUT P1, PT, P6, PT, PT, 0x8, 0x0 ;  /* 0x000000000000781c */ /* 0x000fe2000372e170 */
[----:B------:R-:W-:-:S10]  /*ca10*/  IMAD R17, R17, 0x40, R7 ;  /* 0x0000004011117824 */ /* 0x000fd400078e0207 */
[----:B------:R-:W0:Y:S08]  /*ca20*/  @P0 LDC R5, c[0x0][0x42c] ;  /* 0x00010b00ff050b82 */ /* 0x000e300000000800 */
[----:B-1----:R-:W1:Y:S01]  /*ca30*/  @P0 LDC R2, c[0x0][0x430] ;  /* 0x00010c00ff020b82 */ /* 0x002e620000000800 */
[----:B0-----:R-:W-:-:S05]  /*ca40*/  @P0 IMAD.HI.U32 R3, R18, R5, RZ ;  /* 0x0000000512030227 */ /* 0x001fca00078e00ff */
[----:B-1----:R-:W-:Y:S02]  /*ca50*/  @P0 SHF.R.U32.HI R4, RZ, R2, R3 ;  /* 0x00000002ff040219 */ /* 0x002fe40000011603 */
[----:B------:R-:W-:-:S04]  /*ca60*/  ISETP.NE.U32.AND P0, PT, RZ, UR4, PT ;  /* 0x00000004ff007c0c */ /* 0x000fc8000bf05070 */
[----:B------:R-:W-:-:S04]  /*ca70*/  ISETP.NE.AND.EX P0, PT, RZ, UR5, PT, P0 ;  /* 0x00000005ff007c0c */ /* 0x000fc8000bf05300 */
[----:B------:R-:W-:-:S09]  /*ca80*/  SEL R6, R6, RZ, !P0 ;  /* 0x000000ff06067207 */ /* 0x000fd20004000000 */
.L_x_828:
        /* <DEDUP_REMOVED lines=17> */
.L_x_898:
[----:B------:R-:W2:Y:S01]  /*cba0*/  LDL R8, [R1+0x14] ;  /* 0x0000140001087983 */ /* 0x000ea20000100800 */
[----:B------:R-:W-:Y:S01]  /*cbb0*/  UMOV UR4, 0xffffffff ;  /* 0xffffffff00047882 */ /* 0x000fe20000000000 */
[----:B------:R-:W-:Y:S01]  /*cbc0*/  SHF.R.S32.HI R5, RZ, 0x1f, R0 ;  /* 0x0000001fff057819 */ /* 0x000fe20000011400 */
[----:B--2---:R-:W-:Y:S01]  /*cbd0*/  VIADD R9, R8, 0xffffffff ;  /* 0xffffffff08097836 */ /* 0x004fe20000000000 */
[----:B------:R-:W-:Y:S06]  /*cbe0*/  BRA.DIV UR4, `(.L_x_830) ;  /* 0x0000003e04107947 */ /* 0x000fec000b800000 */
[----:B------:R-:W-:-:S13]  /*cbf0*/  ELECT P6, URZ, PT ;  /* 0x00000000003f782f */ /* 0x000fda00038c0000 */
.L_x_901:
        /* <DEDUP_REMOVED lines=8> */
[----:B------:R-:W-:Y:S01]  /*cc80*/  ULDC.64 UR6, c[0x0][0x208] ;  /* 0x0000820000067ab9 */ /* 0x000fe20000000a00 */
[----:B0-----:R-:W-:-:S13]  /*cc90*/  ISETP.NE.AND P0, PT, R12, 0x1, PT ;  /* 0x000000010c00780c */ /* 0x001fda0003f05270 */
[----:B------:R-:W0:Y:S02]  /*cca0*/  @P0 LDC.64 R10, c[0x0][0x420] ;  /* 0x00010800ff0a0b82 */ /* 0x000e240000000a00 */
[----:B0-----:R-:W-:-:S05]  /*ccb0*/  @P0 IMAD.HI.U32 R10, R9, R10, RZ ;  /* 0x0000000a090a0227 */ /* 0x001fca00078e00ff */
[----:B------:R-:W-:-:S04]  /*ccc0*/  @P0 SHF.R.U32.HI R7, RZ, R11, R10 ;  /* 0x0000000bff070219 */ /* 0x000fc8000001160a */
[----:B------:R-:W-:Y:S01]  /*ccd0*/  IADD3 R8, -R7, RZ, RZ ;  /* 0x000000ff07087210 */ /* 0x000fe20007ffe1ff */
[----:B------:R-:W-:-:S04]  /*cce0*/  IMAD.MOV.U32 R10, RZ, RZ, R7 ;  /* 0x000000ffff0a7224 */ /* 0x000fc800078e0007 */
        /* <DEDUP_REMOVED lines=10> */
.L_x_832:
        /* <DEDUP_REMOVED lines=9> */
.L_x_902:
        /* <DEDUP_REMOVED lines=11> */
.L_x_834:
        /* <DEDUP_REMOVED lines=23> */
.L_x_831:
[----:B------:R-:W0:Y:S01]  /*d040*/  S2R R12, SR_CgaCtaId ;  /* 0x00000000000c7919 */ /* 0x000e220000008800 */
[----:B------:R-:W-:Y:S05]  /*d050*/  WARPSYNC.ALL ;  /* 0x0000000000007948 */ /* 0x000fea0003800000 */
[----:B------:R-:W-:Y:S01]  /*d060*/  BAR.SYNC.DEFER_BLOCKING 0x8, 0xa0 ;  /* 0x0202800000007b1d */ /* 0x000fe20000010000 */
[----:B------:R-:W-:Y:S02]  /*d070*/  ELECT P0, URZ, PT ;  /* 0x00000000003f782f */ /* 0x000fe40003800000 */
[----:B------:R-:W-:-:S03]  /*d080*/  MOV R11, 0x400 ;  /* 0x00000400000b7802 */ /* 0x000fc60000000f00 */
[----:B------:R-:W-:Y:S01]  /*d090*/  BSSY B0, `(.L_x_835) ;  /* 0x000004c000007945 */ /* 0x000fe20003800000 */
[----:B0-----:R-:W-:-:S07]  /*d0a0*/  LEA R11, R12, R11, 0x18 ;  /* 0x0000000b0c0b7211 */ /* 0x001fce00078ec0ff */
[----:B------:R-:W-:Y:S05]  /*d0b0*/  @!P0 BRA `(.L_x_836) ;  /* 0x0000000400248947 */ /* 0x000fea0003800000 */
[----:B------:R-:W-:Y:S01]  /*d0c0*/  R2UR UR16, R11 ;  /* 0x000000000b1072ca */ /* 0x000fe200000e0000 */
[----:B------:R-:W-:Y:S01]  /*d0d0*/  UIADD3 UR14, UP0, UR54, 0x270, URZ ;  /* 0x00000270360e7890 */ /* 0x000fe2000ff1e03f */
[----:B------:R-:W-:Y:S01]  /*d0e0*/  R2UR UR11, R17 ;  /* 0x00000000110b72ca */ /* 0x000fe200000e0000 */
[----:B------:R-:W-:Y:S01]  /*d0f0*/  UMOV UR6, 0x0 ;  /* 0x0000000000067882 */ /* 0x000fe20000000000 */
[----:B------:R-:W-:Y:S01]  /*d100*/  R2UR UR12, R18 ;  /* 0x00000000120c72ca */ /* 0x000fe200000e0000 */
[----:B------:R-:W-:Y:S01]  /*d110*/  UIADD3.X UR15, URZ, UR55, URZ, UP0, !UPT ;  /* 0x000000373f0f7290 */ /* 0x000fe200087fe43f */
[----:B------:R-:W-:Y:S01]  /*d120*/  R2UR UR13, R6 ;  /* 0x00000000060d72ca */ /* 0x000fe200000e0000 */
[----:B------:R-:W-:Y:S01]  /*d130*/  UIADD3 UR4, UP0, UR54, 0x770, URZ ;  /* 0x0000077036047890 */ /* 0x000fe2000ff1e03f */
[----:B------:R-:W-:Y:S01]  /*d140*/  MOV R6, 0x2000 ;  /* 0x0000200000067802 */ /* 0x000fe20000000f00 */
[----:B------:R-:W-:Y:S01]  /*d150*/  UMOV UR7, 0x12f00000 ;  /* 0x12f0000000077882 */ /* 0x000fe20000000000 */
[----:B------:R-:W-:Y:S01]  /*d160*/  UMOV UR10, URZ ;  /* 0x0000003f000a7c82 */ /* 0x000fe20008000000 */
[----:B------:R-:W-:Y:S01]  /*d170*/  UIADD3.X UR5, URZ, UR55, URZ, UP0, !UPT ;  /* 0x000000373f057290 */ /* 0x000fe200087fe43f */
[----:B------:R0:W-:Y:S01]  /*d180*/  SYNCS.ARRIVE.TRANS64 RZ, [R11+URZ+0x38800], R6 ;  /* 0x038800060bff79a7 */ /* 0x0001e2000800003f */
[----:B------:R-:W-:Y:S01]  /*d190*/  UIADD3 UR8, UR16, 0x20400, URZ ;  /* 0x0002040010087890 */ /* 0x000fe2000fffe03f */
[----:B------:R-:W-:Y:S01]  /*d1a0*/  MOV R8, UR46 ;  /* 0x0000002e00087c02 */ /* 0x000fe20008000f00 */
[----:B------:R-:W-:-:S02]  /*d1b0*/  UIADD3 UR9, UR16, 0x38800, URZ ;  /* 0x0003880010097890 */ /* 0x000fc4000fffe03f */
[----:B------:R-:W-:Y:S01]  /*d1c0*/  UIADD3 UR40, UR16, 0x28400, URZ ;  /* 0x0002840010287890 */ /* 0x000fe2000fffe03f */
[----:B------:R-:W-:Y:S01]  /*d1d0*/  R2UR UR46, R8 ;  /* 0x00000000082e72ca */ /* 0x000fe200000e0000 */
[----:B------:R-:W-:Y:S01]  /*d1e0*/  UMOV UR42, 0x100 ;  /* 0x00000100002a7882 */ /* 0x000fe20000000000 */
[----:B------:R-:W-:Y:S01]  /*d1f0*/  UMOV UR43, UR11 ;  /* 0x0000000b002b7c82 */ /* 0x000fe20008000000 */
[----:B------:R-:W-:Y:S01]  /*d200*/  MOV R10, UR42 ;  /* 0x0000002a000a7c02 */ /* 0x000fe20008000f00 */
[----:B0-----:R-:W-:Y:S01]  /*d210*/  IMAD.MOV.U32 R6, RZ, RZ, 0x10000 ;  /* 0x00010000ff067424 */ /* 0x001fe200078e00ff */
[----:B------:R-:W-:Y:S01]  /*d220*/  UMOV UR42, 0x40 ;  /* 0x00000040002a7882 */ /* 0x000fe20000000000 */
[----:B------:R0:W-:Y:S01]  /*d230*/  UTMALDG.4D [UR8], [UR14], desc[UR6] ;  /* 0x000006080e0075b4 */ /* 0x0001e20008019000 */
[----:B------:R-:W-:Y:S01]  /*d240*/  UMOV UR44, UR12 ;  /* 0x0000000c002c7c82 */ /* 0x000fe20008000000 */
[----:B------:R-:W-:Y:S01]  /*d250*/  UMOV UR45, UR13 ;  /* 0x0000000d002d7c82 */ /* 0x000fe20008000000 */
[----:B------:R-:W-:Y:S01]  /*d260*/  UIADD3 UR56, UR16, 0x2a400, URZ ;  /* 0x0002a40010387890 */ /* 0x000fe2000fffe03f */
[----:B------:R1:W-:Y:S01]  /*d270*/  SYNCS.ARRIVE.TRANS64 RZ, [R11+URZ+0x38810], R6 ;  /* 0x038810060bff79a7 */ /* 0x0003e2000800003f */
[----:B------:R-:W-:-:S02]  /*d280*/  UIADD3 UR48, UR16, 0x2c400, URZ ;  /* 0x0002c40010307890 */ /* 0x000fc4000fffe03f */
        /* <DEDUP_REMOVED lines=17> */
[----:B0-----:R-:W-:Y:S01]  /*d3a0*/  UIADD3 UR8, UR16, 0x26400, URZ ;  /* 0x0002640010087890 */ /* 0x001fe2000fffe03f */
[----:B-1----:R-:W-:Y:S01]  /*d3b0*/  MOV R6, UR47 ;  /* 0x0000002f00067c02 */ /* 0x002fe20008000f00 */
        /* <DEDUP_REMOVED lines=16> */
[----:B------:R1:W-:Y:S01]  /*d4c0*/  UTMALDG.4D [UR48], [UR4], desc[UR6] ;  /* 0x00000630040075b4 */ /* 0x0003e20008019000 */
[----:B0-----:R-:W-:Y:S01]  /*d4d0*/  R2UR UR42, R10 ;  /* 0x000000000a2a72ca */ /* 0x001fe200000e0000 */
[----:B------:R-:W-:-:S02]  /*d4e0*/  UIADD3 UR40, UR16, 0x2e400, URZ ;  /* 0x0002e40010287890 */ /* 0x000fc4000fffe03f */
[----:B------:R-:W-:-:S10]  /*d4f0*/  UIADD3 UR16, UR16, 0x34400, URZ ;  /* 0x0003440010107890 */ /* 0x000fd4000fffe03f */
[----:B------:R1:W-:Y:S01]  /*d500*/  UTMALDG.4D [UR40], [UR4], desc[UR6] ;  /* 0x00000628040075b4 */ /* 0x0003e20008019000 */
[----:B------:R1:W-:Y:S01]  /*d510*/  UTMALDG.4D [UR32], [UR4], desc[UR6] ;  /* 0x00000620040075b4 */ /* 0x0003e20008019000 */
[----:B------:R1:W-:Y:S01]  /*d520*/  UTMALDG.4D [UR24], [UR4], desc[UR6] ;  /* 0x00000618040075b4 */ /* 0x0003e20008019000 */
[----:B------:R1:W-:Y:S02]  /*d530*/  UTMALDG.4D [UR16], [UR4], desc[UR6] ;  /* 0x00000610040075b4 */ /* 0x0003e40008019000 */
[----:B-1----:R-:W-:Y:S01]  /*d540*/  NOP ;  /* 0x0000000000007918 */ /* 0x002fe20000000000 */
.L_x_836:
[----:B------:R-:W-:Y:S05]  /*d550*/  BSYNC B0 ;  /* 0x0000000000007941 */ /* 0x000fea0003800000 */
.L_x_835:
[----:B------:R-:W2:Y:S02]  /*d560*/  LDL.LU R6, [R1+0x2c] ;  /* 0x00002c0001067983 */ /* 0x000ea40000300800 */
[----:B--2---:R-:W-:-:S13]  /*d570*/  R2UR UR5, R6 ;  /* 0x00000000060572ca */ /* 0x004fda00000e0000 */
[----:B------:R-:W-:-:S04]  /*d580*/  UIADD3 UR5, UR5, 0x1, URZ ;  /* 0x0000000105057890 */ /* 0x000fc8000fffe03f */
[----:B------:R-:W-:Y:S02]  /*d590*/  ULEA.HI UR4, UR5, UR5, URZ, 0x1 ;  /* 0x0000000505047291 */ /* 0x000fe4000f8f083f */
[----:B------:R-:W-:Y:S02]  /*d5a0*/  IMAD.U32 R6, RZ, RZ, UR5 ;  /* 0x00000005ff067e24 */ /* 0x000fe4000f8e00ff */
[----:B------:R-:W-:-:S03]  /*d5b0*/  ULOP3.LUT UR4, UR4, 0xfffffffe, URZ, 0xc0, !UPT ;  /* 0xfffffffe04047892 */ /* 0x000fc6000f8ec03f */
[----:B------:R0:W-:Y:S01]  /*d5c0*/  STL [R1+0x2c], R6 ;  /* 0x00002c0601007387 */ /* 0x0001e20000100800 */
[----:B------:R-:W-:-:S06]  /*d5d0*/  UIADD3 UR4, UR5, -UR4, URZ ;  /* 0x8000000405047290 */ /* 0x000fcc000fffe03f */
[----:B0-----:R-:W-:-:S05]  /*d5e0*/  IMAD.U32 R6, RZ, RZ, UR4 ;  /* 0x00000004ff067e24 */ /* 0x001fca000f8e00ff */
[----:B------:R-:W-:-:S04]  /*d5f0*/  SHF.L.U32 R6, R6, 0x1f, RZ ;  /* 0x0000001f06067819 */ /* 0x000fc800000006ff */
[----:B------:R-:W0:Y:S02]  /*d600*/  SYNCS.PHASECHK.TRANS64.TRYWAIT P0, [R11+URZ+0x38820], R6 ;  /* 0x038820060b0075a7 */ /* 0x000e24000800017f */
[----:B0-----:R-:W-:Y:S05]  /*d610*/  @!P0 BRA `(.L_x_837) ;  /* 0x0000003000b88947 */ /* 0x001fea0003800000 */
.L_x_903:
[----:B------:R-:W-:Y:S01]  /*d620*/  ULDC.64 UR38, c[0x0][0x3f8] ;  /* 0x0000fe0000267ab9 */ /* 0x000fe20000000a00 */
[----:B------:R-:W-:Y:S01]  /*d630*/  ULDC.64 UR46, c[0x0][0x408] ;  /* 0x00010200002e7ab9 */ /* 0x000fe20000000a00 */
        /* <DEDUP_REMOVED lines=11> */
.L_x_904:
        /* <DEDUP_REMOVED lines=11> */
.L_x_841:
        /* <DEDUP_REMOVED lines=19> */
[----:B--2---:R-:W-:Y:S02]  /*d8d0*/  LEA R6, R10, R11, 0x10 ;  /* 0x0000000b0a067211 */ /* 0x004fe400078e80ff */
[----:B---3--:R-:W-:-:S02]  /*d8e0*/  R2UR UR11, R13 ;  /* 0x000000000d0b72ca */ /* 0x008fc400000e0000 */
        /* <DEDUP_REMOVED lines=37> */
.L_x_839:
[----:B------:R-:W-:Y:S05]  /*db40*/  BSYNC B0 ;  /* 0x0000000000007941 */ /* 0x000fea0003800000 */
.L_x_838:
        /* <DEDUP_REMOVED lines=17> */
[----:B--2---:R-:W-:-:S05]  /*dc60*/  VIADD R6, R10, 0x1 ;  /* 0x000000010a067836 */ /* 0x004fca0000000000 */
        /* <DEDUP_REMOVED lines=11> */
[----:B------:R-:W-:Y:S01]  /*dd20*/  MOV R10, R8 ;  /* 0x00000008000a7202 */ /* 0x000fe20000000f00 */
[----:B------:R-:W-:Y:S01]  /*dd30*/  ULDC.64 UR4, c[0x0][0x408] ;  /* 0x0001020000047ab9 */ /* 0x000fe20000000a00 */
[----:B------:R-:W-:Y:S01]  /*dd40*/  ULDC.64 UR6, c[0x0][0x208] ;  /* 0x0000820000067ab9 */ /* 0x000fe20000000a00 */
[----:B------:R-:W-:-:S04]  /*dd50*/  IMAD R12, R5, UR4, RZ ;  /* 0x00000004050c7c24 */ /* 0x000fc8000f8e02ff */
[----:B------:R-:W-:Y:S01]  /*dd60*/  IMAD R12, R0, UR5, R12 ;  /* 0x00000005000c7c24 */ /* 0x000fe2000f8e020c */
[----:B-1----:R-:W-:-:S13]  /*dd70*/  ISETP.NE.AND P0, PT, R13, 0x1, PT ;  /* 0x000000010d00780c */ /* 0x002fda0003f05270 */
[----:B------:R-:W1:Y:S02]  /*dd80*/  @P0 LDC.64 R6, c[0x0][0x420] ;  /* 0x00010800ff060b82 */ /* 0x000e640000000a00 */
[----:B-1----:R-:W-:-:S05]  /*dd90*/  @P0 IMAD.HI.U32 R6, R8, R6, RZ ;  /* 0x0000000608060227 */ /* 0x002fca00078e00ff */
[----:B------:R-:W-:-:S04]  /*dda0*/  @P0 SHF.R.U32.HI R10, RZ, R7, R6 ;  /* 0x00000007ff0a0219 */ /* 0x000fc80000011606 */
[--C-:B------:R-:W-:Y:S01]  /*ddb0*/  SHF.R.S32.HI R7, RZ, 0x1f, R10.reuse ;  /* 0x0000001fff077819 */ /* 0x100fe2000001140a */
        /* <DEDUP_REMOVED lines=8> */
.L_x_848:
[----:B-1----:R-:W1:Y:S01]  /*de40*/  S2R R3, SR_CgaCtaId ;  /* 0x0000000000037919 */ /* 0x002e620000008800 */
[----:B------:R-:W-:-:S04]  /*de50*/  MOV R2, 0x400 ;  /* 0x0000040000027802 */ /* 0x000fc80000000f00 */
[----:B-1----:R-:W-:Y:S02]  /*de60*/  LEA R2, R3, R2, 0x18 ;  /* 0x0000000203027211 */ /* 0x002fe400078ec0ff */
[----:B------:R-:W-:-:S03]  /*de70*/  SHF.L.U32 R3, R14, 0x1f, RZ ;  /* 0x0000001f0e037819 */ /* 0x000fc600000006ff */
[----:B------:R-:W-:-:S04]  /*de80*/  IMAD R2, R15, 0x8, R2 ;  /* 0x000000080f027824 */ /* 0x000fc800078e0202 */
[----:B------:R-:W1:Y:S02]  /*de90*/  SYNCS.PHASECHK.TRANS64.TRYWAIT P0, [R2+URZ+0x38840], R3 ;  /* 0x03884003020075a7 */ /* 0x000e64000800017f */
[----:B-1----:R-:W-:Y:S05]  /*dea0*/  @!P0 BRA `(.L_x_849) ;  /* 0x0000002800c88947 */ /* 0x002fea0003800000 */
.L_x_905:
[----:B------:R-:W2:Y:S02]  /*deb0*/  S2R R6, SR_TID.X ;  /* 0x0000000000067919 */ /* 0x000ea40000002100 */
        /* <DEDUP_REMOVED lines=10> */
.L_x_850:
        /* <DEDUP_REMOVED lines=14> */
[----:B--2---:R-:W-:-:S04]  /*e040*/  LEA R6, R6, R12, 0xd ;  /* 0x0000000c06067211 */ /* 0x004fc800078e68ff */
[----:B------:R-:W-:Y:S01]  /*e050*/  R2UR UR8, R6 ;  /* 0x00000000060872ca */ /* 0x000fe200000e0000 */
[----:B---3--:R-:W-:-:S05]  /*e060*/  IMAD R8, R8, 0x40, R10 ;  /* 0x0000004008087824 */ /* 0x008fca00078e020a */
[----:B------:R-:W-:-:S07]  /*e070*/  R2UR UR11, R8 ;  /* 0x00000000080b72ca */ /* 0x000fce00000e0000 */
[----:B------:R-:W-:-:S09]  /*e080*/  UIADD3 UR8, UR8, 0x22400, URZ ;  /* 0x0002240008087890 */ /* 0x000fd2000fffe03f */
[----:B------:R2:W-:Y:S01]  /*e090*/  UTMALDG.4D [UR8], [UR4], desc[UR6] ;  /* 0x00000608040075b4 */ /* 0x0005e20008019000 */
[----:B------:R-:W3:Y:S02]  /*e0a0*/  SYNCS.PHASECHK.TRANS64.TRYWAIT P0, [R2+URZ+0x38860], R3 ;  /* 0x03886003020075a7 */ /* 0x000ee4000800017f */
[----:B--23--:R-:W-:Y:S05]  /*e0b0*/  @!P0 BRA `(.L_x_851) ;  /* 0x0000002800588947 */ /* 0x00cfea0003800000 */
.L_x_906:
        /* <DEDUP_REMOVED lines=8> */
.L_x_852:
[----:B-12---:R-:W2:Y:S01]  /*e140*/  LDL R3, [R1] ;  /* 0x0000000001037983 */ /* 0x006ea20000100800 */
        /* <DEDUP_REMOVED lines=53> */
.L_x_847:
[----:B------:R-:W-:Y:S05]  /*e4a0*/  BSYNC B2 ;  /* 0x0000000000027941 */ /* 0x000fea0003800000 */
.L_x_846:
[----:B------:R-:W2:Y:S02]  /*e4b0*/  LDL.LU R2, [R1+0x14] ;  /* 0x0000140001027983 */ /* 0x000ea40000300800 */
[----:B--2---:R-:W-:-:S07]  /*e4c0*/  VIADD R8, R2, 0xfffffffd ;  /* 0xfffffffd02087836 */ /* 0x004fce0000000000 */
.L_x_845:
[----:B------:R-:W-:Y:S05]  /*e4d0*/  BSYNC B1 ;  /* 0x0000000000017941 */ /* 0x000fea0003800000 */
.L_x_844:
[----:B------:R-:W-:-:S05]  /*e4e0*/  IMAD.MOV R2, RZ, RZ, -R11 ;  /* 0x000000ffff027224 */ /* 0x000fca00078e0a0b */
[----:B------:R-:W-:-:S13]  /*e4f0*/  ISETP.NE.AND P0, PT, R9, R2, PT ;  /* 0x000000020900720c */ /* 0x000fda0003f05270 */
[----:B------:R-:W-:Y:S05]  /*e500*/  @!P0 BRA `(.L_x_843) ;  /* 0x0000001000388947 */ /* 0x000fea0003800000 */
.L_x_867:
[----:B------:R-:W2:Y:S04]  /*e510*/  LDL.LU R3, [R1] ;  /* 0x0000000001037983 */ /* 0x000ea80000300800 */
[----:B------:R-:W3:Y:S01]  /*e520*/  LDL.LU R2, [R1+0x4] ;  /* 0x0000040001027983 */ /* 0x000ee20000300800 */
[----:B------:R-:W-:Y:S05]  /*e530*/  YIELD ;  /* 0x0000000000007946 */ /* 0x000fea0003800000 */
[----:B------:R-:W-:Y:S01]  /*e540*/  BSSY B1, `(.L_x_853) ;  /* 0x0000081000017945 */ /* 0x000fe20003800000 */
[----:B--2---:R-:W-:-:S04]  /*e550*/  IADD3 R9, R3, 0x1, RZ ;  /* 0x0000000103097810 */ /* 0x004fc80007ffe0ff */
[----:B------:R-:W-:-:S04]  /*e560*/  ISETP.NE.AND P0, PT, R9, 0x2, PT ;  /* 0x000000020900780c */ /* 0x000fc80003f05270 */
[----:B------:R-:W-:Y:S02]  /*e570*/  SEL R10, RZ, 0x1, P0 ;  /* 0x00000001ff0a7807 */ /* 0x000fe40000000000 */
[----:B------:R-:W-:Y:S02]  /*e580*/  SEL R9, R9, RZ, P0 ;  /* 0x000000ff09097207 */ /* 0x000fe40000000000 */
[----:B---3--:R-:W-:Y:S01]  /*e590*/  LOP3.LUT R10, R2, R10, RZ, 0x3c, !PT ;  /* 0x0000000a020a7212 */ /* 0x008fe200078e3cff */
[----:B-1----:R-:W-:Y:S06]  /*e5a0*/  @!P6 BRA `(.L_x_854) ;  /* 0x0000000400e8e947 */ /* 0x002fec0003800000 */
[----:B------:R-:W-:Y:S01]  /*e5b0*/  ISETP.NE.U32.AND P0, PT, RZ, UR38, PT ;  /* 0x00000026ff007c0c */ /* 0x000fe2000bf05070 */
[----:B------:R-:W-:-:S03]  /*e5c0*/  IMAD.MOV.U32 R12, RZ, RZ, R8 ;  /* 0x000000ffff0c7224 */ /* 0x000fc600078e0008 */
[----:B------:R-:W-:-:S13]  /*e5d0*/  ISETP.NE.AND.EX P0, PT, RZ, UR39, PT, P0 ;  /* 0x00000027ff007c0c */ /* 0x000fda000bf05300 */
[----:B------:R-:W-:Y:S05]  /*e5e0*/  @!P0 BRA `(.L_x_855) ;  /* 0x0000000000488947 */ /* 0x000fea0003800000 */
[----:B------:R-:W1:Y:S01]  /*e5f0*/  LDC R12, c[0x0][0x41c] ;  /* 0x00010700ff0c7b82 */ /* 0x000e620000000800 */
[----:B------:R-:W-:Y:S01]  /*e600*/  IMAD.MOV.U32 R11, RZ, RZ, R8 ;  /* 0x000000ffff0b7224 */ /* 0x000fe200078e0008 */
        /* <DEDUP_REMOVED lines=11> */
[----:B------:R-:W-:-:S04]  /*e6c0*/  LEA R6, P0, R2, UR38, 0x2 ;  /* 0x0000002602067c11 */ /* 0x000fc8000f8010ff */
[----:B------:R-:W-:Y:S01]  /*e6d0*/  LEA.HI.X R7, R2, UR39, R3, 0x2, P0 ;  /* 0x0000002702077c11 */ /* 0x000fe200080f1403 */
[----:B------:R-:W-:-:S04]  /*e6e0*/  IMAD.MOV R3, RZ, RZ, -R11 ;  /* 0x000000ffff037224 */ /* 0x000fc800078e0a0b */
[----:B------:R-:W-:Y:S01]  /*e6f0*/  IMAD R12, R12, R3, R8 ;  /* 0x000000030c0c7224 */ /* 0x000fe200078e0208 */
[----:B------:R1:W5:Y:S06]  /*e700*/  LDG.E R7, desc[UR4][R6.64] ;  /* 0x0000000406077981 */ /* 0x00036c000c1e1900 */
.L_x_855:
[----:B------:R-:W2:Y:S01]  /*e710*/  S2R R3, SR_CgaCtaId ;  /* 0x0000000000037919 */ /* 0x000ea20000008800 */
[----:B------:R-:W-:-:S04]  /*e720*/  MOV R2, 0x400 ;  /* 0x0000040000027802 */ /* 0x000fc80000000f00 */
[----:B--2---:R-:W-:Y:S02]  /*e730*/  LEA R2, R3, R2, 0x18 ;  /* 0x0000000203027211 */ /* 0x004fe400078ec0ff */
[----:B------:R-:W-:Y:S02]  /*e740*/  SHF.L.U32 R3, R10, 0x1f, RZ ;  /* 0x0000001f0a037819 */ /* 0x000fe400000006ff */
[----:B------:R-:W-:-:S04]  /*e750*/  LEA R2, R9, R2, 0x3 ;  /* 0x0000000209027211 */ /* 0x000fc800078e18ff */
[----:B------:R-:W2:Y:S02]  /*e760*/  SYNCS.PHASECHK.TRANS64.TRYWAIT P0, [R2+URZ+0x38840], R3 ;  /* 0x03884003020075a7 */ /* 0x000ea4000800017f */
[----:B--2---:R-:W-:Y:S05]  /*e770*/  @!P0 BRA `(.L_x_856) ;  /* 0x0000002000bc8947 */ /* 0x004fea0003800000 */
.L_x_907:
        /* <DEDUP_REMOVED lines=11> */
.L_x_857:
        /* <DEDUP_REMOVED lines=21> */
.L_x_908:
        /* <DEDUP_REMOVED lines=8> */
.L_x_859:
        /* <DEDUP_REMOVED lines=53> */
.L_x_854:
[----:B------:R-:W-:Y:S05]  /*ed50*/  BSYNC B1 ;  /* 0x0000000000017941 */ /* 0x000fea0003800000 */
.L_x_853:
        /* <DEDUP_REMOVED lines=9> */
[----:B------:R-:W-:Y:S01]  /*edf0*/  ISETP.NE.U32.AND P0, PT, RZ, UR38, PT ;  /* 0x00000026ff007c0c */ /* 0x000fe2000bf05070 */
[----:B------:R-:W-:-:S03]  /*ee00*/  VIADD R9, R8, 0xffffffff ;  /* 0xffffffff08097836 */ /* 0x000fc60000000000 */
[----:B------:R-:W-:-:S13]  /*ee10*/  ISETP.NE.AND.EX P0, PT, RZ, UR39, PT, P0 ;  /* 0x00000027ff007c0c */ /* 0x000fda000bf05300 */
[----:B------:R-:W-:Y:S05]  /*ee20*/  @!P0 BRA `(.L_x_862) ;  /* 0x0000000000448947 */ /* 0x000fea0003800000 */
[----:B------:R-:W2:Y:S01]  /*ee30*/  LDC R6, c[0x0][0x41c] ;  /* 0x00010700ff067b82 */ /* 0x000ea20000000800 */
[----:B------:R-:W-:Y:S01]  /*ee40*/  IMAD R7, R5, UR46, RZ ;  /* 0x0000002e05077c24 */ /* 0x000fe2000f8e02ff */
[----:B------:R-:W-:Y:S01]  /*ee50*/  ULDC.64 UR4, c[0x0][0x208] ;  /* 0x0000820000047ab9 */ /* 0x000fe20000000a00 */
[----:B--2---:R-:W-:-:S13]  /*ee60*/  ISETP.NE.AND P0, PT, R6, 0x1, PT ;  /* 0x000000010600780c */ /* 0x004fda0003f05270 */
[----:B------:R-:W2:Y:S02]  /*ee70*/  @P0 LDC.64 R2, c[0x0][0x420] ;  /* 0x00010800ff020b82 */ /* 0x000ea40000000a00 */
[----:B--2---:R-:W-:-:S04]  /*ee80*/  @P0 IMAD.HI.U32 R10, R9, R2, RZ ;  /* 0x00000002090a0227 */ /* 0x004fc800078e00ff */
[----:B------:R-:W-:Y:S01]  /*ee90*/  IMAD.MOV.U32 R2, RZ, RZ, R9 ;  /* 0x000000ffff027224 */ /* 0x000fe200078e0009 */
[----:B------:R-:W-:-:S05]  /*eea0*/  @P0 SHF.R.U32.HI R2, RZ, R3, R10 ;  /* 0x00000003ff020219 */ /* 0x000fca000001160a */
[----:B------:R-:W-:-:S04]  /*eeb0*/  IMAD.MOV R3, RZ, RZ, -R2 ;  /* 0x000000ffff037224 */ /* 0x000fc800078e0a02 */
[----:B------:R-:W-:Y:S01]  /*eec0*/  IMAD R9, R6, R3, R9 ;  /* 0x0000000306097224 */ /* 0x000fe200078e0209 */
[--C-:B------:R-:W-:Y:S01]  /*eed0*/  SHF.R.S32.HI R3, RZ, 0x1f, R2.reuse ;  /* 0x0000001fff037819 */ /* 0x100fe20000011402 */
[C---:B------:R-:W-:Y:S02]  /*eee0*/  IMAD R6, R0.reuse, UR47, R7 ;  /* 0x0000002f00067c24 */ /* 0x040fe4000f8e0207 */
[----:B------:R-:W-:-:S04]  /*eef0*/  IMAD.WIDE.U32 R2, R0, UR46, R2 ;  /* 0x0000002e00027c25 */ /* 0x000fc8000f8e0002 */
[----:B------:R-:W-:Y:S01]  /*ef00*/  IMAD.IADD R3, R6, 0x1, R3 ;  /* 0x0000000106037824 */ /* 0x000fe200078e0203 */
[----:B------:R-:W-:-:S04]  /*ef10*/  LEA R6, P0, R2, UR38, 0x2 ;  /* 0x0000002602067c11 */ /* 0x000fc8000f8010ff */
[----:B------:R-:W-:-:S06]  /*ef20*/  LEA.HI.X R7, R2, UR39, R3, 0x2, P0 ;  /* 0x0000002702077c11 */ /* 0x000fcc00080f1403 */
[----:B------:R2:W5:Y:S03]  /*ef30*/  LDG.E R7, desc[UR4][R6.64] ;  /* 0x0000000406077981 */ /* 0x000566000c1e1900 */
.L_x_862:
[----:B------:R-:W3:Y:S01]  /*ef40*/  S2R R3, SR_CgaCtaId ;  /* 0x0000000000037919 */ /* 0x000ee20000008800 */
[----:B------:R-:W-:-:S04]  /*ef50*/  MOV R2, 0x400 ;  /* 0x0000040000027802 */ /* 0x000fc80000000f00 */
[----:B---3--:R-:W-:Y:S02]  /*ef60*/  LEA R2, R3, R2, 0x18 ;  /* 0x0000000203027211 */ /* 0x008fe400078ec0ff */
[----:B------:R-:W-:-:S03]  /*ef70*/  SHF.L.U32 R3, R11, 0x1f, RZ ;  /* 0x0000001f0b037819 */ /* 0x000fc600000006ff */
[----:B------:R-:W-:-:S04]  /*ef80*/  IMAD R2, R12, 0x8, R2 ;  /* 0x000000080c027824 */ /* 0x000fc800078e0202 */
[----:B------:R-:W3:Y:S02]  /*ef90*/  SYNCS.PHASECHK.TRANS64.TRYWAIT P0, [R2+URZ+0x38840], R3 ;  /* 0x03884003020075a7 */ /* 0x000ee4000800017f */
[----:B---3--:R-:W-:Y:S05]  /*efa0*/  @!P0 BRA `(.L_x_863) ;  /* 0x0000001800d88947 */ /* 0x008fea0003800000 */
.L_x_909:
        /* <DEDUP_REMOVED lines=11> */
.L_x_864:
        /* <DEDUP_REMOVED lines=22> */
.L_x_910:
        /* <DEDUP_REMOVED lines=8> */
.L_x_866:
        /* <DEDUP_REMOVED lines=54> */
.L_x_861:
[----:B------:R-:W-:Y:S05]  /*f5a0*/  BSYNC B1 ;  /* 0x0000000000017941 */ /* 0x000fea0003800000 */
.L_x_860:
[C---:B------:R-:W-:Y:S01]  /*f5b0*/  ISETP.GT.AND P0, PT, R8.reuse, 0x1, PT ;  /* 0x000000010800780c */ /* 0x040fe20003f04270 */
[----:B------:R-:W-:-:S05]  /*f5c0*/  VIADD R2, R8, 0xfffffffe ;  /* 0xfffffffe08027836 */ /* 0x000fca0000000000 */
[----:B------:R-:W-:-:S07]  /*f5d0*/  MOV R8, R2 ;  /* 0x0000000200087202 */ /* 0x000fce0000000f00 */
[----:B------:R-:W-:Y:S05]  /*f5e0*/  @P0 BRA `(.L_x_867) ;  /* 0xffffffec00c80947 */ /* 0x000fea000383ffff */
.L_x_843:
[----:B------:R-:W-:Y:S05]  /*f5f0*/  BSYNC B0 ;  /* 0x0000000000007941 */ /* 0x000fea0003800000 */
.L_x_842:
        /* <DEDUP_REMOVED lines=11> */
[----:B--2---:R-:W2:Y:S01]  /*f6b0*/  LDL R2, [R1+0x30] ;  /* 0x0000300001027983 */ /* 0x004ea20000100800 */
[----:B------:R-:W-:Y:S01]  /*f6c0*/  VOTEU.ANY UR4, UPT, PT ;  /* 0x0000000000047886 */ /* 0x000fe200038e0100 */
[----:B------:R-:W-:Y:S01]  /*f6d0*/  ULDC.64 UR6, c[0x0][0x208] ;  /* 0x0000820000067ab9 */ /* 0x000fe20000000a00 */
[----:B------:R-:W3:Y:S01]  /*f6e0*/  FLO.U32 R4, UR4 ;  /* 0x0000000400047d00 */ /* 0x000ee200080e0000 */
[----:B------:R-:W3:Y:S07]  /*f6f0*/  S2R R7, SR_LANEID ;  /* 0x0000000000077919 */ /* 0x000eee0000000000 */
[----:B------:R-:W4:Y:S01]  /*f700*/  POPC R5, UR4 ;  /* 0x0000000400057d09 */ /* 0x000f220008000000 */
[----:B---3--:R-:W-:-:S02]  /*f710*/  ISETP.EQ.U32.AND P0, PT, R4, R7, PT ;  /* 0x000000070400720c */ /* 0x008fc40003f02070 */
[----:B--2---:R-:W-:Y:S02]  /*f720*/  R2UR UR5, R2 ;  /* 0x00000000020572ca */ /* 0x004fe400000e0000 */
[----:B------:R-:W4:Y:S09]  /*f730*/  LDC.64 R2, c[0x0][0xd38] ;  /* 0x00034e00ff027b82 */ /* 0x000f320000000a00 */
[----:B----4-:R-:W2:Y:S01]  /*f740*/  @P0 ATOMG.E.ADD.STRONG.GPU PT, R3, desc[UR6][R2.64], R5 ;  /* 0x00000005020309a8 */ /* 0x010ea200081ee1c6 */
[----:B------:R-:W3:Y:S02]  /*f750*/  S2R R6, SR_LTMASK ;  /* 0x0000000000067919 */ /* 0x000ee40000003900 */
[----:B---3--:R-:W-:-:S04]  /*f760*/  LOP3.LUT R6, R6, UR4, RZ, 0xc0, !PT ;  /* 0x0000000406067c12 */ /* 0x008fc8000f8ec0ff */
[----:B------:R-:W3:Y:S01]  /*f770*/  POPC R7, R6 ;  /* 0x0000000600077309 */ /* 0x000ee20000000000 */
[----:B--2---:R-:W3:Y:S02]  /*f780*/  SHFL.IDX PT, R4, R3, R4, 0x1f ;  /* 0x00001f0403047589 */ /* 0x004ee400000e0000 */
[----:B---3--:R-:W-:-:S07]  /*f790*/  IADD3 R16, R4, UR5, R7 ;  /* 0x0000000504107c10 */ /* 0x008fce000fffe007 */
.L_x_869:
[----:B------:R-:W-:Y:S05]  /*f7a0*/  BSYNC B0 ;  /* 0x0000000000007941 */ /* 0x000fea0003800000 */
.L_x_868:
[----:B--2---:R-:W2:Y:S02]  /*f7b0*/  LDL.LU R2, [R1+0x4] ;  /* 0x0000040001027983 */ /* 0x004ea40000300800 */
[----:B--2---:R-:W-:-:S05]  /*f7c0*/  LOP3.LUT R2, R2, R0, RZ, 0x3c, !PT ;  /* 0x0000000002027212 */ /* 0x004fca00078e3cff */
[----:B------:R2:W-:Y:S02]  /*f7d0*/  STL [R1+0x4], R2 ;  /* 0x0000040201007387 */ /* 0x0005e40000100800 */
.L_x_824:
[----:B------:R-:W-:Y:S05]  /*f7e0*/  BSYNC B6 ;  /* 0x0000000000067941 */ /* 0x000fea0003800000 */
.L_x_822:
[----:B------:R-:W-:-:S03]  /*f7f0*/  UMOV UR4, 0xffffffff ;  /* 0xffffffff00047882 */ /* 0x000fc60000000000 */
[----:B------:R-:W-:Y:S05]  /*f800*/  BRA.DIV UR4, `(.L_x_870) ;  /* 0x0000001204e87947 */ /* 0x000fea000b800000 */
[----:B------:R3:W4:Y:S04]  /*f810*/  SHFL.IDX PT, R4, R16, RZ, 0x1f ;  /* 0x00001fff10047589 */ /* 0x00072800000e0000 */
[----:B------:R3:W0:Y:S02]  /*f820*/  SHFL.IDX PT, R5, R16, 0x1, 0x1f ;  /* 0x00201f0010057f89 */ /* 0x00062400000e0000 */
.L_x_914:
        /* <DEDUP_REMOVED lines=10> */
[----:B--2---:R-:W0:Y:S01]  /*f8d0*/  LDC.64 R2, c[0x0][0xd58] ;  /* 0x00035600ff027b82 */ /* 0x004e220000000a00 */
[----:B------:R-:W-:Y:S01]  /*f8e0*/  ULDC.64 UR4, c[0x0][0x208] ;  /* 0x0000820000047ab9 */ /* 0x000fe20000000a00 */
[----:B0-----:R-:W-:-:S05]  /*f8f0*/  IMAD.WIDE R2, R7, 0x4, R2 ;  /* 0x0000000407027825 */ /* 0x001fca00078e0202 */
[----:B------:R0:W5:Y:S02]  /*f900*/  LDG.E R17, desc[UR4][R2.64] ;  /* 0x0000000402117981 */ /* 0x000164000c1e1900 */
.L_x_872:
[----:B------:R-:W-:Y:S05]  /*f910*/  BSYNC B0 ;  /* 0x0000000000007941 */ /* 0x000fea0003800000 */
.L_x_871:
        /* <DEDUP_REMOVED lines=23> */
.L_x_922:
[----:B------:R-:W-:Y:S02]  /*fa90*/  ULDC UR4, c[0x0][0xd10] ;  /* 0x0003440000047ab9 */ /* 0x000fe40000000800 */
[----:B---3--:R-:W-:-:S04]  /*faa0*/  IMAD.U32 R16, RZ, RZ, UR4 ;  /* 0x00000004ff107e24 */ /* 0x008fc8000f8e00ff */
[----:B--2---:R-:W-:-:S04]  /*fab0*/  IMAD R2, R14, R16, RZ ;  /* 0x000000100e027224 */ /* 0x004fc800078e02ff */
[----:B------:R-:W-:-:S05]  /*fac0*/  IMAD.IADD R5, R5, 0x1, R2 ;  /* 0x0000000105057824 */ /* 0x000fca00078e0202 */
[----:B----4-:R-:W-:-:S13]  /*fad0*/  ISETP.GT.AND P0, PT, R5, R4, PT ;  /* 0x000000040500720c */ /* 0x010fda0003f04270 */
[----:B------:R-:W-:Y:S05]  /*fae0*/  @P0 BRA `(.L_x_874) ;  /* 0x0000000000b80947 */ /* 0x000fea0003800000 */
[----:B------:R-:W2:Y:S02]  /*faf0*/  LDC R0, c[0x0][0xd14] ;  /* 0x00034500ff007b82 */ /* 0x000ea40000000800 */
.L_x_879:
[----:B------:R-:W-:-:S04]  /*fb00*/  IADD3 R19, R19, 0x1f, RZ ;  /* 0x0000001f13137810 */ /* 0x000fc80007ffe0ff */
[----:B--2---:R-:W-:-:S13]  /*fb10*/  ISETP.GE.AND P0, PT, R19, R0, PT ;  /* 0x000000001300720c */ /* 0x004fda0003f06270 */
[----:B------:R-:W-:Y:S05]  /*fb20*/  @P0 BRA `(.L_x_875) ;  /* 0x0000000400600947 */ /* 0x000fea0003800000 */
[----:B------:R-:W2:Y:S01]  /*fb30*/  S2R R2, SR_TID.X ;  /* 0x0000000000027919 */ /* 0x000ea20000002100 */
[----:B------:R-:W-:Y:S01]  /*fb40*/  BSSY B0, `(.L_x_876) ;  /* 0x000000b000007945 */ /* 0x000fe20003800000 */
[----:B------:R-:W-:Y:S01]  /*fb50*/  IMAD.MOV.U32 R17, RZ, RZ, RZ ;  /* 0x000000ffff117224 */ /* 0x000fe200078e00ff */
[----:B--2---:R-:W-:-:S04]  /*fb60*/  LOP3.LUT R8, R2, 0x1f, RZ, 0xc0, !PT ;  /* 0x0000001f02087812 */ /* 0x004fc800078ec0ff */
[C---:B------:R-:W-:Y:S01]  /*fb70*/  ISETP.NE.AND P1, PT, R8.reuse, 0x1f, PT ;  /* 0x0000001f0800780c */ /* 0x040fe20003f25270 */
[----:B------:R-:W-:-:S05]  /*fb80*/  IMAD.IADD R7, R8, 0x1, R19 ;  /* 0x0000000108077824 */ /* 0x000fca00078e0213 */
[----:B------:R-:W-:-:S13]  /*fb90*/  ISETP.GE.OR P0, PT, R7, R0, !P1 ;  /* 0x000000000700720c */ /* 0x000fda0004f06670 */
[----:B------:R-:W-:Y:S05]  /*fba0*/  @P0 BRA `(.L_x_877) ;  /* 0x0000000000100947 */ /* 0x000fea0003800000 */
[----:B0-----:R-:W0:Y:S01]  /*fbb0*/  LDC.64 R2, c[0x0][0xd58] ;  /* 0x00035600ff027b82 */ /* 0x001e220000000a00 */
[----:B------:R-:W-:Y:S01]  /*fbc0*/  ULDC.64 UR4, c[0x0][0x208] ;  /* 0x0000820000047ab9 */ /* 0x000fe20000000a00 */
[----:B0-----:R-:W-:-:S05]  /*fbd0*/  IMAD.WIDE R2, R7, 0x4, R2 ;  /* 0x0000000407027825 */ /* 0x001fca00078e0202 */
[----:B------:R2:W5:Y:S02]  /*fbe0*/  LDG.E R17, desc[UR4][R2.64] ;  /* 0x0000000402117981 */ /* 0x000564000c1e1900 */
.L_x_877:
[----:B------:R-:W-:Y:S05]  /*fbf0*/  BSYNC B0 ;  /* 0x0000000000007941 */ /* 0x000fea0003800000 */
.L_x_876:
[----:B------:R-:W-:-:S03]  /*fc00*/  UMOV UR4, 0xffffffff ;  /* 0xffffffff00047882 */ /* 0x000fc60000000000 */
[----:B------:R-:W-:Y:S05]  /*fc10*/  BRA.DIV UR4, `(.L_x_878) ;  /* 0x0000001604007947 */ /* 0x000fea000b800000 */
[----:B-----5:R-:W3:Y:S01]  /*fc20*/  SHFL.UP PT, R14, R17, 0x1, RZ ;  /* 0x04200000110e7989 */ /* 0x020ee200000e00ff */
[C---:B------:R-:W-:Y:S02]  /*fc30*/  ISETP.NE.AND P0, PT, R8.reuse, RZ, PT ;  /* 0x000000ff0800720c */ /* 0x040fe40003f05270 */
[----:B------:R-:W-:Y:S02]  /*fc40*/  ISETP.GE.U32.AND P1, PT, R8, 0x2, PT ;  /* 0x000000020800780c */ /* 0x000fe40003f26070 */
[----:B---3--:R-:W-:Y:S02]  /*fc50*/  SEL R14, R14, RZ, P0 ;  /* 0x000000ff0e0e7207 */ /* 0x008fe40000000000 */
[----:B------:R-:W-:-:S03]  /*fc60*/  ISETP.GE.U32.AND P0, PT, R8, 0x4, PT ;  /* 0x000000040800780c */ /* 0x000fc60003f06070 */
[----:B------:R-:W-:-:S05]  /*fc70*/  IMAD.IADD R13, R17, 0x1, R14 ;  /* 0x00000001110d7824 */ /* 0x000fca00078e020e */
[----:B------:R-:W2:Y:S02]  /*fc80*/  SHFL.UP PT, R14, R13, 0x2, RZ ;  /* 0x044000000d0e7989 */ /* 0x000ea400000e00ff */
        /* <DEDUP_REMOVED lines=14> */
.L_x_930:
[----:B------:R-:W-:Y:S02]  /*fd70*/  ULDC UR4, c[0x0][0xd10] ;  /* 0x0003440000047ab9 */ /* 0x000fe40000000800 */
[----:B------:R-:W-:-:S04]  /*fd80*/  IMAD.U32 R16, RZ, RZ, UR4 ;  /* 0x00000004ff107e24 */ /* 0x000fc8000f8e00ff */
[----:B--2---:R-:W-:-:S04]  /*fd90*/  IMAD R2, R14, R16, RZ ;  /* 0x000000100e027224 */ /* 0x004fc800078e02ff */
[----:B------:R-:W-:-:S05]  /*fda0*/  IMAD.IADD R5, R2, 0x1, R5 ;  /* 0x0000000102057824 */ /* 0x000fca00078e0205 */
[----:B------:R-:W-:-:S13]  /*fdb0*/  ISETP.GT.AND P0, PT, R5, R4, PT ;  /* 0x000000040500720c */ /* 0x000fda0003f04270 */
[----:B------:R-:W-:Y:S05]  /*fdc0*/  @!P0 BRA `(.L_x_879) ;  /* 0xfffffffc004c8947 */ /* 0x000fea000383ffff */
.L_x_874:
        /* <DEDUP_REMOVED lines=8> */
.L_x_934:
[----:B------:R-:W-:Y:S01]  /*fe50*/  ISETP.NE.AND P0, PT, R6, RZ, PT ;  /* 0x000000ff0600720c */ /* 0x000fe20003f05270 */
[----:B------:R-:W-:-:S12]  /*fe60*/  IMAD.MOV.U32 R14, RZ, RZ, RZ ;  /* 0x000000ffff0e7224 */ /* 0x000fd800078e00ff */
[----:B------:R-:W-:Y:S05]  /*fe70*/  @!P0 BRA `(.L_x_881) ;  /* 0x0000000000108947 */ /* 0x000fea0003800000 */
[----:B------:R-:W-:Y:S01]  /*fe80*/  UMOV UR4, 0xffffffff ;  /* 0xffffffff00047882 */ /* 0x000fe20000000000 */
[----:B-1----:R-:W-:Y:S02]  /*fe90*/  IADD3 R12, R5, -0x1, RZ ;  /* 0xffffffff050c7810 */ /* 0x002fe40007ffe0ff */
[----:B------:R-:W-:Y:S05]  /*fea0*/  BRA.DIV UR4, `(.L_x_882) ;  /* 0x0000001604747947 */ /* 0x000fea000b800000 */
[----:B------:R4:W1:Y:S02]  /*feb0*/  SHFL.IDX PT, R14, R3, R12, 0x1f ;  /* 0x00001f0c030e7589 */ /* 0x00086400000e0000 */
.L_x_881:
[----:B---3--:R-:W-:Y:S01]  /*fec0*/  IABS R6, R17 ;  /* 0x0000001100067213 */ /* 0x008fe20000000000 */
[----:B-1----:R-:W-:Y:S02]  /*fed0*/  IMAD R16, R14, R16, R2 ;  /* 0x000000100e107224 */ /* 0x002fe400078e0202 */
[----:B------:R-:W-:Y:S01]  /*fee0*/  IMAD.MOV.U32 R2, RZ, RZ, RZ ;  /* 0x000000ffff027224 */ /* 0x000fe200078e00ff */
[----:B------:R-:W1:Y:S01]  /*fef0*/  I2F.RP R7, R6 ;  /* 0x0000000600077306 */ /* 0x000e620000209400 */
[----:B------:R-:W-:-:S07]  /*ff00*/  IMAD.IADD R19, R5, 0x1, R19 ;  /* 0x0000000105137824 */ /* 0x000fce00078e0213 */
[----:B-1----:R-:W1:Y:S02]  /*ff10*/  MUFU.RCP R7, R7 ;  /* 0x0000000700077308 */ /* 0x002e640000001000 */
[----:B-1----:R-:W-:-:S06]  /*ff20*/  VIADD R8, R7, 0xffffffe ;  /* 0x0ffffffe07087836 */ /* 0x002fcc0000000000 */
[----:B0---4-:R-:W0:Y:S02]  /*ff30*/  F2I.FTZ.U32.TRUNC.NTZ R3, R8 ;  /* 0x0000000800037305 */ /* 0x011e24000021f000 */
[----:B0-----:R-:W-:-:S04]  /*ff40*/  IMAD.MOV R9, RZ, RZ, -R3 ;  /* 0x000000ffff097224 */ /* 0x001fc800078e0a03 */
[----:B------:R-:W-:-:S04]  /*ff50*/  IMAD R9, R9, R6, RZ ;  /* 0x0000000609097224 */ /* 0x000fc800078e02ff */
[----:B------:R-:W-:Y:S01]  /*ff60*/  IMAD.HI.U32 R3, R3, R9, R2 ;  /* 0x0000000903037227 */ /* 0x000fe200078e0002 */
[----:B------:R-:W-:-:S03]  /*ff70*/  IABS R9, R17 ;  /* 0x0000001100097213 */ /* 0x000fc60000000000 */
[----:B------:R-:W-:Y:S02]  /*ff80*/  IMAD.IADD R2, R4, 0x1, -R16 ;  /* 0x0000000104027824 */ /* 0x000fe400078e0a10 */
[----:B------:R-:W-:-:S03]  /*ff90*/  IMAD.MOV R7, RZ, RZ, -R9 ;  /* 0x000000ffff077224 */ /* 0x000fc600078e0a09 */
[----:B------:R-:W-:-:S05]  /*ffa0*/  IABS R4, R2 ;  /* 0x0000000200047213 */ /* 0x000fca0000000000 */
[----:B------:R-:W-:-:S04]  /*ffb0*/  IMAD.HI.U32 R3, R3, R4, RZ ;  /* 0x0000000403037227 */ /* 0x000fc800078e00ff */
[----:B------:R-:W-:Y:S01]  /*ffc0*/  IMAD R7, R3, R7, R4 ;  /* 0x0000000703077224 */ /* 0x000fe200078e0204 */
[----:B------:R-:W-:-:S04]  /*ffd0*/  LOP3.LUT R4, R2, R17, RZ, 0x3c, !PT ;  /* 0x0000001102047212 */ /* 0x000fc800078e3cff */
[----:B------:R-:W-:-:S13]  /*ffe0*/  ISETP.GT.U32.AND P0, PT, R6, R7, PT ;  /* 0x000000070600720c */ /* 0x000fda0003f04070 */
[----:B------:R-:W-:Y:S01]  /*fff0*/  @!P0 IADD3 R7, R7, -R6, RZ ;  /* 0x8000000607078210 */ /* 0x000fe20007ffe0ff */
[----:B------:R-:W-:-:S03]  /*10000*/  @!P0 VIADD R3, R3, 0x1 ;  /* 0x0000000103038836 */ /* 0x000fc60000000000 */
[----:B------:R-:W-:-:S13]  /*10010*/  ISETP.GE.U32.AND P0, PT, R7, R6, PT ;  /* 0x000000060700720c */ /* 0x000fda0003f06070 */
[----:B------:R-:W-:Y:S01]  /*10020*/  @P0 VIADD R3, R3, 0x1 ;  /* 0x0000000103030836 */ /* 0x000fe20000000000 */
[----:B------:R-:W-:-:S13]  /*10030*/  ISETP.GE.AND P0, PT, R4, RZ, PT ;  /* 0x000000ff0400720c */ /* 0x000fda0003f06270 */
[----:B------:R-:W-:Y:S01]  /*10040*/  @!P0 IMAD.MOV R3, RZ, RZ, -R3 ;  /* 0x000000ffff038224 */ /* 0x000fe200078e0a03 */
[----:B------:R-:W-:-:S13]  /*10050*/  ISETP.NE.AND P0, PT, R17, RZ, PT ;  /* 0x000000ff1100720c */ /* 0x000fda0003f05270 */
[----:B------:R-:W-:-:S04]  /*10060*/  @!P0 LOP3.LUT R3, RZ, R17, RZ, 0x33, !PT ;  /* 0x00000011ff038212 */ /* 0x000fc800078e33ff */
[----:B------:R-:W-:Y:S01]  /*10070*/  MOV R18, R3 ;  /* 0x0000000300127202 */ /* 0x000fe20000000f00 */
[----:B------:R-:W-:-:S04]  /*10080*/  IMAD.MOV R4, RZ, RZ, -R3 ;  /* 0x000000ffff047224 */ /* 0x000fc800078e0a03 */
[----:B------:R-:W-:Y:S01]  /*10090*/  IMAD R17, R17, R4, R2 ;  /* 0x0000000411117224 */ /* 0x000fe200078e0202 */
[----:B------:R-:W-:Y:S06]  /*100a0*/  BRA `(.L_x_883) ;  /* 0x00000000001c7947 */ /* 0x000fec0003800000 */
.L_x_875:
[----:B------:R-:W-:Y:S01]  /*100b0*/  UMOV UR4, URZ ;  /* 0x0000003f00047c82 */ /* 0x000fe20008000000 */
[----:B------:R-:W-:Y:S01]  /*100c0*/  UMOV UR5, URZ ;  /* 0x0000003f00057c82 */ /* 0x000fe20008000000 */
[----:B------:R-:W-:Y:S01]  /*100d0*/  ULDC UR6, c[0x0][0xd14] ;  /* 0x0003450000067ab9 */ /* 0x000fe20000000800 */
[----:B------:R-:W-:Y:S02]  /*100e0*/  IMAD.MOV.U32 R16, RZ, RZ, R4 ;  /* 0x000000ffff107224 */ /* 0x000fe400078e0004 */
[----:B------:R-:W-:Y:S02]  /*100f0*/  IMAD.U32 R17, RZ, RZ, UR4 ;  /* 0x00000004ff117e24 */ /* 0x000fe4000f8e00ff */
[----:B------:R-:W-:Y:S02]  /*10100*/  IMAD.U32 R18, RZ, RZ, UR5 ;  /* 0x00000005ff127e24 */ /* 0x000fe4000f8e00ff */
[----:B------:R-:W-:-:S07]  /*10110*/  IMAD.U32 R19, RZ, RZ, UR6 ;  /* 0x00000006ff137e24 */ /* 0x000fce000f8e00ff */
.L_x_883:
[----:B------:R-:W3:Y:S01]  /*10120*/  S2R R2, SR_TID.X ;  /* 0x0000000000027919 */ /* 0x000ee20000002100 */
[----:B------:R-:W-:Y:S05]  /*10130*/  WARPSYNC.ALL ;  /* 0x0000000000007948 */ /* 0x000fea0003800000 */
[----:B------:R-:W-:Y:S01]  /*10140*/  BAR.SYNC.DEFER_BLOCKING 0x4, 0x120 ;  /* 0x0104800000007b1d */ /* 0x000fe20000010000 */
[----:B---3--:R-:W-:-:S04]  /*10150*/  LOP3.LUT R2, R2, 0x1f, RZ, 0xc0, !PT ;  /* 0x0000001f02027812 */ /* 0x008fc800078ec0ff */
[----:B------:R-:W-:-:S13]  /*10160*/  ISETP.NE.AND P0, PT, R2, RZ, PT ;  /* 0x000000ff0200720c */ /* 0x000fda0003f05270 */
[----:B0-----:R-:W0:Y:S01]  /*10170*/  @!P0 S2R R3, SR_CgaCtaId ;  /* 0x0000000000038919 */ /* 0x001e220000008800 */
[----:B------:R-:W-:-:S04]  /*10180*/  @!P0 MOV R2, 0x400 ;  /* 0x0000040000028802 */ /* 0x000fc80000000f00 */
[----:B0-----:R-:W-:-:S05]  /*10190*/  @!P0 LEA R2, R3, R2, 0x18 ;  /* 0x0000000203028211 */ /* 0x001fca00078ec0ff */
[----:B------:R3:W-:Y:S01]  /*101a0*/  @!P0 STS.128 [R2+0x388d0], R16 ;  /* 0x0388d01002008388 */ /* 0x0007e20000000c00 */
[----:B------:R-:W-:Y:S06]  /*101b0*/  BAR.ARV 0x5, 0x120 ;  /* 0x0144800000007b1d */ /* 0x000fec0000002000 */
[----:B------:R-:W-:-:S13]  /*101c0*/  ISETP.GE.AND P0, PT, R19, R0, PT ;  /* 0x000000001300720c */ /* 0x000fda0003f06270 */
[----:B------:R-:W-:Y:S05]  /*101d0*/  @!P0 BRA `(.L_x_884) ;  /* 0xffffffbc00688947 */ /* 0x000fea000383ffff */
.L_x_820:
[----:B0-----:R-:W4:Y:S01]  /*101e0*/  LDL R0, [R1+0x2c] ;  /* 0x00002c0001007983 */ /* 0x001f220000100800 */
[----:B------:R-:W0:Y:S01]  /*101f0*/  S2R R3, SR_CgaCtaId ;  /* 0x0000000000037919 */ /* 0x000e220000008800 */
[----:B----4-:R-:W-:Y:S02]  /*10200*/  R2UR UR4, R0 ;  /* 0x00000000000472ca */ /* 0x010fe400000e0000 */
[----:B------:R-:W-:-:S04]  /*10210*/  MOV R0, 0x400 ;  /* 0x0000040000007802 */ /* 0x000fc80000000f00 */
[----:B0-----:R-:W-:-:S07]  /*10220*/  LEA R0, R3, R0, 0x18 ;  /* 0x0000000003007211 */ /* 0x001fce00078ec0ff */
[----:B------:R-:W-:-:S04]  /*10230*/  UIADD3 UR4, UR4, 0x1, URZ ;  /* 0x0000000104047890 */ /* 0x000fc8000fffe03f */
[----:B------:R-:W-:-:S04]  /*10240*/  ULEA.HI UR5, UR4, UR4, URZ, 0x1 ;  /* 0x0000000404057291 */ /* 0x000fc8000f8f083f */
[----:B------:R-:W-:-:S04]  /*10250*/  ULOP3.LUT UR5, UR5, 0xfffffffe, URZ, 0xc0, !UPT ;  /* 0xfffffffe05057892 */ /* 0x000fc8000f8ec03f */
[----:B------:R-:W-:-:S06]  /*10260*/  UIADD3 UR5, UR4, -UR5, URZ ;  /* 0x8000000504057290 */ /* 0x000fcc000fffe03f */
[----:B------:R-:W-:-:S05]  /*10270*/  IMAD.U32 R3, RZ, RZ, UR5 ;  /* 0x00000005ff037e24 */ /* 0x000fca000f8e00ff */
[----:B------:R-:W-:-:S04]  /*10280*/  SHF.L.U32 R3, R3, 0x1f, RZ ;  /* 0x0000001f03037819 */ /* 0x000fc800000006ff */
[----:B------:R-:W0:Y:S02]  /*10290*/  SYNCS.PHASECHK.TRANS64.TRYWAIT P0, [R0+URZ+0x38820], R3 ;  /* 0x03882003000075a7 */ /* 0x000e24000800017f */
[----:B0-----:R-:W-:Y:S05]  /*102a0*/  @!P0 BRA `(.L_x_885) ;  /* 0x0000001000988947 */ /* 0x001fea0003800000 */
.L_x_937:
[----:B------:R-:W-:-:S03]  /*102b0*/  UMOV UR4, 0xffffffff ;  /* 0xffffffff00047882 */ /* 0x000fc60000000000 */
[----:B------:R-:W-:Y:S05]  /*102c0*/  BRA.DIV UR4, `(.L_x_886) ;  /* 0x0000001204a47947 */ /* 0x000fea000b800000 */
[----:B---3--:R-:W3:Y:S02]  /*102d0*/  S2R R2, SR_TID.X ;  /* 0x0000000000027919 */ /* 0x008ee40000002100 */
[----:B---3--:R-:W-:-:S04]  /*102e0*/  SHF.R.U32.HI R2, RZ, 0x5, R2 ;  /* 0x00000005ff027819 */ /* 0x008fc80000011602 */
[----:B------:R-:W-:-:S05]  /*102f0*/  LOP3.LUT R2, R2, 0x3, RZ, 0xc0, !PT ;  /* 0x0000000302027812 */ /* 0x000fca00078ec0ff */
[----:B------:R3:W4:Y:S02]  /*10300*/  SHFL.IDX PT, R14, R2, RZ, 0x1f ;  /* 0x00001fff020e7589 */ /* 0x00072400000e0000 */
.L_x_940:
[----:B----4-:R-:W-:Y:S01]  /*10310*/  ISETP.NE.AND P0, PT, R14, RZ, PT ;  /* 0x000000ff0e00720c */ /* 0x010fe20003f05270 */
[----:B------:R-:W-:-:S12]  /*10320*/  BSSY B0, `(.L_x_887) ;  /* 0x0000020000007945 */ /* 0x000fd80003800000 */
[----:B------:R-:W-:Y:S05]  /*10330*/  @P0 BRA `(.L_x_888) ;  /* 0x0000000000780947 */ /* 0x000fea0003800000 */
[----:B------:R-:W-:-:S03]  /*10340*/  UMOV UR4, 0xffffffff ;  /* 0xffffffff00047882 */ /* 0x000fc60000000000 */
[----:B------:R-:W-:Y:S05]  /*10350*/  BRA.DIV UR4, `(.L_x_889) ;  /* 0x0000001204b47947 */ /* 0x000fea000b800000 */
[----:B------:R-:W-:-:S13]  /*10360*/  ELECT P6, URZ, PT ;  /* 0x00000000003f782f */ /* 0x000fda00038c0000 */
.L_x_943:
[----:B------:R-:W-:Y:S05]  /*10370*/  @!P6 BRA `(.L_x_888) ;  /* 0x000000000068e947 */ /* 0x000fea0003800000 */
[----:B0-----:R-:W4:Y:S04]  /*10380*/  LDL R3, [R1] ;  /* 0x0000000001037983 */ /* 0x001f280000100800 */
[----:B------:R-:W2:Y:S01]  /*10390*/  LDL.LU R7, [R1+0x4] ;  /* 0x0000040001077983 */ /* 0x000ea20000300800 */
[----:B---3--:R-:W-:-:S05]  /*103a0*/  IADD3 R2, R0, 0x38840, RZ ;  /* 0x0003884000027810 */ /* 0x008fca0007ffe0ff */
[C---:B----4-:R-:W-:Y:S02]  /*103b0*/  IMAD R6, R3.reuse, 0x8, R2 ;  /* 0x0000000803067824 */ /* 0x050fe400078e0202 */
[----:B------:R-:W-:Y:S01]  /*103c0*/  VIADD R3, R3, 0x1 ;  /* 0x0000000103037836 */ /* 0x000fe20000000000 */
[----:B--2---:R-:W-:-:S04]  /*103d0*/  SHF.L.U32 R5, R7, 0x1f, RZ ;  /* 0x0000001f07057819 */ /* 0x004fc800000006ff */
        /* <DEDUP_REMOVED lines=8> */
.L_x_944:
[----:B------:R-:W2:Y:S01]  /*10460*/  LDL.LU R4, [R1] ;  /* 0x0000000001047983 */ /* 0x000ea20000300800 */
[----:B------:R-:W3:Y:S01]  /*10470*/  SYNCS.PHASECHK.TRANS64.TRYWAIT P0, [R7+URZ], R2 ;  /* 0x00000002070075a7 */ /* 0x000ee2000800017f */
[----:B------:R-:W-:-:S04]  /*10480*/  VIADD R0, R0, 0x38860 ;  /* 0x0003886000007836 */ /* 0x000fc80000000000 */
[----:B--2---:R-:W-:Y:S01]  /*10490*/  IMAD R4, R4, 0x8, R0 ;  /* 0x0000000804047824 */ /* 0x004fe200078e0200 */
[----:B---3--:R-:W-:Y:S06]  /*104a0*/  @!P0 BRA `(.L_x_891) ;  /* 0x0000001000948947 */ /* 0x008fec0003800000 */
.L_x_945:
[----:B------:R-:W3:Y:S02]  /*104b0*/  SYNCS.PHASECHK.TRANS64.TRYWAIT P0, [R4+URZ], R5 ;  /* 0x00000005040075a7 */ /* 0x000ee4000800017f */
[----:B---3--:R-:W-:Y:S05]  /*104c0*/  @!P0 BRA `(.L_x_892) ;  /* 0x0000001000a08947 */ /* 0x008fea0003800000 */
.L_x_946:
[----:B------:R-:W-:-:S07]  /*104d0*/  LEA R3, R3, R0, 0x3 ;  /* 0x0000000003037211 */ /* 0x000fce00078e18ff */
.L_x_893:
[----:B----4-:R4:W0:Y:S02]  /*104e0*/  SYNCS.PHASECHK.TRANS64.TRYWAIT P0, [R3+URZ], R2 ;  /* 0x00000002030075a7 */ /* 0x010824000800017f */
[----:B0-----:R-:W-:Y:S05]  /*104f0*/  @!P0 NANOSLEEP.SYNCS 0x989680 ;  /* 0x009896800000895d */ /* 0x001fea0003900000 */
[----:B------:R-:W0:Y:S02]  /*10500*/  @!P0 SYNCS.PHASECHK.TRANS64 P0, [R3+URZ], R2 ;  /* 0x00000002030085a7 */ /* 0x000e24000800007f */
[----:B0-----:R-:W-:Y:S05]  /*10510*/  @!P0 BRA `(.L_x_893) ;  /* 0xfffffffc00f08947 */ /* 0x001fea000383ffff */
.L_x_888:
[----:B------:R-:W-:Y:S05]  /*10520*/  BSYNC B0 ;  /* 0x0000000000007941 */ /* 0x000fea0003800000 */
.L_x_887:
[----:B------:R-:W-:Y:S05]  /*10530*/  EXIT ;  /* 0x000000000000794d */ /* 0x000fea0003800000 */
.L_x_780:
[----:B0-----:R-:W-:-:S04]  /*10540*/  IMAD.U32 R3, RZ, RZ, UR37 ;  /* 0x00000025ff037e24 */ /* 0x001fc8000f8e00ff */
[----:B------:R0:W1:Y:S03]  /*10550*/  SYNCS.PHASECHK.TRANS64.TRYWAIT P1, [R3+URZ+0x38800], R4 ;  /* 0x03880004030075a7 */ /* 0x000066000802017f */
[----:B-1----:R-:W-:Y:S05]  /*10560*/  @!P1 NANOSLEEP.SYNCS 0x989680 ;  /* 0x009896800000995d */ /* 0x002fea0003900000 */
[----:B------:R-:W1:Y:S02]  /*10570*/  @!P1 SYNCS.PHASECHK.TRANS64 P1, [R3+URZ+0x38800], R4 ;  /* 0x03880004030095a7 */ /* 0x000e64000802007f */
[----:B-1----:R-:W-:Y:S05]  /*10580*/  @!P1 BRA `(.L_x_780) ;  /* 0xfffffffc00ec9947 */ /* 0x002fea000383ffff */
[----:B------:R-:W-:Y:S05]  /*10590*/  BRA `(.L_x_894) ;  /* 0xffffff2800cc7947 */ /* 0x000fea000383ffff */
.L_x_784:
[----:B-1----:R1:W2:Y:S02]  /*105a0*/  SYNCS.PHASECHK.TRANS64.TRYWAIT P1, [R3+URZ+0x38830], R6 ;  /* 0x03883006030075a7 */ /* 0x0022a4000802017f */
[----:B--2---:R-:W-:Y:S05]  /*105b0*/  @!P1 NANOSLEEP.SYNCS 0x989680 ;  /* 0x009896800000995d */ /* 0x004fea0003900000 */
[----:B------:R-:W2:Y:S02]  /*105c0*/  @!P1 SYNCS.PHASECHK.TRANS64 P1, [R3+URZ+0x38830], R6 ;  /* 0x03883006030095a7 */ /* 0x000ea4000802007f */
[----:B--2---:R-:W-:Y:S05]  /*105d0*/  @!P1 BRA `(.L_x_784) ;  /* 0xfffffffc00f09947 */ /* 0x004fea000383ffff */
[----:B------:R-:W-:Y:S05]  /*105e0*/  BRA `(.L_x_783) ;  /* 0xffffff2800e47947 */ /* 0x000fea000383ffff */
.L_x_785:
[----:B--2---:R-:W-:-:S04]  /*105f0*/  IMAD.U32 R5, RZ, RZ, UR37 ;  /* 0x00000025ff057e24 */ /* 0x004fc8000f8e00ff */
[----:B------:R2:W3:Y:S03]  /*10600*/  SYNCS.PHASECHK.TRANS64.TRYWAIT P1, [R5+URZ+0x38810], R4 ;  /* 0x03881004050075a7 */ /* 0x0004e6000802017f */
[----:B---3--:R-:W-:Y:S05]  /*10610*/  @!P1 NANOSLEEP.SYNCS 0x989680 ;  /* 0x009896800000995d */ /* 0x008fea0003900000 */
[----:B------:R-:W3:Y:S02]  /*10620*/  @!P1 SYNCS.PHASECHK.TRANS64 P1, [R5+URZ+0x38810], R4 ;  /* 0x03881004050095a7 */ /* 0x000ee4000802007f */
[----:B---3--:R-:W-:Y:S05]  /*10630*/  @!P1 BRA `(.L_x_785) ;  /* 0xfffffffc00ec9947 */ /* 0x008fea000383ffff */
[----:B------:R-:W-:Y:S05]  /*10640*/  BRA `(.L_x_895) ;  /* 0xffffff2c006c7947 */ /* 0x000fea000383ffff */
.L_x_789:
[----:B----4-:R4:W0:Y:S02]  /*10650*/  SYNCS.PHASECHK.TRANS64.TRYWAIT P1, [R3+URZ+0x38850], R6 ;  /* 0x03885006030075a7 */ /* 0x010824000802017f */
[----:B0-----:R-:W-:Y:S05]  /*10660*/  @!P1 NANOSLEEP.SYNCS 0x989680 ;  /* 0x009896800000995d */ /* 0x001fea0003900000 */
[----:B------:R-:W0:Y:S02]  /*10670*/  @!P1 SYNCS.PHASECHK.TRANS64 P1, [R3+URZ+0x38850], R6 ;  /* 0x03885006030095a7 */ /* 0x000e24000802007f */
[----:B0-----:R-:W-:Y:S05]  /*10680*/  @!P1 BRA `(.L_x_789) ;  /* 0xfffffffc00f09947 */ /* 0x001fea000383ffff */
[----:B------:R-:W-:Y:S05]  /*10690*/  BRA `(.L_x_788) ;  /* 0xffffff2c00787947 */ /* 0x000fea000383ffff */
.L_x_794:
[----:B-1----:R-:W-:-:S04]  /*106a0*/  IMAD.U32 R5, RZ, RZ, UR6 ;  /* 0x00000006ff057e24 */ /* 0x002fc8000f8e00ff */
[----:B------:R1:W2:Y:S03]  /*106b0*/  SYNCS.PHASECHK.TRANS64.TRYWAIT P3, [R5+URZ+0x38830], R4 ;  /* 0x03883004050075a7 */ /* 0x0002a6000806017f */
[----:B--2---:R-:W-:Y:S05]  /*106c0*/  @!P3 NANOSLEEP.SYNCS 0x989680 ;  /* 0x009896800000b95d */ /* 0x004fea0003900000 */
[----:B------:R-:W2:Y:S02]  /*106d0*/  @!P3 SYNCS.PHASECHK.TRANS64 P3, [R5+URZ+0x38830], R4 ;  /* 0x038830040500b5a7 */ /* 0x000ea4000806007f */
[----:B--2---:R-:W-:Y:S05]  /*106e0*/  @!P3 BRA `(.L_x_794) ;  /* 0xfffffffc00ecb947 */ /* 0x004fea000383ffff */
[----:B------:R-:W-:Y:S05]  /*106f0*/  BRA `(.L_x_793) ;  /* 0xffffff5000047947 */ /* 0x000fea000383ffff */
.L_x_798:
[----:B-1----:R-:W-:-:S04]  /*10700*/  IMAD.U32 R5, RZ, RZ, UR6 ;  /* 0x00000006ff057e24 */ /* 0x002fc8000f8e00ff */
[----:B------:R1:W3:Y:S03]  /*10710*/  SYNCS.PHASECHK.TRANS64.TRYWAIT P3, [R5+URZ+0x38850], R4 ;  /* 0x03885004050075a7 */ /* 0x0002e6000806017f */
[----:B---3--:R-:W-:Y:S05]  /*10720*/  @!P3 NANOSLEEP.SYNCS 0x989680 ;  /* 0x009896800000b95d */ /* 0x008fea0003900000 */
[----:B------:R-:W3:Y:S02]  /*10730*/  @!P3 SYNCS.PHASECHK.TRANS64 P3, [R5+URZ+0x38850], R4 ;  /* 0x038850040500b5a7 */ /* 0x000ee4000806007f */
[----:B---3--:R-:W-:Y:S05]  /*10740*/  @!P3 BRA `(.L_x_798) ;  /* 0xfffffffc00ecb947 */ /* 0x008fea000383ffff */
[----:B------:R-:W-:Y:S05]  /*10750*/  BRA `(.L_x_797) ;  /* 0xffffff5000907947 */ /* 0x000fea000383ffff */
.L_x_829:
[----:B------:R-:W0:Y:S01]  /*10760*/  S2R R5, SR_TID.X ;  /* 0x0000000000057919 */ /* 0x000e220000002100 */
[----:B------:R-:W-:Y:S01]  /*10770*/  BSSY B0, `(.L_x_896) ;  /* 0x000000a000007945 */ /* 0x000fe20003800000 */
[----:B------:R-:W-:Y:S01]  /*10780*/  MOV R12, RZ ;  /* 0x000000ff000c7202 */ /* 0x000fe20000000f00 */
[----:B------:R-:W-:Y:S02]  /*10790*/  IMAD.MOV.U32 R11, RZ, RZ, 0x1f ;  /* 0x0000001fff0b7424 */ /* 0x000fe400078e00ff */
[----:B------:R-:W-:Y:S01]  /*107a0*/  IMAD.MOV.U32 R15, RZ, RZ, -0x1 ;  /* 0xffffffffff0f7424 */ /* 0x000fe200078e00ff */
[----:B0-----:R-:W-:-:S04]  /*107b0*/  SHF.R.U32.HI R5, RZ, 0x5, R5 ;  /* 0x00000005ff057819 */ /* 0x001fc80000011605 */
[----:B------:R-:W-:-:S05]  /*107c0*/  LOP3.LUT R5, R5, 0x3, RZ, 0xc0, !PT ;  /* 0x0000000305057812 */ /* 0x000fca00078ec0ff */
[----:B------:R-:W-:-:S07]  /*107d0*/  IMAD.MOV.U32 R13, RZ, RZ, R5 ;  /* 0x000000ffff0d7224 */ /* 0x000fce00078e0005 */
[----:B------:R-:W-:Y:S05]  /*107e0*/  WARPSYNC.COLLECTIVE R15, `(.L_x_897) ;  /* 0x000000000f087348 */ /* 0x000fea0003c00000 */
[----:B------:R0:W1:Y:S02]  /*107f0*/  SHFL.IDX P6, R14, R13, R12, R11 ;  /* 0x0000000c0d0e7389 */ /* 0x00006400000c000b */
[----:B01----:R-:W-:Y:S01]  /*10800*/  ENDCOLLECTIVE ;  /* 0x000000000000791b */ /* 0x003fe20003800000 */
.L_x_897:
[----:B------:R-:W-:Y:S05]  /*10810*/  BSYNC B0 ;  /* 0x0000000000007941 */ /* 0x000fea0003800000 */
.L_x_896:
[----:B------:R-:W-:Y:S05]  /*10820*/  BRA `(.L_x_898) ;  /* 0xffffffc000dc7947 */ /* 0x000fea000383ffff */
.L_x_830:
[----:B------:R-:W-:Y:S01]  /*10830*/  BSSY B0, `(.L_x_899) ;  /* 0x0000006000007945 */ /* 0x000fe20003800000 */
[----:B------:R-:W-:-:S07]  /*10840*/  IMAD.MOV.U32 R15, RZ, RZ, -0x1 ;  /* 0xffffffffff0f7424 */ /* 0x000fce00078e00ff */
[----:B------:R-:W-:Y:S05]  /*10850*/  WARPSYNC.COLLECTIVE R15, `(.L_x_900) ;  /* 0x000000000f0c7348 */ /* 0x000fea0003c00000 */
[----:B------:R-:W-:Y:S02]  /*10860*/  ELECT P6, UR62, PT ;  /* 0x00000000003e782f */ /* 0x000fe400038c0000 */
[----:B------:R-:W-:Y:S01]  /*10870*/  MOV R14, UR62 ;  /* 0x0000003e000e7c02 */ /* 0x000fe20008000f00 */
[----:B------:R-:W-:Y:S10]  /*10880*/  ENDCOLLECTIVE ;  /* 0x000000000000791b */ /* 0x000ff40003800000 */
.L_x_900:
[----:B------:R-:W-:Y:S05]  /*10890*/  BSYNC B0 ;  /* 0x0000000000007941 */ /* 0x000fea0003800000 */
.L_x_899:
[----:B------:R-:W-:Y:S05]  /*108a0*/  BRA `(.L_x_901) ;  /* 0xffffffc000d47947 */ /* 0x000fea000383ffff */
.L_x_833:
[----:B0-----:R0:W1:Y:S02]  /*108b0*/  SYNCS.PHASECHK.TRANS64.TRYWAIT P0, [R8+URZ+0x38840], R10 ;  /* 0x0388400a080075a7 */ /* 0x001064000800017f */
[----:B-1----:R-:W-:Y:S05]  /*108c0*/  @!P0 NANOSLEEP.SYNCS 0x989680 ;  /* 0x009896800000895d */ /* 0x002fea0003900000 */
[----:B------:R-:W1:Y:S02]  /*108d0*/  @!P0 SYNCS.PHASECHK.TRANS64 P0, [R8+URZ+0x38840], R10 ;  /* 0x0388400a080085a7 */ /* 0x000e64000800007f */
[----:B-1----:R-:W-:Y:S05]  /*108e0*/  @!P0 BRA `(.L_x_833) ;  /* 0xfffffffc00f08947 */ /* 0x002fea000383ffff */
[----:B------:R-:W-:Y:S05]  /*108f0*/  BRA `(.L_x_902) ;  /* 0xffffffc400487947 */ /* 0x000fea000383ffff */
.L_x_837:
        /* <DEDUP_REMOVED lines=8> */
.L_x_840:
[----:B0-----:R0:W1:Y:S02]  /*10980*/  SYNCS.PHASECHK.TRANS64.TRYWAIT P0, [R6+URZ+0x38860], R8 ;  /* 0x03886008060075a7 */ /* 0x001064000800017f */
[----:B-1----:R-:W-:Y:S05]  /*10990*/  @!P0 NANOSLEEP.SYNCS 0x989680 ;  /* 0x009896800000895d */ /* 0x002fea0003900000 */
[----:B------:R-:W1:Y:S02]  /*109a0*/  @!P0 SYNCS.PHASECHK.TRANS64 P0, [R6+URZ+0x38860], R8 ;  /* 0x03886008060085a7 */ /* 0x000e64000800007f */
[----:B-1----:R-:W-:Y:S05]  /*109b0*/  @!P0 BRA `(.L_x_840) ;  /* 0xfffffffc00f08947 */ /* 0x002fea000383ffff */
[----:B------:R-:W-:Y:S05]  /*109c0*/  BRA `(.L_x_904) ;  /* 0xffffffcc00487947 */ /* 0x000fea000383ffff */
.L_x_849:
[----:B-1----:R1:W2:Y:S02]  /*109d0*/  SYNCS.PHASECHK.TRANS64.TRYWAIT P0, [R2+URZ+0x38840], R3 ;  /* 0x03884003020075a7 */ /* 0x0022a4000800017f */
[----:B--2---:R-:W-:Y:S05]  /*109e0*/  @!P0 NANOSLEEP.SYNCS 0x989680 ;  /* 0x009896800000895d */ /* 0x004fea0003900000 */
[----:B------:R-:W2:Y:S02]  /*109f0*/  @!P0 SYNCS.PHASECHK.TRANS64 P0, [R2+URZ+0x38840], R3 ;  /* 0x03884003020085a7 */ /* 0x000ea4000800007f */
[----:B--2---:R-:W-:Y:S05]  /*10a00*/  @!P0 BRA `(.L_x_849) ;  /* 0xfffffffc00f08947 */ /* 0x004fea000383ffff */
[----:B------:R-:W-:Y:S05]  /*10a10*/  BRA `(.L_x_905) ;  /* 0xffffffd400247947 */ /* 0x000fea000383ffff */
.L_x_851:
[----:B--2---:R2:W3:Y:S02]  /*10a20*/  SYNCS.PHASECHK.TRANS64.TRYWAIT P0, [R2+URZ+0x38860], R3 ;  /* 0x03886003020075a7 */ /* 0x0044e4000800017f */
[----:B---3--:R-:W-:Y:S05]  /*10a30*/  @!P0 NANOSLEEP.SYNCS 0x989680 ;  /* 0x009896800000895d */ /* 0x008fea0003900000 */
[----:B------:R-:W3:Y:S02]  /*10a40*/  @!P0 SYNCS.PHASECHK.TRANS64 P0, [R2+URZ+0x38860], R3 ;  /* 0x03886003020085a7 */ /* 0x000ee4000800007f */
[----:B---3--:R-:W-:Y:S05]  /*10a50*/  @!P0 BRA `(.L_x_851) ;  /* 0xfffffffc00f08947 */ /* 0x008fea000383ffff */
[----:B------:R-:W-:Y:S05]  /*10a60*/  BRA `(.L_x_906) ;  /* 0xffffffd400947947 */ /* 0x000fea000383ffff */
.L_x_856:
[----:B--2---:R2:W3:Y:S02]  /*10a70*/  SYNCS.PHASECHK.TRANS64.TRYWAIT P0, [R2+URZ+0x38840], R3 ;  /* 0x03884003020075a7 */ /* 0x0044e4000800017f */
[----:B---3--:R-:W-:Y:S05]  /*10a80*/  @!P0 NANOSLEEP.SYNCS 0x989680 ;  /* 0x009896800000895d */ /* 0x008fea0003900000 */
[----:B------:R-:W3:Y:S02]  /*10a90*/  @!P0 SYNCS.PHASECHK.TRANS64 P0, [R2+URZ+0x38840], R3 ;  /* 0x03884003020085a7 */ /* 0x000ee4000800007f */
[----:B---3--:R-:W-:Y:S05]  /*10aa0*/  @!P0 BRA `(.L_x_856) ;  /* 0xfffffffc00f08947 */ /* 0x008fea000383ffff */
[----:B------:R-:W-:Y:S05]  /*10ab0*/  BRA `(.L_x_907) ;  /* 0xffffffdc00307947 */ /* 0x000fea000383ffff */
.L_x_858:
[----:B-1----:R1:W3:Y:S02]  /*10ac0*/  SYNCS.PHASECHK.TRANS64.TRYWAIT P1, [R2+URZ+0x38860], R3 ;  /* 0x03886003020075a7 */ /* 0x0022e4000802017f */
[----:B---3--:R-:W-:Y:S05]  /*10ad0*/  @!P1 NANOSLEEP.SYNCS 0x989680 ;  /* 0x009896800000995d */ /* 0x008fea0003900000 */
[----:B------:R-:W3:Y:S02]  /*10ae0*/  @!P1 SYNCS.PHASECHK.TRANS64 P1, [R2+URZ+0x38860], R3 ;  /* 0x03886003020095a7 */ /* 0x000ee4000802007f */
[----:B---3--:R-:W-:Y:S05]  /*10af0*/  @!P1 BRA `(.L_x_858) ;  /* 0xfffffffc00f09947 */ /* 0x008fea000383ffff */
[----:B------:R-:W-:Y:S05]  /*10b00*/  BRA `(.L_x_908) ;  /* 0xffffffdc009c7947 */ /* 0x000fea000383ffff */
.L_x_863:
[----:B---3--:R3:W4:Y:S02]  /*10b10*/  SYNCS.PHASECHK.TRANS64.TRYWAIT P0, [R2+URZ+0x38840], R3 ;  /* 0x03884003020075a7 */ /* 0x008724000800017f */
[----:B----4-:R-:W-:Y:S05]  /*10b20*/  @!P0 NANOSLEEP.SYNCS 0x989680 ;  /* 0x009896800000895d */ /* 0x010fea0003900000 */
[----:B------:R-:W4:Y:S02]  /*10b30*/  @!P0 SYNCS.PHASECHK.TRANS64 P0, [R2+URZ+0x38840], R3 ;  /* 0x03884003020085a7 */ /* 0x000f24000800007f */
[----:B----4-:R-:W-:Y:S05]  /*10b40*/  @!P0 BRA `(.L_x_863) ;  /* 0xfffffffc00f08947 */ /* 0x010fea000383ffff */
[----:B------:R-:W-:Y:S05]  /*10b50*/  BRA `(.L_x_909) ;  /* 0xffffffe400147947 */ /* 0x000fea000383ffff */
.L_x_865:
[----:B-1----:R1:W2:Y:S02]  /*10b60*/  SYNCS.PHASECHK.TRANS64.TRYWAIT P1, [R2+URZ+0x38860], R3 ;  /* 0x03886003020075a7 */ /* 0x0022a4000802017f */
[----:B--2---:R-:W-:Y:S05]  /*10b70*/  @!P1 NANOSLEEP.SYNCS 0x989680 ;  /* 0x009896800000995d */ /* 0x004fea0003900000 */
[----:B------:R-:W2:Y:S02]  /*10b80*/  @!P1 SYNCS.PHASECHK.TRANS64 P1, [R2+URZ+0x38860], R3 ;  /* 0x03886003020095a7 */ /* 0x000ea4000802007f */
[----:B--2---:R-:W-:Y:S05]  /*10b90*/  @!P1 BRA `(.L_x_865) ;  /* 0xfffffffc00f09947 */ /* 0x004fea000383ffff */
[----:B------:R-:W-:Y:S05]  /*10ba0*/  BRA `(.L_x_910) ;  /* 0xffffffe400847947 */ /* 0x000fea000383ffff */
.L_x_870:
[----:B------:R-:W-:Y:S01]  /*10bb0*/  BSSY B0, `(.L_x_911) ;  /* 0x0000008000007945 */ /* 0x000fe20003800000 */
[----:B------:R-:W-:Y:S01]  /*10bc0*/  IMAD.MOV.U32 R13, RZ, RZ, R16 ;  /* 0x000000ffff0d7224 */ /* 0x000fe200078e0010 */
[----:B-1----:R-:W-:Y:S01]  /*10bd0*/  MOV R11, 0x1f ;  /* 0x0000001f000b7802 */ /* 0x002fe20000000f00 */
[----:B------:R-:W-:Y:S02]  /*10be0*/  IMAD.MOV.U32 R12, RZ, RZ, RZ ;  /* 0x000000ffff0c7224 */ /* 0x000fe400078e00ff */
[----:B0-----:R-:W-:-:S07]  /*10bf0*/  IMAD.MOV.U32 R15, RZ, RZ, -0x1 ;  /* 0xffffffffff0f7424 */ /* 0x001fce00078e00ff */
[----:B--2---:R-:W-:Y:S05]  /*10c00*/  WARPSYNC.COLLECTIVE R15, `(.L_x_912) ;  /* 0x000000000f087348 */ /* 0x004fea0003c00000 */
[----:B------:R0:W1:Y:S02]  /*10c10*/  SHFL.IDX P6, R14, R13, R12, R11 ;  /* 0x0000000c0d0e7389 */ /* 0x00006400000c000b */
[----:B012---:R-:W-:Y:S01]  /*10c20*/  ENDCOLLECTIVE ;  /* 0x000000000000791b */ /* 0x007fe20003800000 */
.L_x_912:
[----:B------:R-:W-:Y:S05]  /*10c30*/  BSYNC B0 ;  /* 0x0000000000007941 */ /* 0x000fea0003800000 */
.L_x_911:
        /* <DEDUP_REMOVED lines=8> */
.L_x_913:
[----:B------:R-:W-:Y:S01]  /*10cc0*/  IMAD.MOV.U32 R5, RZ, RZ, R14 ;  /* 0x000000ffff057224 */ /* 0x000fe200078e000e */
[----:B------:R-:W-:Y:S06]  /*10cd0*/  BRA `(.L_x_914) ;  /* 0xffffffe800d47947 */ /* 0x000fec000383ffff */
.L_x_873:
[----:B------:R-:W-:Y:S01]  /*10ce0*/  BSSY B0, `(.L_x_915) ;  /* 0x0000008000007945 */ /* 0x000fe20003800000 */
[----:B-----5:R-:W-:Y:S02]  /*10cf0*/  IMAD.MOV.U32 R13, RZ, RZ, R17 ;  /* 0x000000ffff0d7224 */ /* 0x020fe400078e0011 */
[----:B-1----:R-:W-:Y:S02]  /*10d00*/  IMAD.MOV.U32 R12, RZ, RZ, 0x1 ;  /* 0x00000001ff0c7424 */ /* 0x002fe400078e00ff */
[----:B------:R-:W-:Y:S02]  /*10d10*/  IMAD.MOV.U32 R11, RZ, RZ, RZ ;  /* 0x000000ffff0b7224 */ /* 0x000fe400078e00ff */
[----:B------:R-:W-:-:S07]  /*10d20*/  IMAD.MOV.U32 R15, RZ, RZ, -0x1 ;  /* 0xffffffffff0f7424 */ /* 0x000fce00078e00ff */
[----:B0-234-:R-:W-:Y:S05]  /*10d30*/  WARPSYNC.COLLECTIVE R15, `(.L_x_916) ;  /* 0x000000000f087348 */ /* 0x01dfea0003c00000 */
[----:B------:R1:W0:Y:S02]  /*10d40*/  SHFL.UP P6, R14, R13, R12, R11 ;  /* 0x0400000c0d0e7389 */ /* 0x00022400000c000b */
[----:B01234-:R-:W-:Y:S01]  /*10d50*/  ENDCOLLECTIVE ;  /* 0x000000000000791b */ /* 0x01ffe20003800000 */
.L_x_916:
[----:B------:R-:W-:Y:S05]  /*10d60*/  BSYNC B0 ;  /* 0x0000000000007941 */ /* 0x000fea0003800000 */
.L_x_915:
[----:B------:R-:W-:Y:S01]  /*10d70*/  ISETP.NE.AND P0, PT, R8, RZ, PT ;  /* 0x000000ff0800720c */ /* 0x000fe20003f05270 */
[----:B------:R-:W-:Y:S02]  /*10d80*/  IMAD.MOV.U32 R12, RZ, RZ, 0x2 ;  /* 0x00000002ff0c7424 */ /* 0x000fe400078e00ff */
[----:B------:R-:W-:Y:S01]  /*10d90*/  IMAD.MOV.U32 R11, RZ, RZ, RZ ;  /* 0x000000ffff0b7224 */ /* 0x000fe200078e00ff */
[----:B------:R-:W-:Y:S01]  /*10da0*/  SEL R14, R14, RZ, P0 ;  /* 0x000000ff0e0e7207 */ /* 0x000fe20000000000 */
[----:B------:R-:W-:Y:S01]  /*10db0*/  IMAD.MOV.U32 R15, RZ, RZ, -0x1 ;  /* 0xffffffffff0f7424 */ /* 0x000fe200078e00ff */
[----:B------:R-:W-:Y:S02]  /*10dc0*/  ISETP.GE.U32.AND P0, PT, R8, 0x2, PT ;  /* 0x000000020800780c */ /* 0x000fe40003f06070 */
[----:B------:R-:W-:-:S11]  /*10dd0*/  IADD3 R13, R17, R14, RZ ;  /* 0x0000000e110d7210 */ /* 0x000fd60007ffe0ff */
[----:B------:R-:W-:Y:S05]  /*10de0*/  WARPSYNC.COLLECTIVE R15, `(.L_x_917) ;  /* 0x000000000f087348 */ /* 0x000fea0003c00000 */
[----:B------:R0:W1:Y:S02]  /*10df0*/  SHFL.UP P6, R14, R13, R12, R11 ;  /* 0x0400000c0d0e7389 */ /* 0x00006400000c000b */
[----:B01----:R-:W-:Y:S01]  /*10e00*/  ENDCOLLECTIVE ;  /* 0x000000000000791b */ /* 0x003fe20003800000 */
.L_x_917:
        /* <DEDUP_REMOVED lines=8> */
.L_x_918:
        /* <DEDUP_REMOVED lines=8> */
.L_x_919:
        /* <DEDUP_REMOVED lines=8> */
.L_x_920:
[----:B------:R-:W-:Y:S02]  /*10f90*/  IMAD.MOV.U32 R12, RZ, RZ, 0x1f ;  /* 0x0000001fff0c7424 */ /* 0x000fe400078e00ff */
[----:B------:R-:W-:Y:S01]  /*10fa0*/  IMAD.MOV.U32 R11, RZ, RZ, 0x1f ;  /* 0x0000001fff0b7424 */ /* 0x000fe200078e00ff */
[----:B------:R-:W-:-:S05]  /*10fb0*/  SEL R14, R14, RZ, P0 ;  /* 0x000000ff0e0e7207 */ /* 0x000fca0000000000 */
[----:B------:R-:W-:-:S04]  /*10fc0*/  IMAD.IADD R3, R7, 0x1, R14 ;  /* 0x0000000107037824 */ /* 0x000fc800078e020e */
[----:B------:R-:W-:-:S07]  /*10fd0*/  IMAD.MOV.U32 R13, RZ, RZ, R3 ;  /* 0x000000ffff0d7224 */ /* 0x000fce00078e0003 */
[----:B------:R-:W-:Y:S05]  /*10fe0*/  WARPSYNC.COLLECTIVE R15, `(.L_x_921) ;  /* 0x000000000f087348 */ /* 0x000fea0003c00000 */
[----:B------:R0:W1:Y:S02]  /*10ff0*/  SHFL.IDX P6, R14, R13, R12, R11 ;  /* 0x0000000c0d0e7389 */ /* 0x00006400000c000b */
[----:B01----:R-:W-:Y:S01]  /*11000*/  ENDCOLLECTIVE ;  /* 0x000000000000791b */ /* 0x003fe20003800000 */
.L_x_921:
[----:B------:R-:W-:Y:S05]  /*11010*/  BRA `(.L_x_922) ;  /* 0xffffffe8009c7947 */ /* 0x000fea000383ffff */
.L_x_878:
[----:B------:R-:W-:Y:S01]  /*11020*/  BSSY B0, `(.L_x_923) ;  /* 0x0000008000007945 */ /* 0x000fe20003800000 */
[----:B-----5:R-:W-:Y:S01]  /*11030*/  IMAD.MOV.U32 R13, RZ, RZ, R17 ;  /* 0x000000ffff0d7224 */ /* 0x020fe200078e0011 */
[----:B-1----:R-:W-:Y:S01]  /*11040*/  MOV R12, 0x1 ;  /* 0x00000001000c7802 */ /* 0x002fe20000000f00 */
[----:B------:R-:W-:Y:S02]  /*11050*/  IMAD.MOV.U32 R11, RZ, RZ, RZ ;  /* 0x000000ffff0b7224 */ /* 0x000fe400078e00ff */
[----:B------:R-:W-:-:S07]  /*11060*/  IMAD.MOV.U32 R15, RZ, RZ, -0x1 ;  /* 0xffffffffff0f7424 */ /* 0x000fce00078e00ff */
[----:B0-2---:R-:W-:Y:S05]  /*11070*/  WARPSYNC.COLLECTIVE R15, `(.L_x_924) ;  /* 0x000000000f087348 */ /* 0x005fea0003c00000 */
[----:B------:R1:W3:Y:S02]  /*11080*/  SHFL.UP P6, R14, R13, R12, R11 ;  /* 0x0400000c0d0e7389 */ /* 0x0002e400000c000b */
[----:B0123--:R-:W-:Y:S01]  /*11090*/  ENDCOLLECTIVE ;  /* 0x000000000000791b */ /* 0x00ffe20003800000 */
.L_x_924:
[----:B------:R-:W-:Y:S05]  /*110a0*/  BSYNC B0 ;  /* 0x0000000000007941 */ /* 0x000fea0003800000 */
.L_x_923:
        /* <DEDUP_REMOVED lines=10> */
.L_x_925:
        /* <DEDUP_REMOVED lines=8> */
.L_x_926:
        /* <DEDUP_REMOVED lines=8> */
.L_x_927:
        /* <DEDUP_REMOVED lines=8> */
.L_x_928:
        /* <DEDUP_REMOVED lines=8> */
.L_x_929:
[----:B------:R-:W-:Y:S05]  /*11350*/  BRA `(.L_x_930) ;  /* 0xffffffe800847947 */ /* 0x000fea000383ffff */
.L_x_880:
[----:B------:R-:W-:Y:S01]  /*11360*/  BSSY B0, `(.L_x_931) ;  /* 0x0000006000007945 */ /* 0x000fe20003800000 */
[----:B------:R-:W-:Y:S01]  /*11370*/  PLOP3.LUT P6, PT, P6, PT, PT, 0x8, 0x0 ;  /* 0x000000000000781c */ /* 0x000fe200037ce170 */
[----:B------:R-:W-:-:S12]  /*11380*/  IMAD.MOV.U32 R15, RZ, RZ, -0x1 ;  /* 0xffffffffff0f7424 */ /* 0x000fd800078e00ff */
[----:B01----:R-:W-:Y:S05]  /*11390*/  WARPSYNC.COLLECTIVE R15, `(.L_x_932) ;  /* 0x000000000f087348 */ /* 0x003fea0003c00000 */
[----:B------:R-:W-:Y:S01]  /*113a0*/  VOTE.ANY R14, PT, P6 ;  /* 0x00000000000e7806 */ /* 0x000fe200030e0100 */
[----:B01----:R-:W-:Y:S06]  /*113b0*/  ENDCOLLECTIVE ;  /* 0x000000000000791b */ /* 0x003fec0003800000 */
.L_x_932:
[----:B------:R-:W-:Y:S05]  /*113c0*/  BSYNC B0 ;  /* 0x0000000000007941 */ /* 0x000fea0003800000 */
.L_x_931:
[----:B------:R-:W-:Y:S01]  /*113d0*/  IMAD.MOV.U32 R6, RZ, RZ, R14 ;  /* 0x000000ffff067224 */ /* 0x000fe200078e000e */
[----:B------:R-:W-:Y:S01]  /*113e0*/  MOV R11, 0x1f ;  /* 0x0000001f000b7802 */ /* 0x000fe20000000f00 */
[----:B------:R-:W-:Y:S02]  /*113f0*/  IMAD.MOV.U32 R13, RZ, RZ, R17 ;  /* 0x000000ffff0d7224 */ /* 0x000fe400078e0011 */
[----:B------:R-:W0:Y:S01]  /*11400*/  POPC R5, R6 ;  /* 0x0000000600057309 */ /* 0x000e220000000000 */
[----:B------:R-:W-:Y:S02]  /*11410*/  IMAD.MOV.U32 R15, RZ, RZ, -0x1 ;  /* 0xffffffffff0f7424 */ /* 0x000fe400078e00ff */
[----:B0-----:R-:W-:-:S07]  /*11420*/  IMAD.MOV.U32 R12, RZ, RZ, R5 ;  /* 0x000000ffff0c7224 */ /* 0x001fce00078e0005 */
[----:B------:R-:W-:Y:S05]  /*11430*/  WARPSYNC.COLLECTIVE R15, `(.L_x_933) ;  /* 0x000000000f087348 */ /* 0x000fea0003c00000 */
[----:B------:R0:W1:Y:S02]  /*11440*/  SHFL.IDX P6, R14, R13, R12, R11 ;  /* 0x0000000c0d0e7389 */ /* 0x00006400000c000b */
[----:B01----:R-:W-:Y:S01]  /*11450*/  ENDCOLLECTIVE ;  /* 0x000000000000791b */ /* 0x003fe20003800000 */
.L_x_933:
[----:B------:R-:W-:Y:S01]  /*11460*/  IMAD.MOV.U32 R17, RZ, RZ, R14 ;  /* 0x000000ffff117224 */ /* 0x000fe200078e000e */
[----:B------:R-:W-:Y:S06]  /*11470*/  BRA `(.L_x_934) ;  /* 0xffffffe800747947 */ /* 0x000fec000383ffff */
.L_x_882:
[----:B------:R-:W-:Y:S01]  /*11480*/  BSSY B0, `(.L_x_935) ;  /* 0x0000007000007945 */ /* 0x000fe20003800000 */
[----:B------:R-:W-:Y:S02]  /*11490*/  IMAD.MOV.U32 R13, RZ, RZ, R3 ;  /* 0x000000ffff0d7224 */ /* 0x000fe400078e0003 */
[----:B------:R-:W-:Y:S02]  /*114a0*/  IMAD.MOV.U32 R11, RZ, RZ, 0x1f ;  /* 0x0000001fff0b7424 */ /* 0x000fe400078e00ff */
[----:B------:R-:W-:-:S07]  /*114b0*/  IMAD.MOV.U32 R15, RZ, RZ, -0x1 ;  /* 0xffffffffff0f7424 */ /* 0x000fce00078e00ff */
[----:B0-23--:R-:W-:Y:S05]  /*114c0*/  WARPSYNC.COLLECTIVE R15, `(.L_x_936) ;  /* 0x000000000f087348 */ /* 0x00dfea0003c00000 */
[----:B------:R1:W4:Y:S02]  /*114d0*/  SHFL.IDX P6, R14, R13, R12, R11 ;  /* 0x0000000c0d0e7389 */ /* 0x00032400000c000b */
[----:B01234-:R-:W-:Y:S01]  /*114e0*/  ENDCOLLECTIVE ;  /* 0x000000000000791b */ /* 0x01ffe20003800000 */
.L_x_936:
[----:B------:R-:W-:Y:S05]  /*114f0*/  BSYNC B0 ;  /* 0x0000000000007941 */ /* 0x000fea0003800000 */
.L_x_935:
[----:B------:R-:W-:Y:S05]  /*11500*/  BRA `(.L_x_881) ;  /* 0xffffffe8006c7947 */ /* 0x000fea000383ffff */
.L_x_885:
[----:B0-----:R0:W4:Y:S02]  /*11510*/  SYNCS.PHASECHK.TRANS64.TRYWAIT P0, [R0+URZ+0x38820], R3 ;  /* 0x03882003000075a7 */ /* 0x001124000800017f */
[----:B----4-:R-:W-:Y:S05]  /*11520*/  @!P0 NANOSLEEP.SYNCS 0x989680 ;  /* 0x009896800000895d */ /* 0x010fea0003900000 */
[----:B------:R-:W4:Y:S02]  /*11530*/  @!P0 SYNCS.PHASECHK.TRANS64 P0, [R0+URZ+0x38820], R3 ;  /* 0x03882003000085a7 */ /* 0x000f24000800007f */
[----:B----4-:R-:W-:Y:S05]  /*11540*/  @!P0 BRA `(.L_x_885) ;  /* 0xfffffffc00f08947 */ /* 0x010fea000383ffff */
[----:B------:R-:W-:Y:S05]  /*11550*/  BRA `(.L_x_937) ;  /* 0xffffffec00547947 */ /* 0x000fea000383ffff */
.L_x_886:
[----:B---3--:R-:W3:Y:S01]  /*11560*/  S2R R2, SR_TID.X ;  /* 0x0000000000027919 */ /* 0x008ee20000002100 */
[----:B------:R-:W-:Y:S01]  /*11570*/  BSSY B0, `(.L_x_938) ;  /* 0x000000a000007945 */ /* 0x000fe20003800000 */
[----:B-1----:R-:W-:Y:S02]  /*11580*/  IMAD.MOV.U32 R12, RZ, RZ, RZ ;  /* 0x000000ffff0c7224 */ /* 0x002fe400078e00ff */
[----:B------:R-:W-:Y:S02]  /*11590*/  IMAD.MOV.U32 R11, RZ, RZ, 0x1f ;  /* 0x0000001fff0b7424 */ /* 0x000fe400078e00ff */
[----:B------:R-:W-:Y:S01]  /*115a0*/  IMAD.MOV.U32 R15, RZ, RZ, -0x1 ;  /* 0xffffffffff0f7424 */ /* 0x000fe200078e00ff */
[----:B---3--:R-:W-:-:S04]  /*115b0*/  SHF.R.U32.HI R2, RZ, 0x5, R2 ;  /* 0x00000005ff027819 */ /* 0x008fc80000011602 */
[----:B------:R-:W-:-:S04]  /*115c0*/  LOP3.LUT R2, R2, 0x3, RZ, 0xc0, !PT ;  /* 0x0000000302027812 */ /* 0x000fc800078ec0ff */
[----:B------:R-:W-:-:S07]  /*115d0*/  MOV R13, R2 ;  /* 0x00000002000d7202 */ /* 0x000fce0000000f00 */
[----:B0-2---:R-:W-:Y:S05]  /*115e0*/  WARPSYNC.COLLECTIVE R15, `(.L_x_939) ;  /* 0x000000000f087348 */ /* 0x005fea0003c00000 */
[----:B------:R1:W3:Y:S02]  /*115f0*/  SHFL.IDX P6, R14, R13, R12, R11 ;  /* 0x0000000c0d0e7389 */ /* 0x0002e400000c000b */
[----:B0123--:R-:W-:Y:S01]  /*11600*/  ENDCOLLECTIVE ;  /* 0x000000000000791b */ /* 0x00ffe20003800000 */
.L_x_939:
[----:B------:R-:W-:Y:S05]  /*11610*/  BSYNC B0 ;  /* 0x0000000000007941 */ /* 0x000fea0003800000 */
.L_x_938:
[----:B------:R-:W-:Y:S05]  /*11620*/  BRA `(.L_x_940) ;  /* 0xffffffec00387947 */ /* 0x000fea000383ffff */
.L_x_889:
[----:B------:R-:W-:Y:S01]  /*11630*/  BSSY B1, `(.L_x_941) ;  /* 0x0000006000017945 */ /* 0x000fe20003800000 */
[----:B------:R-:W-:-:S07]  /*11640*/  IMAD.MOV.U32 R15, RZ, RZ, -0x1 ;  /* 0xffffffffff0f7424 */ /* 0x000fce00078e00ff */
[----:B0123--:R-:W-:Y:S05]  /*11650*/  WARPSYNC.COLLECTIVE R15, `(.L_x_942) ;  /* 0x000000000f0c7348 */ /* 0x00ffea0003c00000 */
[----:B------:R-:W-:Y:S02]  /*11660*/  ELECT P6, UR62, PT ;  /* 0x00000000003e782f */ /* 0x000fe400038c0000 */
[----:B------:R-:W-:Y:S01]  /*11670*/  MOV R14, UR62 ;  /* 0x0000003e000e7c02 */ /* 0x000fe20008000f00 */
[----:B0123--:R-:W-:Y:S10]  /*11680*/  ENDCOLLECTIVE ;  /* 0x000000000000791b */ /* 0x00fff40003800000 */
.L_x_942:
[----:B------:R-:W-:Y:S05]  /*11690*/  BSYNC B1 ;  /* 0x0000000000017941 */ /* 0x000fea0003800000 */
.L_x_941:
[----:B------:R-:W-:Y:S05]  /*116a0*/  BRA `(.L_x_943) ;  /* 0xffffffec00307947 */ /* 0x000fea000383ffff */
.L_x_890:
[----:B0-----:R0:W2:Y:S02]  /*116b0*/  SYNCS.PHASECHK.TRANS64.TRYWAIT P0, [R6+URZ], R5 ;  /* 0x00000005060075a7 */ /* 0x0010a4000800017f */
[----:B--2---:R-:W-:Y:S05]  /*116c0*/  @!P0 NANOSLEEP.SYNCS 0x989680 ;  /* 0x009896800000895d */ /* 0x004fea0003900000 */
[----:B------:R-:W2:Y:S02]  /*116d0*/  @!P0 SYNCS.PHASECHK.TRANS64 P0, [R6+URZ], R5 ;  /* 0x00000005060085a7 */ /* 0x000ea4000800007f */
[----:B--2---:R-:W-:Y:S05]  /*116e0*/  @!P0 BRA `(.L_x_890) ;  /* 0xfffffffc00f08947 */ /* 0x004fea000383ffff */
[----:B------:R-:W-:Y:S05]  /*116f0*/  BRA `(.L_x_944) ;  /* 0xffffffec00587947 */ /* 0x000fea000383ffff */
.L_x_891:
[----:B--2---:R2:W3:Y:S02]  /*11700*/  SYNCS.PHASECHK.TRANS64.TRYWAIT P0, [R7+URZ], R2 ;  /* 0x00000002070075a7 */ /* 0x0044e4000800017f */
[----:B---3--:R-:W-:Y:S05]  /*11710*/  @!P0 NANOSLEEP.SYNCS 0x989680 ;  /* 0x009896800000895d */ /* 0x008fea0003900000 */
[----:B------:R-:W3:Y:S02]  /*11720*/  @!P0 SYNCS.PHASECHK.TRANS64 P0, [R7+URZ], R2 ;  /* 0x00000002070085a7 */ /* 0x000ee4000800007f */
[----:B---3--:R-:W-:Y:S05]  /*11730*/  @!P0 BRA `(.L_x_891) ;  /* 0xfffffffc00f08947 */ /* 0x008fea000383ffff */
[----:B------:R-:W-:Y:S05]  /*11740*/  BRA `(.L_x_945) ;  /* 0xffffffec00587947 */ /* 0x000fea000383ffff */
.L_x_892:
[----:B---3--:R3:W4:Y:S02]  /*11750*/  SYNCS.PHASECHK.TRANS64.TRYWAIT P0, [R4+URZ], R5 ;  /* 0x00000005040075a7 */ /* 0x008724000800017f */
[----:B----4-:R-:W-:Y:S05]  /*11760*/  @!P0 NANOSLEEP.SYNCS 0x989680 ;  /* 0x009896800000895d */ /* 0x010fea0003900000 */
[----:B------:R-:W4:Y:S02]  /*11770*/  @!P0 SYNCS.PHASECHK.TRANS64 P0, [R4+URZ], R5 ;  /* 0x00000005040085a7 */ /* 0x000f24000800007f */
[----:B----4-:R-:W-:Y:S05]  /*11780*/  @!P0 BRA `(.L_x_892) ;  /* 0xfffffffc00f08947 */ /* 0x010fea000383ffff */
[----:B------:R-:W-:Y:S05]  /*11790*/  BRA `(.L_x_946) ;  /* 0xffffffec004c7947 */ /* 0x000fea000383ffff */
.L_x_947:
        /* <DEDUP_REMOVED lines=14> */
.L_x_4553:


//--------------------- .text._ZN7cutlass13device_kernelIN5flash11enable_sm90INS1_16FlashAttnFwdSm90INS1_25CollectiveMainloopFwdSm90ILi2EN4cute5tupleIJNS5_1CILi1EEES8_S8_EEENS6_IJNS7_ILi64EEESA_SA_EEELi512ENS_6half_tEfNS_4arch4Sm90ELb0ELb0ELb0ELb1ELb0ELb1ELb1ELb0ELb0ELb0ELb0ELb0EEENS1_21CollectiveEpilogueFwdINS6_IJSA_NS7_ILi512EEESA_EEES9_SC_SE_Li256ELb1ELb0ELb0ELb0EEENS1_36VarlenDynamicPersistentTileSchedulerILi64ELi64ELi256ELi32ELb0ELb0ELb1ELb0ELb1ELb1EEEEEEEEEvNT_6ParamsE --------------------------
	.section	.text._ZN7cutlass13device_kernelIN5flash11enable_sm90INS1_16FlashAttnFwdSm90INS1_25CollectiveMainloopFwdSm90ILi2EN4cute5tupleIJNS5_1CILi1EEES8_S8_EEENS6_IJNS7_ILi64EEESA_SA_EEELi512ENS_6half_tEfNS_4arch4Sm90ELb0ELb0ELb0ELb1ELb0ELb1ELb1ELb0ELb0ELb0ELb0ELb0EEENS1_21CollectiveEpilogueFwdINS6_IJSA_NS7_ILi512EEESA_EEES9_SC_SE_Li256ELb1ELb0ELb0ELb0EEENS1_36VarlenDynamicPersistentTileSchedulerILi64ELi64ELi256ELi32ELb0ELb0ELb1ELb0ELb1ELb1EEEEEEEEEvNT_6ParamsE,"ax",@progbits
	.align	128
.text._ZN7cutlass13device_kernelIN5flash11enable_sm90INS1_16FlashAttnFwdSm90INS1_25CollectiveMainloopFwdSm90ILi2EN4cute5tupleIJNS5_1CILi1EEES8_S8_EEENS6_IJNS7_ILi64EEESA_SA_EEELi512ENS_6half_tEfNS_4arch4Sm90ELb0ELb0ELb0ELb1ELb0ELb1ELb1ELb0ELb0ELb0ELb0ELb0EEENS1_21CollectiveEpilogueFwdINS6_IJSA_NS7_ILi512EEESA_EEES9_SC_SE_Li256ELb1ELb0ELb0ELb0EEENS1_36VarlenDynamicPersistentTileSchedulerILi64ELi64ELi256ELi32ELb0ELb0ELb1ELb0ELb1ELb1EEEEEEEEEvNT_6ParamsE:
        .type           _ZN7cutlass13device_kernelIN5flash11enable_sm90INS1_16FlashAttnFwdSm90INS1_25CollectiveMainloopFwdSm90ILi2EN4cute5tupleIJNS5_1CILi1EEES8_S8_EEENS6_IJNS7_ILi64EEESA_SA_EEELi512ENS_6half_tEfNS_4arch4Sm90ELb0ELb0ELb0ELb1ELb0ELb1ELb1ELb0ELb0ELb0ELb0ELb0EEENS1_21CollectiveEpilogueFwdINS6_IJSA_NS7_ILi512EEESA_EEES9_SC_SE_Li256ELb1ELb0ELb0ELb0EEENS1_36VarlenDynamicPersistentTileSchedulerILi64ELi64ELi256ELi32ELb0ELb0ELb1ELb0ELb1ELb1EEEEEEEEEvNT_6ParamsE,@function
        .size           _ZN7cutlass13device_kernelIN5flash11enable_sm90INS1_16FlashAttnFwdSm90INS1_25CollectiveMainloopFwdSm90ILi2EN4cute5tupleIJNS5_1CILi1EEES8_S8_EEENS6_IJNS7_ILi64EEESA_SA_EEELi512ENS_6half_tEfNS_4arch4Sm90ELb0ELb0ELb0ELb1ELb0ELb1ELb1ELb0ELb0ELb0ELb0ELb0EEENS1_21CollectiveEpilogueFwdINS6_IJSA_NS7_ILi512EEESA_EEES9_SC_SE_Li256ELb1ELb0ELb0ELb0EEENS1_36VarlenDynamicPersistentTileSchedulerILi64ELi64ELi256ELi32ELb0ELb0ELb1ELb0ELb1ELb1EEEEEEEEEvNT_6ParamsE,(.L_x_4554 - _ZN7cutlass13device_kernelIN5flash11enable_sm90INS1_16FlashAttnFwdSm90INS1_25CollectiveMainloopFwdSm90ILi2EN4cute5tupleIJNS5_1CILi1EEES8_S8_EEENS6_IJNS7_ILi64EEESA_SA_EEELi512ENS_6half_tEfNS_4arch4Sm90ELb0ELb0ELb0ELb1ELb0ELb1ELb1ELb0ELb0ELb0ELb0ELb0EEENS1_21CollectiveEpilogueFwdINS6_IJSA_NS7_ILi512EEESA_EEES9_SC_SE_Li256ELb1ELb0ELb0ELb0EEENS1_36VarlenDynamicPersistentTileSchedulerILi64ELi64ELi256ELi32ELb0ELb0ELb1ELb0ELb1ELb1EEEEEEEEEvNT_6ParamsE)
        .other          _ZN7cutlass13device_kernelIN5flash11enable_sm90INS1_16FlashAttnFwdSm90INS1_25CollectiveMainloopFwdSm90ILi2EN4cute5tupleIJNS5_1CILi1EEES8_S8_EEENS6_IJNS7_ILi64EEESA_SA_EEELi512ENS_6half_tEfNS_4arch4Sm90ELb0ELb0ELb0ELb1ELb0ELb1ELb1ELb0ELb0ELb0ELb0ELb0EEENS1_21CollectiveEpilogueFwdINS6_IJSA_NS7_ILi512EEESA_EEES9_SC_SE_Li256ELb1ELb0ELb0ELb0EEENS1_36VarlenDynamicPersistentTileSchedulerILi64ELi64ELi256ELi32ELb0ELb0ELb1ELb0ELb1ELb1EEEEEEEEEvNT_6ParamsE,@"STO_CUDA_ENTRY STV_DEFAULT"
_ZN7cutlass13device_kernelIN5flash11enable_sm90INS1_16FlashAttnFwdSm90INS1_25CollectiveMainloopFwdSm90ILi2EN4cute5tupleIJNS5_1CILi1EEES8_S8_EEENS6_IJNS7_ILi64EEESA_SA_EEELi512ENS_6half_tEfNS_4arch4Sm90ELb0ELb0ELb0ELb1ELb0ELb1ELb1ELb0ELb0ELb0ELb0ELb0EEENS1_21CollectiveEpilogueFwdINS6_IJSA_NS7_ILi512EEESA_EEES9_SC_SE_Li256ELb1ELb0ELb0ELb0EEENS1_36VarlenDynamicPersistentTileSchedulerILi64ELi64ELi256ELi32ELb0ELb0ELb1ELb0ELb1ELb1EEEEEEEEEvNT_6ParamsE:
        /* <DEDUP_REMOVED lines=16> */
[----:B------:R-:W-:Y:S02]  /*0100*/  UIADD3 UR4, UP5, UR4, 0x670, URZ ;  /* 0x0000067004047890 */ /* 0x000fe4000ffbe03f */
[----:B------:R-:W-:Y:S02]  /*0110*/  UIADD3.X UR9, URZ, UR5, URZ, UP1, !UPT ;  /* 0x000000053f097290 */ /* 0x000fe40008ffe43f */
[----:B------:R-:W-:Y:S02]  /*0120*/  UIADD3.X UR11, URZ, UR5, URZ, UP2, !UPT ;  /* 0x000000053f0b7290 */ /* 0x000fe400097fe43f */
[----:B------:R-:W-:Y:S01]  /*0130*/  UIADD3.X UR13, URZ, UR5, URZ, UP3, !UPT ;  /* 0x000000053f0d7290 */ /* 0x000fe20009ffe43f */
[----:B------:R0:W-:Y:S01]  /*0140*/  UTMACCTL.PF [UR6] ;  /* 0x00000000060079b9 */ /* 0x0001e20008040000 */
[----:B------:R-:W-:-:S03]  /*0150*/  UIADD3.X UR15, URZ, UR5, URZ, UP4, !UPT ;  /* 0x000000053f0f7290 */ /* 0x000fc6000a7fe43f */
[----:B------:R0:W-:Y:S01]  /*0160*/  UTMACCTL.PF [UR8] ;  /* 0x00000000080079b9 */ /* 0x0001e20008040000 */
[----:B------:R-:W-:Y:S01]  /*0170*/  UIADD3.X UR5, URZ, UR5, URZ, UP5, !UPT ;  /* 0x000000053f057290 */ /* 0x000fe2000affe43f */
[----:B------:R0:W-:Y:S02]  /*0180*/  UTMACCTL.PF [UR10] ;  /* 0x000000000a0079b9 */ /* 0x0001e40008040000 */
[----:B------:R0:W-:Y:S02]  /*0190*/  UTMACCTL.PF [UR12] ;  /* 0x000000000c0079b9 */ /* 0x0001e40008040000 */
[----:B------:R0:W-:Y:S04]  /*01a0*/  UTMACCTL.PF [UR14] ;  /* 0x000000000e0079b9 */ /* 0x0001e80008040000 */
[----:B------:R0:W-:Y:S02]  /*01b0*/  UTMACCTL.PF [UR4] ;  /* 0x00000000040079b9 */ /* 0x0001e40008040000 */
[----:B0-----:R-:W-:Y:S01]  /*01c0*/  NOP ;  /* 0x0000000000007918 */ /* 0x001fe20000000000 */
.L_x_949:
[----:B------:R-:W-:Y:S05]  /*01d0*/  BSYNC B0 ;  /* 0x0000000000007941 */ /* 0x000fea0003800000 */
.L_x_948:
        /* <DEDUP_REMOVED lines=14> */
[----:B-1----:R0:W-:Y:S01]  /*02c0*/  STL [R1+0x4], R3 ;  /* 0x0000040301007387 */ /* 0x0021e20000100800 */
        /* <DEDUP_REMOVED lines=24> */
.L_x_950:
        /* <DEDUP_REMOVED lines=22> */
.L_x_951:
        /* <DEDUP_REMOVED lines=18> */
.L_x_952:
        /* <DEDUP_REMOVED lines=22> */
.L_x_953:
        /* <DEDUP_REMOVED lines=22> */
.L_x_954:
        /* <DEDUP_REMOVED lines=9> */
.L_x_957:
        /* <DEDUP_REMOVED lines=22> */
[----:B------:R-:W-:-:S05]  /*0b80*/  VIADD R230, R0, 0xffffff80 ;  /* 0xffffff8000e67836 */ /* 0x000fca0000000000 */
[----:B------:R-:W-:-:S04]  /*0b90*/  SHF.R.S32.HI R3, RZ, 0x1f, R230 ;  /* 0x0000001fff037819 */ /* 0x000fc800000114e6 */
[CC--:B------:R-:W-:Y:S02]  /*0ba0*/  LEA.HI R0, R3.reuse, R230.reuse, RZ, 0x7 ;  /* 0x000000e603007211 */ /* 0x0c0fe400078f38ff */
[CC--:B------:R-:W-:Y:S02]  /*0bb0*/  LEA.HI R6, R3.reuse, R230.reuse, RZ, 0x4 ;  /* 0x000000e603067211 */ /* 0x0c0fe400078f20ff */
[----:B------:R-:W-:Y:S02]  /*0bc0*/  LOP3.LUT R5, R0, 0xffffff80, RZ, 0xc0, !PT ;  /* 0xffffff8000057812 */ /* 0x000fe400078ec0ff */
[----:B------:R-:W-:Y:S02]  /*0bd0*/  LOP3.LUT R7, R6, 0xfffffff0, RZ, 0xc0, !PT ;  /* 0xfffffff006077812 */ /* 0x000fe400078ec0ff */
[----:B------:R-:W-:Y:S02]  /*0be0*/  LEA.HI R4, R3, R230, RZ, 0x5 ;  /* 0x000000e603047211 */ /* 0x000fe400078f28ff */
[C---:B------:R-:W-:Y:S01]  /*0bf0*/  IADD3 R5, R230.reuse, -R5, RZ ;  /* 0x80000005e6057210 */ /* 0x040fe20007ffe0ff */
[----:B------:R-:W-:Y:S01]  /*0c00*/  IMAD.IADD R10, R230, 0x1, -R7 ;  /* 0x00000001e60a7824 */ /* 0x000fe200078e0a07 */
[----:B------:R-:W-:-:S02]  /*0c10*/  SHF.R.S32.HI R189, RZ, 0x5, R4 ;  /* 0x00000005ffbd7819 */ /* 0x000fc40000011404 */
[----:B------:R-:W-:Y:S02]  /*0c20*/  SHF.R.S32.HI R12, RZ, 0x1f, R4 ;  /* 0x0000001fff0c7819 */ /* 0x000fe40000011404 */
[----:B------:R-:W-:Y:S02]  /*0c30*/  SHF.R.S32.HI R13, RZ, 0x4, R6 ;  /* 0x00000004ff0d7819 */ /* 0x000fe40000011406 */
[----:B------:R-:W-:Y:S02]  /*0c40*/  SHF.R.S32.HI R4, RZ, 0x1f, R5 ;  /* 0x0000001fff047819 */ /* 0x000fe40000011405 */
[----:B------:R-:W-:Y:S02]  /*0c50*/  SHF.R.S32.HI R7, RZ, 0x1f, R10 ;  /* 0x0000001fff077819 */ /* 0x000fe4000001140a */
[----:B------:R-:W-:Y:S02]  /*0c60*/  LEA.HI R8, R6, R13, RZ, 0x1 ;  /* 0x0000000d06087211 */ /* 0x000fe400078f08ff */
[----:B------:R-:W-:-:S02]  /*0c70*/  LEA.HI R6, R4, R5, RZ, 0x2 ;  /* 0x0000000504067211 */ /* 0x000fc400078f10ff */
[----:B------:R-:W-:Y:S02]  /*0c80*/  LEA.HI R14, R12, R189, RZ, 0x2 ;  /* 0x000000bd0c0e7211 */ /* 0x000fe400078f10ff */
[----:B------:R-:W-:Y:S02]  /*0c90*/  LEA.HI R9, R7, R10, RZ, 0x3 ;  /* 0x0000000a07097211 */ /* 0x000fe400078f18ff */
[----:B------:R-:W-:Y:S02]  /*0ca0*/  LOP3.LUT R12, R8, 0x1ffffffe, RZ, 0xc0, !PT ;  /* 0x1ffffffe080c7812 */ /* 0x000fe400078ec0ff */
[--C-:B------:R-:W-:Y:S02]  /*0cb0*/  SHF.R.S32.HI R7, RZ, 0x2, R6.reuse ;  /* 0x00000002ff077819 */ /* 0x100fe40000011406 */
[----:B------:R-:W-:-:S04]  /*0cc0*/  SHF.R.S32.HI R8, RZ, 0x1f, R6 ;  /* 0x0000001fff087819 */ /* 0x000fc80000011406 */
[----:B------:R-:W-:Y:S02]  /*0cd0*/  LEA.HI R8, R8, R7, RZ, 0x3 ;  /* 0x0000000708087211 */ /* 0x000fe400078f18ff */
[----:B------:R-:W-:Y:S02]  /*0ce0*/  LEA.HI R4, R4, R5, RZ, 0x5 ;  /* 0x0000000504047211 */ /* 0x000fe400078f28ff */
[----:B------:R-:W-:Y:S02]  /*0cf0*/  LOP3.LUT R8, R8, 0xfffffff8, RZ, 0xc0, !PT ;  /* 0xfffffff808087812 */ /* 0x000fe400078ec0ff */
[----:B------:R-:W-:Y:S02]  /*0d00*/  LOP3.LUT R11, R9, 0xfffffff8, RZ, 0xc0, !PT ;  /* 0xfffffff8090b7812 */ /* 0x000fe400078ec0ff */
[----:B------:R-:W-:Y:S01]  /*0d10*/  SHF.R.S32.HI R217, RZ, 0x7, R0 ;  /* 0x00000007ffd97819 */ /* 0x000fe20000011400 */
[----:B------:R-:W-:Y:S01]  /*0d20*/  IMAD.IADD R7, R7, 0x1, -R8 ;  /* 0x0000000107077824 */ /* 0x000fe200078e0a08 */
[----:B------:R-:W-:-:S02]  /*0d30*/  LOP3.LUT R14, R14, 0x3ffffc, RZ, 0xc0, !PT ;  /* 0x003ffffc0e0e7812 */ /* 0x000fc400078ec0ff */
[----:B------:R-:W-:Y:S02]  /*0d40*/  SHF.R.S32.HI R4, RZ, 0x5, R4 ;  /* 0x00000005ff047819 */ /* 0x000fe40000011404 */
[----:B------:R-:W-:Y:S01]  /*0d50*/  LOP3.LUT R6, R6, 0x7ffffffc, RZ, 0xc0, !PT ;  /* 0x7ffffffc06067812 */ /* 0x000fe200078ec0ff */
[----:B------:R-:W-:Y:S02]  /*0d60*/  IMAD.IADD R11, R10, 0x1, -R11 ;  /* 0x000000010a0b7824 */ /* 0x000fe400078e0a0b */
[----:B------:R-:W-:Y:S01]  /*0d70*/  IMAD R15, R217, 0x100, R10 ;  /* 0x00000100d90f7824 */ /* 0x000fe200078e020a */
[----:B------:R-:W-:Y:S01]  /*0d80*/  IADD3 R6, R5, -R6, RZ ;  /* 0x8000000605067210 */ /* 0x000fe20007ffe0ff */
[----:B------:R-:W-:Y:S01]  /*0d90*/  IMAD.IADD R14, R189, 0x1, -R14 ;  /* 0x00000001bd0e7824 */ /* 0x000fe200078e0a0e */
[CC--:B------:R-:W-:Y:S01]  /*0da0*/  LEA.HI R5, R3.reuse, R230.reuse, RZ, 0x2 ;  /* 0x000000e603057211 */ /* 0x0c0fe200078f10ff */
[----:B------:R-:W-:Y:S01]  /*0db0*/  IMAD R188, R4, 0x10, R7 ;  /* 0x0000001004bc7824 */ /* 0x000fe200078e0207 */
[----:B------:R-:W-:Y:S01]  /*0dc0*/  LEA.HI R4, R3, R230, RZ, 0x3 ;  /* 0x000000e603047211 */ /* 0x000fe200078f18ff */
[----:B------:R-:W-:-:S02]  /*0dd0*/  IMAD.IADD R12, R13, 0x1, -R12 ;  /* 0x000000010d0c7824 */ /* 0x000fc400078e0a0c */
[----:B------:R-:W-:Y:S01]  /*0de0*/  IMAD.SHL.U32 R10, R11, 0x40, RZ ;  /* 0x000000400b0a7824 */ /* 0x000fe200078e00ff */
[----:B------:R-:W-:Y:S01]  /*0df0*/  LEA R14, R14, R15, 0x4 ;  /* 0x0000000f0e0e7211 */ /* 0x000fe200078e20ff */
[----:B------:R-:W-:Y:S01]  /*0e00*/  IMAD.SHL.U32 R13, R12, 0x8, RZ ;  /* 0x000000080c0d7824 */ /* 0x000fe200078e00ff */
[----:B------:R-:W-:Y:S02]  /*0e10*/  LOP3.LUT R3, R4, 0x1ffffff8, RZ, 0xc0, !PT ;  /* 0x1ffffff804037812 */ /* 0x000fe400078ec0ff */
[----:B------:R-:W-:Y:S01]  /*0e20*/  SHF.R.S32.HI R19, RZ, 0x2, R5 ;  /* 0x00000002ff137819 */ /* 0x000fe20000011405 */
[----:B------:R-:W-:Y:S01]  /*0e30*/  IMAD.SHL.U32 R9, R9, 0x40, RZ ;  /* 0x0000004009097824 */ /* 0x000fe200078e00ff */
[----:B------:R-:W-:Y:S01]  /*0e40*/  LOP3.LUT R10, R10, 0x1c0, RZ, 0xc0, !PT ;  /* 0x000001c00a0a7812 */ /* 0x000fe200078ec0ff */
[----:B------:R-:W-:Y:S02]  /*0e50*/  IMAD.U32 R229, R14, 0x40, R13 ;  /* 0x000000400ee57824 */ /* 0x000fe400078e000d */
[----:B------:R-:W-:Y:S01]  /*0e60*/  IMAD.IADD R3, R230, 0x1, -R3 ;  /* 0x00000001e6037824 */ /* 0x000fe200078e0a03 */
[----:B------:R-:W-:Y:S01]  /*0e70*/  LOP3.LUT R13, R10, 0x8, R13, 0xf8, !PT ;  /* 0x000000080a0d7812 */ /* 0x000fe200078ef80d */
[----:B------:R-:W-:Y:S01]  /*0e80*/  VIADD R232, R19, 0x20 ;  /* 0x0000002013e87836 */ /* 0x000fe20000000000 */
[----:B------:R-:W-:-:S02]  /*0e90*/  SHF.R.U32.HI R10, RZ, 0x3, R10 ;  /* 0x00000003ff0a7819 */ /* 0x000fc4000001160a */
[----:B------:R-:W-:Y:S01]  /*0ea0*/  LOP3.LUT R8, R9, 0x7ffffe00, RZ, 0xc0, !PT ;  /* 0x7ffffe0009087812 */ /* 0x000fe200078ec0ff */
[----:B------:R-:W-:Y:S01]  /*0eb0*/  IMAD.SHL.U32 R187, R3, 0x8, RZ ;  /* 0x0000000803bb7824 */ /* 0x000fe200078e00ff */
[----:B------:R-:W-:Y:S02]  /*0ec0*/  SHF.R.S32.HI R192, RZ, 0x3, R4 ;  /* 0x00000003ffc07819 */ /* 0x000fe40000011404 */
[----:B------:R-:W-:Y:S02]  /*0ed0*/  LOP3.LUT R215, R5, 0xfffffffc, RZ, 0xc0, !PT ;  /* 0xfffffffc05d77812 */ /* 0x000fe400078ec0ff */
[----:B------:R-:W-:Y:S02]  /*0ee0*/  SHF.R.S32.HI R4, RZ, 0x1f, R5 ;  /* 0x0000001fff047819 */ /* 0x000fe40000011405 */
[----:B------:R-:W-:Y:S01]  /*0ef0*/  SHF.R.S32.HI R3, RZ, 0x1f, R232 ;  /* 0x0000001fff037819 */ /* 0x000fe200000114e8 */
[----:B------:R-:W-:Y:S01]  /*0f00*/  IMAD R8, R189, 0x400, R8 ;  /* 0x00000400bd087824 */ /* 0x000fe200078e0208 */
[----:B------:R-:W-:Y:S01]  /*0f10*/  LOP3.LUT R13, R13, R10, RZ, 0x3c, !PT ;  /* 0x0000000a0d0d7212 */ /* 0x000fe200078e3cff */
[----:B------:R-:W-:Y:S01]  /*0f20*/  IMAD.IADD R215, R230, 0x1, -R215 ;  /* 0x00000001e6d77824 */ /* 0x000fe200078e0ad7 */
[----:B------:R-:W-:Y:S01]  /*0f30*/  LEA.HI R4, R4, R19, RZ, 0x3 ;  /* 0x0000001304047211 */ /* 0x000fe200078f18ff */
[----:B------:R-:W-:Y:S01]  /*0f40*/  IMAD.SHL.U32 R220, R232, 0x40, RZ ;  /* 0x00000040e8dc7824 */ /* 0x000fe200078e00ff */
[----:B------:R-:W-:Y:S01]  /*0f50*/  LEA.HI R3, R3, R232, RZ, 0x3 ;  /* 0x000000e803037211 */ /* 0x000fe200078f18ff */
[----:B------:R-:W-:Y:S01]  /*0f60*/  IMAD.IADD R13, R8, 0x1, R13 ;  /* 0x00000001080d7824 */ /* 0x000fe200078e020d */
[----:B------:R-:W-:-:S02]  /*0f70*/  R2P PR, R11, 0x6 ;  /* 0x000000060b007804 */ /* 0x000fc40000000000 */
[----:B------:R-:W-:Y:S01]  /*0f80*/  LOP3.LUT R4, R4, 0xfffffff8, RZ, 0xc0, !PT ;  /* 0xfffffff804047812 */ /* 0x000fe200078ec0ff */
[----:B------:R-:W-:Y:S01]  /*0f90*/  IMAD.SHL.U32 R3, R3, 0x40, RZ ;  /* 0x0000004003037824 */ /* 0x000fe200078e00ff */
[----:B------:R-:W-:Y:S01]  /*0fa0*/  LEA.HI R0, R0, R217, RZ, 0x1 ;  /* 0x000000d900007211 */ /* 0x000fe200078f08ff */
[----:B------:R-:W-:Y:S01]  /*0fb0*/  IMAD R194, R13, 0x2, R2 ;  /* 0x000000020dc27824 */ /* 0x000fe200078e0202 */
[----:B------:R-:W-:Y:S01]  /*0fc0*/  LOP3.LUT R220, R220, 0x1c0, RZ, 0xc0, !PT ;  /* 0x000001c0dcdc7812 */ /* 0x000fe200078ec0ff */
[----:B------:R-:W-:Y:S01]  /*0fd0*/  IMAD.MOV.U32 R196, RZ, RZ, 0x40 ;  /* 0x00000040ffc47424 */ /* 0x000fe200078e00ff */
[----:B------:R-:W-:Y:S01]  /*0fe0*/  LOP3.LUT R0, R0, 0xfffffe, RZ, 0xc0, !PT ;  /* 0x00fffffe00007812 */ /* 0x000fe200078ec0ff */
[----:B------:R-:W-:Y:S01]  /*0ff0*/  IMAD.IADD R186, R19, 0x1, -R4 ;  /* 0x0000000113ba7824 */ /* 0x000fe200078e0a04 */
[----:B------:R-:W-:Y:S01]  /*1000*/  SHF.R.U32.HI R231, RZ, 0x3, R220 ;  /* 0x00000003ffe77819 */ /* 0x000fe200000116dc */
[----:B------:R-:W-:Y:S01]  /*1010*/  VIADD R208, R194, 0x36400 ;  /* 0x00036400c2d07836 */ /* 0x000fe20000000000 */
[----:B------:R-:W-:-:S02]  /*1020*/  LOP3.LUT R221, R3, 0xfffffe00, RZ, 0xc0, !PT ;  /* 0xfffffe0003dd7812 */ /* 0x000fc400078ec0ff */
[----:B------:R-:W-:Y:S01]  /*1030*/  IADD3 R195, R194, 0x36420, RZ ;  /* 0x00036420c2c37810 */ /* 0x000fe20007ffe0ff */
[----:B------:R-:W-:Y:S01]  /*1040*/  @P1 VIADD R195, R208, 0xffffffe0 ;  /* 0xffffffe0d0c31836 */ /* 0x000fe20000000000 */
[----:B------:R-:W-:Y:S01]  /*1050*/  SEL R196, R196, 0xffffffc0, !P2 ;  /* 0xffffffc0c4c47807 */ /* 0x000fe20005000000 */
[----:B------:R-:W-:Y:S01]  /*1060*/  IMAD.IADD R0, R217, 0x1, -R0 ;  /* 0x00000001d9007824 */ /* 0x000fe200078e0a00 */
[----:B------:R-:W-:Y:S01]  /*1070*/  CS2R R22, SRZ ;  /* 0x0000000000167805 */ /* 0x000fe2000001ff00 */
[----:B------:R-:W-:Y:S01]  /*1080*/  IMAD.MOV.U32 R184, RZ, RZ, RZ ;  /* 0x000000ffffb87224 */ /* 0x000fe200078e00ff */
[----:B------:R-:W-:Y:S01]  /*1090*/  MOV R213, RZ ;  /* 0x000000ff00d57202 */ /* 0x000fe20000000f00 */
[----:B------:R-:W-:Y:S01]  /*10a0*/  IMAD.IADD R208, R208, 0x1, R196 ;  /* 0x00000001d0d07824 */ /* 0x000fe200078e02c4 */
[----:B------:R-:W-:Y:S01]  /*10b0*/  SHF.R.S32.HI R219, RZ, 0x1f, R19 ;  /* 0x0000001fffdb7819 */ /* 0x000fe20000011413 */
[----:B------:R-:W-:Y:S01]  /*10c0*/  IMAD.MOV.U32 R18, RZ, RZ, RZ ;  /* 0x000000ffff127224 */ /* 0x000fe200078e00ff */
[----:B------:R-:W-:Y:S01]  /*10d0*/  IADD3 R196, R196, R195, RZ ;  /* 0x000000c3c4c47210 */ /* 0x000fe20007ffe0ff */
[----:B------:R-:W-:-:S02]  /*10e0*/  IMAD.SHL.U32 R191, R0, 0x100, RZ ;  /* 0x0000010000bf7824 */ /* 0x000fc400078e00ff */
[----:B------:R-:W-:Y:S01]  /*10f0*/  IMAD.SHL.U32 R190, R6, 0x2, RZ ;  /* 0x0000000206be7824 */ /* 0x000fe200078e00ff */
[----:B--2---:R-:W-:Y:S02]  /*1100*/  LOP3.LUT R185, R16, 0x1, RZ, 0xfc, !PT ;  /* 0x0000000110b97812 */ /* 0x004fe400078efcff */
[----:B------:R-:W-:-:S04]  /*1110*/  SHF.L.U32 R16, R215, 0x3, RZ ;  /* 0x00000003d7107819 */ /* 0x000fc800000006ff */
[----:B------:R-:W-:-:S04]  /*1120*/  LOP3.LUT R4, R220, 0x38, R16, 0xf8, !PT ;  /* 0x00000038dc047812 */ /* 0x000fc800078ef810 */
[----:B------:R-:W-:-:S05]  /*1130*/  LOP3.LUT R3, R221, R4, R231, 0xf6, !PT ;  /* 0x00000004dd037212 */ /* 0x000fca00078ef6e7 */
[----:B------:R-:W-:-:S07]  /*1140*/  IMAD R218, R3, 0x2, R2 ;  /* 0x0000000203da7824 */ /* 0x000fce00078e0202 */
.L_x_1075:
        /* <DEDUP_REMOVED lines=8> */
[----:B------:R-:W-:Y:S01]  /*11d0*/  ISETP.NE.U32.AND P1, PT, RZ, UR8, PT ;  /* 0x00000008ff007c0c */ /* 0x000fe2000bf25070 */
[----:B------:R-:W-:Y:S01]  /*11e0*/  IMAD.MOV.U32 R33, RZ, RZ, RZ ;  /* 0x000000ffff217224 */ /* 0x000fe200078e00ff */
[----:B------:R-:W-:Y:S02]  /*11f0*/  ISETP.NE.AND.EX P2, PT, RZ, UR5, PT, P2 ;  /* 0x00000005ff007c0c */ /* 0x000fe4000bf45320 */
[----:B------:R-:W-:Y:S02]  /*1200*/  ISETP.NE.AND.EX P1, PT, RZ, UR9, PT, P1 ;  /* 0x00000009ff007c0c */ /* 0x000fe4000bf25310 */
[----:B------:R-:W-:-:S04]  /*1210*/  ISETP.NE.U32.AND P0, PT, RZ, UR6, PT ;  /* 0x00000006ff007c0c */ /* 0x000fc8000bf05070 */
        /* <DEDUP_REMOVED lines=39> */
.L_x_959:
[----:B------:R-:W-:Y:S02]  /*1490*/  IMAD.U32 R24, RZ, RZ, UR5 ;  /* 0x00000005ff187e24 */ /* 0x000fe4000f8e00ff */
[----:B------:R-:W-:Y:S01]  /*14a0*/  IMAD.U32 R28, RZ, RZ, UR4 ;  /* 0x00000004ff1c7e24 */ /* 0x000fe2000f8e00ff */
[----:B------:R-:W-:Y:S06]  /*14b0*/  @!P2 BRA `(.L_x_960) ;  /* 0x000000000010a947 */ /* 0x000fec0003800000 */
[----:B------:R-:W-:-:S04]  /*14c0*/  IADD3 R4, P0, R210, UR8, RZ ;  /* 0x00000008d2047c10 */ /* 0x000fc8000ff1e0ff */
[----:B------:R-:W-:-:S05]  /*14d0*/  IADD3.X R5, R211, UR9, RZ, P0, !PT ;  /* 0x00000009d3057c10 */ /* 0x000fca00087fe4ff */
[----:B------:R0:W5:Y:S01]  /*14e0*/  LDG.E R28, desc[UR54][R4.64] ;  /* 0x00000036041c7981 */ /* 0x000162000c1e1900 */
[----:B------:R-:W-:Y:S05]  /*14f0*/  BRA `(.L_x_961) ;  /* 0x0000000000107947 */ /* 0x000fea0003800000 */
.L_x_960:
[----:B------:R-:W-:Y:S05]  /*1500*/  @!P0 BRA `(.L_x_961) ;  /* 0x00000000000c8947 */ /* 0x000fea0003800000 */
[----:B------:R-:W2:Y:S04]  /*1510*/  LDG.E R5, desc[UR54][R8.64] ;  /* 0x0000003608057981 */ /* 0x000ea8000c1e1900 */
[----:B------:R-:W2:Y:S02]  /*1520*/  LDG.E R28, desc[UR54][R8.64+0x4] ;  /* 0x00000436081c7981 */ /* 0x000ea4000c1e1900 */
[----:B--2---:R-:W-:-:S07]  /*1530*/  IMAD.IADD R28, R28, 0x1, -R5 ;  /* 0x000000011c1c7824 */ /* 0x004fce00078e0a05 */
.L_x_961:
        /* <DEDUP_REMOVED lines=8> */
[----:B------:R-:W-:Y:S02]  /*15c0*/  ISETP.NE.U32.AND P1, PT, RZ, UR4, PT ;  /* 0x00000004ff007c0c */ /* 0x000fe4000bf25070 */
[----:B-----5:R-:W-:Y:S02]  /*15d0*/  MOV R27, R28 ;  /* 0x0000001c001b7202 */ /* 0x020fe40000000f00 */
[----:B------:R-:W-:-:S13]  /*15e0*/  ISETP.NE.AND.EX P1, PT, RZ, UR5, PT, P1 ;  /* 0x00000005ff007c0c */ /* 0x000fda000bf25310 */
[----:B------:R-:W-:-:S04]  /*15f0*/  @P1 IADD3 R6, P2, R210, UR4, RZ ;  /* 0x00000004d2061c10 */ /* 0x000fc8000ff5e0ff */
[----:B------:R-:W-:-:S05]  /*1600*/  @P1 IADD3.X R7, R211, UR5, RZ, P2, !PT ;  /* 0x00000005d3071c10 */ /* 0x000fca00097fe4ff */
[----:B------:R0:W5:Y:S01]  /*1610*/  @P1 LDG.E R27, desc[UR54][R6.64] ;  /* 0x00000036061b1981 */ /* 0x000162000c1e1900 */
[----:B------:R-:W-:Y:S01]  /*1620*/  IMAD.IADD R11, R28, 0x1, -R3 ;  /* 0x000000011c0b7824 */ /* 0x000fe200078e0a03 */
[----:B------:R-:W-:-:S03]  /*1630*/  PLOP3.LUT P3, PT, PT, PT, PT, 0x80, 0x0 ;  /* 0x000000000000781c */ /* 0x000fc60003f6f070 */
[----:B------:R-:W-:-:S05]  /*1640*/  IMAD.MOV R31, RZ, RZ, -R11 ;  /* 0x000000ffff1f7224 */ /* 0x000fca00078e0a0b */
[----:B------:R-:W-:Y:S01]  /*1650*/  VIMNMX R31, RZ, R31, !PT ;  /* 0x0000001fff1f7248 */ /* 0x000fe20007fe0100 */
[----:B--2---:R-:W-:-:S04]  /*1660*/  @P0 IMAD.IADD R24, R9, 0x1, -R0 ;  /* 0x0000000109180824 */ /* 0x004fc800078e0a00 */
        /* <DEDUP_REMOVED lines=36> */
.L_x_964:
[----:B------:R-:W-:Y:S05]  /*18b0*/  BSYNC B6 ;  /* 0x0000000000067941 */ /* 0x000fea0003800000 */
.L_x_963:
        /* <DEDUP_REMOVED lines=20> */
.L_x_966:
[----:B------:R-:W-:Y:S05]  /*1a00*/  BSYNC B6 ;  /* 0x0000000000067941 */ /* 0x000fea0003800000 */
.L_x_965:
        /* <DEDUP_REMOVED lines=49> */
[----:B------:R-:W-:Y:S02]  /*1d20*/  VIADD R60, R49, 0x8 ;  /* 0x00000008313c7836 */ /* 0x000fe40000000000 */
[----:B--2---:R-:W-:-:S04]  /*1d30*/  @P0 IMAD.HI.U32 R0, R26, R7, RZ ;  /* 0x000000071a000227 */ /* 0x004fc800078e00ff */
[----:B------:R-:W-:Y:S01]  /*1d40*/  IMAD.X R49, R219, 0x1, R12, P2 ;  /* 0x00000001db317824 */ /* 0x000fe200010e060c */
[----:B---3--:R-:W-:Y:S02]  /*1d50*/  @P0 SHF.R.U32.HI R26, RZ, R9, R0 ;  /* 0x00000009ff1a0219 */ /* 0x008fe40000011600 */
[----:B------:R-:W-:Y:S02]  /*1d60*/  ISETP.NE.U32.AND P0, PT, RZ, UR6, PT ;  /* 0x00000006ff007c0c */ /* 0x000fe4000bf05070 */
[----:B------:R-:W-:Y:S01]  /*1d70*/  SHF.R.S32.HI R0, RZ, 0x1f, R26 ;  /* 0x0000001fff007819 */ /* 0x000fe2000001141a */
[----:B------:R-:W-:Y:S01]  /*1d80*/  IMAD.WIDE.U32 R4, R26, UR4, R4 ;  /* 0x000000041a047c25 */ /* 0x000fe2000f8e0004 */
[----:B------:R-:W-:Y:S01]  /*1d90*/  ISETP.NE.AND.EX P0, PT, RZ, UR7, PT, P0 ;  /* 0x00000007ff007c0c */ /* 0x000fe2000bf05300 */
[----:B------:R-:W-:Y:S02]  /*1da0*/  ULDC.64 UR6, c[0x0][0x320] ;  /* 0x0000c80000067ab9 */ /* 0x000fe40000000a00 */
[----:B------:R-:W-:-:S02]  /*1db0*/  IMAD R7, R0, UR6, RZ ;  /* 0x0000000600077c24 */ /* 0x000fc4000f8e02ff */
[----:B------:R-:W-:Y:S02]  /*1dc0*/  IMAD R3, R0, UR4, RZ ;  /* 0x0000000400037c24 */ /* 0x000fe4000f8e02ff */
        /* <DEDUP_REMOVED lines=12> */
[----:B------:R-:W-:Y:S01]  /*1e90*/  IMAD R3, R9, UR5, R8 ;  /* 0x0000000509037c24 */ /* 0x000fe2000f8e0208 */
        /* <DEDUP_REMOVED lines=15> */
[----:B------:R-:W-:-:S04]  /*1f90*/  IMAD.WIDE.U32 R4, R19, R32, R42 ;  /* 0x0000002013047225 */ /* 0x000fc800078e002a */
[----:B------:R-:W-:Y:S02]  /*1fa0*/  IMAD.IADD R9, R15, 0x1, R9 ;  /* 0x000000010f097824 */ /* 0x000fe400078e0209 */
[----:B------:R-:W-:Y:S01]  /*1fb0*/  IMAD.IADD R5, R5, 0x1, R15 ;  /* 0x0000000105057824 */ /* 0x000fe200078e020f */
[----:B-----5:R-:W-:Y:S01]  /*1fc0*/  SHF.R.S32.HI R15, RZ, 0x1f, R27 ;  /* 0x0000001fff0f7819 */ /* 0x020fe2000001141b */
[-C--:B------:R-:W-:Y:S02]  /*1fd0*/  IMAD R6, R219, R46.reuse, RZ ;  /* 0x0000002edb067224 */ /* 0x080fe400078e02ff */
[----:B------:R-:W-:-:S04]  /*1fe0*/  IMAD.WIDE.U32 R10, R19, R46, R16 ;  /* 0x0000002e130a7225 */ /* 0x000fc800078e0010 */
[----:B------:R-:W-:Y:S02]  /*1ff0*/  IMAD R21, R19, R47, R6 ;  /* 0x0000002f13157224 */ /* 0x000fe400078e0206 */
[----:B------:R-:W-:Y:S02]  /*2000*/  IMAD R14, R15, R32, RZ ;  /* 0x000000200f0e7224 */ /* 0x000fe400078e02ff */
[----:B------:R-:W-:Y:S01]  /*2010*/  IMAD.WIDE.U32 R6, R19, R46, R42 ;  /* 0x0000002e13067225 */ /* 0x000fe200078e002a */
[----:B------:R-:W-:-:S03]  /*2020*/  IADD3 R11, R21, R11, RZ ;  /* 0x0000000b150b7210 */ /* 0x000fc60007ffe0ff */
        /* <DEDUP_REMOVED lines=20> */
.L_x_996:
[----:B------:R-:W-:Y:S01]  /*2170*/  IADD3 R51, R51, -0x1, RZ ;  /* 0xffffffff33337810 */ /* 0x000fe20007ffe0ff */
[----:B--2---:R-:W-:Y:S01]  /*2180*/  IMAD.SHL.U32 R32, R22, 0x1000, RZ ;  /* 0x0000100016207824 */ /* 0x004fe200078e00ff */
[----:B------:R-:W-:Y:S01]  /*2190*/  ISETP.GE.AND P3, PT, R63, 0x1, PT ;  /* 0x000000013f00780c */ /* 0x000fe20003f66270 */
[----:B------:R-:W-:Y:S05]  /*21a0*/  YIELD ;  /* 0x0000000000007946 */ /* 0x000fea0003800000 */
[----:B------:R-:W-:Y:S01]  /*21b0*/  SHF.R.S32.HI R76, RZ, 0x1f, R51 ;  /* 0x0000001fff4c7819 */ /* 0x000fe20000011433 */
[-C--:B-1----:R-:W-:Y:S01]  /*21c0*/  IMAD R4, R52, R51.reuse, RZ ;  /* 0x0000003334047224 */ /* 0x082fe200078e02ff */
[----:B------:R-:W-:Y:S01]  /*21d0*/  BSSY B0, `(.L_x_967) ;  /* 0x0000175000007945 */ /* 0x000fe20003800000 */
[----:B---3--:R-:W-:-:S04]  /*21e0*/  IMAD.WIDE.U32 R14, R53, R51, RZ ;  /* 0x00000033350e7225 */ /* 0x008fc800078e00ff */
[----:B------:R-:W-:Y:S01]  /*21f0*/  IMAD R5, R76, R53, R4 ;  /* 0x000000354c057224 */ /* 0x000fe200078e0204 */
[----:B------:R-:W-:-:S03]  /*2200*/  IADD3 R4, P2, R3, R14, RZ ;  /* 0x0000000e03047210 */ /* 0x000fc60007f5e0ff */
[----:B------:R-:W-:Y:S01]  /*2210*/  IMAD.IADD R79, R15, 0x1, R5 ;  /* 0x000000010f4f7824 */ /* 0x000fe200078e0205 */
[----:B--2---:R-:W-:Y:S01]  /*2220*/  LEA R12, P4, R4, R46, 0x1 ;  /* 0x0000002e040c7211 */ /* 0x004fe200078808ff */
[----:B------:R-:W-:Y:S02]  /*2230*/  IMAD.IADD R5, R67, 0x1, R32 ;  /* 0x0000000143057824 */ /* 0x000fe400078e0220 */
        /* <DEDUP_REMOVED lines=9> */
[----:B------:R-:W-:-:S05]  /*22d0*/  IMAD R7, R76, R55, R6 ;  /* 0x000000374c077224 */ /* 0x000fca00078e0206 */
[----:B------:R-:W-:-:S03]  /*22e0*/  IADD3 R59, R5, R7, RZ ;  /* 0x00000007053b7210 */ /* 0x000fc60007ffe0ff */
        /* <DEDUP_REMOVED lines=16> */
[----:B------:R-:W-:-:S04]  /*23f0*/  IMAD.WIDE.U32 R4, R51, R57, R72 ;  /* 0x0000003933047225 */ /* 0x000fc800078e0048 */
[----:B------:R-:W-:Y:S01]  /*2400*/  IMAD.X R10, R59, 0x1, R68, P3 ;  /* 0x000000013b0a7824 */ /* 0x000fe200018e0644 */
[----:B------:R-:W-:Y:S01]  /*2410*/  LEA R6, P3, R7, UR4, 0x1 ;  /* 0x0000000407067c11 */ /* 0x000fe2000f8608ff */
[----:B------:R-:W-:Y:S01]  /*2420*/  IMAD.IADD R5, R5, 0x1, R9 ;  /* 0x0000000105057824 */ /* 0x000fe200078e0209 */
[----:B------:R-:W-:Y:S01]  /*2430*/  LEA R78, P5, R4, UR6, 0x1 ;  /* 0x00000006044e7c11 */ /* 0x000fe2000f8a08ff */
[----:B------:R-:W-:Y:S01]  /*2440*/  VIADD R8, R42, 0x10 ;  /* 0x000000102a087836 */ /* 0x000fe20000000000 */
[----:B------:R-:W-:Y:S02]  /*2450*/  LEA.HI.X R7, R7, UR5, R10, 0x1, P3 ;  /* 0x0000000507077c11 */ /* 0x000fe400098f0c0a */
[----:B------:R-:W-:Y:S02]  /*2460*/  CS2R R10, SRZ ;  /* 0x00000000000a7805 */ /* 0x000fe4000001ff00 */
[----:B------:R-:W-:Y:S02]  /*2470*/  LEA.HI.X R79, R4, UR7, R5, 0x1, P5 ;  /* 0x00000007044f7c11 */ /* 0x000fe4000a8f0c05 */
[----:B------:R-:W-:-:S02]  /*2480*/  ISETP.GE.AND P3, PT, R42, R63, PT ;  /* 0x0000003f2a00720c */ /* 0x000fc40003f66270 */
[----:B------:R-:W-:Y:S02]  /*2490*/  ISETP.GE.AND P5, PT, R8, R63, PT ;  /* 0x0000003f0800720c */ /* 0x000fe40003fa6270 */
[----:B------:R-:W-:-:S09]  /*24a0*/  CS2R R8, SRZ ;  /* 0x0000000000087805 */ /* 0x000fd2000001ff00 */
[----:B------:R0:W5:Y:S04]  /*24b0*/  @!P3 LDG.E.64 R34, desc[UR54][R6.64] ;  /* 0x000000360622b981 */ /* 0x000168000c1e1b00 */
[----:B------:R0:W5:Y:S04]  /*24c0*/  @!P5 LDG.E.64 R8, desc[UR54][R6.64+0x20] ;  /* 0x000020360608d981 */ /* 0x000168000c1e1b00 */
[----:B------:R0:W5:Y:S04]  /*24d0*/  @!P3 LDG.E.64 R14, desc[UR54][R78.64] ;  /* 0x000000364e0eb981 */ /* 0x000168000c1e1b00 */
[----:B------:R0:W5:Y:S02]  /*24e0*/  @!P5 LDG.E.64 R10, desc[UR54][R78.64+0x20] ;  /* 0x000020364e0ad981 */ /* 0x000164000c1e1b00 */
.L_x_971:
[----:B------:R-:W-:Y:S05]  /*24f0*/  BSYNC B1 ;  /* 0x0000000000017941 */ /* 0x000fea0003800000 */
.L_x_970:
[----:B------:R-:W-:Y:S01]  /*2500*/  ISETP.NE.AND P3, PT, R185, 0x3, PT ;  /* 0x00000003b900780c */ /* 0x000fe20003f65270 */
[----:B-----5:R-:W-:Y:S01]  /*2510*/  IMAD.MOV.U32 R4, RZ, RZ, R8 ;  /* 0x000000ffff047224 */ /* 0x020fe200078e0008 */
[----:B------:R-:W-:Y:S01]  /*2520*/  MOV R5, R9 ;  /* 0x0000000900057202 */ /* 0x000fe20000000f00 */
[----:B0-----:R-:W-:Y:S02]  /*2530*/  IMAD.MOV.U32 R6, RZ, RZ, R34 ;  /* 0x000000ffff067224 */ /* 0x001fe400078e0022 */
[----:B------:R-:W-:Y:S01]  /*2540*/  IMAD.MOV.U32 R7, RZ, RZ, R35 ;  /* 0x000000ffff077224 */ /* 0x000fe200078e0023 */
[----:B------:R-:W-:Y:S01]  /*2550*/  PRMT R84, R4, 0x5410, R5 ;  /* 0x0000541004547816 */ /* 0x000fe20000000005 */
[----:B------:R-:W-:Y:S02]  /*2560*/  IMAD.MOV.U32 R4, RZ, RZ, R10 ;  /* 0x000000ffff047224 */ /* 0x000fe400078e000a */
[----:B------:R-:W-:Y:S01]  /*2570*/  IMAD.MOV.U32 R5, RZ, RZ, R11 ;  /* 0x000000ffff057224 */ /* 0x000fe200078e000b */
[----:B------:R-:W-:Y:S01]  /*2580*/  PRMT R79, R6, 0x5410, R7 ;  /* 0x00005410064f7816 */ /* 0x000fe20000000007 */
[----:B------:R-:W-:Y:S01]  /*2590*/  IMAD.MOV.U32 R6, RZ, RZ, R14 ;  /* 0x000000ffff067224 */ /* 0x000fe200078e000e */
[----:B------:R-:W-:-:S02]  /*25a0*/  MOV R7, R15 ;  /* 0x0000000f00077202 */ /* 0x000fc40000000f00 */
[----:B------:R-:W-:Y:S02]  /*25b0*/  PRMT R85, R4, 0x5410, R5 ;  /* 0x0000541004557816 */ /* 0x000fe40000000005 */
[----:B------:R-:W-:Y:S01]  /*25c0*/  PRMT R86, R6, 0x5410, R7 ;  /* 0x0000541006567816 */ /* 0x000fe20000000007 */
[----:B------:R-:W-:Y:S06]  /*25d0*/  @!P3 BRA `(.L_x_972) ;  /* 0x000000000004b947 */ /* 0x000fec0003800000 */
[----:B------:R-:W-:Y:S01]  /*25e0*/  BPT.TRAP 0x1 ;  /* 0x000000040000795c */ /* 0x000fe20000300000 */
.L_x_972:
[----:B------:R-:W-:Y:S01]  /*25f0*/  IMAD R72, R22, 0x8, R2 ;  /* 0x0000000816487824 */ /* 0x000fe200078e0202 */
[----:B------:R-:W-:Y:S01]  /*2600*/  SHF.L.U32 R59, R184, 0x1f, RZ ;  /* 0x0000001fb83b7819 */ /* 0x000fe200000006ff */
[----:B------:R-:W-:Y:S03]  /*2610*/  BSSY B1, `(.L_x_973) ;  /* 0x0000003000017945 */ /* 0x000fe60003800000 */
[----:B------:R-:W0:Y:S02]  /*2620*/  SYNCS.PHASECHK.TRANS64.TRYWAIT P5, [R72+URZ+0x38890], R59 ;  /* 0x0388903b480075a7 */ /* 0x000e2400080a017f */
[----:B0-----:R-:W-:Y:S05]  /*2630*/  @!P5 BRA `(.L_x_974) ;  /* 0x0000015000c8d947 */ /* 0x001fea0003800000 */
.L_x_1175:
[----:B------:R-:W-:Y:S05]  /*2640*/  BSYNC B1 ;  /* 0x0000000000017941 */ /* 0x000fea0003800000 */
.L_x_973:
        /* <DEDUP_REMOVED lines=10> */
[----:B--2---:R-:W-:Y:S01]  /*26f0*/  IMAD.MOV.U32 R14, RZ, RZ, R6 ;  /* 0x000000ffff0e7224 */ /* 0x004fe200078e0006 */
[----:B------:R-:W-:Y:S01]  /*2700*/  SHF.R.U32.HI R76, RZ, 0x10, R15 ;  /* 0x00000010ff4c7819 */ /* 0x000fe2000001160f */
[----:B------:R-:W-:Y:S02]  /*2710*/  HADD2.F32 R6, -RZ, R5.H1_H1 ;  /* 0x30000005ff067230 */ /* 0x000fe40000004100 */
[----:B------:R-:W-:Y:S02]  /*2720*/  HADD2.F32 R35, -RZ, R35.H0_H0 ;  /* 0x20000023ff237230 */ /* 0x000fe40000004100 */
[----:B------:R-:W-:-:S02]  /*2730*/  HADD2.F32 R5, -RZ, R5.H0_H0 ;  /* 0x20000005ff057230 */ /* 0x000fc40000004100 */
[----:B------:R-:W-:Y:S02]  /*2740*/  HADD2.F32 R33, -RZ, R33.H0_H0 ;  /* 0x20000021ff217230 */ /* 0x000fe40000004100 */
[CC--:B------:R-:W-:Y:S01]  /*2750*/  FMUL.FTZ R78, R6.reuse, R35.reuse ;  /* 0x00000023064e7220 */ /* 0x0c0fe20000410000 */
[----:B------:R-:W-:Y:S02]  /*2760*/  HADD2.F32 R76, -RZ, R76.H0_H0 ;  /* 0x2000004cff4c7230 */ /* 0x000fe40000004100 */
[C---:B------:R-:W-:Y:S01]  /*2770*/  FMUL.FTZ R35, R5.reuse, R35 ;  /* 0x0000002305237220 */ /* 0x040fe20000410000 */
[--C-:B------:R-:W-:Y:S02]  /*2780*/  HADD2.F32 R15, -RZ, R7.reuse.H1_H1 ;  /* 0x30000007ff0f7230 */ /* 0x100fe40000004100 */
[-C--:B------:R-:W-:Y:S01]  /*2790*/  FFMA.FTZ R78, R5, R33.reuse, -R78 ;  /* 0x00000021054e7223 */ /* 0x080fe2000001084e */
[----:B------:R-:W-:Y:S02]  /*27a0*/  HADD2.F32 R7, -RZ, R7.H0_H0 ;  /* 0x20000007ff077230 */ /* 0x000fe40000004100 */
[----:B------:R-:W-:Y:S01]  /*27b0*/  FFMA.FTZ R81, R6, R33, R35 ;  /* 0x0000002106517223 */ /* 0x000fe20000010023 */
[----:B------:R-:W-:-:S02]  /*27c0*/  HADD2.F32 R34, -RZ, R34.H0_H0 ;  /* 0x20000022ff227230 */ /* 0x000fc40000004100 */
[-C--:B------:R-:W-:Y:S01]  /*27d0*/  FMUL.FTZ R80, R15, R76.reuse ;  /* 0x0000004c0f507220 */ /* 0x080fe20000410000 */
[----:B------:R-:W-:Y:S02]  /*27e0*/  HADD2.F32 R5, -RZ, R4.H1_H1 ;  /* 0x30000004ff057230 */ /* 0x000fe40000004100 */
[C---:B------:R-:W-:Y:S01]  /*27f0*/  FMUL.FTZ R76, R7.reuse, R76 ;  /* 0x0000004c074c7220 */ /* 0x040fe20000410000 */
[----:B------:R-:W-:Y:S02]  /*2800*/  HADD2.F32 R33, -RZ, R86.H0_H0 ;  /* 0x20000056ff217230 */ /* 0x000fe40000004100 */
[-C--:B------:R-:W-:Y:S01]  /*2810*/  FFMA.FTZ R80, R7, R34.reuse, -R80 ;  /* 0x0000002207507223 */ /* 0x080fe20000010850 */
[----:B------:R-:W-:Y:S02]  /*2820*/  HADD2.F32 R4, -RZ, R4.H0_H0 ;  /* 0x20000004ff047230 */ /* 0x000fe40000004100 */
[----:B------:R-:W-:Y:S01]  /*2830*/  FFMA.FTZ R83, R15, R34, R76 ;  /* 0x000000220f537223 */ /* 0x000fe2000001004c */
[----:B------:R-:W-:-:S02]  /*2840*/  HADD2.F32 R35, -RZ, R86.H1_H1 ;  /* 0x30000056ff237230 */ /* 0x000fc40000004100 */
[--C-:B------:R-:W-:Y:S02]  /*2850*/  HADD2.F32 R6, -RZ, R14.reuse.H1_H1 ;  /* 0x3000000eff067230 */ /* 0x100fe40000004100 */
[-C--:B------:R-:W-:Y:S01]  /*2860*/  FMUL.FTZ R34, R4, R33.reuse ;  /* 0x0000002104227220 */ /* 0x080fe20000410000 */
[----:B------:R-:W-:Y:S02]  /*2870*/  HADD2.F32 R14, -RZ, R14.H0_H0 ;  /* 0x2000000eff0e7230 */ /* 0x000fe40000004100 */
        /* <DEDUP_REMOVED lines=13> */
.L_x_979:
[----:B------:R-:W-:Y:S05]  /*2950*/  BSYNC B2 ;  /* 0x0000000000027941 */ /* 0x000fea0003800000 */
.L_x_978:
[----:B--2---:R1:W-:Y:S02]  /*2960*/  STG.E.128 desc[UR54][R12.64], R4 ;  /* 0x000000040c007986 */ /* 0x0043e4000c101d36 */
.L_x_977:
[----:B------:R-:W-:Y:S05]  /*2970*/  BSYNC B1 ;  /* 0x0000000000017941 */ /* 0x000fea0003800000 */
.L_x_976:
        /* <DEDUP_REMOVED lines=52> */
.L_x_981:
[----:B------:R-:W-:Y:S05]  /*2cc0*/  BSYNC B1 ;  /* 0x0000000000017941 */ /* 0x000fea0003800000 */
.L_x_980:
[----:B-1----:R1:W-:Y:S01]  /*2cd0*/  STG.E.128 desc[UR54][R12.64+0x40], R4 ;  /* 0x000040040c007986 */ /* 0x0023e2000c101d36 */
[----:B------:R-:W-:Y:S05]  /*2ce0*/  BRA `(.L_x_975) ;  /* 0x0000000c000c7947 */ /* 0x000fea0003800000 */
.L_x_969:
        /* <DEDUP_REMOVED lines=13> */
[----:B------:R-:W-:-:S03]  /*2dc0*/  CS2R R4, SRZ ;  /* 0x0000000000047805 */ /* 0x000fc6000001ff00 */
[----:B------:R-:W-:Y:S01]  /*2dd0*/  @!P3 IMAD.IADD R9, R11, 0x1, R9 ;  /* 0x000000010b09b824 */ /* 0x000fe200078e0209 */
        /* <DEDUP_REMOVED lines=26> */
.L_x_982:
[----:B------:R-:W-:Y:S01]  /*2f80*/  IMAD R72, R22, 0x8, R2 ;  /* 0x0000000816487824 */ /* 0x000fe200078e0202 */
[----:B------:R-:W-:Y:S01]  /*2f90*/  SHF.L.U32 R59, R184, 0x1f, RZ ;  /* 0x0000001fb83b7819 */ /* 0x000fe200000006ff */
[----:B------:R-:W-:Y:S03]  /*2fa0*/  BSSY B1, `(.L_x_983) ;  /* 0x0000003000017945 */ /* 0x000fe60003800000 */
[----:B------:R-:W0:Y:S02]  /*2fb0*/  SYNCS.PHASECHK.TRANS64.TRYWAIT P5, [R72+URZ+0x38890], R59 ;  /* 0x0388903b480075a7 */ /* 0x000e2400080a017f */
[----:B0-----:R-:W-:Y:S05]  /*2fc0*/  @!P5 BRA `(.L_x_984) ;  /* 0x000001480078d947 */ /* 0x001fea0003800000 */
.L_x_1176:
[----:B------:R-:W-:Y:S05]  /*2fd0*/  BSYNC B1 ;  /* 0x0000000000017941 */ /* 0x000fea0003800000 */
.L_x_983:
[----:B------:R-:W-:Y:S01]  /*2fe0*/  ISETP.GE.OR P5, PT, R19, R58, P0 ;  /* 0x0000003a1300720c */ /* 0x000fe200007a6670 */
        /* <DEDUP_REMOVED lines=8> */
[----:B------:R-:W-:Y:S01]  /*3070*/  IMAD.IADD R12, R62, 0x1, -R65 ;  /* 0x000000013e0c7824 */ /* 0x000fe200078e0a41 */
[----:B------:R-:W-:Y:S02]  /*3080*/  BSSY B1, `(.L_x_985) ;  /* 0x0000067000017945 */ /* 0x000fe40003800000 */
        /* <DEDUP_REMOVED lines=12> */
[----:B------:R-:W-:-:S03]  /*3150*/  IMAD.IADD R13, R70, 0x1, R32 ;  /* 0x00000001460d7824 */ /* 0x000fc600078e0220 */
[----:B------:R-:W-:Y:S01]  /*3160*/  LEA R15, R189, R12, 0x9 ;  /* 0x0000000cbd0f7211 */ /* 0x000fe200078e48ff */
[----:B------:R-:W-:-:S04]  /*3170*/  IMAD R13, R13, 0x2, R2 ;  /* 0x000000020d0d7824 */ /* 0x000fc800078e0202 */
[----:B------:R-:W-:-:S04]  /*3180*/  IMAD.IADD R15, R32, 0x1, R15 ;  /* 0x00000001200f7824 */ /* 0x000fc800078e020f */
        /* <DEDUP_REMOVED lines=86> */
.L_x_986:
[----:B------:R-:W-:Y:S05]  /*36f0*/  BSYNC B1 ;  /* 0x0000000000017941 */ /* 0x000fea0003800000 */
.L_x_985:
        /* <DEDUP_REMOVED lines=10> */
.L_x_968:
[----:B------:R-:W-:-:S13]  /*37a0*/  ISETP.NE.AND P3, PT, R185, 0x3, PT ;  /* 0x00000003b900780c */ /* 0x000fda0003f65270 */
[----:B------:R-:W-:Y:S05]  /*37b0*/  @!P3 BRA `(.L_x_987) ;  /* 0x000000000004b947 */ /* 0x000fea0003800000 */
[----:B------:R-:W-:Y:S01]  /*37c0*/  BPT.TRAP 0x1 ;  /* 0x000000040000795c */ /* 0x000fe20000300000 */
.L_x_987:
        /* <DEDUP_REMOVED lines=8> */
.L_x_1177:
[----:B------:R-:W-:Y:S05]  /*3850*/  BSYNC B1 ;  /* 0x0000000000017941 */ /* 0x000fea0003800000 */
.L_x_988:
[----:B------:R-:W-:Y:S05]  /*3860*/  @P4 BRA `(.L_x_975) ;  /* 0x00000000002c4947 */ /* 0x000fea0003800000 */
[----:B------:R-:W-:Y:S01]  /*3870*/  @!P1 LOP3.LUT P4, RZ, R186, 0x4, RZ, 0xc0, !PT ;  /* 0x00000004baff9812 */ /* 0x000fe2000788c0ff */
[----:B------:R-:W-:Y:S01]  /*3880*/  @!P1 VIADD R4, R67, 0x20 ;  /* 0x0000002043049836 */ /* 0x000fe20000000000 */
[----:B------:R-:W-:Y:S02]  /*3890*/  PLOP3.LUT P5, PT, PT, PT, PT, 0x8, 0x0 ;  /* 0x000000000000781c */ /* 0x000fe40003fae170 */
[----:B------:R-:W-:-:S13]  /*38a0*/  @!P1 PLOP3.LUT P5, PT, P4, PT, PT, 0x80, 0x0 ;  /* 0x000000000000981c */ /* 0x000fda00027af070 */
[----:B------:R-:W-:-:S04]  /*38b0*/  @P5 VIADD R4, R67, 0xffffffe0 ;  /* 0xffffffe043045836 */ /* 0x000fc80000000000 */
[----:B------:R-:W-:-:S04]  /*38c0*/  @!P1 IMAD.IADD R5, R32, 0x1, R4 ;  /* 0x0000000120059824 */ /* 0x000fc800078e0204 */
[----:B------:R-:W-:Y:S02]  /*38d0*/  @!P1 IMAD R8, R5, 0x2, R2 ;  /* 0x0000000205089824 */ /* 0x000fe400078e0202 */
[----:B------:R-:W1:Y:S04]  /*38e0*/  @!P0 LDS.128 R4, [R33+0x22400] ;  /* 0x0224000021048984 */ /* 0x000e680000000c00 */
[----:B------:R-:W2:Y:S04]  /*38f0*/  @!P1 LDS.128 R8, [R8+0x22400] ;  /* 0x0224000008089984 */ /* 0x000ea80000000c00 */
[----:B-1----:R1:W-:Y:S04]  /*3900*/  @!P0 STG.E.128 desc[UR54][R12.64], R4 ;  /* 0x000000040c008986 */ /* 0x0023e8000c101d36 */
[----:B--2---:R1:W-:Y:S02]  /*3910*/  @!P1 STG.E.128 desc[UR54][R12.64+0x40], R8 ;  /* 0x000040080c009986 */ /* 0x0043e4000c101d36 */
.L_x_975:
[----:B------:R-:W-:Y:S05]  /*3920*/  BSYNC B0 ;  /* 0x0000000000007941 */ /* 0x000fea0003800000 */
.L_x_967:
        /* <DEDUP_REMOVED lines=12> */
[----:B------:R-:W-:-:S04]  /*39f0*/  @!P4 IADD3 R4, R72, 0x388a0, RZ ;  /* 0x000388a04804c810 */ /* 0x000fc80007ffe0ff */
[----:B------:R-:W-:-:S04]  /*3a00*/  @!P4 PRMT R4, RZ, 0x654, R4 ;  /* 0x00000654ff04c816 */ /* 0x000fc80000000004 */
[----:B------:R1:W-:Y:S01]  /*3a10*/  @!P4 SYNCS.ARRIVE.TRANS64.RED.A1T0 RZ, [R4+URZ], RZ ;  /* 0x000000ff04ffc9a7 */ /* 0x0003e2000810043f */
[----:B------:R-:W-:Y:S05]  /*3a20*/  @!P3 BRA `(.L_x_991) ;  /* 0x000000000004b947 */ /* 0x000fea0003800000 */
[----:B------:R-:W-:Y:S01]  /*3a30*/  BPT.TRAP 0x1 ;  /* 0x000000040000795c */ /* 0x000fe20000300000 */
.L_x_991:
[----:B------:R-:W-:Y:S05]  /*3a40*/  BSYNC B0 ;  /* 0x0000000000007941 */ /* 0x000fea0003800000 */
.L_x_990:
[----:B------:R-:W4:Y:S01]  /*3a50*/  SYNCS.PHASECHK.TRANS64.TRYWAIT P5, [R72+URZ+0x388b0], R59 ;  /* 0x0388b03b480075a7 */ /* 0x000f2200080a017f */
[----:B------:R-:W-:Y:S01]  /*3a60*/  BSSY B0, `(.L_x_992) ;  /* 0x0000003000007945 */ /* 0x000fe20003800000 */
[----:B------:R-:W-:-:S03]  /*3a70*/  ISETP.GE.AND P3, PT, R19, R58, PT ;  /* 0x0000003a1300720c */ /* 0x000fc60003f66270 */
[----:B----4-:R-:W-:Y:S10]  /*3a80*/  @!P5 BRA `(.L_x_993) ;  /* 0x0000013c00f0d947 */ /* 0x010ff40003800000 */
.L_x_1178:
[----:B------:R-:W-:Y:S05]  /*3a90*/  BSYNC B0 ;  /* 0x0000000000007941 */ /* 0x000fea0003800000 */
.L_x_992:
[----:B------:R-:W-:Y:S04]  /*3aa0*/  BSSY B0, `(.L_x_994) ;  /* 0x0000051000007945 */ /* 0x000fe80003800000 */
[----:B------:R-:W-:Y:S05]  /*3ab0*/  @P3 BRA `(.L_x_995) ;  /* 0x00000004003c3947 */ /* 0x000fea0003800000 */
[----:B-1----:R-:W-:Y:S01]  /*3ac0*/  IMAD.WIDE R4, R51, 0x40, R48 ;  /* 0x0000004033047825 */ /* 0x002fe200078e0230 */
[----:B------:R-:W-:Y:S01]  /*3ad0*/  ULDC.64 UR4, c[0x0][0x318] ;  /* 0x0000c60000047ab9 */ /* 0x000fe20000000a00 */
[----:B------:R-:W-:Y:S02]  /*3ae0*/  LOP3.LUT P3, RZ, R186, 0x4, RZ, 0xc0, !PT ;  /* 0x00000004baff7812 */ /* 0x000fe4000786c0ff */
[----:B------:R-:W-:Y:S02]  /*3af0*/  IMAD R5, R5, UR4, RZ ;  /* 0x0000000405057c24 */ /* 0x000fe4000f8e02ff */
[----:B------:R-:W-:Y:S02]  /*3b00*/  IMAD.MOV.U32 R76, RZ, RZ, R40 ;  /* 0x000000ffff4c7224 */ /* 0x000fe400078e0028 */
[C---:B------:R-:W-:Y:S02]  /*3b10*/  IMAD R5, R4.reuse, UR5, R5 ;  /* 0x0000000504057c24 */ /* 0x040fe4000f8e0205 */
[----:B------:R-:W-:Y:S01]  /*3b20*/  IMAD.WIDE.U32 R6, R4, UR4, R76 ;  /* 0x0000000404067c25 */ /* 0x000fe2000f8e004c */
[----:B------:R-:W-:-:S03]  /*3b30*/  ULDC.64 UR4, c[0x0][0x308] ;  /* 0x0000c20000047ab9 */ /* 0x000fc60000000a00 */
[----:B------:R-:W-:Y:S01]  /*3b40*/  IMAD R9, R22, 0x8000, R67 ;  /* 0x0000800016097824 */ /* 0x000fe200078e0243 */
[----:B------:R-:W-:Y:S01]  /*3b50*/  LEA R58, P5, R6, UR4, 0x1 ;  /* 0x00000004063a7c11 */ /* 0x000fe2000f8a08ff */
[----:B------:R-:W-:Y:S01]  /*3b60*/  IMAD.IADD R5, R7, 0x1, R5 ;  /* 0x0000000107057824 */ /* 0x000fe200078e0205 */
[----:B------:R-:W-:Y:S01]  /*3b70*/  ULDC UR4, c[0x0][0x310] ;  /* 0x0000c40000047ab9 */ /* 0x000fe20000000800 */
[----:B------:R-:W-:Y:S02]  /*3b80*/  VIADD R4, R16, 0x40 ;  /* 0x0000004010047836 */ /* 0x000fe40000000000 */
        /* <DEDUP_REMOVED lines=9> */
[----:B------:R-:W-:Y:S02]  /*3c20*/  VIADD R78, R16, 0x140 ;  /* 0x00000140104e7836 */ /* 0x000fe40000000000 */
[----:B------:R-:W-:-:S06]  /*3c30*/  IMAD R79, R79, 0x2, R2 ;  /* 0x000000024f4f7824 */ /* 0x000fcc00078e0202 */
        /* <DEDUP_REMOVED lines=55> */
.L_x_995:
[----:B------:R-:W-:Y:S05]  /*3fb0*/  BSYNC B0 ;  /* 0x0000000000007941 */ /* 0x000fea0003800000 */
.L_x_994:
[----:B------:R-:W-:Y:S01]  /*3fc0*/  @!PT LDS RZ, [RZ] ;  /* 0x00000000fffff984 */ /* 0x000fe20000000800 */
[----:B------:R-:W-:Y:S01]  /*3fd0*/  @!PT LDS RZ, [RZ] ;  /* 0x00000000fffff984 */ /* 0x000fe20000000800 */
[----:B------:R-:W-:Y:S01]  /*3fe0*/  @!PT LDS RZ, [RZ] ;  /* 0x00000000fffff984 */ /* 0x000fe20000000800 */
[----:B------:R-:W-:Y:S01]  /*3ff0*/  @!PT LDS RZ, [RZ] ;  /* 0x00000000fffff984 */ /* 0x000fe20000000800 */
[----:B------:R5:W-:Y:S06]  /*4000*/  MEMBAR.ALL.CTA ;  /* 0x0000000000007992 */ /* 0x000bec0000008000 */
[----:B-----5:R-:W5:Y:S01]  /*4010*/  FENCE.VIEW.ASYNC.S ;  /* 0x00000000000073c6 */ /* 0x020f620000000000 */
[----:B0---4-:R-:W-:Y:S01]  /*4020*/  @!P4 VIADD R72, R72, 0x388c0 ;  /* 0x000388c04848c836 */ /* 0x011fe20000000000 */
[----:B-----5:R0:W-:Y:S04]  /*4030*/  BAR.SYNC.DEFER_BLOCKING R60, 0x80 ;  /* 0x0002003c0000751d */ /* 0x0201e80000010000 */
[----:B------:R-:W-:Y:S01]  /*4040*/  @!P4 PRMT R72, RZ, 0x654, R72 ;  /* 0x00000654ff48c816 */ /* 0x000fe20000000048 */
[----:B------:R-:W-:Y:S01]  /*4050*/  VIADD R22, R22, 0x1 ;  /* 0x0000000116167836 */ /* 0x000fe20000000000 */
[----:B------:R-:W-:-:S02]  /*4060*/  PLOP3.LUT P3, PT, PT, PT, PT, 0x8, 0x0 ;  /* 0x000000000000781c */ /* 0x000fc40003f6e170 */
[----:B------:R0:W-:Y:S02]  /*4070*/  @!P4 SYNCS.ARRIVE.TRANS64.RED.A1T0 RZ, [R72+URZ], RZ ;  /* 0x000000ff48ffc9a7 */ /* 0x0001e4000810043f */
[----:B------:R-:W-:-:S04]  /*4080*/  ISETP.NE.AND P4, PT, R22, 0x2, PT ;  /* 0x000000021600780c */ /* 0x000fc80003f85270 */
[----:B------:R-:W-:Y:S02]  /*4090*/  SEL R5, RZ, 0x1, P4 ;  /* 0x00000001ff057807 */ /* 0x000fe40002000000 */
[----:B------:R-:W-:Y:S02]  /*40a0*/  SEL R22, R22, RZ, P4 ;  /* 0x000000ff16167207 */ /* 0x000fe40002000000 */
[----:B------:R-:W-:Y:S01]  /*40b0*/  LOP3.LUT R184, R184, R5, RZ, 0x3c, !PT ;  /* 0x00000005b8b87212 */ /* 0x000fe200078e3cff */
[----:B0-----:R-:W-:Y:S06]  /*40c0*/  @P2 BRA `(.L_x_996) ;  /* 0xffffffe000282947 */ /* 0x001fec000383ffff */
.L_x_962:
[----:B-1----:R-:W4:Y:S01]  /*40d0*/  LDL R4, [R1+0x4] ;  /* 0x0000040001047983 */ /* 0x002f220000100800 */
        /* <DEDUP_REMOVED lines=33> */
[----:B------:R-:W-:Y:S02]  /*42f0*/  MOV R3, RZ ;  /* 0x000000ff00037202 */ /* 0x000fe40000000f00 */
        /* <DEDUP_REMOVED lines=8> */
[----:B---3--:R-:W-:Y:S02]  /*4380*/  CS2R R80, SRZ ;  /* 0x0000000000507805 */ /* 0x008fe4000001ff00 */
        /* <DEDUP_REMOVED lines=13> */
[----:B------:R-:W-:Y:S01]  /*4460*/  CS2R R46, SRZ ;  /* 0x00000000002e7805 */ /* 0x000fe2000001ff00 */
[----:B------:R-:W-:Y:S01]  /*4470*/  IMAD.MOV.U32 R169, RZ, RZ, RZ ;  /* 0x000000ffffa97224 */ /* 0x000fe200078e00ff */
[----:B--2---:R-:W-:Y:S02]  /*4480*/  CS2R R32, SRZ ;  /* 0x0000000000207805 */ /* 0x004fe4000001ff00 */
[----:B------:R-:W-:Y:S02]  /*4490*/  CS2R R174, SRZ ;  /* 0x0000000000ae7805 */ /* 0x000fe4000001ff00 */
[----:B------:R-:W-:Y:S02]  /*44a0*/  CS2R R38, SRZ ;  /* 0x0000000000267805 */ /* 0x000fe4000001ff00 */
[----:B------:R-:W-:Y:S01]  /*44b0*/  CS2R R176, SRZ ;  /* 0x0000000000b07805 */ /* 0x000fe2000001ff00 */
[----:B------:R-:W-:Y:S01]  /*44c0*/  IMAD.MOV.U32 R35, RZ, RZ, RZ ;  /* 0x000000ffff237224 */ /* 0x000fe200078e00ff */
[----:B------:R-:W-:Y:S01]  /*44d0*/  CS2R R28, SRZ ;  /* 0x00000000001c7805 */ /* 0x000fe2000001ff00 */
[----:B------:R-:W-:Y:S01]  /*44e0*/  IMAD.MOV.U32 R178, RZ, RZ, RZ ;  /* 0x000000ffffb27224 */ /* 0x000fe200078e00ff */
[----:B------:R-:W-:Y:S01]  /*44f0*/  MOV R7, RZ ;  /* 0x000000ff00077202 */ /* 0x000fe20000000f00 */
[----:B------:R-:W-:-:S02]  /*4500*/  IMAD.MOV.U32 R31, RZ, RZ, RZ ;  /* 0x000000ffff1f7224 */ /* 0x000fc400078e00ff */
[----:B------:R-:W-:Y:S02]  /*4510*/  IMAD.MOV.U32 R180, RZ, RZ, RZ ;  /* 0x000000ffffb47224 */ /* 0x000fe400078e00ff */
[----:B------:R-:W-:Y:S02]  /*4520*/  IMAD.MOV.U32 R0, RZ, RZ, RZ ;  /* 0x000000ffff007224 */ /* 0x000fe400078e00ff */
[----:B------:R-:W-:Y:S01]  /*4530*/  IMAD.MOV.U32 R5, RZ, RZ, RZ ;  /* 0x000000ffff057224 */ /* 0x000fe200078e00ff */
[----:B----4-:R-:W-:Y:S01]  /*4540*/  ISETP.NE.AND P0, PT, R4, 0x1, PT ;  /* 0x000000010400780c */ /* 0x010fe20003f05270 */
[----:B------:R-:W-:-:S12]  /*4550*/  @P3 BRA `(.L_x_998) ;  /* 0x0000000000083947 */ /* 0x000fd80003800000 */
[----:B------:R-:W0:Y:S02]  /*4560*/  FENCE.VIEW.ASYNC.G ;  /* 0x00000000000073c6 */ /* 0x000e240000000100 */
[----:B0-----:R-:W-:Y:S06]  /*4570*/  BAR.ARV 0xc, 0x120 ;  /* 0x0304800000007b1d */ /* 0x001fec0000002000 */
.L_x_998:
[----:B------:R-:W-:Y:S05]  /*4580*/  BSYNC B0 ;  /* 0x0000000000007941 */ /* 0x000fea0003800000 */
.L_x_997:
        /* <DEDUP_REMOVED lines=8> */
[----:B------:R-:W-:Y:S01]  /*4610*/  IMAD.MOV.U32 R5, RZ, RZ, 0x40000040 ;  /* 0x40000040ff057424 */ /* 0x000fe200078e00ff */
[----:B------:R-:W-:Y:S01]  /*4620*/  MOV R7, 0x40000040 ;  /* 0x4000004000077802 */ /* 0x000fe20000000f00 */
[----:B------:R-:W-:Y:S01]  /*4630*/  IMAD.MOV.U32 R11, RZ, RZ, 0x40000040 ;  /* 0x40000040ff0b7424 */ /* 0x000fe200078e00ff */
[----:B------:R-:W-:Y:S01]  /*4640*/  BAR.SYNC.DEFER_BLOCKING 0xe, 0x100 ;  /* 0x0384000000007b1d */ /* 0x000fe20000010000 */
[----:B------:R-:W-:Y:S01]  /*4650*/  IMAD.MOV.U32 R9, RZ, RZ, 0x40000040 ;  /* 0x40000040ff097424 */ /* 0x000fe200078e00ff */
[----:B------:R-:W-:Y:S01]  /*4660*/  R2UR UR5, R5 ;  /* 0x00000000050572ca */ /* 0x000fe200000e0000 */
[----:B------:R-:W-:Y:S01]  /*4670*/  IMAD.MOV.U32 R13, RZ, RZ, 0x40000040 ;  /* 0x40000040ff0d7424 */ /* 0x000fe200078e00ff */
[----:B------:R-:W-:Y:S01]  /*4680*/  R2UR UR7, R7 ;  /* 0x00000000070772ca */ /* 0x000fe200000e0000 */
[----:B------:R-:W-:Y:S01]  /*4690*/  IMAD.MOV.U32 R7, RZ, RZ, 0x40000040 ;  /* 0x40000040ff077424 */ /* 0x000fe200078e00ff */
[----:B------:R-:W-:Y:S01]  /*46a0*/  ISETP.GE.AND P0, PT, R168, 0x41, PT ;  /* 0x00000041a800780c */ /* 0x000fe20003f06270 */
[----:B------:R-:W-:Y:S01]  /*46b0*/  BSSY B0, `(.L_x_1002) ;  /* 0x00000f6000007945 */ /* 0x000fe20003800000 */
[----:B------:R-:W1:Y:S01]  /*46c0*/  S2R R20, SR_TID.X ;  /* 0x0000000000147919 */ /* 0x000e620000002100 */
[----:B0-----:R-:W-:-:S04]  /*46d0*/  LEA.HI R3, R0, R0, RZ, 0x1 ;  /* 0x0000000000037211 */ /* 0x001fc800078f08ff */
[----:B------:R-:W-:Y:S01]  /*46e0*/  LOP3.LUT R3, R3, 0x1fffe, RZ, 0xc0, !PT ;  /* 0x0001fffe03037812 */ /* 0x000fe200078ec0ff */
[----:B-----5:R-:W-:-:S03]  /*46f0*/  WARPGROUP.ARRIVE ;  /* 0x00000000000079c5 */ /* 0x020fc60000000000 */
[----:B------:R-:W-:Y:S01]  /*4700*/  IADD3 R3, R0, -R3, RZ ;  /* 0x8000000300037210 */ /* 0x000fe20007ffe0ff */
[----:B------:R-:W-:-:S04]  /*4710*/  VIADD R0, R2, 0x36400 ;  /* 0x0003640002007836 */ /* 0x000fc80000000000 */
[----:B------:R-:W-:Y:S01]  /*4720*/  IMAD R3, R3, 0x8000, R2 ;  /* 0x0000800003037824 */ /* 0x000fe200078e0202 */
[----:B------:R-:W-:-:S03]  /*4730*/  SHF.R.U32.HI R0, RZ, 0x4, R0 ;  /* 0x00000004ff007819 */ /* 0x000fc60000011600 */
[----:B------:R-:W-:Y:S01]  /*4740*/  VIADD R3, R3, 0x400 ;  /* 0x0000040003037836 */ /* 0x000fe20000000000 */
[----:B------:R-:W-:Y:S02]  /*4750*/  LOP3.LUT R0, R0, 0x3fff, RZ, 0xc0, !PT ;  /* 0x00003fff00007812 */ /* 0x000fe400078ec0ff */
[----:B-1----:R-:W-:Y:S02]  /*4760*/  LOP3.LUT R20, R20, 0x7f, RZ, 0xc0, !PT ;  /* 0x0000007f14147812 */ /* 0x002fe400078ec0ff */
[----:B------:R-:W-:Y:S02]  /*4770*/  SHF.R.U32.HI R3, RZ, 0x4, R3 ;  /* 0x00000004ff037819 */ /* 0x000fe40000011603 */
[----:B------:R-:W-:Y:S02]  /*4780*/  LOP3.LUT R4, R0, 0x10000, RZ, 0xfc, !PT ;  /* 0x0001000000047812 */ /* 0x000fe400078efcff */
[----:B------:R-:W-:Y:S02]  /*4790*/  LOP3.LUT R3, R3, 0x3fff, RZ, 0xc0, !PT ;  /* 0x00003fff03037812 */ /* 0x000fe400078ec0ff */
[C---:B------:R-:W-:Y:S01]  /*47a0*/  R2UR UR4, R4.reuse ;  /* 0x00000000040472ca */ /* 0x040fe200000e0000 */
[----:B------:R-:W-:Y:S01]  /*47b0*/  VIADD R10, R4, 0x2 ;  /* 0x00000002040a7836 */ /* 0x000fe20000000000 */
[----:B------:R-:W-:-:S02]  /*47c0*/  LOP3.LUT R15, R3, 0x2000000, RZ, 0xfc, !PT ;  /* 0x02000000030f7812 */ /* 0x000fc400078efcff */
[----:B------:R-:W-:-:S03]  /*47d0*/  ISETP.NE.AND P2, PT, R20, RZ, PT ;  /* 0x000000ff1400720c */ /* 0x000fc60003f45270 */
[----:B------:R-:W-:-:S04]  /*47e0*/  IMAD R6, R18, 0x1000, R15 ;  /* 0x0000100012067824 */ /* 0x000fc800078e020f */
[C---:B------:R-:W-:Y:S01]  /*47f0*/  VIADD R8, R6.reuse, 0x80 ;  /* 0x0000008006087836 */ /* 0x040fe20000000000 */
[C---:B------:R-:W-:Y:S02]  /*4800*/  R2UR UR6, R6.reuse ;  /* 0x00000000060672ca */ /* 0x040fe400000e0000 */
[C---:B------:R-:W-:Y:S01]  /*4810*/  IADD3 R12, R6.reuse, 0x100, RZ ;  /* 0x00000100060c7810 */ /* 0x040fe20007ffe0ff */
[----:B------:R-:W-:Y:S02]  /*4820*/  VIADD R6, R6, 0x180 ;  /* 0x0000018006067836 */ /* 0x000fe40000000000 */
[----:B------:R-:W-:-:S04]  /*4830*/  @!P2 IMAD R0, R18, 0x8, R2 ;  /* 0x000000081200a824 */ /* 0x000fc800078e0202 */
[----:B------:R-:W-:-:S04]  /*4840*/  @!P2 VIADD R0, R0, 0x38860 ;  /* 0x000388600000a836 */ /* 0x000fc80000000000 */
[----:B------:R-:W-:Y:S01]  /*4850*/  HGMMA.64x256x16.F32 R24, gdesc[UR4].tnspB, RZ, !UPT, gsb0 ;  /* 0x43e00000041879f0 */ /* 0x000fe2000c0008ff */
[----:B------:R-:W-:Y:S02]  /*4860*/  R2UR UR4, R10 ;  /* 0x000000000a0472ca */ /* 0x000fe400000e0000 */
[----:B------:R-:W-:Y:S02]  /*4870*/  R2UR UR5, R11 ;  /* 0x000000000b0572ca */ /* 0x000fe400000e0000 */
[----:B------:R-:W-:Y:S01]  /*4880*/  R2UR UR6, R8 ;  /* 0x00000000080672ca */ /* 0x000fe200000e0000 */
[----:B------:R-:W-:Y:S01]  /*4890*/  VIADD R8, R4, 0x4 ;  /* 0x0000000404087836 */ /* 0x000fe20000000000 */
[----:B------:R-:W-:Y:S01]  /*48a0*/  R2UR UR7, R9 ;  /* 0x00000000090772ca */ /* 0x000fe200000e0000 */
[----:B------:R-:W-:Y:S01]  /*48b0*/  IMAD.MOV.U32 R9, RZ, RZ, 0x40000040 ;  /* 0x40000040ff097424 */ /* 0x000fe200078e00ff */
[----:B------:R-:W-:Y:S01]  /*48c0*/  @!P2 PRMT R0, RZ, 0x654, R0 ;  /* 0x00000654ff00a816 */ /* 0x000fe20000000000 */
[----:B------:R-:W-:-:S02]  /*48d0*/  WARPGROUP.DEPBAR.LE gsb0, 0x0 ;  /* 0x00008000000079c5 */ /* 0x000fc40000010000 */
[----:B------:R-:W-:-:S15]  /*48e0*/  WARPGROUP.ARRIVE ;  /* 0x00000000000079c5 */ /* 0x000fde0000000000 */
[----:B------:R-:W-:-:S01]  /*48f0*/  NOP ;  /* 0x0000000000007918 */ /* 0x000fc20000000000 */
[----:B------:R-:W-:Y:S01]  /*4900*/  HGMMA.64x256x16.F32 R24, gdesc[UR4].tnspB, R24, gsb0 ;  /* 0x43e00000041879f0 */ /* 0x000fe20008000818 */
[----:B------:R-:W-:Y:S02]  /*4910*/  R2UR UR4, R8 ;  /* 0x00000000080472ca */ /* 0x000fe400000e0000 */
[----:B------:R-:W-:Y:S02]  /*4920*/  R2UR UR5, R9 ;  /* 0x00000000090572ca */ /* 0x000fe400000e0000 */
[----:B------:R-:W-:Y:S01]  /*4930*/  R2UR UR6, R12 ;  /* 0x000000000c0672ca */ /* 0x000fe200000e0000 */
[----:B------:R-:W-:Y:S01]  /*4940*/  VIADD R12, R4, 0x6 ;  /* 0x00000006040c7836 */ /* 0x000fe20000000000 */
[----:B------:R-:W-:Y:S02]  /*4950*/  R2UR UR7, R13 ;  /* 0x000000000d0772ca */ /* 0x000fe400000e0000 */
[----:B------:R-:W-:Y:S01]  /*4960*/  MOV R13, 0x40000040 ;  /* 0x40000040000d7802 */ /* 0x000fe20000000f00 */
[----:B------:R-:W-:-:S02]  /*4970*/  WARPGROUP.DEPBAR.LE gsb0, 0x0 ;  /* 0x00008000000079c5 */ /* 0x000fc40000010000 */
[----:B------:R-:W-:-:S15]  /*4980*/  WARPGROUP.ARRIVE ;  /* 0x00000000000079c5 */ /* 0x000fde0000000000 */
[----:B------:R-:W-:-:S01]  /*4990*/  NOP ;  /* 0x0000000000007918 */ /* 0x000fc20000000000 */
        /* <DEDUP_REMOVED lines=12> */
[----:B------:R-:W-:Y:S05]  /*4a60*/  @!P0 BRA `(.L_x_1003) ;  /* 0x0000000800e88947 */ /* 0x000fea0003800000 */
[----:B------:R-:W-:-:S07]  /*4a70*/  VIADD R182, R182, 0xfffffffe ;  /* 0xfffffffeb6b67836 */ /* 0x000fce0000000000 */
.L_x_1004:
[----:B------:R-:W-:Y:S01]  /*4a80*/  BAR.SYNC.DEFER_BLOCKING 0xe, 0x100 ;  /* 0x0384000000007b1d */ /* 0x000fe20000010000 */
[C---:B------:R-:W-:Y:S01]  /*4a90*/  IMAD R3, R18.reuse, 0x40, R188 ;  /* 0x0000004012037824 */ /* 0x040fe200078e02bc */
[----:B------:R-:W-:Y:S01]  /*4aa0*/  IADD3 R18, R18, 0x1, RZ ;  /* 0x0000000112127810 */ /* 0x000fe20007ffe0ff */
[----:B------:R-:W-:Y:S01]  /*4ab0*/  IMAD.MOV.U32 R7, RZ, RZ, 0x40000040 ;  /* 0x40000040ff077424 */ /* 0x000fe200078e00ff */
[----:B------:R-:W-:Y:S01]  /*4ac0*/  R2UR UR4, R4 ;  /* 0x00000000040472ca */ /* 0x000fe200000e0000 */
[----:B------:R-:W-:Y:S01]  /*4ad0*/  IMAD R3, R3, 0x4, R2 ;  /* 0x0000000403037824 */ /* 0x000fe200078e0202 */
[C---:B------:R-:W-:Y:S01]  /*4ae0*/  ISETP.NE.AND P0, PT, R18.reuse, 0x2, PT ;  /* 0x000000021200780c */ /* 0x040fe20003f05270 */
[----:B------:R-:W-:Y:S01]  /*4af0*/  IMAD.MOV.U32 R21, RZ, RZ, 0x40000040 ;  /* 0x40000040ff157424 */ /* 0x000fe200078e00ff */
[----:B------:R-:W-:Y:S01]  /*4b00*/  R2UR UR7, R7 ;  /* 0x00000000070772ca */ /* 0x000fe200000e0000 */
[----:B------:R-:W-:Y:S01]  /*4b10*/  IMAD.MOV.U32 R7, RZ, RZ, 0x40000040 ;  /* 0x40000040ff077424 */ /* 0x000fe200078e00ff */
[----:B------:R-:W-:-:S02]  /*4b20*/  SEL R18, R18, RZ, P0 ;  /* 0x000000ff12127207 */ /* 0x000fc40000000000 */
[----:B------:R-:W-:Y:S02]  /*4b30*/  R2UR UR5, R5 ;  /* 0x00000000050572ca */ /* 0x000fe400000e0000 */
[----:B------:R-:W-:Y:S01]  /*4b40*/  ISETP.GT.AND P1, PT, R182, RZ, PT ;  /* 0x000000ffb600720c */ /* 0x000fe20003f24270 */
[----:B------:R-:W-:Y:S02]  /*4b50*/  IMAD R6, R18, 0x1000, R15 ;  /* 0x0000100012067824 */ /* 0x000fe400078e020f */
[----:B------:R-:W-:Y:S02]  /*4b60*/  VIADD R182, R182, 0xffffffff ;  /* 0xffffffffb6b67836 */ /* 0x000fe40000000000 */
[C---:B------:R-:W-:Y:S01]  /*4b70*/  VIADD R20, R6.reuse, 0x80 ;  /* 0x0000008006147836 */ /* 0x040fe20000000000 */
[----:B------:R-:W-:Y:S01]  /*4b80*/  R2UR UR6, R6 ;  /* 0x00000000060672ca */ /* 0x000fe200000e0000 */
[----:B0-----:R-:W0:Y:S04]  /*4b90*/  LDS R0, [R3+0x38400] ;  /* 0x0384000003007984 */ /* 0x001e280000000800 */
        /* <DEDUP_REMOVED lines=129> */
[----:B------:R-:W-:-:S04]  /*53b0*/  @!P2 IMAD R0, R18, 0x8, R2 ;  /* 0x000000081200a824 */ /* 0x000fc800078e0202 */
[----:B------:R-:W-:Y:S01]  /*53c0*/  @!P2 VIADD R0, R0, 0x38860 ;  /* 0x000388600000a836 */ /* 0x000fe20000000000 */
[----:B------:R-:W-:-:S04]  /*53d0*/  WARPGROUP.ARRIVE ;  /* 0x00000000000079c5 */ /* 0x000fc80000000000 */
[----:B------:R-:W-:Y:S02]  /*53e0*/  @!P2 PRMT R0, RZ, 0x654, R0 ;  /* 0x00000654ff00a816 */ /* 0x000fe40000000000 */
[----:B------:R-:W-:Y:S01]  /*53f0*/  HGMMA.64x256x16.F32 R24, gdesc[UR4].tnspB, R24, gsb0 ;  /* 0x43e00000041879f0 */ /* 0x000fe20008000818 */
[----:B------:R-:W-:Y:S02]  /*5400*/  R2UR UR4, R10 ;  /* 0x000000000a0472ca */ /* 0x000fe400000e0000 */
[----:B------:R-:W-:Y:S02]  /*5410*/  R2UR UR5, R11 ;  /* 0x000000000b0572ca */ /* 0x000fe400000e0000 */
[----:B------:R-:W-:Y:S01]  /*5420*/  R2UR UR6, R20 ;  /* 0x00000000140672ca */ /* 0x000fe200000e0000 */
[C---:B------:R-:W-:Y:S01]  /*5430*/  VIADD R20, R6.reuse, 0x100 ;  /* 0x0000010006147836 */ /* 0x040fe20000000000 */
[----:B------:R-:W-:Y:S01]  /*5440*/  R2UR UR7, R21 ;  /* 0x00000000150772ca */ /* 0x000fe200000e0000 */
[----:B------:R-:W-:Y:S01]  /*5450*/  VIADD R6, R6, 0x180 ;  /* 0x0000018006067836 */ /* 0x000fe20000000000 */
        /* <DEDUP_REMOVED lines=23> */
[----:B------:R0:W-:Y:S02]  /*55d0*/  @!P2 SYNCS.ARRIVE.TRANS64.RED.A1T0 RZ, [R0+URZ], RZ ;  /* 0x000000ff00ffa9a7 */ /* 0x0001e4000810043f */
[----:B0-----:R-:W-:-:S04]  /*55e0*/  SEL R0, RZ, 0x1, P0 ;  /* 0x00000001ff007807 */ /* 0x001fc80000000000 */
[----:B------:R-:W-:Y:S01]  /*55f0*/  LOP3.LUT R23, R23, R0, RZ, 0x3c, !PT ;  /* 0x0000000017177212 */ /* 0x000fe200078e3cff */
[----:B------:R-:W-:Y:S06]  /*5600*/  @P1 BRA `(.L_x_1004) ;  /* 0xfffffff4001c1947 */ /* 0x000fec000383ffff */
.L_x_1003:
[----:B------:R-:W-:Y:S05]  /*5610*/  BSYNC B0 ;  /* 0x0000000000007941 */ /* 0x000fea0003800000 */
.L_x_1002:
[----:B------:R-:W-:Y:S01]  /*5620*/  BAR.SYNC.DEFER_BLOCKING 0xe, 0x100 ;  /* 0x0384000000007b1d */ /* 0x000fe20000010000 */
[C---:B------:R-:W-:Y:S01]  /*5630*/  LEA R3, R18.reuse, R188, 0x6 ;  /* 0x000000bc12037211 */ /* 0x040fe200078e30ff */
[----:B------:R-:W-:Y:S01]  /*5640*/  VIADD R18, R18, 0x1 ;  /* 0x0000000112127836 */ /* 0x000fe20000000000 */
[----:B------:R-:W-:-:S03]  /*5650*/  PLOP3.LUT P0, PT, PT, PT, PT, 0x8, 0x0 ;  /* 0x000000000000781c */ /* 0x000fc60003f0e170 */
[----:B------:R-:W-:Y:S01]  /*5660*/  IMAD R3, R3, 0x4, R2 ;  /* 0x0000000403037824 */ /* 0x000fe200078e0202 */
[----:B------:R-:W-:-:S04]  /*5670*/  ISETP.NE.AND P1, PT, R18, 0x2, PT ;  /* 0x000000021200780c */ /* 0x000fc80003f25270 */
[----:B------:R-:W-:Y:S02]  /*5680*/  SEL R4, RZ, 0x1, P1 ;  /* 0x00000001ff047807 */ /* 0x000fe40000800000 */
[----:B------:R-:W-:Y:S02]  /*5690*/  SEL R18, R18, RZ, P1 ;  /* 0x000000ff12127207 */ /* 0x000fe40000800000 */
[----:B------:R-:W-:Y:S01]  /*56a0*/  LOP3.LUT R23, R23, R4, RZ, 0x3c, !PT ;  /* 0x0000000417177212 */ /* 0x000fe200078e3cff */
        /* <DEDUP_REMOVED lines=132> */
.L_x_1000:
        /* <DEDUP_REMOVED lines=8> */
[----:B------:R-:W-:Y:S02]  /*5f70*/  VIADD R0, R2, 0x36400 ;  /* 0x0003640002007836 */ /* 0x000fe40000000000 */
[----:B------:R-:W-:-:S03]  /*5f80*/  IMAD R3, R3, 0x8000, R2 ;  /* 0x0000800003037824 */ /* 0x000fc600078e0202 */
[----:B------:R-:W-:Y:S02]  /*5f90*/  LOP3.LUT P0, RZ, R0, 0x3ff, RZ, 0xc0, !PT ;  /* 0x000003ff00ff7812 */ /* 0x000fe4000780c0ff */
[----:B------:R-:W-:-:S04]  /*5fa0*/  IADD3 R3, R3, 0x400, RZ ;  /* 0x0000040003037810 */ /* 0x000fc80007ffe0ff */
[----:B------:R-:W-:-:S04]  /*5fb0*/  SHF.R.U32.HI R3, RZ, 0x4, R3 ;  /* 0x00000004ff037819 */ /* 0x000fc80000011603 */
[----:B------:R-:W-:-:S03]  /*5fc0*/  LOP3.LUT R56, R3, 0x3fff, RZ, 0xc0, !PT ;  /* 0x00003fff03387812 */ /* 0x000fc600078ec0ff */
        /* <DEDUP_REMOVED lines=17> */
.L_x_1006:
[----:B------:R-:W-:Y:S05]  /*60e0*/  BSYNC B6 ;  /* 0x0000000000067941 */ /* 0x000fea0003800000 */
.L_x_1005:
[----:B------:R-:W-:Y:S02]  /*60f0*/  ULDC UR4, c[0x0][0x3d4] ;  /* 0x0000f50000047ab9 */ /* 0x000fe40000000800 */
[----:B------:R-:W-:-:S13]  /*6100*/  ISETP.LT.AND P0, PT, RZ, UR4, PT ;  /* 0x00000004ff007c0c */ /* 0x000fda000bf01270 */
[----:B------:R-:W-:Y:S05]  /*6110*/  @P0 BRA `(.L_x_1007) ;  /* 0x00000000003c0947 */ /* 0x000fea0003800000 */
[----:B------:R-:W-:-:S04]  /*6120*/  LEA.HI R0, R213, R213, RZ, 0x1 ;  /* 0x000000d5d5007211 */ /* 0x000fc800078f08ff */
[----:B------:R-:W-:-:S05]  /*6130*/  LOP3.LUT R0, R0, 0xfffffffe, RZ, 0xc0, !PT ;  /* 0xfffffffe00007812 */ /* 0x000fca00078ec0ff */
[----:B------:R-:W-:-:S05]  /*6140*/  IMAD.IADD R3, R213, 0x1, -R0 ;  /* 0x00000001d5037824 */ /* 0x000fca00078e0a00 */
[----:B------:R-:W-:-:S04]  /*6150*/  SHF.L.U32 R5, R3, 0x1f, RZ ;  /* 0x0000001f03057819 */ /* 0x000fc800000006ff */
[----:B------:R0:W1:Y:S03]  /*6160*/  SYNCS.PHASECHK.TRANS64.TRYWAIT P0, [R2+URZ+0x38800], R5 ;  /* 0x03880005020075a7 */ /* 0x000066000800017f */
[----:B-1----:R-:W-:Y:S05]  /*6170*/  @!P0 NANOSLEEP.SYNCS 0x989680 ;  /* 0x009896800000895d */ /* 0x002fea0003900000 */
[----:B------:R-:W1:Y:S01]  /*6180*/  @!P0 SYNCS.PHASECHK.TRANS64 P0, [R2+URZ+0x38800], R5 ;  /* 0x03880005020085a7 */ /* 0x000e62000800007f */
[----:B------:R-:W-:Y:S04]  /*6190*/  BSSY B0, `(.L_x_1008) ;  /* 0x0000006000007945 */ /* 0x000fe80003800000 */
[----:B-1----:R-:W-:Y:S05]  /*61a0*/  @P0 BRA `(.L_x_1009) ;  /* 0x0000000000100947 */ /* 0x002fea0003800000 */
.L_x_1010:
[----:B-1----:R1:W2:Y:S02]  /*61b0*/  SYNCS.PHASECHK.TRANS64.TRYWAIT P0, [R2+URZ+0x38800], R5 ;  /* 0x03880005020075a7 */ /* 0x0022a4000800017f */
[----:B--2---:R-:W-:Y:S05]  /*61c0*/  @!P0 NANOSLEEP.SYNCS 0x989680 ;  /* 0x009896800000895d */ /* 0x004fea0003900000 */
[----:B------:R-:W2:Y:S02]  /*61d0*/  @!P0 SYNCS.PHASECHK.TRANS64 P0, [R2+URZ+0x38800], R5 ;  /* 0x03880005020085a7 */ /* 0x000ea4000800007f */
[----:B--2---:R-:W-:Y:S05]  /*61e0*/  @!P0 BRA `(.L_x_1010) ;  /* 0xfffffffc00f08947 */ /* 0x004fea000383ffff */
.L_x_1009:
[----:B------:R-:W-:Y:S05]  /*61f0*/  BSYNC B0 ;  /* 0x0000000000007941 */ /* 0x000fea0003800000 */
.L_x_1008:
[----:B------:R-:W-:Y:S05]  /*6200*/  BRA `(.L_x_1011) ;  /* 0x0000002000747947 */ /* 0x000fea0003800000 */
.L_x_1007:
[----:B-----5:R-:W-:Y:S01]  /*6210*/  SHF.R.S32.HI R0, RZ, 0x1f, R27 ;  /* 0x0000001fff007819 */ /* 0x020fe2000001141b */
[----:B------:R-:W-:Y:S01]  /*6220*/  ULDC.64 UR4, c[0x0][0x3d8] ;  /* 0x0000f60000047ab9 */ /* 0x000fe20000000a00 */
[----:B------:R-:W-:Y:S01]  /*6230*/  VIADD R3, R2, 0x20400 ;  /* 0x0002040002037836 */ /* 0x000fe20000000000 */
[----:B------:R-:W-:Y:S01]  /*6240*/  ULDC.64 UR6, c[0x0][0x3e8] ;  /* 0x0000fa0000067ab9 */ /* 0x000fe20000000a00 */
[----:B------:R-:W-:Y:S01]  /*6250*/  IMAD.WIDE.U32 R4, R27, UR4, RZ ;  /* 0x000000041b047c25 */ /* 0x000fe2000f8e00ff */
[----:B------:R-:W-:Y:S01]  /*6260*/  SHF.L.U32 R29, R215, 0x2, RZ ;  /* 0x00000002d71d7819 */ /* 0x000fe200000006ff */
[----:B------:R-:W-:Y:S01]  /*6270*/  BSSY B6, `(.L_x_1012) ;  /* 0x0000032000067945 */ /* 0x000fe20003800000 */
[----:B------:R-:W-:Y:S01]  /*6280*/  LOP3.LUT P0, RZ, R3, 0x3ff, RZ, 0xc0, !PT ;  /* 0x000003ff03ff7812 */ /* 0x000fe2000780c0ff */
[C---:B------:R-:W-:Y:S01]  /*6290*/  IMAD R6, R0.reuse, UR4, RZ ;  /* 0x0000000400067c24 */ /* 0x040fe2000f8e02ff */
[----:B------:R-:W-:Y:S01]  /*62a0*/  IADD3 R3, P6, R29, R4, RZ ;  /* 0x000000041d037210 */ /* 0x000fe20007fde0ff */
[----:B------:R-:W-:Y:S01]  /*62b0*/  IMAD R0, R0, UR6, RZ ;  /* 0x0000000600007c24 */ /* 0x000fe2000f8e02ff */
[----:B------:R-:W-:Y:S01]  /*62c0*/  SHF.R.S32.HI R12, RZ, 0x1f, R29 ;  /* 0x0000001fff0c7819 */ /* 0x000fe2000001141d */
[C---:B------:R-:W-:Y:S01]  /*62d0*/  IMAD R11, R27.reuse, UR5, R6 ;  /* 0x000000051b0b7c24 */ /* 0x040fe2000f8e0206 */
[----:B------:R-:W-:Y:S01]  /*62e0*/  ULDC.64 UR4, c[0x0][0x3c8] ;  /* 0x0000f20000047ab9 */ /* 0x000fe20000000a00 */
[----:B------:R-:W-:Y:S01]  /*62f0*/  IMAD.WIDE.U32 R6, R27, UR6, RZ ;  /* 0x000000061b067c25 */ /* 0x000fe2000f8e00ff */
[----:B------:R-:W-:-:S02]  /*6300*/  LEA R24, P2, R4, UR4, 0x1 ;  /* 0x0000000404187c11 */ /* 0x000fc4000f8408ff */
[----:B------:R-:W-:Y:S01]  /*6310*/  SHF.R.S32.HI R14, RZ, 0x1f, R16 ;  /* 0x0000001fff0e7819 */ /* 0x000fe20000011410 */
[----:B------:R-:W-:Y:S01]  /*6320*/  IMAD.IADD R11, R11, 0x1, R5 ;  /* 0x000000010b0b7824 */ /* 0x000fe200078e0205 */
[----:B------:R-:W-:Y:S01]  /*6330*/  IADD3 R5, P1, R16, R4, RZ ;  /* 0x0000000410057210 */ /* 0x000fe20007f3e0ff */
[----:B------:R-:W-:Y:S01]  /*6340*/  IMAD R9, R27, UR7, R0 ;  /* 0x000000071b097c24 */ /* 0x000fe2000f8e0200 */
[----:B------:R-:W-:Y:S01]  /*6350*/  LEA R32, P5, R3, UR4, 0x1 ;  /* 0x0000000403207c11 */ /* 0x000fe2000f8a08ff */
[--C-:B------:R-:W-:Y:S01]  /*6360*/  IMAD.X R10, R12, 0x1, R11.reuse, P6 ;  /* 0x000000010c0a7824 */ /* 0x100fe200030e060b */
[----:B------:R-:W-:Y:S01]  /*6370*/  LEA.HI.X R26, R4, UR5, R11, 0x1, P2 ;  /* 0x00000005041a7c11 */ /* 0x000fe200090f0c0b */
[----:B------:R-:W-:Y:S01]  /*6380*/  IMAD.IADD R9, R9, 0x1, R7 ;  /* 0x0000000109097824 */ /* 0x000fe200078e0207 */
[-C--:B------:R-:W-:Y:S01]  /*6390*/  IADD3 R8, P2, R29, R6.reuse, RZ ;  /* 0x000000061d087210 */ /* 0x080fe20007f5e0ff */
[----:B------:R-:W-:Y:S01]  /*63a0*/  ULDC.64 UR6, c[0x0][0x3e0] ;  /* 0x0000f80000067ab9 */ /* 0x000fe20000000a00 */
[----:B------:R-:W-:Y:S01]  /*63b0*/  IADD3 R0, P4, R16, R6, RZ ;  /* 0x0000000610007210 */ /* 0x000fe20007f9e0ff */
[----:B------:R-:W-:Y:S01]  /*63c0*/  IMAD.X R4, R14, 0x1, R11, P1 ;  /* 0x000000010e047824 */ /* 0x000fe200008e060b */
[----:B------:R-:W-:Y:S01]  /*63d0*/  LEA.HI.X R33, R3, UR5, R10, 0x1, P5 ;  /* 0x0000000503217c11 */ /* 0x000fe2000a8f0c0a */
[----:B------:R-:W-:Y:S01]  /*63e0*/  IMAD.X R7, R12, 0x1, R9, P2 ;  /* 0x000000010c077824 */ /* 0x000fe200010e0609 */
[----:B------:R-:W-:-:S02]  /*63f0*/  LEA R27, P3, R6, UR6, 0x1 ;  /* 0x00000006061b7c11 */ /* 0x000fc4000f8608ff */
[----:B------:R-:W-:Y:S02]  /*6400*/  LEA R34, P6, R8, UR6, 0x1 ;  /* 0x0000000608227c11 */ /* 0x000fe4000f8c08ff */
[----:B------:R-:W-:Y:S02]  /*6410*/  LEA R36, P1, R5, UR4, 0x1 ;  /* 0x0000000405247c11 */ /* 0x000fe4000f8208ff */
[----:B------:R-:W-:Y:S02]  /*6420*/  LEA R38, P2, R0, UR6, 0x1 ;  /* 0x0000000600267c11 */ /* 0x000fe4000f8408ff */
[----:B------:R-:W-:Y:S02]  /*6430*/  IADD3.X R3, R14, R9, RZ, P4, !PT ;  /* 0x000000090e037210 */ /* 0x000fe400027fe4ff */
[----:B------:R-:W-:Y:S02]  /*6440*/  LEA.HI.X R35, R8, UR7, R7, 0x1, P6 ;  /* 0x0000000708237c11 */ /* 0x000fe4000b0f0c07 */
[----:B------:R-:W-:-:S02]  /*6450*/  LEA.HI.X R28, R6, UR7, R9, 0x1, P3 ;  /* 0x00000007061c7c11 */ /* 0x000fc400098f0c09 */
[----:B------:R-:W-:Y:S02]  /*6460*/  LEA.HI.X R37, R5, UR5, R4, 0x1, P1 ;  /* 0x0000000505257c11 */ /* 0x000fe400088f0c04 */
        /* <DEDUP_REMOVED lines=17> */
[----:B-1----:R-:W-:Y:S05]  /*6580*/  CALL.ABS.NOINC R14 ;  /* 0x000000000e007343 */ /* 0x002fea0003c00000 */
.L_x_1013:
[----:B------:R-:W-:Y:S05]  /*6590*/  BSYNC B6 ;  /* 0x0000000000067941 */ /* 0x000fea0003800000 */
.L_x_1012:
        /* <DEDUP_REMOVED lines=34> */
.L_x_1017:
[----:B------:R-:W-:Y:S05]  /*67c0*/  BSYNC B1 ;  /* 0x0000000000017941 */ /* 0x000fea0003800000 */
.L_x_1016:
[----:B------:R-:W-:-:S03]  /*67d0*/  UMOV UR4, 0xffffffff ;  /* 0xffffffff00047882 */ /* 0x000fc60000000000 */
[----:B------:R-:W-:Y:S05]  /*67e0*/  BRA.DIV UR4, `(.L_x_1018) ;  /* 0x0000011204ac7947 */ /* 0x000fea000b800000 */
.L_x_1181:
[----:B------:R-:W-:-:S03]  /*67f0*/  UMOV UR4, 0xffffffff ;  /* 0xffffffff00047882 */ /* 0x000fc60000000000 */
[----:B------:R-:W-:Y:S05]  /*6800*/  BRA.DIV UR4, `(.L_x_1019) ;  /* 0x0000011204cc7947 */ /* 0x000fea000b800000 */
.L_x_1184:
[----:B------:R-:W-:-:S03]  /*6810*/  UMOV UR4, 0xffffffff ;  /* 0xffffffff00047882 */ /* 0x000fc60000000000 */
[----:B------:R-:W-:Y:S05]  /*6820*/  BRA.DIV UR4, `(.L_x_1020) ;  /* 0x0000011204ec7947 */ /* 0x000fea000b800000 */
.L_x_1187:
[----:B------:R-:W-:-:S03]  /*6830*/  UMOV UR4, 0xffffffff ;  /* 0xffffffff00047882 */ /* 0x000fc60000000000 */
[----:B------:R-:W-:Y:S05]  /*6840*/  BRA.DIV UR4, `(.L_x_1021) ;  /* 0x00000116040c7947 */ /* 0x000fea000b800000 */
.L_x_1190:
[----:B------:R-:W1:Y:S01]  /*6850*/  SYNCS.PHASECHK.TRANS64.TRYWAIT P0, [R2+URZ+0x38800], R25 ;  /* 0x03880019020075a7 */ /* 0x000e62000800017f */
[--C-:B-----5:R-:W-:Y:S01]  /*6860*/  IMAD.MOV.U32 R10, RZ, RZ, R9.reuse ;  /* 0x000000ffff0a7224 */ /* 0x120fe200078e0009 */
[--C-:B0-----:R-:W-:Y:S01]  /*6870*/  SHF.R.U64 R33, R8, 0x10, R9.reuse ;  /* 0x0000001008217819 */ /* 0x101fe20000001209 */
[----:B------:R-:W-:Y:S01]  /*6880*/  IMAD.MOV.U32 R28, RZ, RZ, R8 ;  /* 0x000000ffff1c7224 */ /* 0x000fe200078e0008 */
[----:B------:R-:W-:Y:S01]  /*6890*/  SHF.R.U32.HI R12, RZ, 0x10, R9 ;  /* 0x00000010ff0c7819 */ /* 0x000fe20000011609 */
[----:B------:R-:W-:Y:S01]  /*68a0*/  IMAD R9, R189, 0x200, R0 ;  /* 0x00000200bd097824 */ /* 0x000fe200078e0200 */
[----:B------:R-:W-:Y:S01]  /*68b0*/  LOP3.LUT P2, RZ, R186, 0x4, RZ, 0xc0, !PT ;  /* 0x00000004baff7812 */ /* 0x000fe2000784c0ff */
[----:B------:R-:W-:Y:S01]  /*68c0*/  IMAD.MOV.U32 R32, RZ, RZ, R20 ;  /* 0x000000ffff207224 */ /* 0x000fe200078e0014 */
[----:B------:R-:W-:Y:S01]  /*68d0*/  SHF.R.U64 R35, R4, 0x10, R5 ;  /* 0x0000001004237819 */ /* 0x000fe20000001205 */
[----:B------:R-:W-:Y:S01]  /*68e0*/  IMAD.MOV.U32 R11, RZ, RZ, R21 ;  /* 0x000000ffff0b7224 */ /* 0x000fe200078e0015 */
[----:B------:R-:W-:Y:S01]  /*68f0*/  LEA R8, R9, R2, 0x1 ;  /* 0x0000000209087211 */ /* 0x000fe200078e08ff */
[----:B------:R-:W-:Y:S01]  /*6900*/  IMAD.MOV.U32 R27, RZ, RZ, R4 ;  /* 0x000000ffff1b7224 */ /* 0x000fe200078e0004 */
[--C-:B------:R-:W-:Y:S01]  /*6910*/  SHF.R.U32.HI R14, RZ, 0x10, R5.reuse ;  /* 0x00000010ff0e7819 */ /* 0x100fe20000011605 */
[----:B------:R-:W-:Y:S01]  /*6920*/  IMAD.MOV.U32 R9, RZ, RZ, R5 ;  /* 0x000000ffff097224 */ /* 0x000fe200078e0005 */
[--C-:B------:R-:W-:Y:S01]  /*6930*/  SHF.R.U64 R34, R20, 0x10, R21.reuse ;  /* 0x0000001014227819 */ /* 0x100fe20000001215 */
[----:B------:R-:W-:Y:S01]  /*6940*/  IMAD.MOV.U32 R31, RZ, RZ, R6 ;  /* 0x000000ffff1f7224 */ /* 0x000fe200078e0006 */
[----:B------:R-:W-:Y:S01]  /*6950*/  SHF.R.U32.HI R13, RZ, 0x10, R21 ;  /* 0x00000010ff0d7819 */ /* 0x000fe20000011615 */
[C---:B------:R-:W-:Y:S01]  /*6960*/  VIADD R4, R8.reuse, 0x20400 ;  /* 0x0002040008047836 */ /* 0x040fe20000000000 */
[----:B------:R-:W-:Y:S01]  /*6970*/  MOV R5, R7 ;  /* 0x0000000700057202 */ /* 0x000fe20000000f00 */
[----:B------:R-:W-:Y:S01]  /*6980*/  BSSY B1, `(.L_x_1022) ;  /* 0x000000d000017945 */ /* 0x000fe20003800000 */
        /* <DEDUP_REMOVED lines=12> */
.L_x_1191:
[----:B------:R-:W-:Y:S05]  /*6a50*/  BSYNC B1 ;  /* 0x0000000000017941 */ /* 0x000fea0003800000 */
.L_x_1022:
        /* <DEDUP_REMOVED lines=22> */
[----:B------:R-:W-:Y:S01]  /*6bc0*/  FMUL.FTZ R21, R5, R20 ;  /* 0x0000001405157220 */ /* 0x000fe20000410000 */
[C---:B------:R-:W-:Y:S01]  /*6bd0*/  FFMA.FTZ R24, R9.reuse, R13, -R24 ;  /* 0x0000000d09187223 */ /* 0x040fe20000010818 */
[----:B------:R-:W-:Y:S01]  /*6be0*/  FFMA.FTZ R15, R9, R15, R4 ;  /* 0x0000000f090f7223 */ /* 0x000fe20000010004 */
[----:B0-----:R-:W-:Y:S01]  /*6bf0*/  FMUL.FTZ R25, R5, R14 ;  /* 0x0000000e05197220 */ /* 0x001fe20000410000 */
        /* <DEDUP_REMOVED lines=10> */
[----:B------:R-:W-:Y:S01]  /*6ca0*/  FMUL.FTZ R25, R7, R13 ;  /* 0x0000000d07197220 */ /* 0x000fe20000410000 */
[----:B------:R-:W-:Y:S01]  /*6cb0*/  FFMA.FTZ R6, R11, R4, -R14 ;  /* 0x000000040b067223 */ /* 0x000fe2000001080e */
[----:B------:R-:W-:Y:S01]  /*6cc0*/  FMUL.FTZ R26, R7, R5 ;  /* 0x00000005071a7220 */ /* 0x000fe20000410000 */
        /* <DEDUP_REMOVED lines=8> */
.L_x_1027:
[----:B------:R-:W-:Y:S05]  /*6d50*/  BSYNC B2 ;  /* 0x0000000000027941 */ /* 0x000fea0003800000 */
.L_x_1026:
        /* <DEDUP_REMOVED lines=39> */
.L_x_1025:
[----:B------:R-:W-:Y:S05]  /*6fd0*/  BSYNC B1 ;  /* 0x0000000000017941 */ /* 0x000fea0003800000 */
.L_x_1024:
        /* <DEDUP_REMOVED lines=13> */
[----:B0-----:R-:W-:Y:S02]  /*70b0*/  HADD2.F32 R25, -RZ, R27.H1_H1 ;  /* 0x3000001bff197230 */ /* 0x001fe40000004100 */
        /* <DEDUP_REMOVED lines=8> */
[-C--:B------:R-:W-:Y:S01]  /*7140*/  FFMA.FTZ R4, R15, R9.reuse, -R14 ;  /* 0x000000090f047223 */ /* 0x080fe2000001080e */
[----:B------:R-:W-:Y:S01]  /*7150*/  FFMA.FTZ R9, R21, R9, R20 ;  /* 0x0000000915097223 */ /* 0x000fe20000010014 */
[----:B------:R-:W-:-:S02]  /*7160*/  HADD2.F32 R12, -RZ, R7.H0_H0 ;  /* 0x20000007ff0c7230 */ /* 0x000fc40000004100 */
[C---:B------:R-:W-:Y:S01]  /*7170*/  FMUL.FTZ R15, R24.reuse, R5 ;  /* 0x00000005180f7220 */ /* 0x040fe20000410000 */
[----:B------:R-:W-:Y:S02]  /*7180*/  HADD2.F32 R21, -RZ, R28.H1_H1 ;  /* 0x3000001cff157230 */ /* 0x000fe40000004100 */
[-C--:B------:R-:W-:Y:S01]  /*7190*/  FFMA.FTZ R5, R24, R10.reuse, -R13 ;  /* 0x0000000a18057223 */ /* 0x080fe2000001080d */
[----:B------:R-:W-:Y:S02]  /*71a0*/  HADD2.F32 R6, -RZ, R6.H1_H1 ;  /* 0x30000006ff067230 */ /* 0x000fe40000004100 */
[----:B------:R-:W-:Y:S01]  /*71b0*/  FFMA.FTZ R10, R26, R10, R15 ;  /* 0x0000000a1a0a7223 */ /* 0x000fe2000001000f */
[----:B------:R-:W-:Y:S01]  /*71c0*/  HADD2.F32 R7, -RZ, R7.H1_H1 ;  /* 0x30000007ff077230 */ /* 0x000fe20000004100 */
[----:B------:R-:W-:Y:S01]  /*71d0*/  F2FP.F16.F32.PACK_AB R4, R9, R4 ;  /* 0x000000040904723e */ /* 0x000fe200000000ff */
[----:B------:R-:W-:Y:S02]  /*71e0*/  HADD2.F32 R28, -RZ, R35.H1_H1 ;  /* 0x30000023ff1c7230 */ /* 0x000fe40000004100 */
[----:B------:R-:W-:Y:S01]  /*71f0*/  FMUL.FTZ R14, R25, R6 ;  /* 0x00000006190e7220 */ /* 0x000fe20000410000 */
[----:B------:R-:W-:-:S02]  /*7200*/  HADD2.F32 R24, -RZ, R33.H1_H1 ;  /* 0x30000021ff187230 */ /* 0x000fc40000004100 */
[C---:B------:R-:W-:Y:S01]  /*7210*/  FMUL.FTZ R20, R21.reuse, R6 ;  /* 0x0000000615147220 */ /* 0x040fe20000410000 */
[----:B------:R-:W-:Y:S01]  /*7220*/  F2FP.F16.F32.PACK_AB R5, R10, R5 ;  /* 0x000000050a05723e */ /* 0x000fe200000000ff */
[----:B------:R-:W-:Y:S01]  /*7230*/  FMUL.FTZ R13, R28, R7 ;  /* 0x000000071c0d7220 */ /* 0x000fe20000410000 */
[----:B------:R-:W-:Y:S01]  /*7240*/  FFMA.FTZ R6, R21, R11, -R14 ;  /* 0x0000000b15067223 */ /* 0x000fe2000001080e */
[C---:B------:R-:W-:Y:S01]  /*7250*/  FMUL.FTZ R15, R24.reuse, R7 ;  /* 0x00000007180f7220 */ /* 0x040fe20000410000 */
[----:B------:R-:W-:Y:S01]  /*7260*/  FFMA.FTZ R11, R25, R11, R20 ;  /* 0x0000000b190b7223 */ /* 0x000fe20000010014 */
[-C--:B------:R-:W-:Y:S02]  /*7270*/  FFMA.FTZ R7, R24, R12.reuse, -R13 ;  /* 0x0000000c18077223 */ /* 0x080fe4000001080d */
[----:B------:R-:W-:Y:S02]  /*7280*/  FFMA.FTZ R12, R28, R12, R15 ;  /* 0x0000000c1c0c7223 */ /* 0x000fe4000001000f */
[----:B------:R-:W-:-:S03]  /*7290*/  F2FP.F16.F32.PACK_AB R6, R11, R6 ;  /* 0x000000060b06723e */ /* 0x000fc600000000ff */
[----:B------:R-:W-:-:S05]  /*72a0*/  F2FP.F16.F32.PACK_AB R7, R12, R7 ;  /* 0x000000070c07723e */ /* 0x000fca00000000ff */
[----:B------:R1:W-:Y:S02]  /*72b0*/  STS.128 [R8+0x21400], R4 ;  /* 0x0214000408007388 */ /* 0x0003e40000000c00 */
.L_x_1030:
[----:B------:R-:W-:Y:S05]  /*72c0*/  BSYNC B1 ;  /* 0x0000000000017941 */ /* 0x000fea0003800000 */
.L_x_1029:
[----:B------:R-:W-:Y:S05]  /*72d0*/  @P1 BRA `(.L_x_1028) ;  /* 0x00000010001c1947 */ /* 0x000fea0003800000 */
[----:B-1----:R-:W1:Y:S01]  /*72e0*/  LDS.128 R4, [R0+0x1000] ;  /* 0x0010000000047984 */ /* 0x002e620000000c00 */
[--C-:B------:R-:W-:Y:S02]  /*72f0*/  HADD2.F32 R14, -RZ, R31.reuse.H0_H0 ;  /* 0x2000001fff0e7230 */ /* 0x100fe40000004100 */
        /* <DEDUP_REMOVED lines=15> */
[----:B------:R-:W-:Y:S02]  /*73f0*/  HADD2.F32 R6, -RZ, R6.H1_H1 ;  /* 0x30000006ff067230 */ /* 0x000fe40000004100 */
[C---:B------:R-:W-:Y:S01]  /*7400*/  FMUL.FTZ R12, R21.reuse, R5 ;  /* 0x00000005150c7220 */ /* 0x040fe20000410000 */
[--C-:B------:R-:W-:Y:S02]  /*7410*/  HADD2.F32 R11, -RZ, R7.reuse.H0_H0 ;  /* 0x20000007ff0b7230 */ /* 0x100fe40000004100 */
[----:B------:R-:W-:Y:S01]  /*7420*/  FFMA.FTZ R4, R21, R9, -R4 ;  /* 0x0000000915047223 */ /* 0x000fe20000010804 */
[----:B------:R-:W-:Y:S02]  /*7430*/  HADD2.F32 R14, -RZ, R32.H1_H1 ;  /* 0x30000020ff0e7230 */ /* 0x000fe40000004100 */
[----:B------:R-:W-:Y:S01]  /*7440*/  FMUL.FTZ R5, R20, R6 ;  /* 0x0000000614057220 */ /* 0x000fe20000410000 */
[----:B------:R-:W-:-:S02]  /*7450*/  HADD2.F32 R7, -RZ, R7.H1_H1 ;  /* 0x30000007ff077230 */ /* 0x000fc40000004100 */
[----:B------:R-:W-:Y:S01]  /*7460*/  FFMA.FTZ R9, R25, R9, R12 ;  /* 0x0000000919097223 */ /* 0x000fe2000001000c */
[----:B------:R-:W-:Y:S02]  /*7470*/  HADD2.F32 R21, -RZ, R34.H1_H1 ;  /* 0x30000022ff157230 */ /* 0x000fe40000004100 */
[C---:B------:R-:W-:Y:S01]  /*7480*/  FMUL.FTZ R15, R14.reuse, R6 ;  /* 0x000000060e0f7220 */ /* 0x040fe20000410000 */
[-C--:B------:R-:W-:Y:S01]  /*7490*/  FFMA.FTZ R5, R14, R10.reuse, -R5 ;  /* 0x0000000a0e057223 */ /* 0x080fe20000010805 */
[----:B------:R-:W-:Y:S01]  /*74a0*/  FMUL.FTZ R6, R27, R7 ;  /* 0x000000071b067220 */ /* 0x000fe20000410000 */
[----:B------:R-:W-:Y:S01]  /*74b0*/  F2FP.F16.F32.PACK_AB R8, R8, R13 ;  /* 0x0000000d0808723e */ /* 0x000fe200000000ff */
[C---:B------:R-:W-:Y:S01]  /*74c0*/  FMUL.FTZ R12, R21.reuse, R7 ;  /* 0x00000007150c7220 */ /* 0x040fe20000410000 */
[----:B------:R-:W-:Y:S01]  /*74d0*/  FFMA.FTZ R10, R20, R10, R15 ;  /* 0x0000000a140a7223 */ /* 0x000fe2000001000f */
[-C--:B------:R-:W-:Y:S01]  /*74e0*/  FFMA.FTZ R6, R21, R11.reuse, -R6 ;  /* 0x0000000b15067223 */ /* 0x080fe20000010806 */
[----:B------:R-:W-:Y:S01]  /*74f0*/  F2FP.F16.F32.PACK_AB R9, R9, R4 ;  /* 0x000000040909723e */ /* 0x000fe200000000ff */
[----:B------:R-:W-:-:S02]  /*7500*/  FFMA.FTZ R11, R27, R11, R12 ;  /* 0x0000000b1b0b7223 */ /* 0x000fc4000001000c */
[----:B------:R-:W-:-:S03]  /*7510*/  F2FP.F16.F32.PACK_AB R10, R10, R5 ;  /* 0x000000050a0a723e */ /* 0x000fc600000000ff */
[----:B------:R-:W-:-:S05]  /*7520*/  F2FP.F16.F32.PACK_AB R11, R11, R6 ;  /* 0x000000060b0b723e */ /* 0x000fca00000000ff */
[----:B------:R3:W-:Y:S01]  /*7530*/  STS.128 [R0+0x1000], R8 ;  /* 0x0010000800007388 */ /* 0x0007e20000000c00 */
[----:B------:R-:W-:Y:S05]  /*7540*/  BRA `(.L_x_1028) ;  /* 0x0000000c00807947 */ /* 0x000fea0003800000 */
.L_x_1015:
        /* <DEDUP_REMOVED lines=14> */
.L_x_1194:
[----:B------:R-:W-:Y:S01]  /*7630*/  UMOV UR4, 0xffffffff ;  /* 0xffffffff00047882 */ /* 0x000fe20000000000 */
[----:B------:R-:W-:Y:S02]  /*7640*/  LOP3.LUT R0, R0, 0xfffffffe, RZ, 0xc0, !PT ;  /* 0xfffffffe00007812 */ /* 0x000fe400078ec0ff */
[----:B------:R-:W-:Y:S05]  /*7650*/  BRA.DIV UR4, `(.L_x_1032) ;  /* 0x0000010604ec7947 */ /* 0x000fea000b800000 */
.L_x_1197:
[----:B------:R-:W-:Y:S01]  /*7660*/  UMOV UR4, 0xffffffff ;  /* 0xffffffff00047882 */ /* 0x000fe20000000000 */
[----:B------:R-:W-:Y:S02]  /*7670*/  IMAD.IADD R3, R213, 0x1, -R0 ;  /* 0x00000001d5037824 */ /* 0x000fe400078e0a00 */
[----:B------:R-:W-:Y:S05]  /*7680*/  BRA.DIV UR4, `(.L_x_1033) ;  /* 0x0000010a04087947 */ /* 0x000fea000b800000 */
.L_x_1200:
[----:B------:R-:W-:Y:S01]  /*7690*/  UMOV UR4, 0xffffffff ;  /* 0xffffffff00047882 */ /* 0x000fe20000000000 */
[----:B------:R-:W-:Y:S02]  /*76a0*/  SHF.L.U32 R9, R3, 0x1f, RZ ;  /* 0x0000001f03097819 */ /* 0x000fe400000006ff */
[----:B------:R-:W-:Y:S05]  /*76b0*/  BRA.DIV UR4, `(.L_x_1034) ;  /* 0x0000010a04247947 */ /* 0x000fea000b800000 */
.L_x_1203:
[----:B------:R-:W1:Y:S01]  /*76c0*/  SYNCS.PHASECHK.TRANS64.TRYWAIT P1, [R2+URZ+0x38800], R9 ;  /* 0x03880009020075a7 */ /* 0x000e62000802017f */
[----:B-----5:R-:W-:Y:S01]  /*76d0*/  IMAD.MOV.U32 R41, RZ, RZ, R32 ;  /* 0x000000ffff297224 */ /* 0x020fe200078e0020 */
[----:B------:R-:W-:Y:S01]  /*76e0*/  MOV R8, R33 ;  /* 0x0000002100087202 */ /* 0x000fe20000000f00 */
[----:B------:R-:W-:Y:S01]  /*76f0*/  IMAD.MOV.U32 R40, RZ, RZ, R34 ;  /* 0x000000ffff287224 */ /* 0x000fe200078e0022 */
[----:B------:R-:W-:Y:S01]  /*7700*/  SHF.R.U64 R44, R4, 0x10, R5 ;  /* 0x00000010042c7819 */ /* 0x000fe20000001205 */
[----:B------:R-:W-:Y:S01]  /*7710*/  IMAD.MOV.U32 R0, RZ, RZ, R35 ;  /* 0x000000ffff007224 */ /* 0x000fe200078e0023 */
[----:B------:R-:W-:Y:S01]  /*7720*/  PRMT R41, R41, 0x5410, R8 ;  /* 0x0000541029297816 */ /* 0x000fe20000000008 */
[----:B0-----:R-:W-:Y:S01]  /*7730*/  IMAD.MOV.U32 R39, RZ, RZ, R4 ;  /* 0x000000ffff277224 */ /* 0x001fe200078e0004 */
        /* <DEDUP_REMOVED lines=22> */
.L_x_1204:
[----:B------:R-:W-:Y:S05]  /*78a0*/  BSYNC B1 ;  /* 0x0000000000017941 */ /* 0x000fea0003800000 */
.L_x_1035:
[----:B------:R-:W-:Y:S01]  /*78b0*/  BSSY B1, `(.L_x_1037) ;  /* 0x0000059000017945 */ /* 0x000fe20003800000 */
[----:B------:R-:W-:-:S03]  /*78c0*/  LOP3.LUT R0, R0, 0x38, RZ, 0xc0, !PT ;  /* 0x0000003800007812 */ /* 0x000fc600078ec0ff */
[----:B------:R-:W-:Y:S05]  /*78d0*/  @P2 BRA `(.L_x_1038) ;  /* 0x0000000400582947 */ /* 0x000fea0003800000 */
[----:B------:R-:W-:Y:S02]  /*78e0*/  IMAD.SHL.U32 R4, R186, 0x40, RZ ;  /* 0x00000040ba047824 */ /* 0x000fe400078e00ff */
[----:B------:R-:W-:Y:S02]  /*78f0*/  HADD2.F32 R29, -RZ, R39.H0_H0 ;  /* 0x20000027ff1d7230 */ /* 0x000fe40000004100 */
[----:B------:R-:W-:Y:S01]  /*7900*/  HADD2.F32 R27, -RZ, R41.H0_H0 ;  /* 0x20000029ff1b7230 */ /* 0x000fe20000004100 */
[----:B------:R-:W-:Y:S01]  /*7910*/  LOP3.LUT R7, R4, 0x1c0, RZ, 0xc0, !PT ;  /* 0x000001c004077812 */ /* 0x000fe200078ec0ff */
[--C-:B------:R-:W-:Y:S02]  /*7920*/  HADD2.F32 R31, -RZ, R44.reuse.H0_H0 ;  /* 0x2000002cff1f7230 */ /* 0x100fe40000004100 */
[----:B------:R-:W-:Y:S01]  /*7930*/  HADD2.F32 R26, -RZ, R44.H1_H1 ;  /* 0x3000002cff1a7230 */ /* 0x000fe20000004100 */
[----:B------:R-:W-:Y:S02]  /*7940*/  LOP3.LUT R4, R7, 0x38, R16, 0xf8, !PT ;  /* 0x0000003807047812 */ /* 0x000fe400078ef810 */
[----:B0-----:R-:W-:-:S04]  /*7950*/  SHF.R.U32.HI R9, RZ, 0x3, R7 ;  /* 0x00000003ff097819 */ /* 0x001fc80000011607 */
[----:B------:R-:W-:-:S05]  /*7960*/  LOP3.LUT R4, R4, R9, RZ, 0x3c, !PT ;  /* 0x0000000904047212 */ /* 0x000fca00078e3cff */
[----:B------:R-:W-:Y:S01]  /*7970*/  IMAD R5, R189, 0x200, R4 ;  /* 0x00000200bd057824 */ /* 0x000fe200078e0204 */
[----:B------:R-:W-:-:S03]  /*7980*/  LOP3.LUT R4, R9, R0, R7, 0x1e, !PT ;  /* 0x0000000009047212 */ /* 0x000fc600078e1e07 */
[----:B------:R-:W-:Y:S02]  /*7990*/  IMAD R34, R5, 0x2, R2 ;  /* 0x0000000205227824 */ /* 0x000fe400078e0202 */
[----:B------:R-:W-:-:S03]  /*79a0*/  IMAD R5, R189, 0x200, R4 ;  /* 0x00000200bd057824 */ /* 0x000fc600078e0204 */
[----:B------:R-:W0:Y:S02]  /*79b0*/  LDS.128 R8, [R34+0x20400] ;  /* 0x0204000022087984 */ /* 0x000e240000000c00 */
[----:B------:R-:W-:-:S05]  /*79c0*/  LEA R36, R5, R2, 0x1 ;  /* 0x0000000205247211 */ /* 0x000fca00078e08ff */
[----:B------:R-:W1:Y:S01]  /*79d0*/  LDS.128 R4, [R36+0x20400] ;  /* 0x0204000024047984 */ /* 0x000e620000000c00 */
[--C-:B0-----:R-:W-:Y:S02]  /*79e0*/  HADD2.F32 R12, -RZ, R8.reuse.H0_H0 ;  /* 0x20000008ff0c7230 */ /* 0x101fe40000004100 */
[----:B------:R-:W-:Y:S02]  /*79f0*/  HADD2.F32 R8, -RZ, R8.H1_H1 ;  /* 0x30000008ff087230 */ /* 0x000fe40000004100 */
[--C-:B------:R-:W-:Y:S02]  /*7a00*/  HADD2.F32 R13, -RZ, R9.reuse.H0_H0 ;  /* 0x20000009ff0d7230 */ /* 0x100fe40000004100 */
[----:B------:R-:W-:Y:S02]  /*7a10*/  HADD2.F32 R9, -RZ, R9.H1_H1 ;  /* 0x30000009ff097230 */ /* 0x000fe40000004100 */
[--C-:B-1----:R-:W-:Y:S02]  /*7a20*/  HADD2.F32 R20, -RZ, R4.reuse.H0_H0 ;  /* 0x20000004ff147230 */ /* 0x102fe40000004100 */
[----:B------:R-:W-:-:S02]  /*7a30*/  HADD2.F32 R4, -RZ, R4.H1_H1 ;  /* 0x30000004ff047230 */ /* 0x000fc40000004100 */
[----:B------:R-:W-:Y:S02]  /*7a40*/  HADD2.F32 R21, -RZ, R5.H0_H0 ;  /* 0x20000005ff157230 */ /* 0x000fe40000004100 */
[C---:B------:R-:W-:Y:S01]  /*7a50*/  FMUL.FTZ R33, R20.reuse, R29 ;  /* 0x0000001d14217220 */ /* 0x040fe20000410000 */
[----:B------:R-:W-:Y:S01]  /*7a60*/  FMUL.FTZ R35, R20, R27 ;  /* 0x0000001b14237220 */ /* 0x000fe20000410000 */
[----:B------:R-:W-:Y:S02]  /*7a70*/  HADD2.F32 R20, -RZ, R39.H1_H1 ;  /* 0x30000027ff147230 */ /* 0x000fe40000004100 */
[----:B------:R-:W-:Y:S01]  /*7a80*/  FMUL.FTZ R37, R4, R31 ;  /* 0x0000001f04257220 */ /* 0x000fe20000410000 */
[C---:B------:R-:W-:Y:S01]  /*7a90*/  FFMA.FTZ R33, R12.reuse, R27, -R33 ;  /* 0x0000001b0c217223 */ /* 0x040fe20000010821 */
[----:B------:R-:W-:Y:S02]  /*7aa0*/  HADD2.F32 R27, -RZ, R42.H0_H0 ;  /* 0x2000002aff1b7230 */ /* 0x000fe40000004100 */
[----:B------:R-:W-:Y:S01]  /*7ab0*/  FFMA.FTZ R35, R12, R29, R35 ;  /* 0x0000001d0c237223 */ /* 0x000fe20000010023 */
[----:B------:R-:W-:-:S02]  /*7ac0*/  HADD2.F32 R12, -RZ, R41.H1_H1 ;  /* 0x30000029ff0c7230 */ /* 0x000fc40000004100 */
[----:B------:R-:W-:Y:S02]  /*7ad0*/  HADD2.F32 R5, -RZ, R5.H1_H1 ;  /* 0x30000005ff057230 */ /* 0x000fe40000004100 */
[----:B------:R-:W-:Y:S01]  /*7ae0*/  FMUL.FTZ R29, R4, R27 ;  /* 0x0000001b041d7220 */ /* 0x000fe20000410000 */
[C---:B------:R-:W-:Y:S01]  /*7af0*/  FMUL.FTZ R4, R21.reuse, R20 ;  /* 0x0000001415047220 */ /* 0x040fe20000410000 */
[-C--:B------:R-:W-:Y:S01]  /*7b00*/  FMUL.FTZ R21, R21, R12.reuse ;  /* 0x0000000c15157220 */ /* 0x080fe20000410000 */
[----:B------:R-:W-:Y:S02]  /*7b10*/  HADD2.F32 R24, -RZ, R6.H0_H0 ;  /* 0x20000006ff187230 */ /* 0x000fe40000004100 */
[----:B------:R-:W-:Y:S01]  /*7b20*/  FFMA.FTZ R30, R8, R31, R29 ;  /* 0x0000001f081e7223 */ /* 0x000fe2000001001d */
[C---:B------:R-:W-:Y:S01]  /*7b30*/  FFMA.FTZ R29, R13.reuse, R12, -R4 ;  /* 0x0000000c0d1d7223 */ /* 0x040fe20000010804 */
[----:B------:R-:W-:Y:S02]  /*7b40*/  HADD2.F32 R4, -RZ, R42.H1_H1 ;  /* 0x3000002aff047230 */ /* 0x000fe40000004100 */
[----:B------:R-:W-:Y:S01]  /*7b50*/  FFMA.FTZ R20, R13, R20, R21 ;  /* 0x000000140d147223 */ /* 0x000fe20000010015 */
[----:B------:R-:W-:-:S02]  /*7b60*/  HADD2.F32 R21, -RZ, R38.H0_H0 ;  /* 0x20000026ff157230 */ /* 0x000fc40000004100 */
[----:B------:R-:W-:Y:S01]  /*7b70*/  FFMA.FTZ R28, R8, R27, -R37 ;  /* 0x0000001b081c7223 */ /* 0x000fe20000010825 */
[----:B------:R-:W-:Y:S02]  /*7b80*/  HADD2.F32 R14, -RZ, R10.H0_H0 ;  /* 0x2000000aff0e7230 */ /* 0x000fe40000004100 */
[C---:B------:R-:W-:Y:S01]  /*7b90*/  FMUL.FTZ R8, R5.reuse, R26 ;  /* 0x0000001a05087220 */ /* 0x040fe20000410000 */
[----:B------:R-:W-:Y:S02]  /*7ba0*/  HADD2.F32 R13, -RZ, R40.H0_H0 ;  /* 0x20000028ff0d7230 */ /* 0x000fe40000004100 */
[----:B------:R-:W-:Y:S01]  /*7bb0*/  FMUL.FTZ R12, R5, R4 ;  /* 0x00000004050c7220 */ /* 0x000fe20000410000 */
[----:B------:R-:W-:Y:S02]  /*7bc0*/  HADD2.F32 R6, -RZ, R6.H1_H1 ;  /* 0x30000006ff067230 */ /* 0x000fe40000004100 */
[----:B------:R-:W-:Y:S01]  /*7bd0*/  FMUL.FTZ R31, R24, R21 ;  /* 0x00000015181f7220 */ /* 0x000fe20000410000 */
[----:B------:R-:W-:-:S02]  /*7be0*/  HADD2.F32 R27, -RZ, R45.H0_H0 ;  /* 0x2000002dff1b7230 */ /* 0x000fc40000004100 */
[C---:B------:R-:W-:Y:S01]  /*7bf0*/  FFMA.FTZ R32, R9.reuse, R4, -R8 ;  /* 0x0000000409207223 */ /* 0x040fe20000010808 */
[----:B------:R-:W-:Y:S02]  /*7c00*/  HADD2.F32 R5, -RZ, R43.H0_H0 ;  /* 0x2000002bff057230 */ /* 0x000fe40000004100 */
[-C--:B------:R-:W-:Y:S01]  /*7c10*/  FMUL.FTZ R24, R24, R13.reuse ;  /* 0x0000000d18187220 */ /* 0x080fe20000410000 */
[----:B------:R-:W-:Y:S02]  /*7c20*/  HADD2.F32 R10, -RZ, R10.H1_H1 ;  /* 0x3000000aff0a7230 */ /* 0x000fe40000004100 */
[----:B------:R-:W-:Y:S01]  /*7c30*/  FFMA.FTZ R9, R9, R26, R12 ;  /* 0x0000001a09097223 */ /* 0x000fe2000001000c */
[--C-:B------:R-:W-:Y:S02]  /*7c40*/  HADD2.F32 R25, -RZ, R7.reuse.H0_H0 ;  /* 0x20000007ff197230 */ /* 0x100fe40000004100 */
[----:B------:R-:W-:Y:S01]  /*7c50*/  FFMA.FTZ R31, R14, R13, -R31 ;  /* 0x0000000d0e1f7223 */ /* 0x000fe2000001081f */
[----:B------:R-:W-:-:S02]  /*7c60*/  HADD2.F32 R7, -RZ, R7.H1_H1 ;  /* 0x30000007ff077230 */ /* 0x000fc40000004100 */
[C---:B------:R-:W-:Y:S01]  /*7c70*/  FMUL.FTZ R37, R6.reuse, R27 ;  /* 0x0000001b06257220 */ /* 0x040fe20000410000 */
[----:B------:R-:W-:Y:S01]  /*7c80*/  FMUL.FTZ R13, R6, R5 ;  /* 0x00000005060d7220 */ /* 0x000fe20000410000 */
[----:B------:R-:W-:Y:S02]  /*7c90*/  HADD2.F32 R8, -RZ, R38.H1_H1 ;  /* 0x30000026ff087230 */ /* 0x000fe40000004100 */
[----:B------:R-:W-:Y:S01]  /*7ca0*/  FFMA.FTZ R24, R14, R21, R24 ;  /* 0x000000150e187223 */ /* 0x000fe20000010018 */
[----:B------:R-:W-:Y:S02]  /*7cb0*/  HADD2.F32 R12, -RZ, R45.H1_H1 ;  /* 0x3000002dff0c7230 */ /* 0x000fe40000004100 */
[C---:B------:R-:W-:Y:S01]  /*7cc0*/  FFMA.FTZ R14, R10.reuse, R5, -R37 ;  /* 0x000000050a0e7223 */ /* 0x040fe20000010825 */
[----:B------:R-:W-:Y:S02]  /*7cd0*/  HADD2.F32 R4, -RZ, R40.H1_H1 ;  /* 0x30000028ff047230 */ /* 0x000fe40000004100 */
[----:B------:R-:W-:Y:S01]  /*7ce0*/  FFMA.FTZ R13, R10, R27, R13 ;  /* 0x0000001b0a0d7223 */ /* 0x000fe2000001000d */
[----:B------:R-:W-:-:S02]  /*7cf0*/  HADD2.F32 R6, -RZ, R43.H1_H1 ;  /* 0x3000002bff067230 */ /* 0x000fc40000004100 */
[----:B------:R-:W-:Y:S01]  /*7d00*/  FMUL.FTZ R10, R25, R8 ;  /* 0x00000008190a7220 */ /* 0x000fe20000410000 */
[--C-:B------:R-:W-:Y:S02]  /*7d10*/  HADD2.F32 R15, -RZ, R11.reuse.H0_H0 ;  /* 0x2000000bff0f7230 */ /* 0x100fe40000004100 */
[----:B------:R-:W-:Y:S01]  /*7d20*/  FMUL.FTZ R26, R7, R12 ;  /* 0x0000000c071a7220 */ /* 0x000fe20000410000 */
[----:B------:R-:W-:Y:S02]  /*7d30*/  HADD2.F32 R11, -RZ, R11.H1_H1 ;  /* 0x3000000bff0b7230 */ /* 0x000fe40000004100 */
[----:B------:R-:W-:Y:S01]  /*7d40*/  FMUL.FTZ R25, R25, R4 ;  /* 0x0000000419197220 */ /* 0x000fe20000410000 */
[----:B------:R-:W-:Y:S01]  /*7d50*/  FMUL.FTZ R5, R7, R6 ;  /* 0x0000000607057220 */ /* 0x000fe20000410000 */
[----:B------:R-:W-:Y:S01]  /*7d60*/  FFMA.FTZ R7, R15, R4, -R10 ;  /* 0x000000040f077223 */ /* 0x000fe2000001080a */
[----:B------:R-:W-:Y:S01]  /*7d70*/  F2FP.F16.F32.PACK_AB R4, R28, R33 ;  /* 0x000000211c04723e */ /* 0x000fe200000000ff */
[----:B------:R-:W-:Y:S01]  /*7d80*/  FFMA.FTZ R26, R11, R6, -R26 ;  /* 0x000000060b1a7223 */ /* 0x000fe2000001081a */
[----:B------:R-:W-:Y:S01]  /*7d90*/  FFMA.FTZ R25, R15, R8, R25 ;  /* 0x000000080f197223 */ /* 0x000fe20000010019 */
[----:B------:R-:W-:Y:S01]  /*7da0*/  FFMA.FTZ R12, R11, R12, R5 ;  /* 0x0000000c0b0c7223 */ /* 0x000fe20000010005 */
[----:B------:R-:W-:-:S02]  /*7db0*/  F2FP.F16.F32.PACK_AB R5, R32, R29 ;  /* 0x0000001d2005723e */ /* 0x000fc400000000ff */
[----:B------:R-:W-:Y:S02]  /*7dc0*/  F2FP.F16.F32.PACK_AB R6, R14, R31 ;  /* 0x0000001f0e06723e */ /* 0x000fe400000000ff */
[----:B------:R-:W-:Y:S02]  /*7dd0*/  F2FP.F16.F32.PACK_AB R7, R26, R7 ;  /* 0x000000071a07723e */ /* 0x000fe400000000ff */
[----:B------:R-:W-:Y:S02]  /*7de0*/  F2FP.F16.F32.PACK_AB R8, R30, R35 ;  /* 0x000000231e08723e */ /* 0x000fe400000000ff */
[----:B------:R-:W-:Y:S01]  /*7df0*/  F2FP.F16.F32.PACK_AB R9, R9, R20 ;  /* 0x000000140909723e */ /* 0x000fe200000000ff */
[----:B------:R1:W-:Y:S01]  /*7e00*/  STS.128 [R34+0x20400], R4 ;  /* 0x0204000422007388 */ /* 0x0003e20000000c00 */
[----:B------:R-:W-:Y:S02]  /*7e10*/  F2FP.F16.F32.PACK_AB R10, R13, R24 ;  /* 0x000000180d0a723e */ /* 0x000fe400000000ff */
[----:B------:R-:W-:-:S05]  /*7e20*/  F2FP.F16.F32.PACK_AB R11, R12, R25 ;  /* 0x000000190c0b723e */ /* 0x000fca00000000ff */
[----:B------:R1:W-:Y:S02]  /*7e30*/  STS.128 [R36+0x20400], R8 ;  /* 0x0204000824007388 */ /* 0x0003e40000000c00 */
.L_x_1038:
[----:B------:R-:W-:Y:S05]  /*7e40*/  BSYNC B1 ;  /* 0x0000000000017941 */ /* 0x000fea0003800000 */
.L_x_1037:
[----:B------:R-:W-:Y:S05]  /*7e50*/  @P0 BRA `(.L_x_1028) ;  /* 0x00000004003c0947 */ /* 0x000fea0003800000 */
[----:B------:R-:W-:Y:S01]  /*7e60*/  LOP3.LUT R0, R231, R0, R220, 0x1e, !PT ;  /* 0x00000000e7007212 */ /* 0x000fe200078e1edc */
[----:B01----:R-:W0:Y:S01]  /*7e70*/  LDS.128 R8, [R218+0x20400] ;  /* 0x02040000da087984 */ /* 0x003e220000000c00 */
[----:B------:R-:W-:Y:S02]  /*7e80*/  HADD2.F32 R26, -RZ, R41.H0_H0 ;  /* 0x20000029ff1a7230 */ /* 0x000fe40000004100 */
[----:B------:R-:W-:Y:S02]  /*7e90*/  HADD2.F32 R28, -RZ, R39.H0_H0 ;  /* 0x20000027ff1c7230 */ /* 0x000fe40000004100 */
[----:B------:R-:W-:Y:S02]  /*7ea0*/  IMAD.IADD R5, R221, 0x1, R0 ;  /* 0x00000001dd057824 */ /* 0x000fe400078e0200 */
[----:B------:R-:W-:Y:S02]  /*7eb0*/  HADD2.F32 R30, -RZ, R44.H0_H0 ;  /* 0x2000002cff1e7230 */ /* 0x000fe40000004100 */
[----:B------:R-:W-:-:S02]  /*7ec0*/  IMAD R0, R5, 0x2, R2 ;  /* 0x0000000205007824 */ /* 0x000fc400078e0202 */
[----:B------:R-:W-:Y:S02]  /*7ed0*/  HADD2.F32 R37, -RZ, R39.H1_H1 ;  /* 0x30000027ff257230 */ /* 0x000fe40000004100 */
[----:B------:R-:W-:Y:S01]  /*7ee0*/  HADD2.F32 R35, -RZ, R41.H1_H1 ;  /* 0x30000029ff237230 */ /* 0x000fe20000004100 */
[----:B------:R-:W1:Y:S01]  /*7ef0*/  LDS.128 R4, [R0+0x20400] ;  /* 0x0204000000047984 */ /* 0x000e620000000c00 */
[--C-:B------:R-:W-:Y:S02]  /*7f00*/  HADD2.F32 R34, -RZ, R45.reuse.H0_H0 ;  /* 0x2000002dff227230 */ /* 0x100fe40000004100 */
[----:B------:R-:W-:Y:S02]  /*7f10*/  HADD2.F32 R32, -RZ, R38.H0_H0 ;  /* 0x20000026ff207230 */ /* 0x000fe40000004100 */
[----:B------:R-:W-:Y:S02]  /*7f20*/  HADD2.F32 R39, -RZ, R45.H1_H1 ;  /* 0x3000002dff277230 */ /* 0x000fe40000004100 */
[----:B0-----:R-:W-:-:S02]  /*7f30*/  HADD2.F32 R12, -RZ, R8.H0_H0 ;  /* 0x20000008ff0c7230 */ /* 0x001fc40000004100 */
[----:B------:R-:W-:Y:S02]  /*7f40*/  HADD2.F32 R8, -RZ, R8.H1_H1 ;  /* 0x30000008ff087230 */ /* 0x000fe40000004100 */
[--C-:B------:R-:W-:Y:S02]  /*7f50*/  HADD2.F32 R13, -RZ, R9.reuse.H0_H0 ;  /* 0x20000009ff0d7230 */ /* 0x100fe40000004100 */
[----:B------:R-:W-:Y:S02]  /*7f60*/  HADD2.F32 R9, -RZ, R9.H1_H1 ;  /* 0x30000009ff097230 */ /* 0x000fe40000004100 */
[--C-:B------:R-:W-:Y:S02]  /*7f70*/  HADD2.F32 R14, -RZ, R10.reuse.H0_H0 ;  /* 0x2000000aff0e7230 */ /* 0x100fe40000004100 */
[----:B------:R-:W-:Y:S02]  /*7f80*/  HADD2.F32 R10, -RZ, R10.H1_H1 ;  /* 0x3000000aff0a7230 */ /* 0x000fe40000004100 */
[----:B------:R-:W-:-:S02]  /*7f90*/  HADD2.F32 R15, -RZ, R11.H0_H0 ;  /* 0x2000000bff0f7230 */ /* 0x000fc40000004100 */
[--C-:B-1----:R-:W-:Y:S02]  /*7fa0*/  HADD2.F32 R20, -RZ, R4.reuse.H0_H0 ;  /* 0x20000004ff147230 */ /* 0x102fe40000004100 */
[----:B------:R-:W-:Y:S02]  /*7fb0*/  HADD2.F32 R4, -RZ, R4.H1_H1 ;  /* 0x30000004ff047230 */ /* 0x000fe40000004100 */
[--C-:B------:R-:W-:Y:S02]  /*7fc0*/  HADD2.F32 R21, -RZ, R5.reuse.H0_H0 ;  /* 0x20000005ff157230 */ /* 0x100fe40000004100 */
[-C--:B------:R-:W-:Y:S01]  /*7fd0*/  FMUL.FTZ R27, R28, R20.reuse ;  /* 0x000000141c1b7220 */ /* 0x080fe20000410000 */
[----:B------:R-:W-:Y:S01]  /*7fe0*/  FMUL.FTZ R29, R26, R20 ;  /* 0x000000141a1d7220 */ /* 0x000fe20000410000 */
[----:B------:R-:W-:Y:S02]  /*7ff0*/  HADD2.F32 R20, -RZ, R42.H0_H0 ;  /* 0x2000002aff147230 */ /* 0x000fe40000004100 */
[----:B------:R-:W-:Y:S01]  /*8000*/  FMUL.FTZ R31, R30, R4 ;  /* 0x000000041e1f7220 */ /* 0x000fe20000410000 */
[----:B------:R-:W-:-:S02]  /*8010*/  HADD2.F32 R5, -RZ, R5.H1_H1 ;  /* 0x30000005ff057230 */ /* 0x000fc40000004100 */
[-C--:B------:R-:W-:Y:S01]  /*8020*/  FFMA.FTZ R27, R26, R12.reuse, -R27 ;  /* 0x0000000c1a1b7223 */ /* 0x080fe2000001081b */
[----:B------:R-:W-:Y:S01]  /*8030*/  FFMA.FTZ R29, R28, R12, R29 ;  /* 0x0000000c1c1d7223 */ /* 0x000fe2000001001d */
[C---:B------:R-:W-:Y:S01]  /*8040*/  FMUL.FTZ R33, R20.reuse, R4 ;  /* 0x0000000414217220 */ /* 0x040fe20000410000 */
[-C--:B------:R-:W-:Y:S01]  /*8050*/  FFMA.FTZ R4, R20, R8.reuse, -R31 ;  /* 0x0000000814047223 */ /* 0x080fe2000001081f */
[----:B------:R-:W-:Y:S02]  /*8060*/  HADD2.F32 R31, -RZ, R44.H1_H1 ;  /* 0x3000002cff1f7230 */ /* 0x000fe40000004100 */
[-C--:B------:R-:W-:Y:S01]  /*8070*/  FMUL.FTZ R12, R37, R21.reuse ;  /* 0x00000015250c7220 */ /* 0x080fe20000410000 */
[----:B------:R-:W-:Y:S01]  /*8080*/  FMUL.FTZ R20, R35, R21 ;  /* 0x0000001523147220 */ /* 0x000fe20000410000 */
[----:B------:R-:W-:Y:S02]  /*8090*/  HADD2.F32 R21, -RZ, R42.H1_H1 ;  /* 0x3000002aff157230 */ /* 0x000fe40000004100 */
[----:B------:R-:W-:Y:S01]  /*80a0*/  FFMA.FTZ R8, R30, R8, R33 ;  /* 0x000000081e087223 */ /* 0x000fe20000010021 */
[----:B------:R-:W-:Y:S01]  /*80b0*/  FMUL.FTZ R26, R31, R5 ;  /* 0x000000051f1a7220 */ /* 0x000fe20000410000 */
[----:B------:R-:W-:-:S02]  /*80c0*/  HADD2.F32 R24, -RZ, R6.H0_H0 ;  /* 0x20000006ff187230 */ /* 0x000fc40000004100 */
[----:B------:R-:W-:Y:S01]  /*80d0*/  FFMA.FTZ R12, R35, R13, -R12 ;  /* 0x0000000d230c7223 */ /* 0x000fe2000001080c */
[----:B------:R-:W-:Y:S02]  /*80e0*/  HADD2.F32 R6, -RZ, R6.H1_H1 ;  /* 0x30000006ff067230 */ /* 0x000fe40000004100 */
[C---:B------:R-:W-:Y:S01]  /*80f0*/  FMUL.FTZ R28, R21.reuse, R5 ;  /* 0x00000005151c7220 */ /* 0x040fe20000410000 */
[----:B------:R-:W-:Y:S01]  /*8100*/  FFMA.FTZ R5, R21, R9, -R26 ;  /* 0x0000000915057223 */ /* 0x000fe2000001081a */
[----:B------:R-:W-:Y:S02]  /*8110*/  HADD2.F32 R26, -RZ, R43.H0_H0 ;  /* 0x2000002bff1a7230 */ /* 0x000fe40000004100 */
[----:B------:R-:W-:Y:S01]  /*8120*/  FFMA.FTZ R20, R37, R13, R20 ;  /* 0x0000000d25147223 */ /* 0x000fe20000010014 */
[----:B------:R-:W-:Y:S02]  /*8130*/  HADD2.F32 R30, -RZ, R40.H0_H0 ;  /* 0x20000028ff1e7230 */ /* 0x000fe40000004100 */
[----:B------:R-:W-:Y:S01]  /*8140*/  FFMA.FTZ R9, R31, R9, R28 ;  /* 0x000000091f097223 */ /* 0x000fe2000001001c */
[----:B------:R-:W-:Y:S01]  /*8150*/  FMUL.FTZ R31, R34, R6 ;  /* 0x00000006221f7220 */ /* 0x000fe20000410000 */
[----:B------:R-:W-:-:S02]  /*8160*/  HADD2.F32 R25, -RZ, R7.H0_H0 ;  /* 0x20000007ff197230 */ /* 0x000fc40000004100 */
[----:B------:R-:W-:Y:S01]  /*8170*/  FMUL.FTZ R33, R26, R6 ;  /* 0x000000061a217220 */ /* 0x000fe20000410000 */
[----:B------:R-:W-:Y:S02]  /*8180*/  HADD2.F32 R7, -RZ, R7.H1_H1 ;  /* 0x30000007ff077230 */ /* 0x000fe40000004100 */
[-C--:B------:R-:W-:Y:S01]  /*8190*/  FMUL.FTZ R13, R32, R24.reuse ;  /* 0x00000018200d7220 */ /* 0x080fe20000410000 */
[----:B------:R-:W-:Y:S01]  /*81a0*/  FMUL.FTZ R21, R30, R24 ;  /* 0x000000181e157220 */ /* 0x000fe20000410000 */
[----:B------:R-:W-:Y:S01]  /*81b0*/  FFMA.FTZ R6, R26, R10, -R31 ;  /* 0x0000000a1a067223 */ /* 0x000fe2000001081f */
[----:B------:R-:W-:Y:S02]  /*81c0*/  HADD2.F32 R37, -RZ, R38.H1_H1 ;  /* 0x30000026ff257230 */ /* 0x000fe40000004100 */
[-C--:B------:R-:W-:Y:S01]  /*81d0*/  FFMA.FTZ R13, R30, R14.reuse, -R13 ;  /* 0x0000000e1e0d7223 */ /* 0x080fe2000001080d */
[----:B------:R-:W-:Y:S02]  /*81e0*/  HADD2.F32 R31, -RZ, R40.H1_H1 ;  /* 0x30000028ff1f7230 */ /* 0x000fe40000004100 */
[----:B------:R-:W-:Y:S01]  /*81f0*/  FFMA.FTZ R21, R32, R14, R21 ;  /* 0x0000000e20157223 */ /* 0x000fe20000010015 */
[----:B------:R-:W-:-:S02]  /*8200*/  HADD2.F32 R35, -RZ, R43.H1_H1 ;  /* 0x3000002bff237230 */ /* 0x000fc40000004100 */
[----:B------:R-:W-:Y:S01]  /*8210*/  FMUL.FTZ R14, R37, R25 ;  /* 0x00000019250e7220 */ /* 0x000fe20000410000 */
[----:B------:R-:W-:Y:S02]  /*8220*/  HADD2.F32 R11, -RZ, R11.H1_H1 ;  /* 0x3000000bff0b7230 */ /* 0x000fe40000004100 */
[----:B------:R-:W-:Y:S01]  /*8230*/  FMUL.FTZ R26, R39, R7 ;  /* 0x00000007271a7220 */ /* 0x000fe20000410000 */
[----:B------:R-:W-:Y:S01]  /*8240*/  FMUL.FTZ R24, R31, R25 ;  /* 0x000000191f187220 */ /* 0x000fe20000410000 */
[----:B------:R-:W-:Y:S01]  /*8250*/  FMUL.FTZ R28, R35, R7 ;  /* 0x00000007231c7220 */ /* 0x000fe20000410000 */
[----:B------:R-:W-:Y:S01]  /*8260*/  FFMA.FTZ R7, R31, R15, -R14 ;  /* 0x0000000f1f077223 */ /* 0x000fe2000001080e */
[----:B------:R-:W-:Y:S01]  /*8270*/  FFMA.FTZ R26, R35, R11, -R26 ;  /* 0x0000000b231a7223 */ /* 0x000fe2000001081a */
[----:B------:R-:W-:Y:S01]  /*8280*/  FFMA.FTZ R10, R34, R10, R33 ;  /* 0x0000000a220a7223 */ /* 0x000fe20000010021 */
[----:B------:R-:W-:Y:S01]  /*8290*/  FFMA.FTZ R24, R37, R15, R24 ;  /* 0x0000000f25187223 */ /* 0x000fe20000010018 */
[----:B------:R-:W-:Y:S01]  /*82a0*/  FFMA.FTZ R11, R39, R11, R28 ;  /* 0x0000000b270b7223 */ /* 0x000fe2000001001c */
[----:B------:R-:W-:-:S02]  /*82b0*/  F2FP.F16.F32.PACK_AB R4, R4, R27 ;  /* 0x0000001b0404723e */ /* 0x000fc400000000ff */
[----:B------:R-:W-:Y:S02]  /*82c0*/  F2FP.F16.F32.PACK_AB R5, R5, R12 ;  /* 0x0000000c0505723e */ /* 0x000fe400000000ff */
[----:B------:R-:W-:Y:S02]  /*82d0*/  F2FP.F16.F32.PACK_AB R6, R6, R13 ;  /* 0x0000000d0606723e */ /* 0x000fe400000000ff */
[----:B------:R-:W-:Y:S02]  /*82e0*/  F2FP.F16.F32.PACK_AB R7, R26, R7 ;  /* 0x000000071a07723e */ /* 0x000fe400000000ff */
[----:B------:R-:W-:Y:S02]  /*82f0*/  F2FP.F16.F32.PACK_AB R8, R8, R29 ;  /* 0x0000001d0808723e */ /* 0x000fe400000000ff */
[----:B------:R-:W-:Y:S01]  /*8300*/  F2FP.F16.F32.PACK_AB R9, R9, R20 ;  /* 0x000000140909723e */ /* 0x000fe200000000ff */
[----:B------:R4:W-:Y:S01]  /*8310*/  STS.128 [R218+0x20400], R4 ;  /* 0x02040004da007388 */ /* 0x0009e20000000c00 */
[----:B------:R-:W-:-:S02]  /*8320*/  F2FP.F16.F32.PACK_AB R10, R10, R21 ;  /* 0x000000150a0a723e */ /* 0x000fc400000000ff */
[----:B------:R-:W-:-:S05]  /*8330*/  F2FP.F16.F32.PACK_AB R11, R11, R24 ;  /* 0x000000180b0b723e */ /* 0x000fca00000000ff */
[----:B------:R4:W-:Y:S02]  /*8340*/  STS.128 [R0+0x20400], R8 ;  /* 0x0204000800007388 */ /* 0x0009e40000000c00 */
.L_x_1028:
[----:B------:R-:W-:Y:S05]  /*8350*/  BSYNC B0 ;  /* 0x0000000000007941 */ /* 0x000fea0003800000 */
.L_x_1014:
        /* <DEDUP_REMOVED lines=8> */
.L_x_1011:
[----:B------:R-:W-:-:S13]  /*83e0*/  ISETP.NE.AND P0, PT, R185, 0x3, PT ;  /* 0x00000003b900780c */ /* 0x000fda0003f05270 */
[----:B------:R-:W-:Y:S05]  /*83f0*/  @!P0 BRA `(.L_x_1039) ;  /* 0x0000000000048947 */ /* 0x000fea0003800000 */
[----:B------:R-:W-:Y:S01]  /*8400*/  BPT.TRAP 0x1 ;  /* 0x000000040000795c */ /* 0x000fe20000300000 */
.L_x_1039:
[----:B------:R-:W-:Y:S01]  /*8410*/  IMAD R20, R18, 0x8, R2 ;  /* 0x0000000812147824 */ /* 0x000fe200078e0202 */
[----:B------:R-:W-:-:S04]  /*8420*/  SHF.L.U32 R13, R23, 0x1f, RZ ;  /* 0x0000001f170d7819 */ /* 0x000fc800000006ff */
[----:B------:R0:W0:Y:S01]  /*8430*/  SYNCS.PHASECHK.TRANS64.TRYWAIT P1, [R20+URZ+0x38830], R13 ;  /* 0x0388300d140075a7 */ /* 0x000022000802017f */
[----:B------:R-:W-:Y:S05]  /*8440*/  @!P0 BRA `(.L_x_1040) ;  /* 0x0000000000048947 */ /* 0x000fea0003800000 */
[----:B------:R-:W-:Y:S01]  /*8450*/  BPT.TRAP 0x1 ;  /* 0x000000040000795c */ /* 0x000fe20000300000 */
.L_x_1040:
[C---:B--234-:R-:W-:Y:S02]  /*8460*/  VIADD R0, R2.reuse, 0x22400 ;  /* 0x0002240002007836 */ /* 0x05cfe40000000000 */
[----:B-1----:R-:W-:-:S03]  /*8470*/  VIADD R4, R2, 0x20400 ;  /* 0x0002040002047836 */ /* 0x002fc60000000000 */
[----:B------:R-:W-:Y:S02]  /*8480*/  SHF.R.U32.HI R0, RZ, 0x4, R0 ;  /* 0x00000004ff007819 */ /* 0x000fe40000011600 */
[----:B------:R-:W-:Y:S02]  /*8490*/  SHF.R.U32.HI R4, RZ, 0x4, R4 ;  /* 0x00000004ff047819 */ /* 0x000fe40000011604 */
[----:B------:R-:W-:Y:S02]  /*84a0*/  LOP3.LUT R0, R0, 0x3fff, RZ, 0xc0, !PT ;  /* 0x00003fff00007812 */ /* 0x000fe400078ec0ff */
[----:B------:R-:W-:Y:S02]  /*84b0*/  LOP3.LUT R4, R4, 0x3fff, RZ, 0xc0, !PT ;  /* 0x00003fff04047812 */ /* 0x000fe400078ec0ff */
[----:B------:R-:W-:Y:S01]  /*84c0*/  LOP3.LUT R0, R0, 0x10000, RZ, 0xfc, !PT ;  /* 0x0001000000007812 */ /* 0x000fe200078efcff */
[----:B0-----:R-:W-:Y:S06]  /*84d0*/  @P1 BRA `(.L_x_1041) ;  /* 0x0000000000081947 */ /* 0x001fec0003800000 */
[----:B------:R-:W0:Y:S02]  /*84e0*/  SYNCS.PHASECHK.TRANS64.TRYWAIT P1, [R20+URZ+0x38830], R13 ;  /* 0x0388300d140075a7 */ /* 0x000e24000802017f */
[----:B0-----:R-:W-:Y:S05]  /*84f0*/  @!P1 BRA `(.L_x_1042) ;  /* 0x000000f800d09947 */ /* 0x001fea0003800000 */
.L_x_1041:
        /* <DEDUP_REMOVED lines=10> */
[C---:B------:R-:W-:Y:S01]  /*85a0*/  VIADD R6, R10.reuse, 0x2 ;  /* 0x000000020a067836 */ /* 0x040fe20000000000 */
[----:B------:R-:W-:Y:S01]  /*85b0*/  R2UR UR7, R11 ;  /* 0x000000000b0772ca */ /* 0x000fe200000e0000 */
[----:B------:R-:W-:Y:S01]  /*85c0*/  IMAD.MOV.U32 R5, RZ, RZ, 0x40000040 ;  /* 0x40000040ff057424 */ /* 0x000fe200078e00ff */
[----:B------:R-:W-:Y:S01]  /*85d0*/  MOV R7, 0x40000040 ;  /* 0x4000004000077802 */ /* 0x000fe20000000f00 */
[C---:B------:R-:W-:Y:S01]  /*85e0*/  VIADD R14, R10.reuse, 0x4 ;  /* 0x000000040a0e7836 */ /* 0x040fe20000000000 */
[----:B------:R-:W-:Y:S01]  /*85f0*/  IADD3 R10, R10, 0x6, RZ ;  /* 0x000000060a0a7810 */ /* 0x000fe20007ffe0ff */
[----:B------:R-:W-:Y:S01]  /*8600*/  IMAD.MOV.U32 R15, RZ, RZ, 0x40000040 ;  /* 0x40000040ff0f7424 */ /* 0x000fe200078e00ff */
[----:B------:R-:W-:Y:S01]  /*8610*/  SHF.L.U32 R3, R3, 0x1f, RZ ;  /* 0x0000001f03037819 */ /* 0x000fe200000006ff */
[----:B------:R-:W-:Y:S01]  /*8620*/  IMAD.MOV.U32 R9, RZ, RZ, 0x40000040 ;  /* 0x40000040ff097424 */ /* 0x000fe200078e00ff */
[----:B------:R-:W-:Y:S01]  /*8630*/  BSSY B0, `(.L_x_1043) ;  /* 0x000001e000007945 */ /* 0x000fe20003800000 */
[----:B------:R-:W-:-:S04]  /*8640*/  IMAD.MOV.U32 R11, RZ, RZ, 0x40000040 ;  /* 0x40000040ff0b7424 */ /* 0x000fc800078e00ff */
[----:B------:R-:W-:Y:S01]  /*8650*/  HGMMA.64x64x16.F32 R24, gdesc[UR4], RZ, !UPT, gsb0 ;  /* 0x00e00000041879f0 */ /* 0x000fe2000c0008ff */
[----:B------:R-:W-:Y:S02]  /*8660*/  R2UR UR4, R4 ;  /* 0x00000000040472ca */ /* 0x000fe400000e0000 */
[----:B------:R-:W-:Y:S02]  /*8670*/  R2UR UR5, R5 ;  /* 0x00000000050572ca */ /* 0x000fe400000e0000 */
[----:B------:R-:W-:Y:S01]  /*8680*/  R2UR UR6, R6 ;  /* 0x00000000060672ca */ /* 0x000fe200000e0000 */
[C---:B------:R-:W-:Y:S01]  /*8690*/  VIADD R6, R8.reuse, 0x4 ;  /* 0x0000000408067836 */ /* 0x040fe20000000000 */
[----:B------:R-:W-:Y:S01]  /*86a0*/  R2UR UR7, R7 ;  /* 0x00000000070772ca */ /* 0x000fe200000e0000 */
[----:B------:R-:W-:Y:S02]  /*86b0*/  IMAD.MOV.U32 R7, RZ, RZ, 0x40000040 ;  /* 0x40000040ff077424 */ /* 0x000fe400078e00ff */
[----:B------:R-:W-:Y:S01]  /*86c0*/  VIADD R8, R8, 0x6 ;  /* 0x0000000608087836 */ /* 0x000fe20000000000 */
        /* <DEDUP_REMOVED lines=18> */
[----:B------:R-:W1:Y:S02]  /*87f0*/  SYNCS.PHASECHK.TRANS64.TRYWAIT P1, [R2+URZ+0x38810], R3 ;  /* 0x03881003020075a7 */ /* 0x000e64000802017f */
[----:B-1----:R-:W-:Y:S05]  /*8800*/  @!P1 BRA `(.L_x_1044) ;  /* 0x000000f800209947 */ /* 0x002fea0003800000 */
.L_x_1205:
[----:B------:R-:W-:Y:S05]  /*8810*/  BSYNC B0 ;  /* 0x0000000000007941 */ /* 0x000fea0003800000 */
.L_x_1043:
[----:B------:R-:W-:Y:S05]  /*8820*/  @!P0 BRA `(.L_x_1045) ;  /* 0x0000000000048947 */ /* 0x000fea0003800000 */
[----:B------:R-:W-:Y:S01]  /*8830*/  BPT.TRAP 0x1 ;  /* 0x000000040000795c */ /* 0x000fe20000300000 */
.L_x_1045:
[----:B------:R2:W3:Y:S01]  /*8840*/  SYNCS.PHASECHK.TRANS64.TRYWAIT P1, [R20+URZ+0x38850], R13 ;  /* 0x0388500d140075a7 */ /* 0x0004e2000802017f */
[----:B------:R-:W-:Y:S05]  /*8850*/  @!P0 BRA `(.L_x_1046) ;  /* 0x0000000000048947 */ /* 0x000fea0003800000 */
[----:B------:R-:W-:Y:S01]  /*8860*/  BPT.TRAP 0x1 ;  /* 0x000000040000795c */ /* 0x000fe20000300000 */
.L_x_1046:
[C---:B-1----:R-:W-:Y:S01]  /*8870*/  VIADD R3, R2.reuse, 0x400 ;  /* 0x0000040002037836 */ /* 0x042fe20000000000 */
[----:B------:R-:W-:Y:S01]  /*8880*/  BSSY B0, `(.L_x_1047) ;  /* 0x000000a000007945 */ /* 0x000fe20003800000 */
[----:B------:R-:W-:-:S03]  /*8890*/  VIADD R10, R2, 0x26400 ;  /* 0x00026400020a7836 */ /* 0x000fc60000000000 */
[----:B------:R-:W-:Y:S02]  /*88a0*/  SHF.R.U32.HI R3, RZ, 0x4, R3 ;  /* 0x00000004ff037819 */ /* 0x000fe40000011603 */
[----:B------:R-:W-:Y:S02]  /*88b0*/  SHF.R.U32.HI R10, RZ, 0x4, R10 ;  /* 0x00000004ff0a7819 */ /* 0x000fe4000001160a */
[----:B------:R-:W-:Y:S02]  /*88c0*/  LOP3.LUT R3, R3, 0x3fff, RZ, 0xc0, !PT ;  /* 0x00003fff03037812 */ /* 0x000fe400078ec0ff */
[----:B------:R-:W-:Y:S02]  /*88d0*/  LOP3.LUT R11, R10, 0x3fff, RZ, 0xc0, !PT ;  /* 0x00003fff0a0b7812 */ /* 0x000fe400078ec0ff */
[----:B------:R-:W-:Y:S01]  /*88e0*/  LOP3.LUT R10, R3, 0x10000, RZ, 0xfc, !PT ;  /* 0x00010000030a7812 */ /* 0x000fe200078efcff */
[----:B---3--:R-:W-:Y:S06]  /*88f0*/  @P1 BRA `(.L_x_1048) ;  /* 0x0000000000081947 */ /* 0x008fec0003800000 */
[----:B------:R-:W1:Y:S02]  /*8900*/  SYNCS.PHASECHK.TRANS64.TRYWAIT P1, [R20+URZ+0x38850], R13 ;  /* 0x0388500d140075a7 */ /* 0x000e64000802017f */
[----:B-1----:R-:W-:Y:S05]  /*8910*/  @!P1 BRA `(.L_x_1049) ;  /* 0x000000f400f09947 */ /* 0x002fea0003800000 */
.L_x_1048:
[----:B------:R-:W-:Y:S05]  /*8920*/  BSYNC B0 ;  /* 0x0000000000007941 */ /* 0x000fea0003800000 */
.L_x_1047:
[----:B------:R-:W-:Y:S01]  /*8930*/  LOP3.LUT R3, R11, 0x10000, RZ, 0xfc, !PT ;  /* 0x000100000b037812 */ /* 0x000fe200078efcff */
[----:B------:R-:W-:Y:S01]  /*8940*/  IMAD R12, R18, 0x1000, R10 ;  /* 0x00001000120c7824 */ /* 0x000fe200078e020a */
[----:B------:R-:W-:Y:S05]  /*8950*/  WARPSYNC.ALL ;  /* 0x0000000000007948 */ /* 0x000fea0003800000 */
[----:B------:R-:W-:Y:S01]  /*8960*/  IMAD.MOV.U32 R15, RZ, RZ, 0x40000040 ;  /* 0x40000040ff0f7424 */ /* 0x000fe200078e00ff */
[----:B------:R-:W-:Y:S01]  /*8970*/  MOV R14, R3 ;  /* 0x00000003000e7202 */ /* 0x000fe20000000f00 */
[----:B012---:R-:W-:Y:S01]  /*8980*/  IMAD.MOV.U32 R13, RZ, RZ, 0x40000040 ;  /* 0x40000040ff0d7424 */ /* 0x007fe200078e00ff */
[----:B------:R-:W-:Y:S01]  /*8990*/  R2UR UR6, R12 ;  /* 0x000000000c0672ca */ /* 0x000fe200000e0000 */
[----:B------:R-:W-:Y:S01]  /*89a0*/  WARPGROUP.ARRIVE ;  /* 0x00000000000079c5 */ /* 0x000fe20000000000 */
[----:B------:R-:W-:Y:S01]  /*89b0*/  R2UR UR4, R14 ;  /* 0x000000000e0472ca */ /* 0x000fe200000e0000 */
[----:B------:R-:W-:Y:S01]  /*89c0*/  VIADD R58, R3, 0x2 ;  /* 0x00000002033a7836 */ /* 0x000fe20000000000 */
[----:B------:R-:W-:Y:S01]  /*89d0*/  R2UR UR5, R15 ;  /* 0x000000000f0572ca */ /* 0x000fe200000e0000 */
[C---:B------:R-:W-:Y:S01]  /*89e0*/  VIADD R14, R12.reuse, 0x2 ;  /* 0x000000020c0e7836 */ /* 0x040fe20000000000 */
[----:B------:R-:W-:Y:S01]  /*89f0*/  R2UR UR7, R13 ;  /* 0x000000000d0772ca */ /* 0x000fe200000e0000 */
[----:B------:R-:W-:Y:S01]  /*8a00*/  IMAD.MOV.U32 R59, RZ, RZ, 0x40000040 ;  /* 0x40000040ff3b7424 */ /* 0x000fe200078e00ff */
[----:B------:R-:W-:Y:S01]  /*8a10*/  MOV R15, 0x40000040 ;  /* 0x40000040000f7802 */ /* 0x000fe20000000f00 */
[----:B------:R-:W0:Y:S01]  /*8a20*/  S2R R21, SR_TID.X ;  /* 0x0000000000157919 */ /* 0x000e220000002100 */
[----:B------:R-:W-:Y:S01]  /*8a30*/  VIADD R62, R12, 0x800 ;  /* 0x000008000c3e7836 */ /* 0x000fe20000000000 */
[----:B------:R-:W-:Y:S01]  /*8a40*/  BSSY B0, `(.L_x_1050) ;  /* 0x00005b2000007945 */ /* 0x000fe20003800000 */
[----:B------:R-:W-:Y:S01]  /*8a50*/  VIADD R60, R3, 0x800 ;  /* 0x00000800033c7836 */ /* 0x000fe20000000000 */
[----:B------:R-:W1:Y:S01]  /*8a60*/  S2R R57, SR_TID.X ;  /* 0x0000000000397919 */ /* 0x000e620000002100 */
[----:B------:R-:W-:-:S02]  /*8a70*/  IMAD.MOV.U32 R61, RZ, RZ, 0x40000040 ;  /* 0x40000040ff3d7424 */ /* 0x000fc400078e00ff */
[----:B------:R-:W-:-:S03]  /*8a80*/  IMAD.MOV.U32 R63, RZ, RZ, 0x40000040 ;  /* 0x40000040ff3f7424 */ /* 0x000fc600078e00ff */
[----:B------:R-:W-:Y:S01]  /*8a90*/  HGMMA.64x64x16.F32 R24, gdesc[UR4], R24, gsb0 ;  /* 0x00e00000041879f0 */ /* 0x000fe20008000818 */
[----:B------:R-:W-:Y:S01]  /*8aa0*/  R2UR UR4, R58 ;  /* 0x000000003a0472ca */ /* 0x000fe200000e0000 */
[----:B------:R-:W-:Y:S01]  /*8ab0*/  VIADD R58, R3, 0x4 ;  /* 0x00000004033a7836 */ /* 0x000fe20000000000 */
[----:B------:R-:W-:Y:S01]  /*8ac0*/  R2UR UR5, R59 ;  /* 0x000000003b0572ca */ /* 0x000fe200000e0000 */
[----:B------:R-:W-:Y:S01]  /*8ad0*/  IMAD.MOV.U32 R59, RZ, RZ, 0x40000040 ;  /* 0x40000040ff3b7424 */ /* 0x000fe200078e00ff */
[----:B------:R-:W-:Y:S01]  /*8ae0*/  R2UR UR6, R14 ;  /* 0x000000000e0672ca */ /* 0x000fe200000e0000 */
[----:B------:R-:W-:Y:S01]  /*8af0*/  VIADD R14, R12, 0x4 ;  /* 0x000000040c0e7836 */ /* 0x000fe20000000000 */
[----:B------:R-:W-:Y:S01]  /*8b00*/  R2UR UR7, R15 ;  /* 0x000000000f0772ca */ /* 0x000fe200000e0000 */
[----:B------:R-:W-:Y:S01]  /*8b10*/  IMAD.MOV.U32 R15, RZ, RZ, 0x40000040 ;  /* 0x40000040ff0f7424 */ /* 0x000fe200078e00ff */
[----:B0-----:R-:W-:Y:S02]  /*8b20*/  SHF.R.U32.HI R21, RZ, 0x7, R21 ;  /* 0x00000007ff157819 */ /* 0x001fe40000011615 */
[----:B-1----:R-:W-:-:S03]  /*8b30*/  LOP3.LUT R57, R57, 0x7f, RZ, 0xc0, !PT ;  /* 0x0000007f39397812 */ /* 0x002fc600078ec0ff */
[----:B------:R0:W1:Y:S02]  /*8b40*/  SHFL.IDX PT, R11, R21, RZ, 0x1f ;  /* 0x00001fff150b7589 */ /* 0x00006400000e0000 */
[----:B0-----:R-:W-:Y:S01]  /*8b50*/  IMAD.MOV.U32 R21, RZ, RZ, 0x4 ;  /* 0x00000004ff157424 */ /* 0x001fe200078e00ff */
[----:B-1----:R-:W-:-:S04]  /*8b60*/  ISETP.GT.AND P1, PT, R11, 0x7f, PT ;  /* 0x0000007f0b00780c */ /* 0x002fc80003f24270 */
[----:B------:R-:W-:Y:S02]  /*8b70*/  SEL R11, RZ, 0x2, !P1 ;  /* 0x00000002ff0b7807 */ /* 0x000fe40004800000 */
[C---:B------:R-:W-:Y:S02]  /*8b80*/  SEL R13, R21.reuse, 0x2, P1 ;  /* 0x00000002150d7807 */ /* 0x040fe40000800000 */
[----:B------:R-:W-:Y:S01]  /*8b90*/  SEL R21, R21, 0x6, !P1 ;  /* 0x0000000615157807 */ /* 0x000fe20004800000 */
[----:B------:R-:W-:Y:S02]  /*8ba0*/  WARPGROUP.DEPBAR.LE gsb0, 0x0 ;  /* 0x00008000000079c5 */ /* 0x000fe40000010000 */
[----:B------:R-:W-:-:S06]  /*8bb0*/  WARPGROUP.ARRIVE ;  /* 0x00000000000079c5 */ /* 0x000fcc0000000000 */
[----:B------:R-:W-:Y:S01]  /*8bc0*/  HGMMA.64x64x16.F32 R24, gdesc[UR4], R24, gsb0 ;  /* 0x00e00000041879f0 */ /* 0x000fe20008000818 */
[----:B------:R-:W-:Y:S01]  /*8bd0*/  R2UR UR4, R58 ;  /* 0x000000003a0472ca */ /* 0x000fe200000e0000 */
[----:B------:R-:W-:Y:S01]  /*8be0*/  VIADD R58, R3, 0x6 ;  /* 0x00000006033a7836 */ /* 0x000fe20000000000 */
[----:B------:R-:W-:Y:S01]  /*8bf0*/  R2UR UR5, R59 ;  /* 0x000000003b0572ca */ /* 0x000fe200000e0000 */
[----:B------:R-:W-:Y:S01]  /*8c00*/  IMAD.MOV.U32 R59, RZ, RZ, 0x40000040 ;  /* 0x40000040ff3b7424 */ /* 0x000fe200078e00ff */
[----:B------:R-:W-:Y:S02]  /*8c10*/  R2UR UR6, R14 ;  /* 0x000000000e0672ca */ /* 0x000fe400000e0000 */
[----:B------:R-:W-:Y:S01]  /*8c20*/  R2UR UR7, R15 ;  /* 0x000000000f0772ca */ /* 0x000fe200000e0000 */
[----:B------:R-:W-:Y:S01]  /*8c30*/  IMAD.MOV.U32 R15, RZ, RZ, 0x40000040 ;  /* 0x40000040ff0f7424 */ /* 0x000fe200078e00ff */
[----:B------:R-:W-:Y:S01]  /*8c40*/  IADD3 R14, R12, 0x6, RZ ;  /* 0x000000060c0e7810 */ /* 0x000fe20007ffe0ff */
[----:B------:R-:W-:-:S02]  /*8c50*/  WARPGROUP.DEPBAR.LE gsb0, 0x0 ;  /* 0x00008000000079c5 */ /* 0x000fc40000010000 */
[----:B------:R-:W-:-:S08]  /*8c60*/  WARPGROUP.ARRIVE ;  /* 0x00000000000079c5 */ /* 0x000fd00000000000 */
[----:B------:R-:W-:Y:S01]  /*8c70*/  HGMMA.64x64x16.F32 R24, gdesc[UR4], R24, gsb0 ;  /* 0x00e00000041879f0 */ /* 0x000fe20008000818 */
[----:B------:R-:W-:Y:S01]  /*8c80*/  R2UR UR4, R58 ;  /* 0x000000003a0472ca */ /* 0x000fe200000e0000 */
[----:B------:R-:W-:Y:S01]  /*8c90*/  VIADD R58, R3, 0x200 ;  /* 0x00000200033a7836 */ /* 0x000fe20000000000 */
[----:B------:R-:W-:Y:S01]  /*8ca0*/  R2UR UR5, R59 ;  /* 0x000000003b0572ca */ /* 0x000fe200000e0000 */
[----:B------:R-:W-:Y:S01]  /*8cb0*/  IMAD.MOV.U32 R59, RZ, RZ, 0x40000040 ;  /* 0x40000040ff3b7424 */ /* 0x000fe200078e00ff */
[----:B------:R-:W-:Y:S01]  /*8cc0*/  R2UR UR6, R14 ;  /* 0x000000000e0672ca */ /* 0x000fe200000e0000 */
[----:B------:R-:W-:Y:S01]  /*8cd0*/  VIADD R14, R12, 0x200 ;  /* 0x000002000c0e7836 */ /* 0x000fe20000000000 */
[----:B------:R-:W-:Y:S02]  /*8ce0*/  R2UR UR7, R15 ;  /* 0x000000000f0772ca */ /* 0x000fe400000e0000 */
[----:B------:R-:W-:Y:S01]  /*8cf0*/  MOV R15, 0x40000040 ;  /* 0x40000040000f7802 */ /* 0x000fe20000000f00 */
        /* <DEDUP_REMOVED lines=11> */
[----:B------:R-:W-:Y:S02]  /*8db0*/  WARPGROUP.DEPBAR.LE gsb0, 0x0 ;  /* 0x00008000000079c5 */ /* 0x000fe40000010000 */
[----:B------:R-:W-:-:S09]  /*8dc0*/  WARPGROUP.ARRIVE ;  /* 0x00000000000079c5 */ /* 0x000fd20000000000 */
        /* <DEDUP_REMOVED lines=112> */
[----:B------:R-:W-:Y:S01]  /*94d0*/  IMAD.IADD R58, R11, 0x1, R62 ;  /* 0x000000010b3a7824 */ /* 0x000fe200078e023e */
[----:B------:R-:W-:Y:S01]  /*94e0*/  R2UR UR5, R59 ;  /* 0x000000003b0572ca */ /* 0x000fe200000e0000 */
[----:B------:R-:W-:Y:S01]  /*94f0*/  IMAD.MOV.U32 R59, RZ, RZ, 0x40000040 ;  /* 0x40000040ff3b7424 */ /* 0x000fe200078e00ff */
[----:B------:R-:W-:Y:S02]  /*9500*/  R2UR UR6, R14 ;  /* 0x000000000e0672ca */ /* 0x000fe400000e0000 */
[----:B------:R-:W-:Y:S01]  /*9510*/  R2UR UR7, R15 ;  /* 0x000000000f0772ca */ /* 0x000fe200000e0000 */
[----:B------:R-:W-:Y:S01]  /*9520*/  IMAD.MOV.U32 R15, RZ, RZ, 0x40000040 ;  /* 0x40000040ff0f7424 */ /* 0x000fe200078e00ff */
[----:B------:R-:W-:Y:S01]  /*9530*/  IADD3 R14, R11, R60, RZ ;  /* 0x0000003c0b0e7210 */ /* 0x000fe20007ffe0ff */
[----:B------:R-:W-:-:S02]  /*9540*/  WARPGROUP.DEPBAR.LE gsb0, 0x0 ;  /* 0x00008000000079c5 */ /* 0x000fc40000010000 */
[----:B------:R-:W-:-:S08]  /*9550*/  WARPGROUP.ARRIVE ;  /* 0x00000000000079c5 */ /* 0x000fd00000000000 */
[----:B------:R-:W-:Y:S01]  /*9560*/  HGMMA.64x64x16.F32 R24, gdesc[UR4], R24, gsb0 ;  /* 0x00e00000041879f0 */ /* 0x000fe20008000818 */
[----:B------:R-:W-:Y:S01]  /*9570*/  R2UR UR6, R58 ;  /* 0x000000003a0672ca */ /* 0x000fe200000e0000 */
[--C-:B------:R-:W-:Y:S01]  /*9580*/  IMAD.IADD R58, R62, 0x1, R13.reuse ;  /* 0x000000013e3a7824 */ /* 0x100fe200078e020d */
[----:B------:R-:W-:Y:S02]  /*9590*/  R2UR UR7, R59 ;  /* 0x000000003b0772ca */ /* 0x000fe400000e0000 */
[----:B------:R-:W-:Y:S01]  /*95a0*/  R2UR UR4, R14 ;  /* 0x000000000e0472ca */ /* 0x000fe200000e0000 */
[----:B------:R-:W-:Y:S01]  /*95b0*/  IMAD.IADD R14, R60, 0x1, R13 ;  /* 0x000000013c0e7824 */ /* 0x000fe200078e020d */
[----:B------:R-:W-:Y:S01]  /*95c0*/  R2UR UR5, R15 ;  /* 0x000000000f0572ca */ /* 0x000fe200000e0000 */
[----:B------:R-:W-:Y:S01]  /*95d0*/  IMAD.MOV.U32 R15, RZ, RZ, 0x40000040 ;  /* 0x40000040ff0f7424 */ /* 0x000fe200078e00ff */
[----:B------:R-:W-:Y:S01]  /*95e0*/  MOV R59, 0x40000040 ;  /* 0x40000040003b7802 */ /* 0x000fe20000000f00 */
[----:B------:R-:W-:-:S02]  /*95f0*/  WARPGROUP.DEPBAR.LE gsb0, 0x0 ;  /* 0x00008000000079c5 */ /* 0x000fc40000010000 */
[----:B------:R-:W-:-:S08]  /*9600*/  WARPGROUP.ARRIVE ;  /* 0x00000000000079c5 */ /* 0x000fd00000000000 */
[----:B------:R-:W-:Y:S01]  /*9610*/  HGMMA.64x64x16.F32 R24, gdesc[UR4], R24, gsb0 ;  /* 0x00e00000041879f0 */ /* 0x000fe20008000818 */
[----:B------:R-:W-:Y:S01]  /*9620*/  R2UR UR6, R58 ;  /* 0x000000003a0672ca */ /* 0x000fe200000e0000 */
[--C-:B------:R-:W-:Y:S01]  /*9630*/  IMAD.IADD R58, R62, 0x1, R21.reuse ;  /* 0x000000013e3a7824 */ /* 0x100fe200078e0215 */
[----:B------:R-:W-:Y:S01]  /*9640*/  R2UR UR7, R59 ;  /* 0x000000003b0772ca */ /* 0x000fe200000e0000 */
[----:B------:R-:W-:Y:S01]  /*9650*/  IMAD.MOV.U32 R59, RZ, RZ, 0x40000040 ;  /* 0x40000040ff3b7424 */ /* 0x000fe200078e00ff */
[----:B------:R-:W-:Y:S01]  /*9660*/  R2UR UR4, R14 ;  /* 0x000000000e0472ca */ /* 0x000fe200000e0000 */
[----:B------:R-:W-:Y:S01]  /*9670*/  IMAD.IADD R14, R60, 0x1, R21 ;  /* 0x000000013c0e7824 */ /* 0x000fe200078e0215 */
[----:B------:R-:W-:Y:S01]  /*9680*/  R2UR UR5, R15 ;  /* 0x000000000f0572ca */ /* 0x000fe200000e0000 */
[----:B------:R-:W-:Y:S01]  /*9690*/  IMAD.MOV.U32 R15, RZ, RZ, 0x40000040 ;  /* 0x40000040ff0f7424 */ /* 0x000fe200078e00ff */
[----:B------:R-:W-:Y:S02]  /*96a0*/  WARPGROUP.DEPBAR.LE gsb0, 0x0 ;  /* 0x00008000000079c5 */ /* 0x000fe40000010000 */
[----:B------:R-:W-:-:S09]  /*96b0*/  WARPGROUP.ARRIVE ;  /* 0x00000000000079c5 */ /* 0x000fd20000000000 */
[----:B------:R-:W-:Y:S01]  /*96c0*/  HGMMA.64x64x16.F32 R24, gdesc[UR4], R24, gsb0 ;  /* 0x00e00000041879f0 */ /* 0x000fe20008000818 */
[----:B------:R-:W-:Y:S02]  /*96d0*/  R2UR UR4, R14 ;  /* 0x000000000e0472ca */ /* 0x000fe400000e0000 */
[----:B------:R-:W-:Y:S01]  /*96e0*/  R2UR UR5, R15 ;  /* 0x000000000f0572ca */ /* 0x000fe200000e0000 */
[----:B------:R-:W-:Y:S01]  /*96f0*/  IMAD.MOV.U32 R15, RZ, RZ, 0xa00 ;  /* 0x00000a00ff0f7424 */ /* 0x000fe200078e00ff */
[----:B------:R-:W-:Y:S02]  /*9700*/  R2UR UR6, R58 ;  /* 0x000000003a0672ca */ /* 0x000fe400000e0000 */
[----:B------:R-:W-:Y:S01]  /*9710*/  R2UR UR7, R59 ;  /* 0x000000003b0772ca */ /* 0x000fe200000e0000 */
[----:B------:R-:W-:Y:S01]  /*9720*/  IMAD.MOV.U32 R59, RZ, RZ, 0x40000040 ;  /* 0x40000040ff3b7424 */ /* 0x000fe200078e00ff */
[----:B------:R-:W-:Y:S02]  /*9730*/  MOV R14, 0x28 ;  /* 0x00000028000e7802 */ /* 0x000fe40000000f00 */
[----:B------:R-:W-:-:S02]  /*9740*/  SEL R15, R15, 0x980, P1 ;  /* 0x000009800f0f7807 */ /* 0x000fc40000800000 */
[----:B------:R-:W-:Y:S02]  /*9750*/  SEL R14, R14, 0x26, P1 ;  /* 0x000000260e0e7807 */ /* 0x000fe40000800000 */
[----:B------:R-:W-:Y:S02]  /*9760*/  LOP3.LUT R15, R15, 0xa00, RZ, 0xc0, !PT ;  /* 0x00000a000f0f7812 */ /* 0x000fe400078ec0ff */
[----:B------:R-:W-:-:S04]  /*9770*/  LOP3.LUT R14, R14, 0x6, RZ, 0xc0, !PT ;  /* 0x000000060e0e7812 */ /* 0x000fc800078ec0ff */
[CC--:B------:R-:W-:Y:S02]  /*9780*/  IADD3 R58, R14.reuse, R15.reuse, R3 ;  /* 0x0000000f0e3a7210 */ /* 0x0c0fe40007ffe003 */
[----:B------:R-:W-:Y:S01]  /*9790*/  IADD3 R14, R14, R15, R12 ;  /* 0x0000000f0e0e7210 */ /* 0x000fe20007ffe00c */
[----:B------:R-:W-:Y:S01]  /*97a0*/  IMAD.MOV.U32 R15, RZ, RZ, 0x40000040 ;  /* 0x40000040ff0f7424 */ /* 0x000fe200078e00ff */
[----:B------:R-:W-:Y:S02]  /*97b0*/  WARPGROUP.DEPBAR.LE gsb0, 0x0 ;  /* 0x00008000000079c5 */ /* 0x000fe40000010000 */
[----:B------:R-:W-:-:S06]  /*97c0*/  WARPGROUP.ARRIVE ;  /* 0x00000000000079c5 */ /* 0x000fcc0000000000 */
        /* <DEDUP_REMOVED lines=8> */
[C---:B------:R-:W-:Y:S02]  /*9850*/  IMAD.IADD R62, R11.reuse, 0x1, R58 ;  /* 0x000000010b3e7824 */ /* 0x040fe400078e023a */
[----:B------:R-:W-:Y:S01]  /*9860*/  IMAD.MOV.U32 R15, RZ, RZ, 0x40000040 ;  /* 0x40000040ff0f7424 */ /* 0x000fe200078e00ff */
[----:B------:R-:W-:Y:S01]  /*9870*/  IADD3 R60, R11, R14, RZ ;  /* 0x0000000e0b3c7210 */ /* 0x000fe20007ffe0ff */
[----:B------:R-:W-:-:S02]  /*9880*/  WARPGROUP.DEPBAR.LE gsb0, 0x0 ;  /* 0x00008000000079c5 */ /* 0x000fc40000010000 */
[----:B------:R-:W-:-:S06]  /*9890*/  WARPGROUP.ARRIVE ;  /* 0x00000000000079c5 */ /* 0x000fcc0000000000 */
[----:B------:R-:W-:Y:S01]  /*98a0*/  HGMMA.64x64x16.F32 R24, gdesc[UR4], R24, gsb0 ;  /* 0x00e00000041879f0 */ /* 0x000fe20008000818 */
[----:B------:R-:W-:Y:S01]  /*98b0*/  R2UR UR4, R60 ;  /* 0x000000003c0472ca */ /* 0x000fe200000e0000 */
[--C-:B------:R-:W-:Y:S01]  /*98c0*/  IMAD.IADD R60, R13, 0x1, R14.reuse ;  /* 0x000000010d3c7824 */ /* 0x100fe200078e020e */
[----:B------:R-:W-:Y:S01]  /*98d0*/  R2UR UR5, R61 ;  /* 0x000000003d0572ca */ /* 0x000fe200000e0000 */
[----:B------:R-:W-:Y:S01]  /*98e0*/  IMAD.IADD R14, R21, 0x1, R14 ;  /* 0x00000001150e7824 */ /* 0x000fe200078e020e */
[----:B------:R-:W-:Y:S01]  /*98f0*/  R2UR UR6, R62 ;  /* 0x000000003e0672ca */ /* 0x000fe200000e0000 */
[--C-:B------:R-:W-:Y:S01]  /*9900*/  IMAD.IADD R62, R13, 0x1, R58.reuse ;  /* 0x000000010d3e7824 */ /* 0x100fe200078e023a */
[----:B------:R-:W-:Y:S01]  /*9910*/  R2UR UR7, R63 ;  /* 0x000000003f0772ca */ /* 0x000fe200000e0000 */
[----:B------:R-:W-:Y:S01]  /*9920*/  IMAD.MOV.U32 R63, RZ, RZ, 0x40000040 ;  /* 0x40000040ff3f7424 */ /* 0x000fe200078e00ff */
[----:B------:R-:W-:Y:S01]  /*9930*/  MOV R61, 0x40000040 ;  /* 0x40000040003d7802 */ /* 0x000fe20000000f00 */
[----:B------:R-:W-:Y:S01]  /*9940*/  IMAD.IADD R58, R21, 0x1, R58 ;  /* 0x00000001153a7824 */ /* 0x000fe200078e023a */
[----:B------:R-:W-:-:S02]  /*9950*/  WARPGROUP.DEPBAR.LE gsb0, 0x0 ;  /* 0x00008000000079c5 */ /* 0x000fc40000010000 */
[----:B------:R-:W-:-:S07]  /*9960*/  WARPGROUP.ARRIVE ;  /* 0x00000000000079c5 */ /* 0x000fce0000000000 */
[----:B------:R-:W-:Y:S01]  /*9970*/  HGMMA.64x64x16.F32 R24, gdesc[UR4], R24, gsb0 ;  /* 0x00e00000041879f0 */ /* 0x000fe20008000818 */
[----:B------:R-:W-:Y:S02]  /*9980*/  R2UR UR4, R60 ;  /* 0x000000003c0472ca */ /* 0x000fe400000e0000 */
[----:B------:R-:W-:Y:S01]  /*9990*/  R2UR UR5, R61 ;  /* 0x000000003d0572ca */ /* 0x000fe200000e0000 */
[----:B------:R-:W-:Y:S01]  /*99a0*/  IMAD.MOV.U32 R61, RZ, RZ, 0x40000040 ;  /* 0x40000040ff3d7424 */ /* 0x000fe200078e00ff */
[----:B------:R-:W-:Y:S02]  /*99b0*/  R2UR UR6, R62 ;  /* 0x000000003e0672ca */ /* 0x000fe400000e0000 */
        /* <DEDUP_REMOVED lines=48> */
[----:B------:R-:W-:Y:S01]  /*9cc0*/  R2UR UR4, R60 ;  /* 0x000000003c0472ca */ /* 0x000fe200000e0000 */
[----:B------:R-:W-:Y:S01]  /*9cd0*/  VIADD R60, R12, 0xe00 ;  /* 0x00000e000c3c7836 */ /* 0x000fe20000000000 */
[----:B------:R-:W-:Y:S02]  /*9ce0*/  R2UR UR5, R61 ;  /* 0x000000003d0572ca */ /* 0x000fe400000e0000 */
[----:B------:R-:W-:Y:S02]  /*9cf0*/  R2UR UR6, R62 ;  /* 0x000000003e0672ca */ /* 0x000fe400000e0000 */
[----:B------:R-:W-:Y:S01]  /*9d00*/  R2UR UR7, R63 ;  /* 0x000000003f0772ca */ /* 0x000fe200000e0000 */
[----:B------:R-:W-:Y:S01]  /*9d10*/  IMAD.MOV.U32 R63, RZ, RZ, 0x40000040 ;  /* 0x40000040ff3f7424 */ /* 0x000fe200078e00ff */
[----:B------:R-:W-:Y:S01]  /*9d20*/  IADD3 R62, R11, R60, RZ ;  /* 0x0000003c0b3e7210 */ /* 0x000fe20007ffe0ff */
[----:B------:R-:W-:-:S02]  /*9d30*/  WARPGROUP.DEPBAR.LE gsb0, 0x0 ;  /* 0x00008000000079c5 */ /* 0x000fc40000010000 */
[----:B------:R-:W-:-:S08]  /*9d40*/  WARPGROUP.ARRIVE ;  /* 0x00000000000079c5 */ /* 0x000fd00000000000 */
        /* <DEDUP_REMOVED lines=23> */
[----:B------:R-:W-:Y:S01]  /*9ec0*/  IMAD.IADD R14, R11, 0x1, R58 ;  /* 0x000000010b0e7824 */ /* 0x000fe200078e023a */
[----:B------:R-:W-:Y:S01]  /*9ed0*/  R2UR UR7, R15 ;  /* 0x000000000f0772ca */ /* 0x000fe200000e0000 */
[----:B------:R-:W-:Y:S01]  /*9ee0*/  IMAD.MOV.U32 R15, RZ, RZ, 0x40000040 ;  /* 0x40000040ff0f7424 */ /* 0x000fe200078e00ff */
[----:B------:R-:W-:-:S04]  /*9ef0*/  MOV R11, 0x40 ;  /* 0x00000040000b7802 */ /* 0x000fc80000000f00 */
[----:B------:R-:W-:-:S04]  /*9f00*/  SEL R11, R11, 0x3e, P1 ;  /* 0x0000003e0b0b7807 */ /* 0x000fc80000800000 */
[----:B------:R-:W-:Y:S01]  /*9f10*/  LOP3.LUT R11, R11, 0x6, RZ, 0xc0, !PT ;  /* 0x000000060b0b7812 */ /* 0x000fe200078ec0ff */
[----:B------:R-:W-:Y:S02]  /*9f20*/  WARPGROUP.DEPBAR.LE gsb0, 0x0 ;  /* 0x00008000000079c5 */ /* 0x000fe40000010000 */
[----:B------:R-:W-:-:S06]  /*9f30*/  WARPGROUP.ARRIVE ;  /* 0x00000000000079c5 */ /* 0x000fcc0000000000 */
[----:B------:R-:W-:Y:S01]  /*9f40*/  HGMMA.64x64x16.F32 R24, gdesc[UR4], R24, gsb0 ;  /* 0x00e00000041879f0 */ /* 0x000fe20008000818 */
[----:B------:R-:W-:Y:S01]  /*9f50*/  R2UR UR6, R62 ;  /* 0x000000003e0672ca */ /* 0x000fe200000e0000 */
[----:B------:R-:W-:Y:S01]  /*9f60*/  IMAD.IADD R62, R13, 0x1, R58 ;  /* 0x000000010d3e7824 */ /* 0x000fe200078e023a */
[----:B------:R-:W-:Y:S02]  /*9f70*/  R2UR UR7, R63 ;  /* 0x000000003f0772ca */ /* 0x000fe400000e0000 */
[----:B------:R-:W-:Y:S01]  /*9f80*/  R2UR UR4, R14 ;  /* 0x000000000e0472ca */ /* 0x000fe200000e0000 */
[----:B------:R-:W-:Y:S01]  /*9f90*/  IMAD.IADD R14, R13, 0x1, R60 ;  /* 0x000000010d0e7824 */ /* 0x000fe200078e023c */
[----:B------:R-:W-:Y:S01]  /*9fa0*/  R2UR UR5, R15 ;  /* 0x000000000f0572ca */ /* 0x000fe200000e0000 */
[----:B------:R-:W-:Y:S01]  /*9fb0*/  IMAD.MOV.U32 R15, RZ, RZ, 0x40000040 ;  /* 0x40000040ff0f7424 */ /* 0x000fe200078e00ff */
[----:B------:R-:W-:Y:S01]  /*9fc0*/  MOV R63, 0x40000040 ;  /* 0x40000040003f7802 */ /* 0x000fe20000000f00 */
[----:B------:R-:W-:-:S05]  /*9fd0*/  IMAD.MOV.U32 R13, RZ, RZ, 0x1000 ;  /* 0x00001000ff0d7424 */ /* 0x000fca00078e00ff */
[----:B------:R-:W-:Y:S01]  /*9fe0*/  SEL R13, R13, 0xf80, P1 ;  /* 0x00000f800d0d7807 */ /* 0x000fe20000800000 */
[----:B------:R-:W-:Y:S02]  /*9ff0*/  WARPGROUP.DEPBAR.LE gsb0, 0x0 ;  /* 0x00008000000079c5 */ /* 0x000fe40000010000 */
[----:B------:R-:W-:-:S06]  /*a000*/  WARPGROUP.ARRIVE ;  /* 0x00000000000079c5 */ /* 0x000fcc0000000000 */
[----:B------:R-:W-:Y:S01]  /*a010*/  HGMMA.64x64x16.F32 R24, gdesc[UR4], R24, gsb0 ;  /* 0x00e00000041879f0 */ /* 0x000fe20008000818 */
[----:B------:R-:W-:Y:S02]  /*a020*/  R2UR UR4, R62 ;  /* 0x000000003e0472ca */ /* 0x000fe400000e0000 */
[----:B------:R-:W-:Y:S02]  /*a030*/  R2UR UR5, R63 ;  /* 0x000000003f0572ca */ /* 0x000fe400000e0000 */
[----:B------:R-:W-:Y:S01]  /*a040*/  R2UR UR6, R14 ;  /* 0x000000000e0672ca */ /* 0x000fe200000e0000 */
[----:B------:R-:W-:Y:S01]  /*a050*/  IMAD.IADD R14, R21, 0x1, R58 ;  /* 0x00000001150e7824 */ /* 0x000fe200078e023a */
[----:B------:R-:W-:Y:S01]  /*a060*/  R2UR UR7, R15 ;  /* 0x000000000f0772ca */ /* 0x000fe200000e0000 */
[----:B------:R-:W-:Y:S02]  /*a070*/  IMAD.IADD R58, R21, 0x1, R60 ;  /* 0x00000001153a7824 */ /* 0x000fe400078e023c */
[----:B------:R-:W-:Y:S01]  /*a080*/  IMAD.MOV.U32 R15, RZ, RZ, 0x40000040 ;  /* 0x40000040ff0f7424 */ /* 0x000fe200078e00ff */
[----:B------:R-:W-:-:S02]  /*a090*/  WARPGROUP.DEPBAR.LE gsb0, 0x0 ;  /* 0x00008000000079c5 */ /* 0x000fc40000010000 */
[----:B------:R-:W-:-:S07]  /*a0a0*/  WARPGROUP.ARRIVE ;  /* 0x00000000000079c5 */ /* 0x000fce0000000000 */
[----:B------:R-:W-:Y:S01]  /*a0b0*/  HGMMA.64x64x16.F32 R24, gdesc[UR4], R24, gsb0 ;  /* 0x00e00000041879f0 */ /* 0x000fe20008000818 */
[----:B------:R-:W-:Y:S02]  /*a0c0*/  R2UR UR4, R14 ;  /* 0x000000000e0472ca */ /* 0x000fe400000e0000 */
[----:B------:R-:W-:Y:S02]  /*a0d0*/  R2UR UR5, R15 ;  /* 0x000000000f0572ca */ /* 0x000fe400000e0000 */
[----:B------:R-:W-:Y:S02]  /*a0e0*/  R2UR UR6, R58 ;  /* 0x000000003a0672ca */ /* 0x000fe400000e0000 */
[----:B------:R-:W-:Y:S01]  /*a0f0*/  R2UR UR7, R59 ;  /* 0x000000003b0772ca */ /* 0x000fe200000e0000 */
[----:B------:R-:W-:Y:S01]  /*a100*/  IMAD.MOV.U32 R59, RZ, RZ, 0x40000040 ;  /* 0x40000040ff3b7424 */ /* 0x000fe200078e00ff */
[----:B------:R-:W-:Y:S01]  /*a110*/  LOP3.LUT R14, R13, 0x1e00, RZ, 0xc0, !PT ;  /* 0x00001e000d0e7812 */ /* 0x000fe200078ec0ff */
[----:B------:R-:W-:-:S03]  /*a120*/  IMAD.MOV.U32 R13, RZ, RZ, 0x40000040 ;  /* 0x40000040ff0d7424 */ /* 0x000fc600078e00ff */
[CC--:B------:R-:W-:Y:S02]  /*a130*/  IADD3 R58, R11.reuse, R14.reuse, R3 ;  /* 0x0000000e0b3a7210 */ /* 0x0c0fe40007ffe003 */
[----:B------:R-:W-:Y:S01]  /*a140*/  IADD3 R12, R11, R14, R12 ;  /* 0x0000000e0b0c7210 */ /* 0x000fe20007ffe00c */
[----:B------:R-:W-:-:S05]  /*a150*/  IMAD R11, R182, -0x40, R168 ;  /* 0xffffffc0b60b7824 */ /* 0x000fca00078e02a8 */
        /* <DEDUP_REMOVED lines=48> */
[C---:B------:R-:W-:Y:S02]  /*a460*/  ISETP.GT.AND P6, PT, R11.reuse, 0x29, PT ;  /* 0x000000290b00780c */ /* 0x040fe40003fc4270 */
        /* <DEDUP_REMOVED lines=22> */
[----:B------:R-:W-:Y:S02]  /*a5d0*/  FMNMX.FTZ R11, R30, R11, !PT ;  /* 0x0000000b1e0b7209 */ /* 0x000fe40007810000 */
[----:B------:R-:W-:Y:S01]  /*a5e0*/  FSEL R46, R46, -INF , P1 ;  /* 0xff8000002e2e7808 */ /* 0x000fe20000800000 */
[----:B------:R-:W0:Y:S01]  /*a5f0*/  SHFL.BFLY PT, R12, R15, 0x2, 0x1f ;  /* 0x0c401f000f0c7f89 */ /* 0x000e2200000e0000 */
[----:B------:R-:W-:Y:S02]  /*a600*/  FMNMX.FTZ R11, R14, R11, !PT ;  /* 0x0000000b0e0b7209 */ /* 0x000fe40007810000 */
[----:B------:R-:W-:Y:S02]  /*a610*/  FSEL R48, R47, -INF , P6 ;  /* 0xff8000002f307808 */ /* 0x000fe40003000000 */
[----:B------:R-:W-:Y:S02]  /*a620*/  FMNMX.FTZ R11, R34, R11, !PT ;  /* 0x0000000b220b7209 */ /* 0x000fe40007810000 */
[----:B------:R-:W-:-:S02]  /*a630*/  FSEL R50, R50, -INF , P5 ;  /* 0xff80000032327808 */ /* 0x000fc40002800000 */
[----:B------:R-:W-:Y:S02]  /*a640*/  FMNMX.FTZ R11, R36, R11, !PT ;  /* 0x0000000b240b7209 */ /* 0x000fe40007810000 */
[----:B------:R-:W-:Y:S02]  /*a650*/  FSEL R54, R54, -INF , P3 ;  /* 0xff80000036367808 */ /* 0x000fe40001800000 */
[----:B------:R-:W-:Y:S01]  /*a660*/  FMNMX.FTZ R13, R38, R11, !PT ;  /* 0x0000000b260d7209 */ /* 0x000fe20007810000 */
[----:B------:R-:W-:Y:S01]  /*a670*/  IMAD.U32 R11, RZ, RZ, UR4 ;  /* 0x00000004ff0b7e24 */ /* 0x000fe2000f8e00ff */
[----:B------:R-:W-:Y:S02]  /*a680*/  FSEL R78, R55, -INF , P2 ;  /* 0xff800000374e7808 */ /* 0x000fe40001000000 */
[----:B------:R-:W-:Y:S02]  /*a690*/  FMNMX.FTZ R13, R40, R13, !PT ;  /* 0x0000000d280d7209 */ /* 0x000fe40007810000 */
[----:B------:R-:W-:-:S02]  /*a6a0*/  ISETP.GE.AND P2, PT, R168, 0x41, PT ;  /* 0x00000041a800780c */ /* 0x000fc40003f46270 */
[----:B------:R-:W-:Y:S02]  /*a6b0*/  FMNMX.FTZ R13, R42, R13, !PT ;  /* 0x0000000d2a0d7209 */ /* 0x000fe40007810000 */
[----:B0-----:R-:W-:Y:S02]  /*a6c0*/  FMNMX.FTZ R21, R15, R12, !PT ;  /* 0x0000000c0f157209 */ /* 0x001fe40007810000 */
[----:B------:R-:W-:-:S03]  /*a6d0*/  FMNMX.FTZ R13, R44, R13, !PT ;  /* 0x0000000d2c0d7209 */ /* 0x000fc60007810000 */
[----:B------:R-:W0:Y:S01]  /*a6e0*/  SHFL.BFLY PT, R12, R21, 0x1, 0x1f ;  /* 0x0c201f00150c7f89 */ /* 0x000e2200000e0000 */
[----:B------:R-:W-:-:S04]  /*a6f0*/  FMNMX.FTZ R13, R46, R13, !PT ;  /* 0x0000000d2e0d7209 */ /* 0x000fc80007810000 */
[----:B------:R-:W-:-:S04]  /*a700*/  FMNMX.FTZ R13, R48, R13, !PT ;  /* 0x0000000d300d7209 */ /* 0x000fc80007810000 */
[----:B------:R-:W-:Y:S02]  /*a710*/  FMNMX.FTZ R13, R50, R13, !PT ;  /* 0x0000000d320d7209 */ /* 0x000fe40007810000 */
[----:B0-----:R-:W-:-:S04]  /*a720*/  FMNMX.FTZ R12, R21, R12, !PT ;  /* 0x0000000c150c7209 */ /* 0x001fc80007810000 */
[C---:B------:R-:W-:Y:S01]  /*a730*/  FSETP.NEU.FTZ.AND P1, PT, R12.reuse, -INF , PT ;  /* 0xff8000000c00780b */ /* 0x040fe20003f3d000 */
[----:B------:R-:W-:-:S05]  /*a740*/  FMUL.FTZ R15, R12, R11 ;  /* 0x0000000b0c0f7220 */ /* 0x000fca0000410000 */
[----:B------:R-:W-:-:S05]  /*a750*/  FSEL R15, R15, RZ, P1 ;  /* 0x000000ff0f0f7208 */ /* 0x000fca0000800000 */
[-CC-:B------:R-:W-:Y:S01]  /*a760*/  FFMA.FTZ R169, R24, R11.reuse, -R15.reuse ;  /* 0x0000000b18a97223 */ /* 0x180fe2000001080f */
[----:B------:R-:W-:Y:S01]  /*a770*/  FSEL R24, R51, -INF , P4 ;  /* 0xff80000033187808 */ /* 0x000fe20002000000 */
[-CC-:B------:R-:W-:Y:S01]  /*a780*/  FFMA.FTZ R171, R28, R11.reuse, -R15.reuse ;  /* 0x0000000b1cab7223 */ /* 0x180fe2000001080f */
[-CC-:B------:R-:W-:Y:S01]  /*a790*/  FFMA.FTZ R170, R25, R11.reuse, -R15.reuse ;  /* 0x0000000b19aa7223 */ /* 0x180fe2000001080f */
[--C-:B------:R-:W-:Y:S01]  /*a7a0*/  FFMA.FTZ R172, R58, R11, -R15.reuse ;  /* 0x0000000b3aac7223 */ /* 0x100fe2000001080f */
[----:B------:R-:W-:Y:S01]  /*a7b0*/  FMNMX.FTZ R13, R24, R13, !PT ;  /* 0x0000000d180d7209 */ /* 0x000fe20007810000 */
        /* <DEDUP_REMOVED lines=11> */
[-CC-:B------:R-:W-:Y:S01]  /*a870*/  FFMA.FTZ R183, R76, R11.reuse, -R15.reuse ;  /* 0x0000000b4cb77223 */ /* 0x180fe2000001080f */
[----:B------:R-:W0:Y:S01]  /*a880*/  SHFL.BFLY PT, R28, R13, 0x2, 0x1f ;  /* 0x0c401f000d1c7f89 */ /* 0x000e2200000e0000 */
[-CC-:B------:R-:W-:Y:S01]  /*a890*/  FFMA.FTZ R197, R52, R11.reuse, -R15.reuse ;  /* 0x0000000b34c57223 */ /* 0x180fe2000001080f */
[----:B------:R-:W-:Y:S01]  /*a8a0*/  FFMA.FTZ R199, R80, R11, -R15 ;  /* 0x0000000b50c77223 */ /* 0x000fe2000001080f */
[----:B------:R-:W-:Y:S08]  /*a8b0*/  MUFU.EX2 R169, R169 ;  /* 0x000000a900a97308 */ /* 0x000ff00000000800 */
[----:B------:R-:W1:Y:S08]  /*a8c0*/  MUFU.EX2 R170, R170 ;  /* 0x000000aa00aa7308 */ /* 0x000e700000000800 */
[----:B------:R-:W-:Y:S01]  /*a8d0*/  MUFU.EX2 R171, R171 ;  /* 0x000000ab00ab7308 */ /* 0x000fe20000000800 */
[----:B0-----:R-:W-:-:S07]  /*a8e0*/  FMNMX.FTZ R28, R13, R28, !PT ;  /* 0x0000001c0d1c7209 */ /* 0x001fce0007810000 */
[----:B------:R-:W0:Y:S01]  /*a8f0*/  MUFU.EX2 R172, R172 ;  /* 0x000000ac00ac7308 */ /* 0x000e220000000800 */
[----:B-1----:R-:W-:Y:S01]  /*a900*/  F2FP.F16.F32.PACK_AB R152, R170, R169 ;  /* 0x000000a9aa98723e */ /* 0x002fe200000000ff */
[----:B------:R-:W1:Y:S01]  /*a910*/  SHFL.BFLY PT, R21, R28, 0x1, 0x1f ;  /* 0x0c201f001c157f89 */ /* 0x000e6200000e0000 */
[----:B------:R-:W-:-:S05]  /*a920*/  FADD.FTZ R170, R169, R170 ;  /* 0x000000aaa9aa7221 */ /* 0x000fca0000010000 */
[----:B------:R-:W-:Y:S08]  /*a930*/  MUFU.EX2 R173, R173 ;  /* 0x000000ad00ad7308 */ /* 0x000ff00000000800 */
[----:B------:R-:W2:Y:S01]  /*a940*/  MUFU.EX2 R174, R174 ;  /* 0x000000ae00ae7308 */ /* 0x000ea20000000800 */
[----:B0-----:R-:W-:Y:S01]  /*a950*/  F2FP.F16.F32.PACK_AB R154, R172, R171 ;  /* 0x000000abac9a723e */ /* 0x001fe200000000ff */
[----:B------:R-:W-:-:S04]  /*a960*/  FADD.FTZ R171, R171, R170 ;  /* 0x000000aaabab7221 */ /* 0x000fc80000010000 */
[----:B------:R-:W-:Y:S02]  /*a970*/  FADD.FTZ R172, R172, R171 ;  /* 0x000000abacac7221 */ /* 0x000fe40000010000 */
[----:B------:R-:W-:Y:S01]  /*a980*/  MUFU.EX2 R175, R175 ;  /* 0x000000af00af7308 */ /* 0x000fe20000000800 */
[----:B-1----:R-:W-:-:S04]  /*a990*/  FMNMX.FTZ R21, R28, R21, !PT ;  /* 0x000000151c157209 */ /* 0x002fc80007810000 */
[C---:B------:R-:W-:Y:S01]  /*a9a0*/  FSETP.NEU.FTZ.AND P1, PT, R21.reuse, -INF , PT ;  /* 0xff8000001500780b */ /* 0x040fe20003f3d000 */
[----:B------:R-:W-:Y:S02]  /*a9b0*/  FMUL.FTZ R13, R21, R11 ;  /* 0x0000000b150d7220 */ /* 0x000fe40000410000 */
[----:B------:R-:W0:Y:S01]  /*a9c0*/  MUFU.EX2 R176, R176 ;  /* 0x000000b000b07308 */ /* 0x000e220000000800 */
[C---:B--2---:R-:W-:Y:S01]  /*a9d0*/  F2FP.F16.F32.PACK_AB R156, R174.reuse, R173 ;  /* 0x000000adae9c723e */ /* 0x044fe200000000ff */
[----:B------:R-:W-:Y:S01]  /*a9e0*/  FADD.FTZ R173, R173, R172 ;  /* 0x000000acadad7221 */ /* 0x000fe20000010000 */
[----:B------:R-:W-:Y:S02]  /*a9f0*/  FSEL R25, R13, RZ, P1 ;  /* 0x000000ff0d197208 */ /* 0x000fe40000800000 */
[----:B------:R-:W-:Y:S01]  /*aa00*/  ISETP.NE.AND P1, PT, R57, RZ, PT ;  /* 0x000000ff3900720c */ /* 0x000fe20003f25270 */
[----:B------:R-:W-:Y:S02]  /*aa10*/  FADD.FTZ R174, R174, R173 ;  /* 0x000000adaeae7221 */ /* 0x000fe40000010000 */
        /* <DEDUP_REMOVED lines=10> */
[----:B------:R-:W-:Y:S01]  /*aac0*/  FFMA.FTZ R223, R44, R11, -R25 ;  /* 0x0000000b2cdf7223 */ /* 0x000fe20000010819 */
[----:B------:R-:W-:-:S02]  /*aad0*/  @!P1 VIADD R15, R20, 0x38840 ;  /* 0x00038840140f9836 */ /* 0x000fc40000000000 */
[-CC-:B------:R-:W-:Y:S01]  /*aae0*/  FFMA.FTZ R224, R46, R11.reuse, -R25.reuse ;  /* 0x0000000b2ee07223 */ /* 0x180fe20000010819 */
[-CC-:B------:R-:W-:Y:S01]  /*aaf0*/  FFMA.FTZ R225, R48, R11.reuse, -R25.reuse ;  /* 0x0000000b30e17223 */ /* 0x180fe20000010819 */
[-CC-:B------:R-:W-:Y:S01]  /*ab00*/  FFMA.FTZ R226, R50, R11.reuse, -R25.reuse ;  /* 0x0000000b32e27223 */ /* 0x180fe20000010819 */
[-C--:B------:R-:W-:Y:S01]  /*ab10*/  FFMA.FTZ R227, R24, R11.reuse, -R25 ;  /* 0x0000000b18e37223 */ /* 0x080fe20000010819 */
[----:B------:R-:W-:Y:S01]  /*ab20*/  @!P1 PRMT R15, RZ, 0x654, R15 ;  /* 0x00000654ff0f9816 */ /* 0x000fe2000000000f */
[-CC-:B------:R-:W-:Y:S01]  /*ab30*/  FFMA.FTZ R228, R54, R11.reuse, -R25.reuse ;  /* 0x0000000b36e47223 */ /* 0x180fe20000010819 */
[----:B------:R-:W-:Y:S01]  /*ab40*/  FFMA.FTZ R200, R78, R11, -R25 ;  /* 0x0000000b4ec87223 */ /* 0x000fe20000010819 */
[----:B------:R-:W-:Y:S01]  /*ab50*/  MUFU.EX2 R198, R198 ;  /* 0x000000c600c67308 */ /* 0x000fe20000000800 */
[----:B------:R1:W-:Y:S01]  /*ab60*/  @!P1 SYNCS.ARRIVE.TRANS64.RED.A1T0 RZ, [R15+URZ], RZ ;  /* 0x000000ff0fff99a7 */ /* 0x0003e2000810043f */
[----:B------:R-:W-:Y:S01]  /*ab70*/  LOP3.LUT R13, R56, 0x2000000, RZ, 0xfc, !PT ;  /* 0x02000000380d7812 */ /* 0x000fe200078efcff */
[----:B------:R-:W-:Y:S01]  /*ab80*/  @!P1 VIADD R20, R20, 0x38860 ;  /* 0x0003886014149836 */ /* 0x000fe20000000000 */
[----:B0-----:R-:W-:Y:S01]  /*ab90*/  F2FP.F16.F32.PACK_AB R158, R176, R175 ;  /* 0x000000afb09e723e */ /* 0x001fe200000000ff */
[----:B------:R-:W-:Y:S01]  /*aba0*/  FADD.FTZ R175, R175, R174 ;  /* 0x000000aeafaf7221 */ /* 0x000fe20000010000 */
[----:B------:R-:W-:-:S02]  /*abb0*/  LEA R14, R18, R13, 0xc ;  /* 0x0000000d120e7211 */ /* 0x000fc400078e60ff */
[----:B------:R-:W0:Y:S01]  /*abc0*/  MUFU.EX2 R201, R201 ;  /* 0x000000c900c97308 */ /* 0x000e220000000800 */
[----:B-1----:R-:W-:Y:S01]  /*abd0*/  IMAD.MOV.U32 R15, RZ, RZ, 0x40000040 ;  /* 0x40000040ff0f7424 */ /* 0x002fe200078e00ff */
[----:B------:R-:W-:Y:S01]  /*abe0*/  R2UR UR6, R14 ;  /* 0x000000000e0672ca */ /* 0x000fe200000e0000 */
[----:B------:R-:W-:Y:S01]  /*abf0*/  FADD.FTZ R176, R176, R175 ;  /* 0x000000afb0b07221 */ /* 0x000fe20000010000 */
[----:B------:R-:W-:Y:S02]  /*ac00*/  @!P1 PRMT R20, RZ, 0x654, R20 ;  /* 0x00000654ff149816 */ /* 0x000fe40000000014 */
[----:B------:R-:W-:Y:S01]  /*ac10*/  R2UR UR7, R15 ;  /* 0x000000000f0772ca */ /* 0x000fe200000e0000 */
[----:B------:R-:W-:Y:S01]  /*ac20*/  IMAD.MOV.U32 R15, RZ, RZ, 0x40000040 ;  /* 0x40000040ff0f7424 */ /* 0x000fe200078e00ff */
[----:B------:R-:W-:Y:S08]  /*ac30*/  MUFU.EX2 R202, R202 ;  /* 0x000000ca00ca7308 */ /* 0x000ff00000000800 */
[----:B------:R-:W1:Y:S01]  /*ac40*/  MUFU.EX2 R203, R203 ;  /* 0x000000cb00cb7308 */ /* 0x000e620000000800 */
[----:B0-----:R-:W-:Y:S01]  /*ac50*/  F2FP.F16.F32.PACK_AB R153, R201, R198 ;  /* 0x000000c6c999723e */ /* 0x001fe200000000ff */
[----:B------:R-:W-:-:S06]  /*ac60*/  FADD.FTZ R201, R198, R201 ;  /* 0x000000c9c6c97221 */ /* 0x000fcc0000010000 */
[----:B------:R-:W-:Y:S08]  /*ac70*/  MUFU.EX2 R204, R204 ;  /* 0x000000cc00cc7308 */ /* 0x000ff00000000800 */
[----:B------:R-:W0:Y:S01]  /*ac80*/  MUFU.EX2 R205, R205 ;  /* 0x000000cd00cd7308 */ /* 0x000e220000000800 */
[----:B-1----:R-:W-:Y:S01]  /*ac90*/  F2FP.F16.F32.PACK_AB R155, R203, R202 ;  /* 0x000000cacb9b723e */ /* 0x002fe200000000ff */
[----:B------:R-:W-:Y:S01]  /*aca0*/  BAR.SYNC.DEFER_BLOCKING 0xf, 0x100 ;  /* 0x03c4000000007b1d */ /* 0x000fe20000010000 */
[----:B------:R-:W-:-:S04]  /*acb0*/  FADD.FTZ R202, R202, R201 ;  /* 0x000000c9caca7221 */ /* 0x000fc80000010000 */
[----:B------:R-:W-:Y:S01]  /*acc0*/  FADD.FTZ R203, R203, R202 ;  /* 0x000000cacbcb7221 */ /* 0x000fe20000010000 */
[----:B------:R-:W-:Y:S08]  /*acd0*/  MUFU.EX2 R206, R206 ;  /* 0x000000ce00ce7308 */ /* 0x000ff00000000800 */
[----:B------:R-:W1:Y:S01]  /*ace0*/  MUFU.EX2 R207, R207 ;  /* 0x000000cf00cf7308 */ /* 0x000e620000000800 */
[----:B0-----:R-:W-:Y:S01]  /*acf0*/  F2FP.F16.F32.PACK_AB R157, R205, R204 ;  /* 0x000000cccd9d723e */ /* 0x001fe200000000ff */
[----:B------:R-:W-:-:S04]  /*ad00*/  FADD.FTZ R204, R204, R203 ;  /* 0x000000cbcccc7221 */ /* 0x000fc80000010000 */
[----:B------:R-:W-:Y:S02]  /*ad10*/  FADD.FTZ R205, R205, R204 ;  /* 0x000000cccdcd7221 */ /* 0x000fe40000010000 */
[----:B------:R-:W0:Y:S01]  /*ad20*/  MUFU.EX2 R178, R178 ;  /* 0x000000b200b27308 */ /* 0x000e220000000800 */
[----:B------:R2:W-:Y:S07]  /*ad30*/  STSM.16.M88.4 [R194+0x36400], R152 ;  /* 0x03640098c2007844 */ /* 0x0005ee0000000200 */
[----:B------:R-:W-:Y:S01]  /*ad40*/  MUFU.EX2 R179, R179 ;  /* 0x000000b300b37308 */ /* 0x000fe20000000800 */
[----:B-1----:R-:W-:Y:S01]  /*ad50*/  F2FP.F16.F32.PACK_AB R159, R207, R206 ;  /* 0x000000cecf9f723e */ /* 0x002fe200000000ff */
[----:B------:R-:W-:-:S04]  /*ad60*/  FADD.FTZ R206, R206, R205 ;  /* 0x000000cdcece7221 */ /* 0x000fc80000010000 */
[----:B------:R1:W-:Y:S01]  /*ad70*/  STSM.16.M88.4 [R195], R156 ;  /* 0x0000009cc3007844 */ /* 0x0003e20000000200 */
[----:B------:R-:W-:Y:S01]  /*ad80*/  FADD.FTZ R207, R207, R206 ;  /* 0x000000cecfcf7221 */ /* 0x000fe20000010000 */
[----:B------:R-:W3:Y:S01]  /*ad90*/  MUFU.EX2 R180, R180 ;  /* 0x000000b400b47308 */ /* 0x000ee20000000800 */
[----:B0-----:R-:W-:Y:S01]  /*ada0*/  F2FP.F16.F32.PACK_AB R160, R178, R177 ;  /* 0x000000b1b2a0723e */ /* 0x001fe200000000ff */
[----:B------:R-:W-:-:S04]  /*adb0*/  FADD.FTZ R177, R177, R176 ;  /* 0x000000b0b1b17221 */ /* 0x000fc80000010000 */
[----:B------:R-:W-:Y:S02]  /*adc0*/  FADD.FTZ R178, R178, R177 ;  /* 0x000000b1b2b27221 */ /* 0x000fe40000010000 */
[----:B------:R-:W-:Y:S08]  /*add0*/  MUFU.EX2 R222, R222 ;  /* 0x000000de00de7308 */ /* 0x000ff00000000800 */
[----:B------:R-:W0:Y:S01]  /*ade0*/  MUFU.EX2 R223, R223 ;  /* 0x000000df00df7308 */ /* 0x000e220000000800 */
[----:B---3--:R-:W-:Y:S01]  /*adf0*/  F2FP.F16.F32.PACK_AB R162, R180, R179 ;  /* 0x000000b3b4a2723e */ /* 0x008fe200000000ff */
[----:B------:R-:W-:-:S04]  /*ae00*/  FADD.FTZ R179, R179, R178 ;  /* 0x000000b2b3b37221 */ /* 0x000fc80000010000 */
[----:B------:R-:W-:Y:S02]  /*ae10*/  FADD.FTZ R180, R180, R179 ;  /* 0x000000b3b4b47221 */ /* 0x000fe40000010000 */
[----:B------:R-:W-:Y:S08]  /*ae20*/  MUFU.EX2 R224, R224 ;  /* 0x000000e000e07308 */ /* 0x000ff00000000800 */
[----:B------:R-:W3:Y:S01]  /*ae30*/  MUFU.EX2 R225, R225 ;  /* 0x000000e100e17308 */ /* 0x000ee20000000800 */
[----:B0-----:R-:W-:Y:S01]  /*ae40*/  F2FP.F16.F32.PACK_AB R161, R223, R222 ;  /* 0x000000dedfa1723e */ /* 0x001fe200000000ff */
[----:B------:R-:W-:-:S04]  /*ae50*/  FADD.FTZ R222, R222, R207 ;  /* 0x000000cfdede7221 */ /* 0x000fc80000010000 */
[----:B------:R-:W-:Y:S02]  /*ae60*/  FADD.FTZ R223, R223, R222 ;  /* 0x000000dedfdf7221 */ /* 0x000fe40000010000 */
[----:B------:R-:W0:Y:S08]  /*ae70*/  MUFU.EX2 R181, R181 ;  /* 0x000000b500b57308 */ /* 0x000e300000000800 */
[----:B------:R-:W4:Y:S01]  /*ae80*/  MUFU.EX2 R183, R183 ;  /* 0x000000b700b77308 */ /* 0x000f220000000800 */
[----:B---3--:R-:W-:Y:S01]  /*ae90*/  F2FP.F16.F32.PACK_AB R163, R225, R224 ;  /* 0x000000e0e1a3723e */ /* 0x008fe200000000ff */
[----:B------:R-:W-:-:S04]  /*aea0*/  FADD.FTZ R224, R224, R223 ;  /* 0x000000dfe0e07221 */ /* 0x000fc80000010000 */
[----:B------:R1:W-:Y:S01]  /*aeb0*/  STSM.16.M88.4 [R208], R160 ;  /* 0x000000a0d0007844 */ /* 0x0003e20000000200 */
[----:B------:R-:W-:Y:S01]  /*aec0*/  FADD.FTZ R225, R225, R224 ;  /* 0x000000e0e1e17221 */ /* 0x000fe20000010000 */
[----:B------:R-:W3:Y:S01]  /*aed0*/  MUFU.EX2 R197, R197 ;  /* 0x000000c500c57308 */ /* 0x000ee20000000800 */
[----:B0-----:R-:W-:-:S07]  /*aee0*/  FADD.FTZ R180, R181, R180 ;  /* 0x000000b4b5b47221 */ /* 0x001fce0000010000 */
[----:B------:R-:W0:Y:S01]  /*aef0*/  MUFU.EX2 R199, R199 ;  /* 0x000000c700c77308 */ /* 0x000e220000000800 */
[C---:B----4-:R-:W-:Y:S01]  /*af00*/  F2FP.F16.F32.PACK_AB R164, R183.reuse, R181 ;  /* 0x000000b5b7a4723e */ /* 0x050fe200000000ff */
[----:B------:R-:W-:-:S06]  /*af10*/  FADD.FTZ R180, R183, R180 ;  /* 0x000000b4b7b47221 */ /* 0x000fcc0000010000 */
[----:B------:R-:W-:Y:S01]  /*af20*/  MUFU.EX2 R226, R226 ;  /* 0x000000e200e27308 */ /* 0x000fe20000000800 */
[----:B---3--:R-:W-:-:S07]  /*af30*/  FADD.FTZ R180, R197, R180 ;  /* 0x000000b4c5b47221 */ /* 0x008fce0000010000 */
[----:B------:R-:W3:Y:S01]  /*af40*/  MUFU.EX2 R227, R227 ;  /* 0x000000e300e37308 */ /* 0x000ee20000000800 */
[C---:B0-----:R-:W-:Y:S01]  /*af50*/  F2FP.F16.F32.PACK_AB R166, R199.reuse, R197 ;  /* 0x000000c5c7a6723e */ /* 0x041fe200000000ff */
[----:B------:R-:W-:-:S06]  /*af60*/  FADD.FTZ R199, R199, R180 ;  /* 0x000000b4c7c77221 */ /* 0x000fcc0000010000 */
[----:B------:R-:W0:Y:S08]  /*af70*/  MUFU.EX2 R228, R228 ;  /* 0x000000e400e47308 */ /* 0x000e300000000800 */
[----:B------:R-:W4:Y:S01]  /*af80*/  MUFU.EX2 R200, R200 ;  /* 0x000000c800c87308 */ /* 0x000f220000000800 */
[----:B---3--:R-:W-:Y:S01]  /*af90*/  F2FP.F16.F32.PACK_AB R165, R227, R226 ;  /* 0x000000e2e3a5723e */ /* 0x008fe200000000ff */
[----:B------:R-:W-:-:S04]  /*afa0*/  FADD.FTZ R226, R226, R225 ;  /* 0x000000e1e2e27221 */ /* 0x000fc80000010000 */
[----:B------:R-:W-:-:S04]  /*afb0*/  FADD.FTZ R227, R227, R226 ;  /* 0x000000e2e3e37221 */ /* 0x000fc80000010000 */
[----:B0-----:R-:W-:Y:S01]  /*afc0*/  FADD.FTZ R227, R228, R227 ;  /* 0x000000e3e4e37221 */ /* 0x001fe20000010000 */
[----:B----4-:R-:W-:-:S03]  /*afd0*/  F2FP.F16.F32.PACK_AB R167, R200, R228 ;  /* 0x000000e4c8a7723e */ /* 0x010fc600000000ff */
[----:B------:R-:W-:Y:S02]  /*afe0*/  FADD.FTZ R200, R200, R227 ;  /* 0x000000e3c8c87221 */ /* 0x000fe40000010000 */
[----:B------:R1:W-:Y:S01]  /*aff0*/  STSM.16.M88.4 [R196], R164 ;  /* 0x000000a4c4007844 */ /* 0x0003e20000000200 */
[----:B------:R-:W-:-:S06]  /*b000*/  WARPGROUP.ARRIVE ;  /* 0x00000000000079c5 */ /* 0x000fcc0000000000 */
[----:B------:R-:W-:Y:S03]  /*b010*/  HGMMA.64x256x16.F32 R24, R152, gdesc[UR4].tnspB, RZ, !UPT, gsb0 ;  /* 0x43e0000498187df0 */ /* 0x000fe6000c0008ff */
[----:B------:R-:W-:Y:S02]  /*b020*/  WARPGROUP.DEPBAR.LE gsb0, 0x0 ;  /* 0x00008000000079c5 */ /* 0x000fe40000010000 */
[----:B--2---:R-:W-:Y:S01]  /*b030*/  VIADD R152, R14, 0x80 ;  /* 0x000000800e987836 */ /* 0x004fe20000000000 */
[----:B------:R-:W-:Y:S01]  /*b040*/  WARPGROUP.ARRIVE ;  /* 0x00000000000079c5 */ /* 0x000fe20000000000 */
[----:B------:R-:W-:-:S03]  /*b050*/  IMAD.MOV.U32 R153, RZ, RZ, 0x40000040 ;  /* 0x40000040ff997424 */ /* 0x000fc600078e00ff */
[----:B------:R-:W-:Y:S01]  /*b060*/  R2UR UR6, R152 ;  /* 0x00000000980672ca */ /* 0x000fe200000e0000 */
[C---:B------:R-:W-:Y:S01]  /*b070*/  VIADD R152, R14.reuse, 0x100 ;  /* 0x000001000e987836 */ /* 0x040fe20000000000 */
[----:B------:R-:W-:Y:S01]  /*b080*/  R2UR UR7, R153 ;  /* 0x00000000990772ca */ /* 0x000fe200000e0000 */
[----:B------:R-:W-:Y:S01]  /*b090*/  IMAD.MOV.U32 R153, RZ, RZ, 0x40000040 ;  /* 0x40000040ff997424 */ /* 0x000fe200078e00ff */
[----:B------:R-:W-:-:S14]  /*b0a0*/  IADD3 R14, R14, 0x180, RZ ;  /* 0x000001800e0e7810 */ /* 0x000fdc0007ffe0ff */
        /* <DEDUP_REMOVED lines=28> */
.L_x_1062:
[----:B------:R-:W-:Y:S01]  /*b270*/  VIADD R18, R198, 0x1 ;  /* 0x00000001c6127836 */ /* 0x000fe20000000000 */
[C---:B------:R-:W-:Y:S01]  /*b280*/  ISETP.GT.AND P2, PT, R15.reuse, RZ, PT ;  /* 0x000000ff0f00720c */ /* 0x040fe20003f44270 */
[----:B------:R-:W-:-:S03]  /*b290*/  VIADD R15, R15, 0xffffffff ;  /* 0xffffffff0f0f7836 */ /* 0x000fc60000000000 */
[----:B------:R-:W-:-:S04]  /*b2a0*/  ISETP.NE.AND P3, PT, R18, 0x2, PT ;  /* 0x000000021200780c */ /* 0x000fc80003f65270 */
[----:B------:R-:W-:Y:S02]  /*b2b0*/  SEL R12, RZ, 0x1, P3 ;  /* 0x00000001ff0c7807 */ /* 0x000fe40001800000 */
[----:B------:R-:W-:Y:S02]  /*b2c0*/  SEL R18, R18, RZ, P3 ;  /* 0x000000ff12127207 */ /* 0x000fe40001800000 */
[----:B------:R-:W-:Y:S01]  /*b2d0*/  LOP3.LUT R23, R23, R12, RZ, 0x3c, !PT ;  /* 0x0000000c17177212 */ /* 0x000fe200078e3cff */
[----:B--2---:R-:W-:Y:S06]  /*b2e0*/  @!P0 BRA `(.L_x_1052) ;  /* 0x0000000000048947 */ /* 0x004fec0003800000 */
[----:B------:R-:W-:Y:S01]  /*b2f0*/  BPT.TRAP 0x1 ;  /* 0x000000040000795c */ /* 0x000fe20000300000 */
.L_x_1052:
[----:B------:R-:W-:Y:S01]  /*b300*/  IMAD R14, R18, 0x8, R2 ;  /* 0x00000008120e7824 */ /* 0x000fe200078e0202 */
[----:B------:R-:W-:-:S04]  /*b310*/  SHF.L.U32 R11, R23, 0x1f, RZ ;  /* 0x0000001f170b7819 */ /* 0x000fc800000006ff */
[----:B------:R0:W2:Y:S01]  /*b320*/  SYNCS.PHASECHK.TRANS64.TRYWAIT P3, [R14+URZ+0x38830], R11 ;  /* 0x0388300b0e0075a7 */ /* 0x0000a2000806017f */
[----:B------:R-:W-:Y:S05]  /*b330*/  @!P0 BRA `(.L_x_1053) ;  /* 0x0000000000048947 */ /* 0x000fea0003800000 */
[----:B------:R-:W-:Y:S01]  /*b340*/  BPT.TRAP 0x1 ;  /* 0x000000040000795c */ /* 0x000fe20000300000 */
.L_x_1053:
[----:B------:R-:W-:Y:S01]  /*b350*/  VIADD R12, R2, 0x20400 ;  /* 0x00020400020c7836 */ /* 0x000fe20000000000 */
[----:B------:R-:W-:Y:S01]  /*b360*/  BSSY B1, `(.L_x_1054) ;  /* 0x0000009000017945 */ /* 0x000fe20003800000 */
[----:B-1----:R-:W-:Y:S01]  /*b370*/  IMAD R20, R18, 0x200, R0 ;  /* 0x0000020012147824 */ /* 0x002fe200078e0200 */
[----:B------:R-:W-:Y:S02]  /*b380*/  MOV R21, 0x40000040 ;  /* 0x4000004000157802 */ /* 0x000fe40000000f00 */
[----:B------:R-:W-:-:S04]  /*b390*/  SHF.R.U32.HI R12, RZ, 0x4, R12 ;  /* 0x00000004ff0c7819 */ /* 0x000fc8000001160c */
[----:B------:R-:W-:-:S04]  /*b3a0*/  LOP3.LUT R12, R12, 0x3fff, RZ, 0xc0, !PT ;  /* 0x00003fff0c0c7812 */ /* 0x000fc800078ec0ff */
[----:B------:R-:W-:Y:S01]  /*b3b0*/  LOP3.LUT R152, R12, 0x10000, RZ, 0xfc, !PT ;  /* 0x000100000c987812 */ /* 0x000fe200078efcff */
[----:B--2---:R-:W-:Y:S06]  /*b3c0*/  @P3 BRA `(.L_x_1055) ;  /* 0x0000000000083947 */ /* 0x004fec0003800000 */
[----:B------:R-:W1:Y:S02]  /*b3d0*/  SYNCS.PHASECHK.TRANS64.TRYWAIT P3, [R14+URZ+0x38830], R11 ;  /* 0x0388300b0e0075a7 */ /* 0x000e64000806017f */
[----:B-1----:R-:W-:Y:S05]  /*b3e0*/  @!P3 BRA `(.L_x_1056) ;  /* 0x000000cc0050b947 */ /* 0x002fea0003800000 */
.L_x_1055:
[----:B------:R-:W-:Y:S05]  /*b3f0*/  BSYNC B1 ;  /* 0x0000000000017941 */ /* 0x000fea0003800000 */
.L_x_1054:
[----:B------:R-:W-:Y:S01]  /*b400*/  IMAD.MOV.U32 R153, RZ, RZ, 0x40000040 ;  /* 0x40000040ff997424 */ /* 0x000fe200078e00ff */
[C---:B------:R-:W-:Y:S01]  /*b410*/  R2UR UR6, R20.reuse ;  /* 0x00000000140672ca */ /* 0x040fe200000e0000 */
[----:B------:R-:W-:Y:S01]  /*b420*/  VIADD R202, R20, 0x2 ;  /* 0x0000000214ca7836 */ /* 0x000fe20000000000 */
[----:B------:R-:W-:Y:S01]  /*b430*/  R2UR UR7, R21 ;  /* 0x00000000150772ca */ /* 0x000fe200000e0000 */
[----:B------:R-:W-:Y:S01]  /*b440*/  IMAD.MOV.U32 R203, RZ, RZ, 0x40000040 ;  /* 0x40000040ffcb7424 */ /* 0x000fe200078e00ff */
[----:B------:R-:W-:Y:S01]  /*b450*/  R2UR UR4, R152 ;  /* 0x00000000980472ca */ /* 0x000fe200000e0000 */
[----:B------:R-:W-:Y:S01]  /*b460*/  IMAD.MOV.U32 R21, RZ, RZ, 0x40000040 ;  /* 0x40000040ff157424 */ /* 0x000fe200078e00ff */
[----:B------:R-:W-:Y:S02]  /*b470*/  R2UR UR5, R153 ;  /* 0x00000000990572ca */ /* 0x000fe400000e0000 */
[----:B------:R-:W-:-:S11]  /*b480*/  WARPGROUP.ARRIVE ;  /* 0x00000000000079c5 */ /* 0x000fd60000000000 */
[----:B------:R-:W-:Y:S01]  /*b490*/  HGMMA.64x64x16.F32 R152, gdesc[UR4], RZ, !UPT, gsb0 ;  /* 0x00e00000049879f0 */ /* 0x000fe2000c0008ff */
[----:B------:R-:W-:Y:S01]  /*b4a0*/  R2UR UR6, R202 ;  /* 0x00000000ca0672ca */ /* 0x000fe200000e0000 */
[----:B------:R-:W-:Y:S01]  /*b4b0*/  VIADD R202, R20, 0x4 ;  /* 0x0000000414ca7836 */ /* 0x000fe20000000000 */
[----:B------:R-:W-:Y:S01]  /*b4c0*/  R2UR UR7, R203 ;  /* 0x00000000cb0772ca */ /* 0x000fe200000e0000 */
[----:B------:R-:W-:Y:S01]  /*b4d0*/  IMAD.MOV.U32 R203, RZ, RZ, 0x40000040 ;  /* 0x40000040ffcb7424 */ /* 0x000fe200078e00ff */
[----:B------:R-:W-:Y:S02]  /*b4e0*/  R2UR UR4, R4 ;  /* 0x00000000040472ca */ /* 0x000fe400000e0000 */
[----:B------:R-:W-:Y:S02]  /*b4f0*/  R2UR UR5, R5 ;  /* 0x00000000050572ca */ /* 0x000fe400000e0000 */
[----:B------:R-:W-:Y:S01]  /*b500*/  IADD3 R20, R20, 0x6, RZ ;  /* 0x0000000614147810 */ /* 0x000fe20007ffe0ff */
[----:B------:R-:W-:-:S02]  /*b510*/  WARPGROUP.DEPBAR.LE gsb0, 0x0 ;  /* 0x00008000000079c5 */ /* 0x000fc40000010000 */
[----:B------:R-:W-:-:S08]  /*b520*/  WARPGROUP.ARRIVE ;  /* 0x00000000000079c5 */ /* 0x000fd00000000000 */
        /* <DEDUP_REMOVED lines=16> */
[----:B------:R-:W-:Y:S05]  /*b630*/  @!P0 BRA `(.L_x_1057) ;  /* 0x0000000000048947 */ /* 0x000fea0003800000 */
[----:B------:R-:W-:Y:S01]  /*b640*/  BPT.TRAP 0x1 ;  /* 0x000000040000795c */ /* 0x000fe20000300000 */
.L_x_1057:
[----:B------:R2:W3:Y:S01]  /*b650*/  SYNCS.PHASECHK.TRANS64.TRYWAIT P3, [R14+URZ+0x38850], R11 ;  /* 0x0388500b0e0075a7 */ /* 0x0004e2000806017f */
[----:B------:R-:W-:Y:S05]  /*b660*/  @!P0 BRA `(.L_x_1058) ;  /* 0x0000000000048947 */ /* 0x000fea0003800000 */
[----:B------:R-:W-:Y:S01]  /*b670*/  BPT.TRAP 0x1 ;  /* 0x000000040000795c */ /* 0x000fe20000300000 */
.L_x_1058:
[----:B------:R-:W-:Y:S04]  /*b680*/  BSSY B1, `(.L_x_1059) ;  /* 0x0000004000017945 */ /* 0x000fe80003800000 */
[----:B---3--:R-:W-:Y:S05]  /*b690*/  @P3 BRA `(.L_x_1060) ;  /* 0x0000000000083947 */ /* 0x008fea0003800000 */
[----:B------:R-:W3:Y:S02]  /*b6a0*/  SYNCS.PHASECHK.TRANS64.TRYWAIT P3, [R14+URZ+0x38850], R11 ;  /* 0x0388500b0e0075a7 */ /* 0x000ee4000806017f */
[----:B---3--:R-:W-:Y:S05]  /*b6b0*/  @!P3 BRA `(.L_x_1061) ;  /* 0x000000c800b0b947 */ /* 0x008fea0003800000 */
.L_x_1060:
[----:B------:R-:W-:Y:S05]  /*b6c0*/  BSYNC B1 ;  /* 0x0000000000017941 */ /* 0x000fea0003800000 */
.L_x_1059:
[----:B0123--:R-:W-:Y:S01]  /*b6d0*/  VIADD R11, R2, 0x26400 ;  /* 0x00026400020b7836 */ /* 0x00ffe20000000000 */
[----:B------:R-:W-:Y:S01]  /*b6e0*/  MOV R203, 0x40000040 ;  /* 0x4000004000cb7802 */ /* 0x000fe20000000f00 */
[C---:B------:R-:W-:Y:S01]  /*b6f0*/  VIADD R204, R3.reuse, 0x6 ;  /* 0x0000000603cc7836 */ /* 0x040fe20000000000 */
[----:B------:R-:W-:Y:S01]  /*b700*/  WARPGROUP.ARRIVE ;  /* 0x00000000000079c5 */ /* 0x000fe20000000000 */
[----:B------:R-:W-:Y:S01]  /*b710*/  VIADD R20, R3, 0x200 ;  /* 0x0000020003147836 */ /* 0x000fe20000000000 */
[----:B------:R-:W-:Y:S01]  /*b720*/  SHF.R.U32.HI R11, RZ, 0x4, R11 ;  /* 0x00000004ff0b7819 */ /* 0x000fe2000001160b */
[----:B------:R-:W-:Y:S01]  /*b730*/  IMAD R202, R18, 0x1000, R10 ;  /* 0x0000100012ca7824 */ /* 0x000fe200078e020a */
[----:B------:R-:W-:Y:S01]  /*b740*/  R2UR UR7, R203 ;  /* 0x00000000cb0772ca */ /* 0x000fe200000e0000 */
[----:B------:R-:W-:Y:S01]  /*b750*/  IMAD.MOV.U32 R207, RZ, RZ, 0x40000040 ;  /* 0x40000040ffcf7424 */ /* 0x000fe200078e00ff */
[----:B------:R-:W-:Y:S01]  /*b760*/  LOP3.LUT R11, R11, 0x3fff, RZ, 0xc0, !PT ;  /* 0x00003fff0b0b7812 */ /* 0x000fe200078ec0ff */
[----:B------:R-:W-:Y:S01]  /*b770*/  IMAD.MOV.U32 R205, RZ, RZ, 0x40000040 ;  /* 0x40000040ffcd7424 */ /* 0x000fe200078e00ff */
[----:B------:R-:W-:Y:S01]  /*b780*/  R2UR UR6, R202 ;  /* 0x00000000ca0672ca */ /* 0x000fe200000e0000 */
[----:B------:R-:W-:Y:S01]  /*b790*/  IMAD.MOV.U32 R21, RZ, RZ, 0x40000040 ;  /* 0x40000040ff157424 */ /* 0x000fe200078e00ff */
[----:B------:R-:W-:Y:S01]  /*b7a0*/  LOP3.LUT R3, R11, 0x10000, RZ, 0xfc, !PT ;  /* 0x000100000b037812 */ /* 0x000fe200078efcff */
[----:B------:R-:W0:Y:S01]  /*b7b0*/  S2R R12, SR_TID.X ;  /* 0x00000000000c7919 */ /* 0x000e220000002100 */
[----:B------:R-:W-:Y:S01]  /*b7c0*/  R2UR UR5, R207 ;  /* 0x00000000cf0572ca */ /* 0x000fe200000e0000 */
[----:B------:R-:W-:-:S02]  /*b7d0*/  IMAD.MOV.U32 R207, RZ, RZ, 0x40000040 ;  /* 0x40000040ffcf7424 */ /* 0x000fc400078e00ff */
[----:B------:R-:W-:Y:S02]  /*b7e0*/  IMAD.MOV.U32 R206, RZ, RZ, R3 ;  /* 0x000000ffffce7224 */ /* 0x000fe400078e0003 */
[----:B------:R-:W-:-:S03]  /*b7f0*/  VIADD R203, R3, 0x800 ;  /* 0x0000080003cb7836 */ /* 0x000fc60000000000 */
[----:B------:R-:W-:Y:S01]  /*b800*/  R2UR UR4, R206 ;  /* 0x00000000ce0472ca */ /* 0x000fe200000e0000 */
[----:B------:R-:W-:-:S12]  /*b810*/  VIADD R206, R202, 0x2 ;  /* 0x00000002cace7836 */ /* 0x000fd80000000000 */
[----:B------:R-:W-:Y:S01]  /*b820*/  HGMMA.64x64x16.F32 R152, gdesc[UR4], R152, gsb0 ;  /* 0x00e00000049879f0 */ /* 0x000fe20008000898 */
[----:B------:R-:W-:Y:S01]  /*b830*/  R2UR UR6, R206 ;  /* 0x00000000ce0672ca */ /* 0x000fe200000e0000 */
[----:B------:R-:W-:Y:S01]  /*b840*/  VIADD R206, R3, 0x2 ;  /* 0x0000000203ce7836 */ /* 0x000fe20000000000 */
[----:B------:R-:W-:Y:S02]  /*b850*/  R2UR UR7, R207 ;  /* 0x00000000cf0772ca */ /* 0x000fe400000e0000 */
[----:B------:R-:W-:Y:S02]  /*b860*/  MOV R207, 0x40000040 ;  /* 0x4000004000cf7802 */ /* 0x000fe40000000f00 */
[----:B------:R-:W-:Y:S01]  /*b870*/  R2UR UR4, R206 ;  /* 0x00000000ce0472ca */ /* 0x000fe200000e0000 */
[----:B------:R-:W-:Y:S01]  /*b880*/  VIADD R206, R202, 0x4 ;  /* 0x00000004cace7836 */ /* 0x000fe20000000000 */
[----:B------:R-:W-:Y:S01]  /*b890*/  R2UR UR5, R207 ;  /* 0x00000000cf0572ca */ /* 0x000fe200000e0000 */
[----:B------:R-:W-:Y:S01]  /*b8a0*/  IMAD.MOV.U32 R207, RZ, RZ, 0x40000040 ;  /* 0x40000040ffcf7424 */ /* 0x000fe200078e00ff */
[----:B0-----:R-:W-:-:S05]  /*b8b0*/  SHF.R.U32.HI R12, RZ, 0x7, R12 ;  /* 0x00000007ff0c7819 */ /* 0x001fca000001160c */
[----:B------:R-:W0:Y:S02]  /*b8c0*/  SHFL.IDX PT, R11, R12, RZ, 0x1f ;  /* 0x00001fff0c0b7589 */ /* 0x000e2400000e0000 */
[----:B0-----:R-:W-:-:S04]  /*b8d0*/  ISETP.GT.AND P3, PT, R11, 0x7f, PT ;  /* 0x0000007f0b00780c */ /* 0x001fc80003f64270 */
[----:B------:R-:W-:Y:S01]  /*b8e0*/  SEL R12, RZ, 0x2, !P3 ;  /* 0x00000002ff0c7807 */ /* 0x000fe20005800000 */
[----:B------:R-:W-:Y:S02]  /*b8f0*/  WARPGROUP.DEPBAR.LE gsb0, 0x0 ;  /* 0x00008000000079c5 */ /* 0x000fe40000010000 */
[----:B------:R-:W-:-:S06]  /*b900*/  WARPGROUP.ARRIVE ;  /* 0x00000000000079c5 */ /* 0x000fcc0000000000 */
[----:B------:R-:W-:Y:S01]  /*b910*/  HGMMA.64x64x16.F32 R152, gdesc[UR4], R152, gsb0 ;  /* 0x00e00000049879f0 */ /* 0x000fe20008000898 */
[----:B------:R-:W-:Y:S01]  /*b920*/  R2UR UR6, R206 ;  /* 0x00000000ce0672ca */ /* 0x000fe200000e0000 */
[----:B------:R-:W-:Y:S01]  /*b930*/  VIADD R206, R3, 0x4 ;  /* 0x0000000403ce7836 */ /* 0x000fe20000000000 */
[----:B------:R-:W-:Y:S01]  /*b940*/  R2UR UR7, R207 ;  /* 0x00000000cf0772ca */ /* 0x000fe200000e0000 */
[----:B------:R-:W-:-:S03]  /*b950*/  IMAD.MOV.U32 R207, RZ, RZ, 0x40000040 ;  /* 0x40000040ffcf7424 */ /* 0x000fc600078e00ff */
[----:B------:R-:W-:Y:S02]  /*b960*/  R2UR UR4, R206 ;  /* 0x00000000ce0472ca */ /* 0x000fe400000e0000 */
[----:B------:R-:W-:Y:S01]  /*b970*/  R2UR UR5, R207 ;  /* 0x00000000cf0572ca */ /* 0x000fe200000e0000 */
[----:B------:R-:W-:Y:S01]  /*b980*/  IMAD.MOV.U32 R207, RZ, RZ, 0x40000040 ;  /* 0x40000040ffcf7424 */ /* 0x000fe200078e00ff */
[----:B------:R-:W-:Y:S02]  /*b990*/  WARPGROUP.DEPBAR.LE gsb0, 0x0 ;  /* 0x00008000000079c5 */ /* 0x000fe40000010000 */
[----:B------:R-:W-:-:S09]  /*b9a0*/  WARPGROUP.ARRIVE ;  /* 0x00000000000079c5 */ /* 0x000fd20000000000 */
[----:B------:R-:W-:Y:S01]  /*b9b0*/  HGMMA.64x64x16.F32 R152, gdesc[UR4], R152, gsb0 ;  /* 0x00e00000049879f0 */ /* 0x000fe20008000898 */
[----:B------:R-:W-:Y:S01]  /*b9c0*/  R2UR UR5, R205 ;  /* 0x00000000cd0572ca */ /* 0x000fe200000e0000 */
[----:B------:R-:W-:Y:S01]  /*b9d0*/  IMAD.MOV.U32 R205, RZ, RZ, 0x40000040 ;  /* 0x40000040ffcd7424 */ /* 0x000fe200078e00ff */
[----:B------:R-:W-:Y:S02]  /*b9e0*/  R2UR UR4, R204 ;  /* 0x00000000cc0472ca */ /* 0x000fe400000e0000 */
[C---:B------:R-:W-:Y:S02]  /*b9f0*/  IADD3 R204, R202.reuse, 0x6, RZ ;  /* 0x00000006cacc7810 */ /* 0x040fe40007ffe0ff */
[----:B------:R-:W-:Y:S01]  /*ba00*/  R2UR UR7, R205 ;  /* 0x00000000cd0772ca */ /* 0x000fe200000e0000 */
[----:B------:R-:W-:Y:S01]  /*ba10*/  VIADD R205, R202, 0x800 ;  /* 0x00000800cacd7836 */ /* 0x000fe20000000000 */
[----:B------:R-:W-:Y:S01]  /*ba20*/  R2UR UR6, R204 ;  /* 0x00000000cc0672ca */ /* 0x000fe200000e0000 */
[----:B------:R-:W-:-:S05]  /*ba30*/  IMAD.MOV.U32 R204, RZ, RZ, 0x4 ;  /* 0x00000004ffcc7424 */ /* 0x000fca00078e00ff */
[----:B------:R-:W-:Y:S01]  /*ba40*/  SEL R11, R204, 0x2, P3 ;  /* 0x00000002cc0b7807 */ /* 0x000fe20001800000 */
[----:B------:R-:W-:Y:S02]  /*ba50*/  WARPGROUP.DEPBAR.LE gsb0, 0x0 ;  /* 0x00008000000079c5 */ /* 0x000fe40000010000 */
[----:B------:R-:W-:-:S06]  /*ba60*/  WARPGROUP.ARRIVE ;  /* 0x00000000000079c5 */ /* 0x000fcc0000000000 */
[----:B------:R-:W-:Y:S01]  /*ba70*/  HGMMA.64x64x16.F32 R152, gdesc[UR4], R152, gsb0 ;  /* 0x00e00000049879f0 */ /* 0x000fe20008000898 */
[----:B------:R-:W-:Y:S01]  /*ba80*/  R2UR UR4, R20 ;  /* 0x00000000140472ca */ /* 0x000fe200000e0000 */
[----:B------:R-:W-:Y:S01]  /*ba90*/  VIADD R20, R202, 0x200 ;  /* 0x00000200ca147836 */ /* 0x000fe20000000000 */
[----:B------:R-:W-:Y:S01]  /*baa0*/  R2UR UR5, R21 ;  /* 0x00000000150572ca */ /* 0x000fe200000e0000 */
[----:B------:R-:W-:-:S03]  /*bab0*/  IMAD.MOV.U32 R21, RZ, RZ, 0x40000040 ;  /* 0x40000040ff157424 */ /* 0x000fc600078e00ff */
[----:B------:R-:W-:Y:S01]  /*bac0*/  R2UR UR6, R20 ;  /* 0x00000000140672ca */ /* 0x000fe200000e0000 */
[----:B------:R-:W-:Y:S01]  /*bad0*/  VIADD R20, R202, 0x202 ;  /* 0x00000202ca147836 */ /* 0x000fe20000000000 */
[----:B------:R-:W-:Y:S02]  /*bae0*/  R2UR UR7, R21 ;  /* 0x00000000150772ca */ /* 0x000fe400000e0000 */
[----:B------:R-:W-:Y:S01]  /*baf0*/  MOV R21, 0x40000040 ;  /* 0x4000004000157802 */ /* 0x000fe20000000f00 */
[----:B------:R-:W-:Y:S02]  /*bb00*/  WARPGROUP.DEPBAR.LE gsb0, 0x0 ;  /* 0x00008000000079c5 */ /* 0x000fe40000010000 */
[----:B------:R-:W-:-:S08]  /*bb10*/  WARPGROUP.ARRIVE ;  /* 0x00000000000079c5 */ /* 0x000fd00000000000 */
[----:B------:R-:W-:Y:S01]  /*bb20*/  HGMMA.64x64x16.F32 R152, gdesc[UR4], R152, gsb0 ;  /* 0x00e00000049879f0 */ /* 0x000fe20008000898 */
[----:B------:R-:W-:Y:S01]  /*bb30*/  R2UR UR6, R20 ;  /* 0x00000000140672ca */ /* 0x000fe200000e0000 */
[----:B------:R-:W-:Y:S01]  /*bb40*/  VIADD R20, R3, 0x202 ;  /* 0x0000020203147836 */ /* 0x000fe20000000000 */
[----:B------:R-:W-:Y:S01]  /*bb50*/  R2UR UR7, R21 ;  /* 0x00000000150772ca */ /* 0x000fe200000e0000 */
[----:B------:R-:W-:-:S03]  /*bb60*/  IMAD.MOV.U32 R21, RZ, RZ, 0x40000040 ;  /* 0x40000040ff157424 */ /* 0x000fc600078e00ff */
        /* <DEDUP_REMOVED lines=15> */
[----:B------:R-:W-:-:S02]  /*bc60*/  WARPGROUP.DEPBAR.LE gsb0, 0x0 ;  /* 0x00008000000079c5 */ /* 0x000fc40000010000 */
[----:B------:R-:W-:-:S09]  /*bc70*/  WARPGROUP.ARRIVE ;  /* 0x00000000000079c5 */ /* 0x000fd20000000000 */
        /* <DEDUP_REMOVED lines=94> */
[----:B------:R-:W-:Y:S01]  /*c260*/  IMAD.IADD R20, R12, 0x1, R205 ;  /* 0x000000010c147824 */ /* 0x000fe200078e02cd */
[----:B------:R-:W-:Y:S01]  /*c270*/  R2UR UR5, R21 ;  /* 0x00000000150572ca */ /* 0x000fe200000e0000 */
[----:B------:R-:W-:Y:S01]  /*c280*/  IMAD.MOV.U32 R21, RZ, RZ, 0x40000040 ;  /* 0x40000040ff157424 */ /* 0x000fe200078e00ff */
[----:B------:R-:W-:-:S02]  /*c290*/  WARPGROUP.DEPBAR.LE gsb0, 0x0 ;  /* 0x00008000000079c5 */ /* 0x000fc40000010000 */
[----:B------:R-:W-:-:S09]  /*c2a0*/  WARPGROUP.ARRIVE ;  /* 0x00000000000079c5 */ /* 0x000fd20000000000 */
[----:B------:R-:W-:Y:S01]  /*c2b0*/  HGMMA.64x64x16.F32 R152, gdesc[UR4], R152, gsb0 ;  /* 0x00e00000049879f0 */ /* 0x000fe20008000898 */
[----:B------:R-:W-:Y:S01]  /*c2c0*/  R2UR UR6, R20 ;  /* 0x00000000140672ca */ /* 0x000fe200000e0000 */
[----:B------:R-:W-:Y:S01]  /*c2d0*/  IMAD.IADD R20, R203, 0x1, R12 ;  /* 0x00000001cb147824 */ /* 0x000fe200078e020c */
        /* <DEDUP_REMOVED lines=11> */
[----:B------:R-:W-:Y:S01]  /*c390*/  R2UR UR7, R21 ;  /* 0x00000000150772ca */ /* 0x000fe200000e0000 */
[----:B------:R-:W-:-:S03]  /*c3a0*/  IMAD.MOV.U32 R21, RZ, RZ, 0x40000040 ;  /* 0x40000040ff157424 */ /* 0x000fc600078e00ff */
[----:B------:R-:W-:Y:S02]  /*c3b0*/  R2UR UR4, R20 ;  /* 0x00000000140472ca */ /* 0x000fe400000e0000 */
[----:B------:R-:W-:Y:S01]  /*c3c0*/  R2UR UR5, R21 ;  /* 0x00000000150572ca */ /* 0x000fe200000e0000 */
[----:B------:R-:W-:Y:S01]  /*c3d0*/  IMAD.MOV.U32 R21, RZ, RZ, 0x28 ;  /* 0x00000028ff157424 */ /* 0x000fe200078e00ff */
[----:B------:R-:W-:-:S04]  /*c3e0*/  SEL R20, R204, 0x6, !P3 ;  /* 0x00000006cc147807 */ /* 0x000fc80005800000 */
[----:B------:R-:W-:Y:S01]  /*c3f0*/  IADD3 R204, R205, R20, RZ ;  /* 0x00000014cdcc7210 */ /* 0x000fe20007ffe0ff */
[----:B------:R-:W-:Y:S01]  /*c400*/  IMAD.MOV.U32 R205, RZ, RZ, 0x40000040 ;  /* 0x40000040ffcd7424 */ /* 0x000fe200078e00ff */
[----:B------:R-:W-:-:S04]  /*c410*/  SEL R21, R21, 0x26, P3 ;  /* 0x0000002615157807 */ /* 0x000fc80001800000 */
[----:B------:R-:W-:Y:S01]  /*c420*/  LOP3.LUT R21, R21, 0x6, RZ, 0xc0, !PT ;  /* 0x0000000615157812 */ /* 0x000fe200078ec0ff */
[----:B------:R-:W-:Y:S02]  /*c430*/  WARPGROUP.DEPBAR.LE gsb0, 0x0 ;  /* 0x00008000000079c5 */ /* 0x000fe40000010000 */
[----:B------:R-:W-:-:S06]  /*c440*/  WARPGROUP.ARRIVE ;  /* 0x00000000000079c5 */ /* 0x000fcc0000000000 */
[----:B------:R-:W-:Y:S01]  /*c450*/  HGMMA.64x64x16.F32 R152, gdesc[UR4], R152, gsb0 ;  /* 0x00e00000049879f0 */ /* 0x000fe20008000898 */
[----:B------:R-:W-:Y:S01]  /*c460*/  R2UR UR6, R204 ;  /* 0x00000000cc0672ca */ /* 0x000fe200000e0000 */
[----:B------:R-:W-:Y:S01]  /*c470*/  IMAD.IADD R204, R203, 0x1, R20 ;  /* 0x00000001cbcc7824 */ /* 0x000fe200078e0214 */
[----:B------:R-:W-:Y:S01]  /*c480*/  R2UR UR7, R205 ;  /* 0x00000000cd0772ca */ /* 0x000fe200000e0000 */
[----:B------:R-:W-:Y:S02]  /*c490*/  IMAD.MOV.U32 R205, RZ, RZ, 0x40000040 ;  /* 0x40000040ffcd7424 */ /* 0x000fe400078e00ff */
[----:B------:R-:W-:Y:S01]  /*c4a0*/  IMAD.MOV.U32 R203, RZ, RZ, 0xa00 ;  /* 0x00000a00ffcb7424 */ /* 0x000fe200078e00ff */
[----:B------:R-:W-:Y:S02]  /*c4b0*/  R2UR UR4, R204 ;  /* 0x00000000cc0472ca */ /* 0x000fe400000e0000 */
[----:B------:R-:W-:Y:S02]  /*c4c0*/  R2UR UR5, R205 ;  /* 0x00000000cd0572ca */ /* 0x000fe400000e0000 */
[----:B------:R-:W-:-:S02]  /*c4d0*/  SEL R203, R203, 0x980, P3 ;  /* 0x00000980cbcb7807 */ /* 0x000fc40001800000 */
[----:B------:R-:W-:Y:S02]  /*c4e0*/  MOV R205, 0x40000040 ;  /* 0x4000004000cd7802 */ /* 0x000fe40000000f00 */
[----:B------:R-:W-:Y:S01]  /*c4f0*/  LOP3.LUT R206, R203, 0xa00, RZ, 0xc0, !PT ;  /* 0x00000a00cbce7812 */ /* 0x000fe200078ec0ff */
[----:B------:R-:W-:-:S03]  /*c500*/  VIADD R203, R3, 0xa00 ;  /* 0x00000a0003cb7836 */ /* 0x000fc60000000000 */
[CC--:B------:R-:W-:Y:S02]  /*c510*/  IADD3 R204, R21.reuse, R206.reuse, R3 ;  /* 0x000000ce15cc7210 */ /* 0x0c0fe40007ffe003 */
[----:B------:R-:W-:Y:S01]  /*c520*/  IADD3 R206, R21, R206, R202 ;  /* 0x000000ce15ce7210 */ /* 0x000fe20007ffe0ca */
[----:B------:R-:W-:Y:S01]  /*c530*/  VIADD R21, R202, 0xa00 ;  /* 0x00000a00ca157836 */ /* 0x000fe20000000000 */
[----:B------:R-:W-:Y:S02]  /*c540*/  WARPGROUP.DEPBAR.LE gsb0, 0x0 ;  /* 0x00008000000079c5 */ /* 0x000fe40000010000 */
[----:B------:R-:W-:-:S06]  /*c550*/  WARPGROUP.ARRIVE ;  /* 0x00000000000079c5 */ /* 0x000fcc0000000000 */
        /* <DEDUP_REMOVED lines=14> */
[----:B------:R-:W-:Y:S02]  /*c640*/  IADD3 R204, R203, R12, RZ ;  /* 0x0000000ccbcc7210 */ /* 0x000fe40007ffe0ff */
[----:B------:R-:W-:Y:S01]  /*c650*/  R2UR UR5, R205 ;  /* 0x00000000cd0572ca */ /* 0x000fe200000e0000 */
[----:B------:R-:W-:Y:S01]  /*c660*/  IMAD.MOV.U32 R205, RZ, RZ, 0x40000040 ;  /* 0x40000040ffcd7424 */ /* 0x000fe200078e00ff */
[----:B------:R-:W-:Y:S01]  /*c670*/  R2UR UR4, R204 ;  /* 0x00000000cc0472ca */ /* 0x000fe200000e0000 */
[----:B------:R-:W-:Y:S01]  /*c680*/  IMAD.IADD R204, R11, 0x1, R21 ;  /* 0x000000010bcc7824 */ /* 0x000fe200078e0215 */
        /* <DEDUP_REMOVED lines=10> */
[----:B------:R-:W-:Y:S01]  /*c730*/  IADD3 R204, R20, R21, RZ ;  /* 0x0000001514cc7210 */ /* 0x000fe20007ffe0ff */
[----:B------:R-:W-:-:S05]  /*c740*/  IMAD.MOV.U32 R21, RZ, RZ, 0x30 ;  /* 0x00000030ff157424 */ /* 0x000fca00078e00ff */
        /* <DEDUP_REMOVED lines=80> */
[----:B------:R-:W-:Y:S02]  /*cc50*/  WARPGROUP.DEPBAR.LE gsb0, 0x0 ;  /* 0x00008000000079c5 */ /* 0x000fe40000010000 */
[----:B------:R-:W-:-:S10]  /*cc60*/  WARPGROUP.ARRIVE ;  /* 0x00000000000079c5 */ /* 0x000fd40000000000 */
[----:B------:R-:W-:Y:S01]  /*cc70*/  HGMMA.64x64x16.F32 R152, gdesc[UR4], R152, gsb0 ;  /* 0x00e00000049879f0 */ /* 0x000fe20008000898 */
[----:B------:R-:W-:Y:S01]  /*cc80*/  R2UR UR7, R205 ;  /* 0x00000000cd0772ca */ /* 0x000fe200000e0000 */
[----:B------:R-:W-:Y:S01]  /*cc90*/  IMAD.MOV.U32 R205, RZ, RZ, 0x40000040 ;  /* 0x40000040ffcd7424 */ /* 0x000fe200078e00ff */
[----:B------:R-:W-:Y:S02]  /*cca0*/  R2UR UR6, R204 ;  /* 0x00000000cc0672ca */ /* 0x000fe400000e0000 */
[----:B------:R-:W-:Y:S01]  /*ccb0*/  IADD3 R204, R203, R12, RZ ;  /* 0x0000000ccbcc7210 */ /* 0x000fe20007ffe0ff */
[----:B------:R-:W-:Y:S01]  /*ccc0*/  IMAD.MOV.U32 R12, RZ, RZ, 0x1000 ;  /* 0x00001000ff0c7424 */ /* 0x000fe200078e00ff */
[----:B------:R-:W-:Y:S01]  /*ccd0*/  R2UR UR5, R205 ;  /* 0x00000000cd0572ca */ /* 0x000fe200000e0000 */
[----:B------:R-:W-:Y:S01]  /*cce0*/  IMAD.MOV.U32 R205, RZ, RZ, 0x40000040 ;  /* 0x40000040ffcd7424 */ /* 0x000fe200078e00ff */
[----:B------:R-:W-:Y:S01]  /*ccf0*/  R2UR UR4, R204 ;  /* 0x00000000cc0472ca */ /* 0x000fe200000e0000 */
[----:B------:R-:W-:Y:S01]  /*cd00*/  IMAD.IADD R204, R11, 0x1, R21 ;  /* 0x000000010bcc7824 */ /* 0x000fe200078e0215 */
        /* <DEDUP_REMOVED lines=11> */
[----:B------:R-:W-:Y:S01]  /*cdc0*/  R2UR UR5, R205 ;  /* 0x00000000cd0572ca */ /* 0x000fe200000e0000 */
[----:B------:R-:W-:Y:S01]  /*cdd0*/  IMAD.MOV.U32 R205, RZ, RZ, 0x40000040 ;  /* 0x40000040ffcd7424 */ /* 0x000fe200078e00ff */
[----:B------:R-:W-:Y:S01]  /*cde0*/  IADD3 R204, R20, R21, RZ ;  /* 0x0000001514cc7210 */ /* 0x000fe20007ffe0ff */
[----:B------:R-:W-:Y:S01]  /*cdf0*/  IMAD.IADD R20, R203, 0x1, R20 ;  /* 0x00000001cb147824 */ /* 0x000fe200078e0214 */
[----:B------:R-:W-:Y:S01]  /*ce00*/  SEL R11, R11, 0x3e, P3 ;  /* 0x0000003e0b0b7807 */ /* 0x000fe20001800000 */
[----:B------:R-:W-:-:S02]  /*ce10*/  IMAD.MOV.U32 R21, RZ, RZ, 0x40000040 ;  /* 0x40000040ff157424 */ /* 0x000fc400078e00ff */
[----:B------:R-:W-:Y:S01]  /*ce20*/  IMAD.MOV.U32 R203, RZ, RZ, 0x40000040 ;  /* 0x40000040ffcb7424 */ /* 0x000fe200078e00ff */
[----:B------:R-:W-:-:S04]  /*ce30*/  LOP3.LUT R11, R11, 0x6, RZ, 0xc0, !PT ;  /* 0x000000060b0b7812 */ /* 0x000fc800078ec0ff */
[----:B------:R-:W-:Y:S01]  /*ce40*/  IADD3 R202, R11, R12, R202 ;  /* 0x0000000c0bca7210 */ /* 0x000fe20007ffe0ca */
[----:B------:R-:W-:Y:S02]  /*ce50*/  WARPGROUP.DEPBAR.LE gsb0, 0x0 ;  /* 0x00008000000079c5 */ /* 0x000fe40000010000 */
[----:B------:R-:W-:-:S06]  /*ce60*/  WARPGROUP.ARRIVE ;  /* 0x00000000000079c5 */ /* 0x000fcc0000000000 */
[----:B------:R-:W-:Y:S01]  /*ce70*/  HGMMA.64x64x16.F32 R152, gdesc[UR4], R152, gsb0 ;  /* 0x00e00000049879f0 */ /* 0x000fe20008000898 */
[----:B------:R-:W-:Y:S02]  /*ce80*/  R2UR UR6, R204 ;  /* 0x00000000cc0672ca */ /* 0x000fe400000e0000 */
[----:B------:R-:W-:Y:S02]  /*ce90*/  R2UR UR7, R205 ;  /* 0x00000000cd0772ca */ /* 0x000fe400000e0000 */
[----:B------:R-:W-:Y:S02]  /*cea0*/  R2UR UR4, R20 ;  /* 0x00000000140472ca */ /* 0x000fe400000e0000 */
[----:B------:R-:W-:Y:S02]  /*ceb0*/  R2UR UR5, R21 ;  /* 0x00000000150572ca */ /* 0x000fe400000e0000 */
[----:B------:R-:W-:Y:S02]  /*cec0*/  IADD3 R20, R11, R12, R3 ;  /* 0x0000000c0b147210 */ /* 0x000fe40007ffe003 */
[----:B------:R-:W-:Y:S01]  /*ced0*/  MOV R21, 0x40000040 ;  /* 0x4000004000157802 */ /* 0x000fe20000000f00 */
[----:B------:R-:W-:-:S02]  /*cee0*/  WARPGROUP.DEPBAR.LE gsb0, 0x0 ;  /* 0x00008000000079c5 */ /* 0x000fc40000010000 */
[----:B------:R-:W-:-:S06]  /*cef0*/  WARPGROUP.ARRIVE ;  /* 0x00000000000079c5 */ /* 0x000fcc0000000000 */
[----:B------:R-:W-:Y:S01]  /*cf00*/  HGMMA.64x64x16.F32 R152, gdesc[UR4], R152, gsb0 ;  /* 0x00e00000049879f0 */ /* 0x000fe20008000898 */
[----:B------:R-:W-:Y:S01]  /*cf10*/  R2UR UR4, R20 ;  /* 0x00000000140472ca */ /* 0x000fe200000e0000 */
[----:B------:R-:W-:Y:S01]  /*cf20*/  IMAD R20, R18, 0x1000, R13 ;  /* 0x0000100012147824 */ /* 0x000fe200078e020d */
        /* <DEDUP_REMOVED lines=8> */
[----:B------:R-:W-:Y:S01]  /*cfb0*/  ULDC UR4, c[0x0][0xa80] ;  /* 0x0002a00000047ab9 */ /* 0x000fe20000000800 */
[----:B------:R-:W-:Y:S01]  /*cfc0*/  R2UR UR6, R20 ;  /* 0x00000000140672ca */ /* 0x000fe200000e0000 */
        /* <DEDUP_REMOVED lines=24> */
[----:B------:R-:W-:Y:S01]  /*d150*/  FMNMX.FTZ R202, R162, R11, !PT ;  /* 0x0000000ba2ca7209 */ /* 0x000fe20007810000 */
[----:B------:R-:W-:-:S03]  /*d160*/  IMAD.U32 R11, RZ, RZ, UR4 ;  /* 0x00000004ff0b7e24 */ /* 0x000fc6000f8e00ff */
[----:B------:R-:W-:-:S04]  /*d170*/  FMNMX.FTZ R21, R163, R202, !PT ;  /* 0x000000caa3157209 */ /* 0x000fc80007810000 */
[----:B------:R-:W-:-:S04]  /*d180*/  FMNMX.FTZ R202, R166, R21, !PT ;  /* 0x00000015a6ca7209 */ /* 0x000fc80007810000 */
[----:B------:R-:W-:Y:S02]  /*d190*/  FMNMX.FTZ R21, R167, R202, !PT ;  /* 0x000000caa7157209 */ /* 0x000fe40007810000 */
[----:B0-----:R-:W-:Y:S02]  /*d1a0*/  FMNMX.FTZ R12, R203, R204, !PT ;  /* 0x000000cccb0c7209 */ /* 0x001fe40007810000 */
[----:B------:R-:W-:-:S03]  /*d1b0*/  FMNMX.FTZ R202, R170, R21, !PT ;  /* 0x00000015aaca7209 */ /* 0x000fc60007810000 */
[CC--:B------:R-:W-:Y:S01]  /*d1c0*/  FMUL.FTZ R222, R12.reuse, R11.reuse ;  /* 0x0000000b0cde7220 */ /* 0x0c0fe20000410000 */
[----:B------:R-:W-:Y:S01]  /*d1d0*/  FMNMX.FTZ R21, R171, R202, !PT ;  /* 0x000000caab157209 */ /* 0x000fe20007810000 */
[----:B------:R-:W-:Y:S02]  /*d1e0*/  FADD.FTZ R204, -R12, R197 ;  /* 0x000000c50ccc7221 */ /* 0x000fe40000010100 */
[--C-:B------:R-:W-:Y:S01]  /*d1f0*/  FFMA.FTZ R197, R153, R11, -R222.reuse ;  /* 0x0000000b99c57223 */ /* 0x100fe200000108de */
[----:B------:R-:W-:Y:S01]  /*d200*/  FMNMX.FTZ R202, R174, R21, !PT ;  /* 0x00000015aeca7209 */ /* 0x000fe20007810000 */
[-CC-:B------:R-:W-:Y:S01]  /*d210*/  FFMA.FTZ R203, R157, R11.reuse, -R222.reuse ;  /* 0x0000000b9dcb7223 */ /* 0x180fe200000108de */
[-C--:B------:R-:W-:Y:S01]  /*d220*/  FMUL.FTZ R204, R204, R11.reuse ;  /* 0x0000000bcccc7220 */ /* 0x080fe20000410000 */
[-CC-:B------:R-:W-:Y:S01]  /*d230*/  FFMA.FTZ R152, R152, R11.reuse, -R222.reuse ;  /* 0x0000000b98987223 */ /* 0x180fe200000108de */
[----:B------:R-:W-:Y:S01]  /*d240*/  FMNMX.FTZ R21, R175, R202, !PT ;  /* 0x000000caaf157209 */ /* 0x000fe20007810000 */
[-CC-:B------:R-:W-:Y:S01]  /*d250*/  FFMA.FTZ R202, R156, R11.reuse, -R222.reuse ;  /* 0x0000000b9cca7223 */ /* 0x180fe200000108de */
[----:B------:R0:W1:Y:S01]  /*d260*/  MUFU.EX2 R224, R204 ;  /* 0x000000cc00e07308 */ /* 0x0000620000000800 */
        /* <DEDUP_REMOVED lines=8> */
[--C-:B0-----:R-:W-:Y:S01]  /*d2f0*/  FFMA.FTZ R204, R160, R11, -R222.reuse ;  /* 0x0000000ba0cc7223 */ /* 0x101fe200000108de */
[----:B------:R-:W-:Y:S01]  /*d300*/  FMNMX.FTZ R156, R182, R21, !PT ;  /* 0x00000015b69c7209 */ /* 0x000fe20007810000 */
[-CC-:B------:R-:W-:Y:S01]  /*d310*/  FFMA.FTZ R173, R173, R11.reuse, -R222.reuse ;  /* 0x0000000badad7223 */ /* 0x180fe200000108de */
[-CC-:B------:R-:W-:Y:S01]  /*d320*/  FFMA.FTZ R176, R176, R11.reuse, -R222.reuse ;  /* 0x0000000bb0b07223 */ /* 0x180fe200000108de */
[-CC-:B------:R-:W-:Y:S01]  /*d330*/  FFMA.FTZ R177, R177, R11.reuse, -R222.reuse ;  /* 0x0000000bb1b17223 */ /* 0x180fe200000108de */
[----:B------:R-:W-:Y:S01]  /*d340*/  FMNMX.FTZ R156, R183, R156, !PT ;  /* 0x0000009cb79c7209 */ /* 0x000fe20007810000 */
[-CC-:B------:R-:W-:Y:S01]  /*d350*/  FFMA.FTZ R180, R180, R11.reuse, -R222.reuse ;  /* 0x0000000bb4b47223 */ /* 0x180fe200000108de */
[----:B------:R-:W-:Y:S01]  /*d360*/  FFMA.FTZ R181, R181, R11, -R222 ;  /* 0x0000000bb5b57223 */ /* 0x000fe200000108de */
[----:B------:R-:W0:Y:S01]  /*d370*/  MUFU.EX2 R152, R152 ;  /* 0x0000009800987308 */ /* 0x000e220000000800 */
[-C--:B-1----:R-:W-:Y:S01]  /*d380*/  FMUL.FTZ R24, R24, R224.reuse ;  /* 0x000000e018187220 */ /* 0x082fe20000410000 */
[----:B------:R-:W1:Y:S01]  /*d390*/  SHFL.BFLY PT, R21, R156, 0x2, 0x1f ;  /* 0x0c401f009c157f89 */ /* 0x000e6200000e0000 */
        /* <DEDUP_REMOVED lines=14> */
[----:B0-----:R-:W-:Y:S01]  /*d480*/  FFMA.FTZ R199, R224, R199, R152 ;  /* 0x000000c7e0c77223 */ /* 0x001fe20000010098 */
        /* <DEDUP_REMOVED lines=8> */
[-C--:B------:R-:W-:Y:S01]  /*d510*/  FMUL.FTZ R61, R61, R224.reuse ;  /* 0x000000e03d3d7220 */ /* 0x080fe20000410000 */
[----:B-1----:R-:W-:Y:S01]  /*d520*/  FMNMX.FTZ R153, R156, R21, !PT ;  /* 0x000000159c997209 */ /* 0x002fe20007810000 */
[-C--:B------:R-:W-:Y:S01]  /*d530*/  FMUL.FTZ R64, R64, R224.reuse ;  /* 0x000000e040407220 */ /* 0x080fe20000410000 */
[-C--:B------:R-:W-:Y:S01]  /*d540*/  FMUL.FTZ R65, R65, R224.reuse ;  /* 0x000000e041417220 */ /* 0x080fe20000410000 */
[-C--:B------:R-:W-:Y:S01]  /*d550*/  FMUL.FTZ R68, R68, R224.reuse ;  /* 0x000000e044447220 */ /* 0x080fe20000410000 */
[-C--:B------:R-:W-:Y:S01]  /*d560*/  FMUL.FTZ R69, R69, R224.reuse ;  /* 0x000000e045457220 */ /* 0x080fe20000410000 */
[----:B------:R-:W0:Y:S01]  /*d570*/  SHFL.BFLY PT, R156, R153, 0x1, 0x1f ;  /* 0x0c201f00999c7f89 */ /* 0x000e2200000e0000 */
        /* <DEDUP_REMOVED lines=23> */
[----:B0-----:R-:W-:Y:S01]  /*d6f0*/  FMNMX.FTZ R21, R153, R156, !PT ;  /* 0x0000009c99157209 */ /* 0x001fe20007810000 */
[----:B------:R-:W-:Y:S01]  /*d700*/  MUFU.EX2 R207, R207 ;  /* 0x000000cf00cf7308 */ /* 0x000fe20000000800 */
[-C--:B------:R-:W-:Y:S01]  /*d710*/  FMUL.FTZ R112, R112, R224.reuse ;  /* 0x000000e070707220 */ /* 0x080fe20000410000 */
[-C--:B------:R-:W-:Y:S01]  /*d720*/  FMUL.FTZ R113, R113, R224.reuse ;  /* 0x000000e071717220 */ /* 0x080fe20000410000 */
[-C--:B------:R-:W-:Y:S01]  /*d730*/  FMUL.FTZ R116, R116, R224.reuse ;  /* 0x000000e074747220 */ /* 0x080fe20000410000 */
[CC--:B------:R-:W-:Y:S01]  /*d740*/  FMUL.FTZ R157, R21.reuse, R11.reuse ;  /* 0x0000000b159d7220 */ /* 0x0c0fe20000410000 */
[----:B------:R-:W-:Y:S01]  /*d750*/  FADD.FTZ R156, -R21, R201 ;  /* 0x000000c9159c7221 */ /* 0x000fe20000010100 */
[-C--:B------:R-:W-:Y:S01]  /*d760*/  FMUL.FTZ R117, R117, R224.reuse ;  /* 0x000000e075757220 */ /* 0x080fe20000410000 */
[----:B------:R-:W-:Y:S01]  /*d770*/  FMUL.FTZ R120, R120, R224 ;  /* 0x000000e078787220 */ /* 0x000fe20000410000 */
[----:B------:R-:W-:Y:S01]  /*d780*/  FFMA.FTZ R201, R155, R11, -R157 ;  /* 0x0000000b9bc97223 */ /* 0x000fe2000001089d */
[----:B------:R-:W-:-:S02]  /*d790*/  IMAD.MOV R155, RZ, RZ, -R191 ;  /* 0x000000ffff9b7224 */ /* 0x000fc400078e0abf */
[-C--:B------:R-:W-:Y:S01]  /*d7a0*/  FMUL.FTZ R156, R156, R11.reuse ;  /* 0x0000000b9c9c7220 */ /* 0x080fe20000410000 */
[-CC-:B------:R-:W-:Y:S01]  /*d7b0*/  FFMA.FTZ R153, R154, R11.reuse, -R157.reuse ;  /* 0x0000000b9a997223 */ /* 0x180fe2000001089d */
[----:B------:R-:W-:Y:S01]  /*d7c0*/  @!P1 IADD3 R154, R14, 0x38840, RZ ;  /* 0x000388400e9a9810 */ /* 0x000fe20007ffe0ff */
[--C-:B------:R-:W-:Y:S01]  /*d7d0*/  FFMA.FTZ R222, R158, R11, -R157.reuse ;  /* 0x0000000b9ede7223 */ /* 0x100fe2000001089d */
[----:B------:R-:W-:Y:S01]  /*d7e0*/  ISETP.NE.AND P3, PT, R190, R155, PT ;  /* 0x0000009bbe00720c */ /* 0x000fe20003f65270 */
[-CC-:B------:R-:W-:Y:S01]  /*d7f0*/  FFMA.FTZ R223, R159, R11.reuse, -R157.reuse ;  /* 0x0000000b9fdf7223 */ /* 0x180fe2000001089d */
[----:B------:R-:W0:Y:S01]  /*d800*/  MUFU.EX2 R156, R156 ;  /* 0x0000009c009c7308 */ /* 0x000e220000000800 */
[----:B------:R-:W-:Y:S01]  /*d810*/  @!P1 PRMT R154, RZ, 0x654, R154 ;  /* 0x00000654ff9a9816 */ /* 0x000fe2000000009a */
[-CC-:B------:R-:W-:Y:S01]  /*d820*/  FFMA.FTZ R225, R162, R11.reuse, -R157.reuse ;  /* 0x0000000ba2e17223 */ /* 0x180fe2000001089d */
[-CC-:B------:R-:W-:Y:S01]  /*d830*/  FFMA.FTZ R226, R163, R11.reuse, -R157.reuse ;  /* 0x0000000ba3e27223 */ /* 0x180fe2000001089d */
[-CC-:B------:R-:W-:Y:S01]  /*d840*/  FFMA.FTZ R227, R166, R11.reuse, -R157.reuse ;  /* 0x0000000ba6e37223 */ /* 0x180fe2000001089d */
[-CC-:B------:R-:W-:Y:S01]  /*d850*/  FFMA.FTZ R228, R167, R11.reuse, -R157.reuse ;  /* 0x0000000ba7e47223 */ /* 0x180fe2000001089d */
[-CC-:B------:R-:W-:Y:S01]  /*d860*/  FFMA.FTZ R170, R170, R11.reuse, -R157.reuse ;  /* 0x0000000baaaa7223 */ /* 0x180fe2000001089d */
[-CC-:B------:R-:W-:Y:S01]  /*d870*/  FFMA.FTZ R171, R171, R11.reuse, -R157.reuse ;  /* 0x0000000babab7223 */ /* 0x180fe2000001089d */
[----:B------:R-:W1:Y:S01]  /*d880*/  MUFU.EX2 R153, R153 ;  /* 0x0000009900997308 */ /* 0x000e620000000800 */
[-CC-:B------:R-:W-:Y:S01]  /*d890*/  FFMA.FTZ R174, R174, R11.reuse, -R157.reuse ;  /* 0x0000000baeae7223 */ /* 0x180fe2000001089d */
[-CC-:B------:R-:W-:Y:S01]  /*d8a0*/  FFMA.FTZ R175, R175, R11.reuse, -R157.reuse ;  /* 0x0000000bafaf7223 */ /* 0x180fe2000001089d */
[----:B------:R-:W-:Y:S01]  /*d8b0*/  @!P3 IMAD R155, R198, 0x40, R188 ;  /* 0x00000040c69bb824 */ /* 0x000fe200078e02bc */
[----:B------:R2:W-:Y:S01]  /*d8c0*/  @!P1 SYNCS.ARRIVE.TRANS64.RED.A1T0 RZ, [R154+URZ], RZ ;  /* 0x000000ff9aff99a7 */ /* 0x0005e2000810043f */
[-CC-:B------:R-:W-:Y:S01]  /*d8d0*/  FFMA.FTZ R178, R178, R11.reuse, -R157.reuse ;  /* 0x0000000bb2b27223 */ /* 0x180fe2000001089d */
[----:B------:R-:W-:Y:S01]  /*d8e0*/  FFMA.FTZ R179, R179, R11, -R157 ;  /* 0x0000000bb3b37223 */ /* 0x000fe2000001089d */
[----:B------:R-:W-:-:S02]  /*d8f0*/  @!P3 IMAD R155, R155, 0x4, R2 ;  /* 0x000000049b9bb824 */ /* 0x000fc400078e0202 */
[-CC-:B------:R-:W-:Y:S01]  /*d900*/  FFMA.FTZ R182, R182, R11.reuse, -R157.reuse ;  /* 0x0000000bb6b67223 */ /* 0x180fe2000001089d */
[----:B------:R-:W-:Y:S01]  /*d910*/  FFMA.FTZ R161, R183, R11, -R157 ;  /* 0x0000000bb7a17223 */ /* 0x000fe2000001089d */
[----:B------:R-:W3:Y:S01]  /*d920*/  MUFU.EX2 R201, R201 ;  /* 0x000000c900c97308 */ /* 0x000ee20000000800 */
[-C--:B0-----:R-:W-:Y:S01]  /*d930*/  FMUL.FTZ R26, R26, R156.reuse ;  /* 0x0000009c1a1a7220 */ /* 0x081fe20000410000 */
[----:B------:R-:W-:Y:S01]  /*d940*/  @!P3 STS [R155+0x38400], R224 ;  /* 0x038400e09b00b388 */ /* 0x000fe20000000800 */
[-C--:B------:R-:W-:Y:S01]  /*d950*/  FMUL.FTZ R27, R27, R156.reuse ;  /* 0x0000009c1b1b7220 */ /* 0x080fe20000410000 */
[-C--:B------:R-:W-:Y:S01]  /*d960*/  FMUL.FTZ R30, R30, R156.reuse ;  /* 0x0000009c1e1e7220 */ /* 0x080fe20000410000 */
[----:B------:R-:W-:Y:S01]  /*d970*/  FMUL.FTZ R31, R31, R156 ;  /* 0x0000009c1f1f7220 */ /* 0x000fe20000410000 */
[----:B------:R0:W-:Y:S01]  /*d980*/  @!P3 STS [R155+0x38420], R156 ;  /* 0x0384209c9b00b388 */ /* 0x0001e20000000800 */
[----:B-1----:R-:W-:Y:S01]  /*d990*/  FFMA.FTZ R183, R156, R200, R153 ;  /* 0x000000c89cb77223 */ /* 0x002fe20000010099 */
        /* <DEDUP_REMOVED lines=56> */
[----:B------:R-:W5:Y:S01]  /*dd20*/  MUFU.EX2 R169, R169 ;  /* 0x000000a900a97308 */ /* 0x000f620000000800 */
        /* <DEDUP_REMOVED lines=11> */
[----:B------:R-:W-:Y:S01]  /*dde0*/  FMUL.FTZ R151, R151, R156 ;  /* 0x0000009c97977220 */ /* 0x000fe20000410000 */
[----:B---3--:R-:W-:Y:S01]  /*ddf0*/  F2FP.F16.F32.PACK_AB R153, R201, R153 ;  /* 0x00000099c999723e */ /* 0x008fe200000000ff */
[----:B------:R-:W-:Y:S01]  /*de00*/  FMUL.FTZ R121, R121, R224 ;  /* 0x000000e079797220 */ /* 0x000fe20000410000 */
[----:B--2---:R-:W-:Y:S01]  /*de10*/  F2FP.F16.F32.PACK_AB R154, R203, R202 ;  /* 0x000000cacb9a723e */ /* 0x004fe200000000ff */
[----:B------:R-:W2:Y:S01]  /*de20*/  MUFU.EX2 R173, R173 ;  /* 0x000000ad00ad7308 */ /* 0x000ea20000000800 */
[----:B0-----:R-:W-:Y:S01]  /*de30*/  F2FP.F16.F32.PACK_AB R155, R223, R222 ;  /* 0x000000dedf9b723e */ /* 0x001fe200000000ff */
[----:B------:R-:W-:Y:S01]  /*de40*/  BAR.SYNC.DEFER_BLOCKING 0xf, 0x100 ;  /* 0x03c4000000007b1d */ /* 0x000fe20000010000 */
[----:B------:R-:W-:Y:S01]  /*de50*/  F2FP.F16.F32.PACK_AB R156, R205, R204 ;  /* 0x000000cccd9c723e */ /* 0x000fe200000000ff */
[-C--:B------:R-:W-:Y:S01]  /*de60*/  FMUL.FTZ R124, R124, R224.reuse ;  /* 0x000000e07c7c7220 */ /* 0x080fe20000410000 */
[----:B-1----:R-:W-:Y:S01]  /*de70*/  F2FP.F16.F32.PACK_AB R157, R226, R225 ;  /* 0x000000e1e29d723e */ /* 0x002fe200000000ff */
[----:B------:R-:W-:Y:S01]  /*de80*/  FMUL.FTZ R125, R125, R224 ;  /* 0x000000e07d7d7220 */ /* 0x000fe20000410000 */
[----:B------:R-:W-:Y:S01]  /*de90*/  F2FP.F16.F32.PACK_AB R158, R207, R206 ;  /* 0x000000cecf9e723e */ /* 0x000fe200000000ff */
[----:B------:R-:W-:Y:S01]  /*dea0*/  MUFU.EX2 R170, R170 ;  /* 0x000000aa00aa7308 */ /* 0x000fe20000000800 */
[----:B----4-:R-:W-:Y:S01]  /*deb0*/  F2FP.F16.F32.PACK_AB R159, R228, R227 ;  /* 0x000000e3e49f723e */ /* 0x010fe200000000ff */
[----:B------:R-:W-:Y:S01]  /*dec0*/  FMUL.FTZ R128, R128, R224 ;  /* 0x000000e080807220 */ /* 0x000fe20000410000 */
[----:B-----5:R-:W-:Y:S01]  /*ded0*/  F2FP.F16.F32.PACK_AB R160, R169, R168 ;  /* 0x000000a8a9a0723e */ /* 0x020fe200000000ff */
[-C--:B------:R-:W-:Y:S01]  /*dee0*/  FMUL.FTZ R129, R129, R224.reuse ;  /* 0x000000e081817220 */ /* 0x080fe20000410000 */
[-C--:B------:R-:W-:Y:S01]  /*def0*/  FMUL.FTZ R132, R132, R224.reuse ;  /* 0x000000e084847220 */ /* 0x080fe20000410000 */
[-C--:B------:R-:W-:Y:S01]  /*df00*/  FMUL.FTZ R133, R133, R224.reuse ;  /* 0x000000e085857220 */ /* 0x080fe20000410000 */
[----:B------:R-:W-:Y:S01]  /*df10*/  FMUL.FTZ R136, R136, R224 ;  /* 0x000000e088887220 */ /* 0x000fe20000410000 */
[----:B------:R-:W-:Y:S01]  /*df20*/  MUFU.EX2 R171, R171 ;  /* 0x000000ab00ab7308 */ /* 0x000fe20000000800 */
[----:B--2---:R-:W-:Y:S01]  /*df30*/  F2FP.F16.F32.PACK_AB R162, R173, R172 ;  /* 0x000000acada2723e */ /* 0x004fe200000000ff */
        /* <DEDUP_REMOVED lines=8> */
[----:B------:R0:W-:Y:S01]  /*dfc0*/  STSM.16.M88.4 [R194+0x36400], R152 ;  /* 0x03640098c2007844 */ /* 0x0001e20000000200 */
[----:B------:R-:W-:Y:S01]  /*dfd0*/  FADD.FTZ R199, R197, R199 ;  /* 0x000000c7c5c77221 */ /* 0x000fe20000010000 */
[----:B------:R-:W-:Y:S01]  /*dfe0*/  FADD.FTZ R183, R201, R183 ;  /* 0x000000b7c9b77221 */ /* 0x000fe20000010000 */
[----:B------:R-:W-:Y:S01]  /*dff0*/  @!P1 VIADD R14, R14, 0x38860 ;  /* 0x000388600e0e9836 */ /* 0x000fe20000000000 */
[----:B------:R2:W-:Y:S01]  /*e000*/  STSM.16.M88.4 [R195], R156 ;  /* 0x0000009cc3007844 */ /* 0x0005e20000000200 */
[----:B------:R-:W-:Y:S01]  /*e010*/  FADD.FTZ R202, R202, R199 ;  /* 0x000000c7caca7221 */ /* 0x000fe20000010000 */
[----:B------:R-:W1:Y:S01]  /*e020*/  MUFU.EX2 R175, R175 ;  /* 0x000000af00af7308 */ /* 0x000e620000000800 */
[----:B------:R-:W-:Y:S01]  /*e030*/  FADD.FTZ R222, R222, R183 ;  /* 0x000000b7dede7221 */ /* 0x000fe20000010000 */
[----:B------:R-:W-:Y:S01]  /*e040*/  @!P1 PRMT R14, RZ, 0x654, R14 ;  /* 0x00000654ff0e9816 */ /* 0x000fe2000000000e */
[----:B------:R-:W-:Y:S01]  /*e050*/  FADD.FTZ R203, R203, R202 ;  /* 0x000000cacbcb7221 */ /* 0x000fe20000010000 */
[----:B------:R-:W-:-:S02]  /*e060*/  IMAD.MOV.U32 R198, RZ, RZ, R18 ;  /* 0x000000ffffc67224 */ /* 0x000fc400078e0012 */
[----:B------:R-:W-:Y:S01]  /*e070*/  FADD.FTZ R222, R223, R222 ;  /* 0x000000dedfde7221 */ /* 0x000fe20000010000 */
[----:B------:R-:W-:Y:S02]  /*e080*/  IMAD.MOV.U32 R201, RZ, RZ, R21 ;  /* 0x000000ffffc97224 */ /* 0x000fe400078e0015 */
[----:B------:R-:W-:Y:S01]  /*e090*/  FADD.FTZ R204, R204, R203 ;  /* 0x000000cbcccc7221 */ /* 0x000fe20000010000 */
[----:B------:R-:W-:Y:S01]  /*e0a0*/  MUFU.EX2 R176, R176 ;  /* 0x000000b000b07308 */ /* 0x000fe20000000800 */
[----:B------:R-:W-:Y:S01]  /*e0b0*/  FADD.FTZ R225, R225, R222 ;  /* 0x000000dee1e17221 */ /* 0x000fe20000010000 */
[----:B------:R-:W-:Y:S01]  /*e0c0*/  MOV R197, R12 ;  /* 0x0000000c00c57202 */ /* 0x000fe20000000f00 */
[----:B------:R-:W-:Y:S02]  /*e0d0*/  FADD.FTZ R205, R205, R204 ;  /* 0x000000cccdcd7221 */ /* 0x000fe40000010000 */
[----:B------:R-:W-:Y:S02]  /*e0e0*/  FADD.FTZ R226, R226, R225 ;  /* 0x000000e1e2e27221 */ /* 0x000fe40000010000 */
[----:B------:R-:W-:Y:S01]  /*e0f0*/  FADD.FTZ R206, R206, R205 ;  /* 0x000000cdcece7221 */ /* 0x000fe20000010000 */
[----:B------:R-:W3:Y:S01]  /*e100*/  MUFU.EX2 R177, R177 ;  /* 0x000000b100b17308 */ /* 0x000ee20000000800 */
[----:B-1----:R-:W-:Y:S01]  /*e110*/  F2FP.F16.F32.PACK_AB R163, R175, R174 ;  /* 0x000000aeafa3723e */ /* 0x002fe200000000ff */
[----:B------:R-:W-:Y:S01]  /*e120*/  FADD.FTZ R227, R227, R226 ;  /* 0x000000e2e3e37221 */ /* 0x000fe20000010000 */
[----:B------:R-:W-:-:S03]  /*e130*/  FADD.FTZ R207, R207, R206 ;  /* 0x000000cecfcf7221 */ /* 0x000fc60000010000 */
[----:B------:R-:W-:Y:S01]  /*e140*/  FADD.FTZ R227, R228, R227 ;  /* 0x000000e3e4e37221 */ /* 0x000fe20000010000 */
[----:B------:R-:W-:Y:S01]  /*e150*/  FADD.FTZ R168, R168, R207 ;  /* 0x000000cfa8a87221 */ /* 0x000fe20000010000 */
[----:B------:R-:W-:Y:S03]  /*e160*/  MUFU.EX2 R180, R180 ;  /* 0x000000b400b47308 */ /* 0x000fe60000000800 */
[----:B------:R-:W-:-:S04]  /*e170*/  FADD.FTZ R169, R169, R168 ;  /* 0x000000a8a9a97221 */ /* 0x000fc80000010000 */
[----:B------:R-:W-:Y:S01]  /*e180*/  FADD.FTZ R172, R172, R169 ;  /* 0x000000a9acac7221 */ /* 0x000fe20000010000 */
[----:B------:R-:W1:Y:S01]  /*e190*/  MUFU.EX2 R181, R181 ;  /* 0x000000b500b57308 */ /* 0x000e620000000800 */
[----:B---3--:R-:W-:Y:S02]  /*e1a0*/  F2FP.F16.F32.PACK_AB R164, R177, R176 ;  /* 0x000000b0b1a4723e */ /* 0x008fe400000000ff */
[----:B------:R-:W-:-:S04]  /*e1b0*/  FADD.FTZ R173, R173, R172 ;  /* 0x000000acadad7221 */ /* 0x000fc80000010000 */
[----:B------:R-:W-:Y:S01]  /*e1c0*/  FADD.FTZ R176, R176, R173 ;  /* 0x000000adb0b07221 */ /* 0x000fe20000010000 */
[----:B------:R-:W-:Y:S03]  /*e1d0*/  MUFU.EX2 R178, R178 ;  /* 0x000000b200b27308 */ /* 0x000fe60000000800 */
[----:B------:R-:W-:-:S05]  /*e1e0*/  FADD.FTZ R177, R177, R176 ;  /* 0x000000b0b1b17221 */ /* 0x000fca0000010000 */
[----:B------:R-:W3:Y:S01]  /*e1f0*/  MUFU.EX2 R179, R179 ;  /* 0x000000b300b37308 */ /* 0x000ee20000000800 */
[----:B-1----:R-:W-:Y:S01]  /*e200*/  F2FP.F16.F32.PACK_AB R166, R181, R180 ;  /* 0x000000b4b5a6723e */ /* 0x002fe200000000ff */
[----:B------:R-:W-:-:S04]  /*e210*/  FADD.FTZ R180, R180, R177 ;  /* 0x000000b1b4b47221 */ /* 0x000fc80000010000 */
[----:B------:R-:W-:Y:S02]  /*e220*/  FADD.FTZ R199, R181, R180 ;  /* 0x000000b4b5c77221 */ /* 0x000fe40000010000 */
[----:B------:R-:W-:Y:S08]  /*e230*/  MUFU.EX2 R182, R182 ;  /* 0x000000b600b67308 */ /* 0x000ff00000000800 */
[----:B------:R1:W4:Y:S01]  /*e240*/  MUFU.EX2 R200, R161 ;  /* 0x000000a100c87308 */ /* 0x0003220000000800 */
[----:B---3--:R-:W-:-:S02]  /*e250*/  F2FP.F16.F32.PACK_AB R165, R179, R178 ;  /* 0x000000b2b3a5723e */ /* 0x008fc400000000ff */
[----:B-1----:R-:W-:Y:S01]  /*e260*/  F2FP.F16.F32.PACK_AB R161, R171, R170 ;  /* 0x000000aaaba1723e */ /* 0x002fe200000000ff */
[----:B------:R-:W-:-:S04]  /*e270*/  FADD.FTZ R170, R170, R227 ;  /* 0x000000e3aaaa7221 */ /* 0x000fc80000010000 */
[----:B------:R2:W-:Y:S01]  /*e280*/  STSM.16.M88.4 [R208], R160 ;  /* 0x000000a0d0007844 */ /* 0x0005e20000000200 */
[----:B------:R-:W-:Y:S01]  /*e290*/  FADD.FTZ R171, R171, R170 ;  /* 0x000000aaabab7221 */ /* 0x000fe20000010000 */
[----:B----4-:R-:W-:-:S03]  /*e2a0*/  F2FP.F16.F32.PACK_AB R167, R200, R182 ;  /* 0x000000b6c8a7723e */ /* 0x010fc600000000ff */
[----:B------:R-:W-:Y:S02]  /*e2b0*/  FADD.FTZ R174, R174, R171 ;  /* 0x000000abaeae7221 */ /* 0x000fe40000010000 */
[----:B------:R2:W-:Y:S01]  /*e2c0*/  STSM.16.M88.4 [R196], R164 ;  /* 0x000000a4c4007844 */ /* 0x0005e20000000200 */
[----:B------:R-:W-:Y:S01]  /*e2d0*/  WARPGROUP.ARRIVE ;  /* 0x00000000000079c5 */ /* 0x000fe20000000000 */
[----:B------:R-:W-:-:S04]  /*e2e0*/  FADD.FTZ R175, R175, R174 ;  /* 0x000000aeafaf7221 */ /* 0x000fc80000010000 */
[----:B------:R-:W-:Y:S01]  /*e2f0*/  FADD.FTZ R178, R178, R175 ;  /* 0x000000afb2b27221 */ /* 0x000fe20000010000 */
[----:B------:R-:W-:Y:S03]  /*e300*/  HGMMA.64x256x16.F32 R24, R152, gdesc[UR4].tnspB, R24, gsb0 ;  /* 0x43e0000498187df0 */ /* 0x000fe60008000818 */
[----:B------:R-:W-:-:S04]  /*e310*/  FADD.FTZ R179, R179, R178 ;  /* 0x000000b2b3b37221 */ /* 0x000fc80000010000 */
[----:B------:R-:W-:-:S04]  /*e320*/  FADD.FTZ R179, R182, R179 ;  /* 0x000000b3b6b37221 */ /* 0x000fc80000010000 */
[----:B------:R-:W-:Y:S01]  /*e330*/  FADD.FTZ R200, R200, R179 ;  /* 0x000000b3c8c87221 */ /* 0x000fe20000010000 */
[----:B------:R-:W-:Y:S02]  /*e340*/  WARPGROUP.DEPBAR.LE gsb0, 0x0 ;  /* 0x00008000000079c5 */ /* 0x000fe40000010000 */
[----:B0-----:R-:W-:Y:S01]  /*e350*/  VIADD R152, R20, 0x80 ;  /* 0x0000008014987836 */ /* 0x001fe20000000000 */
[----:B------:R-:W-:Y:S01]  /*e360*/  WARPGROUP.ARRIVE ;  /* 0x00000000000079c5 */ /* 0x000fe20000000000 */
[----:B------:R-:W-:-:S03]  /*e370*/  IMAD.MOV.U32 R153, RZ, RZ, 0x40000040 ;  /* 0x40000040ff997424 */ /* 0x000fc600078e00ff */
[----:B------:R-:W-:Y:S01]  /*e380*/  R2UR UR6, R152 ;  /* 0x00000000980672ca */ /* 0x000fe200000e0000 */
[----:B------:R-:W-:Y:S01]  /*e390*/  VIADD R152, R20, 0x100 ;  /* 0x0000010014987836 */ /* 0x000fe20000000000 */
[----:B------:R-:W-:Y:S02]  /*e3a0*/  R2UR UR7, R153 ;  /* 0x00000000990772ca */ /* 0x000fe400000e0000 */
[----:B------:R-:W-:-:S11]  /*e3b0*/  MOV R153, 0x40000040 ;  /* 0x4000004000997802 */ /* 0x000fd60000000f00 */
[----:B------:R-:W-:Y:S01]  /*e3c0*/  HGMMA.64x256x16.F32 R24, R156, gdesc[UR4].tnspB, R24, gsb0 ;  /* 0x43e000049c187df0 */ /* 0x000fe20008000818 */
[----:B------:R-:W-:Y:S01]  /*e3d0*/  R2UR UR6, R152 ;  /* 0x00000000980672ca */ /* 0x000fe200000e0000 */
[----:B------:R-:W-:Y:S01]  /*e3e0*/  VIADD R152, R20, 0x180 ;  /* 0x0000018014987836 */ /* 0x000fe20000000000 */
[----:B------:R-:W-:Y:S01]  /*e3f0*/  R2UR UR7, R153 ;  /* 0x00000000990772ca */ /* 0x000fe200000e0000 */
[----:B------:R-:W-:Y:S01]  /*e400*/  IMAD.MOV.U32 R153, RZ, RZ, 0x40000040 ;  /* 0x40000040ff997424 */ /* 0x000fe200078e00ff */
[----:B------:R-:W-:Y:S02]  /*e410*/  WARPGROUP.DEPBAR.LE gsb0, 0x0 ;  /* 0x00008000000079c5 */ /* 0x000fe40000010000 */
[----:B------:R-:W-:-:S15]  /*e420*/  WARPGROUP.ARRIVE ;  /* 0x00000000000079c5 */ /* 0x000fde0000000000 */
[----:B------:R-:W-:-:S06]  /*e430*/  NOP ;  /* 0x0000000000007918 */ /* 0x000fcc0000000000 */
        /* <DEDUP_REMOVED lines=18> */
.L_x_1051:
[----:B------:R-:W-:Y:S05]  /*e560*/  BSYNC B0 ;  /* 0x0000000000007941 */ /* 0x000fea0003800000 */
.L_x_1050:
[----:B------:R-:W0:Y:S01]  /*e570*/  SHFL.BFLY PT, R0, R199, 0x2, 0x1f ;  /* 0x0c401f00c7007f89 */ /* 0x000e2200000e0000 */
[----:B------:R-:W-:Y:S02]  /*e580*/  IMAD.MOV.U32 R6, RZ, RZ, RZ ;  /* 0x000000ffff067224 */ /* 0x000fe400078e00ff */
[----:B------:R-:W-:Y:S01]  /*e590*/  IMAD.MOV.U32 R172, RZ, RZ, -0x800000 ;  /* 0xff800000ffac7424 */ /* 0x000fe200078e00ff */
[----:B------:R-:W3:Y:S01]  /*e5a0*/  SHFL.BFLY PT, R5, R200, 0x2, 0x1f ;  /* 0x0c401f00c8057f89 */ /* 0x000ee200000e0000 */
[----:B------:R-:W-:Y:S02]  /*e5b0*/  IMAD.MOV.U32 R173, RZ, RZ, -0x800000 ;  /* 0xff800000ffad7424 */ /* 0x000fe400078e00ff */
[----:B------:R-:W-:Y:S01]  /*e5c0*/  VIADD R213, R213, 0x1 ;  /* 0x00000001d5d57836 */ /* 0x000fe20000000000 */
[----:B------:R-:W-:Y:S08]  /*e5d0*/  BAR.ARV 0x8, 0xa0 ;  /* 0x0202800000007b1d */ /* 0x000ff00000002000 */
[----:B------:R-:W-:Y:S01]  /*e5e0*/  BAR.SYNC.DEFER_BLOCKING 0xf, 0x100 ;  /* 0x03c4000000007b1d */ /* 0x000fe20000010000 */
[----:B0-----:R-:W-:Y:S01]  /*e5f0*/  FADD.FTZ R4, R0, R199 ;  /* 0x000000c700047221 */ /* 0x001fe20000010000 */
[----:B---3--:R-:W-:-:S04]  /*e600*/  FADD.FTZ R5, R5, R200 ;  /* 0x000000c805057221 */ /* 0x008fc80000010000 */
[----:B------:R-:W0:Y:S04]  /*e610*/  SHFL.BFLY PT, R3, R4, 0x1, 0x1f ;  /* 0x0c201f0004037f89 */ /* 0x000e2800000e0000 */
[----:B------:R-:W3:Y:S01]  /*e620*/  SHFL.BFLY PT, R0, R5, 0x1, 0x1f ;  /* 0x0c201f0005007f89 */ /* 0x000ee200000e0000 */
[----:B0-----:R-:W-:Y:S01]  /*e630*/  FADD.FTZ R7, R4, R3 ;  /* 0x0000000304077221 */ /* 0x001fe20000010000 */
[----:B------:R-:W-:Y:S02]  /*e640*/  IMAD.MOV R3, RZ, RZ, -R191 ;  /* 0x000000ffff037224 */ /* 0x000fe400078e0abf */
        /* <DEDUP_REMOVED lines=8> */
[----:B------:R-:W0:Y:S01]  /*e6d0*/  @P2 MUFU.RCP R3, R7 ;  /* 0x0000000700032308 */ /* 0x000e220000001000 */
[----:B------:R-:W-:Y:S01]  /*e6e0*/  LOP3.LUT R23, R23, R8, RZ, 0x3c, !PT ;  /* 0x0000000817177212 */ /* 0x000fe200078e3cff */
[----:B------:R-:W-:Y:S02]  /*e6f0*/  @!P0 IMAD R5, R18, 0x40, R188 ;  /* 0x0000004012058824 */ /* 0x000fe400078e02bc */
[C---:B------:R-:W-:Y:S01]  /*e700*/  @P2 FMUL.FTZ R18, R11.reuse, 0.69314718246459960938 ;  /* 0x3f3172180b122820 */ /* 0x040fe20000410000 */
[----:B-1----:R-:W-:Y:S02]  /*e710*/  @P3 FMUL.FTZ R20, R11, 0.69314718246459960938 ;  /* 0x3f3172180b143820 */ /* 0x002fe40000410000 */
[----:B------:R-:W-:Y:S01]  /*e720*/  @!P0 LEA R5, R5, R2, 0x2 ;  /* 0x0000000205058211 */ /* 0x000fe200078e10ff */
[----:B------:R-:W1:Y:S08]  /*e730*/  @P3 MUFU.RCP R6, R0 ;  /* 0x0000000000063308 */ /* 0x000e700000001000 */
[----:B------:R-:W3:Y:S01]  /*e740*/  @P2 MUFU.LG2 R2, R7 ;  /* 0x0000000700022308 */ /* 0x000ee20000000c00 */
[-C--:B0-----:R-:W-:Y:S01]  /*e750*/  FMUL.FTZ R181, R24, R3.reuse ;  /* 0x0000000318b57220 */ /* 0x081fe20000410000 */
[----:B------:R-:W-:Y:S01]  /*e760*/  @!P0 STS [R5+0x38400], R3 ;  /* 0x0384000305008388 */ /* 0x000fe20000000800 */
[-C--:B------:R-:W-:Y:S01]  /*e770*/  FMUL.FTZ R179, R25, R3.reuse ;  /* 0x0000000319b37220 */ /* 0x080fe20000410000 */
[-C--:B------:R-:W-:Y:S01]  /*e780*/  FMUL.FTZ R180, R28, R3.reuse ;  /* 0x000000031cb47220 */ /* 0x080fe20000410000 */
[-C--:B------:R-:W-:Y:S01]  /*e790*/  FMUL.FTZ R178, R32, R3.reuse ;  /* 0x0000000320b27220 */ /* 0x080fe20000410000 */
[-C--:B------:R-:W-:Y:S01]  /*e7a0*/  FMUL.FTZ R28, R33, R3.reuse ;  /* 0x00000003211c7220 */ /* 0x080fe20000410000 */
[-C--:B------:R-:W-:Y:S01]  /*e7b0*/  FMUL.FTZ R177, R29, R3.reuse ;  /* 0x000000031db17220 */ /* 0x080fe20000410000 */
[----:B------:R0:W4:Y:S01]  /*e7c0*/  @P3 MUFU.LG2 R24, R0 ;  /* 0x0000000000183308 */ /* 0x0001220000000c00 */
        /* <DEDUP_REMOVED lines=8> */
[-C--:B0-----:R-:W-:Y:S01]  /*e850*/  FMUL.FTZ R0, R27, R6.reuse ;  /* 0x000000061b007220 */ /* 0x081fe20000410000 */
[----:B---3--:R-:W-:Y:S01]  /*e860*/  @P2 FMUL.FTZ R25, R2, 0.69314718246459960938 ;  /* 0x3f31721802192820 */ /* 0x008fe20000410000 */
[-C--:B--2---:R-:W-:Y:S01]  /*e870*/  FMUL.FTZ R166, R49, R3.reuse ;  /* 0x0000000331a67220 */ /* 0x084fe20000410000 */
[-C--:B------:R-:W-:Y:S01]  /*e880*/  FMUL.FTZ R167, R52, R3.reuse ;  /* 0x0000000334a77220 */ /* 0x080fe20000410000 */
[-C--:B------:R-:W-:Y:S01]  /*e890*/  FMUL.FTZ R14, R53, R3.reuse ;  /* 0x00000003350e7220 */ /* 0x080fe20000410000 */
        /* <DEDUP_REMOVED lines=53> */
[----:B------:R-:W-:Y:S01]  /*ebf0*/  FMUL.FTZ R11, R62, R6 ;  /* 0x000000063e0b7220 */ /* 0x000fe20000410000 */
[----:B------:R-:W-:Y:S01]  /*ec00*/  @P2 FFMA.FTZ R172, R18, R12, R25 ;  /* 0x0000000c12ac2223 */ /* 0x000fe20000010019 */
[----:B------:R-:W-:Y:S01]  /*ec10*/  PLOP3.LUT P0, PT, PT, PT, PT, 0x8, 0x0 ;  /* 0x000000000000781c */ /* 0x000fe20003f0e170 */
        /* <DEDUP_REMOVED lines=61> */
.L_x_1001:
[----:B------:R-:W-:Y:S05]  /*eff0*/  BSYNC B7 ;  /* 0x0000000000077941 */ /* 0x000fea0003800000 */
.L_x_999:
        /* <DEDUP_REMOVED lines=36> */
[----:B------:R-:W-:Y:S01]  /*f240*/  LOP3.LUT R44, R183, 0x380, RZ, 0xc0, !PT ;  /* 0x00000380b72c7812 */ /* 0x000fe200078ec0ff */
[--C-:B------:R-:W-:Y:S01]  /*f250*/  IMAD.X R45, RZ, RZ, R123.reuse, P1 ;  /* 0x000000ffff2d7224 */ /* 0x100fe200008e067b */
[----:B------:R-:W-:Y:S01]  /*f260*/  IADD3 R40, P6, R122, 0x2020, RZ ;  /* 0x000020207a287810 */ /* 0x000fe20007fde0ff */
[--C-:B------:R-:W-:Y:S01]  /*f270*/  IMAD.X R57, RZ, RZ, R123.reuse, P3 ;  /* 0x000000ffff397224 */ /* 0x100fe200018e067b */
[----:B------:R-:W-:Y:S02]  /*f280*/  SHF.R.U64 R44, R44, 0x3, RZ ;  /* 0x000000032c2c7819 */ /* 0x000fe400000012ff */
[----:B------:R-:W-:Y:S01]  /*f290*/  IADD3 R197, P0, R122, 0x40, RZ ;  /* 0x000000407ac57810 */ /* 0x000fe20007f1e0ff */
[----:B------:R-:W-:Y:S01]  /*f2a0*/  IMAD.X R61, RZ, RZ, R123, P6 ;  /* 0x000000ffff3d7224 */ /* 0x000fe200030e067b */
[----:B------:R-:W-:Y:S02]  /*f2b0*/  LOP3.LUT R44, R44, R183, RZ, 0x3c, !PT ;  /* 0x000000b72c2c7212 */ /* 0x000fe400078e3cff */
[----:B------:R-:W-:-:S02]  /*f2c0*/  LOP3.LUT R56, R201, 0x380, RZ, 0xc0, !PT ;  /* 0x00000380c9387812 */ /* 0x000fc400078ec0ff */
[----:B------:R-:W-:Y:S02]  /*f2d0*/  LOP3.LUT R183, R40, 0x380, RZ, 0xc0, !PT ;  /* 0x0000038028b77812 */ /* 0x000fe400078ec0ff */
[----:B------:R-:W-:Y:S02]  /*f2e0*/  LOP3.LUT R48, R197, 0x380, RZ, 0xc0, !PT ;  /* 0x00000380c5307812 */ /* 0x000fe400078ec0ff */
[----:B------:R-:W-:Y:S02]  /*f2f0*/  IADD3.X R49, RZ, R123, RZ, P0, !PT ;  /* 0x0000007bff317210 */ /* 0x000fe400007fe4ff */
[----:B------:R-:W-:Y:S02]  /*f300*/  SHF.R.U64 R56, R56, 0x3, RZ ;  /* 0x0000000338387819 */ /* 0x000fe400000012ff */
[----:B------:R-:W-:Y:S02]  /*f310*/  SHF.R.U64 R183, R183, 0x3, RZ ;  /* 0x00000003b7b77819 */ /* 0x000fe400000012ff */
[----:B------:R-:W-:-:S02]  /*f320*/  IADD3 R199, P4, R122, 0x60, RZ ;  /* 0x000000607ac77810 */ /* 0x000fc40007f9e0ff */
[C---:B------:R-:W-:Y:S02]  /*f330*/  IADD3 R98, P1, R122.reuse, 0x4000, RZ ;  /* 0x000040007a627810 */ /* 0x040fe40007f3e0ff */
[----:B------:R-:W-:Y:S01]  /*f340*/  IADD3 R4, P0, R122, 0x4020, RZ ;  /* 0x000040207a047810 */ /* 0x000fe20007f1e0ff */
[--C-:B------:R-:W-:Y:S01]  /*f350*/  IMAD.X R53, RZ, RZ, R123.reuse, P4 ;  /* 0x000000ffff357224 */ /* 0x100fe200020e067b */
[----:B------:R-:W-:Y:S02]  /*f360*/  SHF.R.U64 R48, R48, 0x3, RZ ;  /* 0x0000000330307819 */ /* 0x000fe400000012ff */
[----:B------:R-:W-:Y:S01]  /*f370*/  IADD3 R64, P5, R122, 0x2040, RZ ;  /* 0x000020407a407810 */ /* 0x000fe20007fbe0ff */
[--C-:B------:R-:W-:Y:S01]  /*f380*/  IMAD.X R103, RZ, RZ, R123.reuse, P0 ;  /* 0x000000ffff677224 */ /* 0x100fe200000e067b */
[----:B------:R-:W-:Y:S02]  /*f390*/  LOP3.LUT R56, R56, R201, RZ, 0x3c, !PT ;  /* 0x000000c938387212 */ /* 0x000fe400078e3cff */
[----:B------:R-:W-:Y:S01]  /*f3a0*/  LOP3.LUT R60, R183, R40, RZ, 0x3c, !PT ;  /* 0x00000028b73c7212 */ /* 0x000fe200078e3cff */
[----:B------:R-:W-:Y:S01]  /*f3b0*/  IMAD.X R65, RZ, RZ, R123, P5 ;  /* 0x000000ffff417224 */ /* 0x000fe200028e067b */
[----:B------:R-:W-:-:S02]  /*f3c0*/  LOP3.LUT R37, R122, 0x380, RZ, 0xc0, !PT ;  /* 0x000003807a257812 */ /* 0x000fc400078ec0ff */
[----:B------:R-:W-:Y:S02]  /*f3d0*/  LOP3.LUT R52, R199, 0x380, RZ, 0xc0, !PT ;  /* 0x00000380c7347812 */ /* 0x000fe400078ec0ff */
[----:B------:R-:W-:Y:S02]  /*f3e0*/  LOP3.LUT R201, R98, 0x380, RZ, 0xc0, !PT ;  /* 0x0000038062c97812 */ /* 0x000fe400078ec0ff */
[----:B------:R-:W-:Y:S02]  /*f3f0*/  LOP3.LUT R183, R4, 0x380, RZ, 0xc0, !PT ;  /* 0x0000038004b77812 */ /* 0x000fe400078ec0ff */
[----:B------:R-:W-:Y:S02]  /*f400*/  IADD3 R68, P2, R122, 0x2060, RZ ;  /* 0x000020607a447810 */ /* 0x000fe40007f5e0ff */
[----:B------:R-:W-:Y:S02]  /*f410*/  LOP3.LUT R48, R48, R197, RZ, 0x3c, !PT ;  /* 0x000000c530307212 */ /* 0x000fe400078e3cff */
[----:B------:R-:W-:Y:S01]  /*f420*/  LOP3.LUT R197, R64, 0x380, RZ, 0xc0, !PT ;  /* 0x0000038040c57812 */ /* 0x000fe200078ec0ff */
[----:B------:R-:W-:Y:S01]  /*f430*/  IMAD.X R69, RZ, RZ, R123, P2 ;  /* 0x000000ffff457224 */ /* 0x000fe200010e067b */
[----:B------:R-:W-:-:S02]  /*f440*/  SHF.R.U64 R37, R37, 0x3, RZ ;  /* 0x0000000325257819 */ /* 0x000fc400000012ff */
[----:B------:R-:W-:Y:S02]  /*f450*/  SHF.R.U64 R52, R52, 0x3, RZ ;  /* 0x0000000334347819 */ /* 0x000fe400000012ff */
[----:B------:R-:W-:Y:S02]  /*f460*/  SHF.R.U64 R201, R201, 0x3, RZ ;  /* 0x00000003c9c97819 */ /* 0x000fe400000012ff */
[----:B------:R-:W-:Y:S02]  /*f470*/  SHF.R.U64 R183, R183, 0x3, RZ ;  /* 0x00000003b7b77819 */ /* 0x000fe400000012ff */
[C---:B------:R-:W-:Y:S02]  /*f480*/  IADD3 R6, P6, R122.reuse, 0x6000, RZ ;  /* 0x000060007a067810 */ /* 0x040fe40007fde0ff */
[----:B------:R-:W-:Y:S02]  /*f490*/  IADD3.X R99, RZ, R123, RZ, P1, !PT ;  /* 0x0000007bff637210 */ /* 0x000fe40000ffe4ff */
[C---:B------:R-:W-:Y:S01]  /*f4a0*/  IADD3 R30, P1, R122.reuse, 0x6060, RZ ;  /* 0x000060607a1e7810 */ /* 0x040fe20007f3e0ff */
[----:B------:R-:W-:Y:S01]  /*f4b0*/  IMAD.X R115, RZ, RZ, R123, P6 ;  /* 0x000000ffff737224 */ /* 0x000fe200030e067b */
[----:B------:R-:W-:-:S02]  /*f4c0*/  IADD3 R34, P4, R122, 0x4040, RZ ;  /* 0x000040407a227810 */ /* 0x000fc40007f9e0ff */
[C---:B------:R-:W-:Y:S01]  /*f4d0*/  IADD3 R36, P3, R122.reuse, 0x4060, RZ ;  /* 0x000040607a247810 */ /* 0x040fe20007f7e0ff */
[--C-:B------:R-:W-:Y:S01]  /*f4e0*/  IMAD.X R41, RZ, RZ, R123.reuse, P1 ;  /* 0x000000ffff297224 */ /* 0x100fe200008e067b */
[C---:B------:R-:W-:Y:S01]  /*f4f0*/  IADD3 R12, P5, R122.reuse, 0x6020, RZ ;  /* 0x000060207a0c7810 */ /* 0x040fe20007fbe0ff */
[--C-:B------:R-:W-:Y:S01]  /*f500*/  IMAD.X R107, RZ, RZ, R123.reuse, P4 ;  /* 0x000000ffff6b7224 */ /* 0x100fe200020e067b */
[----:B-1----:R-:W-:Y:S01]  /*f510*/  IADD3 R24, P2, R122, 0x6040, RZ ;  /* 0x000060407a187810 */ /* 0x002fe20007f5e0ff */
[--C-:B------:R-:W-:Y:S01]  /*f520*/  IMAD.X R111, RZ, RZ, R123.reuse, P3 ;  /* 0x000000ffff6f7224 */ /* 0x100fe200018e067b */
[----:B------:R-:W-:Y:S01]  /*f530*/  SHF.R.U64 R197, R197, 0x3, RZ ;  /* 0x00000003c5c57819 */ /* 0x000fe200000012ff */
[----:B------:R-:W-:Y:S01]  /*f540*/  IMAD.X R119, RZ, RZ, R123, P5 ;  /* 0x000000ffff777224 */ /* 0x000fe200028e067b */
[----:B------:R-:W-:Y:S02]  /*f550*/  LOP3.LUT R122, R37, R122, RZ, 0x3c, !PT ;  /* 0x0000007a257a7212 */ /* 0x000fe400078e3cff */
[----:B------:R-:W-:-:S02]  /*f560*/  LOP3.LUT R52, R52, R199, RZ, 0x3c, !PT ;  /* 0x000000c734347212 */ /* 0x000fc400078e3cff */
[----:B------:R-:W-:Y:S02]  /*f570*/  LOP3.LUT R98, R201, R98, RZ, 0x3c, !PT ;  /* 0x00000062c9627212 */ /* 0x000fe400078e3cff */
[----:B------:R-:W-:Y:S02]  /*f580*/  LOP3.LUT R102, R183, R4, RZ, 0x3c, !PT ;  /* 0x00000004b7667212 */ /* 0x000fe400078e3cff */
[----:B------:R-:W-:Y:S02]  /*f590*/  LOP3.LUT R199, R68, 0x380, RZ, 0xc0, !PT ;  /* 0x0000038044c77812 */ /* 0x000fe400078ec0ff */
[----:B------:R-:W-:Y:S02]  /*f5a0*/  LOP3.LUT R201, R6, 0x380, RZ, 0xc0, !PT ;  /* 0x0000038006c97812 */ /* 0x000fe400078ec0ff */
[----:B------:R-:W-:Y:S02]  /*f5b0*/  F2FP.F16.F32.PACK_AB R4, R179, R181 ;  /* 0x000000b5b304723e */ /* 0x000fe400000000ff */
[----:B------:R-:W-:-:S02]  /*f5c0*/  LOP3.LUT R179, R30, 0x380, RZ, 0xc0, !PT ;  /* 0x000003801eb37812 */ /* 0x000fc400078ec0ff */
[----:B------:R-:W-:Y:S02]  /*f5d0*/  LOP3.LUT R64, R197, R64, RZ, 0x3c, !PT ;  /* 0x00000040c5407212 */ /* 0x000fe400078e3cff */
[-C--:B------:R-:W-:Y:S02]  /*f5e0*/  IADD3.X R37, RZ, R123.reuse, RZ, P2, !PT ;  /* 0x0000007bff257210 */ /* 0x080fe400017fe4ff */
[----:B------:R-:W-:Y:S02]  /*f5f0*/  LOP3.LUT R197, R34, 0x380, RZ, 0xc0, !PT ;  /* 0x0000038022c57812 */ /* 0x000fe400078ec0ff */
[----:B------:R-:W-:Y:S02]  /*f600*/  MOV R122, R122 ;  /* 0x0000007a007a7202 */ /* 0x000fe40000000f00 */
[----:B------:R-:W-:Y:S02]  /*f610*/  SHF.R.U64 R199, R199, 0x3, RZ ;  /* 0x00000003c7c77819 */ /* 0x000fe400000012ff */
[----:B------:R-:W-:-:S02]  /*f620*/  SHF.R.U64 R201, R201, 0x3, RZ ;  /* 0x00000003c9c97819 */ /* 0x000fc400000012ff */
[----:B------:R-:W-:Y:S02]  /*f630*/  LOP3.LUT R123, R12, 0x380, RZ, 0xc0, !PT ;  /* 0x000003800c7b7812 */ /* 0x000fe400078ec0ff */
[----:B------:R-:W-:Y:S02]  /*f640*/  SHF.R.U64 R179, R179, 0x3, RZ ;  /* 0x00000003b3b37819 */ /* 0x000fe400000012ff */
[----:B------:R-:W-:Y:S02]  /*f650*/  SHF.R.U64 R197, R197, 0x3, RZ ;  /* 0x00000003c5c57819 */ /* 0x000fe400000012ff */
[----:B------:R-:W-:Y:S02]  /*f660*/  LOP3.LUT R68, R199, R68, RZ, 0x3c, !PT ;  /* 0x00000044c7447212 */ /* 0x000fe400078e3cff */
[----:B------:R-:W-:Y:S02]  /*f670*/  LOP3.LUT R114, R201, R6, RZ, 0x3c, !PT ;  /* 0x00000006c9727212 */ /* 0x000fe400078e3cff */
[----:B------:R-:W-:-:S02]  /*f680*/  SHF.R.U64 R123, R123, 0x3, RZ ;  /* 0x000000037b7b7819 */ /* 0x000fc400000012ff */
[----:B------:R-:W-:Y:S02]  /*f690*/  LOP3.LUT R199, R36, 0x380, RZ, 0xc0, !PT ;  /* 0x0000038024c77812 */ /* 0x000fe400078ec0ff */
[----:B------:R-:W-:Y:S01]  /*f6a0*/  F2FP.F16.F32.PACK_AB R6, R177, R180 ;  /* 0x000000b4b106723e */ /* 0x000fe200000000ff */
[----:B------:R-:W-:Y:S01]  /*f6b0*/  BAR.SYNC.DEFER_BLOCKING 0x1, 0x100 ;  /* 0x0044000000007b1d */ /* 0x000fe20000010000 */
[----:B------:R-:W-:Y:S02]  /*f6c0*/  LOP3.LUT R40, R179, R30, RZ, 0x3c, !PT ;  /* 0x0000001eb3287212 */ /* 0x000fe400078e3cff */
[----:B------:R-:W-:Y:S02]  /*f6d0*/  LOP3.LUT R0, R24, 0x380, RZ, 0xc0, !PT ;  /* 0x0000038018007812 */ /* 0x000fe400078ec0ff */
[----:B------:R-:W-:Y:S02]  /*f6e0*/  MOV R45, R44 ;  /* 0x0000002c002d7202 */ /* 0x000fe40000000f00 */
[----:B------:R-:W-:-:S02]  /*f6f0*/  F2FP.F16.F32.PACK_AB R30, R174, R176 ;  /* 0x000000b0ae1e723e */ /* 0x000fc400000000ff */
[----:B------:R-:W-:Y:S02]  /*f700*/  LOP3.LUT R106, R197, R34, RZ, 0x3c, !PT ;  /* 0x00000022c56a7212 */ /* 0x000fe400078e3cff */
[----:B------:R-:W-:Y:S02]  /*f710*/  LOP3.LUT R118, R123, R12, RZ, 0x3c, !PT ;  /* 0x0000000c7b767212 */ /* 0x000fe400078e3cff */
[----:B------:R-:W-:Y:S02]  /*f720*/  MOV R48, R48 ;  /* 0x0000003000307202 */ /* 0x000fe40000000f00 */
[----:B------:R-:W-:Y:S02]  /*f730*/  F2FP.F16.F32.PACK_AB R34, R169, R171 ;  /* 0x000000aba922723e */ /* 0x000fe400000000ff */
[----:B------:R-:W-:Y:S02]  /*f740*/  SHF.R.U64 R199, R199, 0x3, RZ ;  /* 0x00000003c7c77819 */ /* 0x000fe400000012ff */
[----:B------:R-:W-:-:S02]  /*f750*/  MOV R52, R52 ;  /* 0x0000003400347202 */ /* 0x000fc40000000f00 */
[----:B------:R-:W-:Y:S02]  /*f760*/  F2FP.F16.F32.PACK_AB R12, R166, R170 ;  /* 0x000000aaa60c723e */ /* 0x000fe400000000ff */
[----:B------:R-:W-:Y:S01]  /*f770*/  SHF.R.U64 R177, R0, 0x3, RZ ;  /* 0x0000000300b17819 */ /* 0x000fe200000012ff */
[----:B------:R1:W-:Y:S01]  /*f780*/  STSM.16.M88.4 [R122], R4 ;  /* 0x000000047a007844 */ /* 0x0003e20000000200 */
[----:B------:R-:W-:Y:S02]  /*f790*/  MOV R56, R56 ;  /* 0x0000003800387202 */ /* 0x000fe40000000f00 */
[----:B------:R-:W-:Y:S01]  /*f7a0*/  MOV R60, R60 ;  /* 0x0000003c003c7202 */ /* 0x000fe20000000f00 */
[----:B------:R2:W-:Y:S01]  /*f7b0*/  STSM.16.M88.4 [R45], R28 ;  /* 0x0000001c2d007844 */ /* 0x0005e20000000200 */
[----:B------:R-:W-:Y:S02]  /*f7c0*/  MOV R64, R64 ;  /* 0x0000004000407202 */ /* 0x000fe40000000f00 */
[----:B------:R-:W-:Y:S01]  /*f7d0*/  LOP3.LUT R110, R199, R36, RZ, 0x3c, !PT ;  /* 0x00000024c76e7212 */ /* 0x000fe200078e3cff */
[----:B------:R-:W-:Y:S01]  /*f7e0*/  STSM.16.M88.4 [R48], R32 ;  /* 0x0000002030007844 */ /* 0x000fe20000000200 */
[----:B------:R-:W-:-:S02]  /*f7f0*/  MOV R68, R68 ;  /* 0x0000004400447202 */ /* 0x000fc40000000f00 */
[----:B------:R-:W-:Y:S01]  /*f800*/  F2FP.F16.F32.PACK_AB R89, R91, R90 ;  /* 0x0000005a5b59723e */ /* 0x000fe200000000ff */
[----:B------:R-:W-:Y:S01]  /*f810*/  STSM.16.M88.4 [R52], R12 ;  /* 0x0000000c34007844 */ /* 0x000fe20000000200 */
[----:B------:R-:W-:Y:S02]  /*f820*/  LOP3.LUT R36, R177, R24, RZ, 0x3c, !PT ;  /* 0x00000018b1247212 */ /* 0x000fe400078e3cff */
[----:B------:R-:W-:Y:S01]  /*f830*/  MOV R0, R98 ;  /* 0x0000006200007202 */ /* 0x000fe20000000f00 */
[----:B------:R-:W-:Y:S01]  /*f840*/  STSM.16.M88.4 [R56], R8 ;  /* 0x0000000838007844 */ /* 0x000fe20000000200 */
[----:B-1----:R-:W-:Y:S02]  /*f850*/  F2FP.F16.F32.PACK_AB R4, R160, R163 ;  /* 0x000000a3a004723e */ /* 0x002fe400000000ff */
[----:B------:R-:W-:Y:S02]  /*f860*/  F2FP.F16.F32.PACK_AB R5, R67, R66 ;  /* 0x000000424305723e */ /* 0x000fe400000000ff */
[----:B------:R-:W-:-:S02]  /*f870*/  F2FP.F16.F32.PACK_AB R6, R152, R162 ;  /* 0x000000a29806723e */ /* 0x000fc400000000ff */
[----:B------:R-:W-:Y:S02]  /*f880*/  F2FP.F16.F32.PACK_AB R7, R71, R70 ;  /* 0x000000464707723e */ /* 0x000fe400000000ff */
[----:B--2---:R-:W-:Y:S02]  /*f890*/  F2FP.F16.F32.PACK_AB R28, R73, R158 ;  /* 0x0000009e491c723e */ /* 0x004fe400000000ff */
[----:B------:R-:W-:Y:S01]  /*f8a0*/  F2FP.F16.F32.PACK_AB R29, R75, R74 ;  /* 0x0000004a4b1d723e */ /* 0x000fe200000000ff */
[----:B------:R1:W-:Y:S01]  /*f8b0*/  STSM.16.M88.4 [R60], R4 ;  /* 0x000000043c007844 */ /* 0x0003e20000000200 */
[----:B------:R-:W-:Y:S02]  /*f8c0*/  F2FP.F16.F32.PACK_AB R30, R77, R76 ;  /* 0x0000004c4d1e723e */ /* 0x000fe400000000ff */
[----:B------:R-:W-:Y:S02]  /*f8d0*/  F2FP.F16.F32.PACK_AB R31, R79, R78 ;  /* 0x0000004e4f1f723e */ /* 0x000fe400000000ff */
[----:B------:R-:W-:-:S02]  /*f8e0*/  F2FP.F16.F32.PACK_AB R90, R93, R92 ;  /* 0x0000005c5d5a723e */ /* 0x000fc400000000ff */
[----:B------:R-:W-:Y:S01]  /*f8f0*/  F2FP.F16.F32.PACK_AB R91, R95, R94 ;  /* 0x0000005e5f5b723e */ /* 0x000fe200000000ff */
[----:B------:R-:W-:Y:S01]  /*f900*/  STSM.16.M88.4 [R64], R28 ;  /* 0x0000001c40007844 */ /* 0x000fe20000000200 */
[----:B------:R-:W-:Y:S02]  /*f910*/  F2FP.F16.F32.PACK_AB R96, R97, R96 ;  /* 0x000000606160723e */ /* 0x000fe400000000ff */
[----:B------:R-:W-:Y:S01]  /*f920*/  MOV R102, R102 ;  /* 0x0000006600667202 */ /* 0x000fe20000000f00 */
[----:B------:R-:W-:Y:S01]  /*f930*/  STSM.16.M88.4 [R68], R80 ;  /* 0x0000005044007844 */ /* 0x000fe20000000200 */
[----:B------:R-:W-:Y:S02]  /*f940*/  MOV R24, R106 ;  /* 0x0000006a00187202 */ /* 0x000fe40000000f00 */
[----:B------:R-:W-:Y:S01]  /*f950*/  F2FP.F16.F32.PACK_AB R97, R42, R3 ;  /* 0x000000032a61723e */ /* 0x000fe200000000ff */
[----:B------:R2:W-:Y:S01]  /*f960*/  STSM.16.M88.4 [R0], R88 ;  /* 0x0000005800007844 */ /* 0x0005e20000000200 */
[----:B------:R-:W-:-:S02]  /*f970*/  F2FP.F16.F32.PACK_AB R98, R101, R100 ;  /* 0x000000646562723e */ /* 0x000fc400000000ff */
[----:B------:R-:W-:Y:S02]  /*f980*/  F2FP.F16.F32.PACK_AB R99, R54, R50 ;  /* 0x000000323663723e */ /* 0x000fe400000000ff */
[----:B------:R-:W-:Y:S02]  /*f990*/  F2FP.F16.F32.PACK_AB R104, R105, R104 ;  /* 0x000000686968723e */ /* 0x000fe400000000ff */
[----:B------:R-:W-:Y:S01]  /*f9a0*/  MOV R44, R114 ;  /* 0x00000072002c7202 */ /* 0x000fe20000000f00 */
[----:B------:R-:W-:Y:S01]  /*f9b0*/  STSM.16.M88.4 [R102], R96 ;  /* 0x0000006066007844 */ /* 0x000fe20000000200 */
[----:B------:R-:W-:Y:S02]  /*f9c0*/  F2FP.F16.F32.PACK_AB R105, R62, R58 ;  /* 0x0000003a3e69723e */ /* 0x000fe400000000ff */
[----:B------:R-:W-:Y:S02]  /*f9d0*/  F2FP.F16.F32.PACK_AB R106, R109, R108 ;  /* 0x0000006c6d6a723e */ /* 0x000fe400000000ff */
[----:B------:R-:W-:-:S02]  /*f9e0*/  F2FP.F16.F32.PACK_AB R107, R153, R72 ;  /* 0x00000048996b723e */ /* 0x000fc400000000ff */
[----:B------:R-:W-:Y:S02]  /*f9f0*/  F2FP.F16.F32.PACK_AB R112, R113, R112 ;  /* 0x000000707170723e */ /* 0x000fe400000000ff */
[----:B------:R-:W-:Y:S01]  /*fa00*/  MOV R110, R110 ;  /* 0x0000006e006e7202 */ /* 0x000fe20000000f00 */
[----:B------:R-:W-:Y:S01]  /*fa10*/  STSM.16.M88.4 [R24], R104 ;  /* 0x0000006818007844 */ /* 0x000fe20000000200 */
[----:B------:R-:W-:Y:S02]  /*fa20*/  F2FP.F16.F32.PACK_AB R113, R155, R154 ;  /* 0x0000009a9b71723e */ /* 0x000fe400000000ff */
[----:B------:R-:W-:Y:S02]  /*fa30*/  F2FP.F16.F32.PACK_AB R120, R121, R120 ;  /* 0x000000787978723e */ /* 0x000fe400000000ff */
[----:B------:R-:W-:Y:S02]  /*fa40*/  F2FP.F16.F32.PACK_AB R128, R129, R128 ;  /* 0x000000808180723e */ /* 0x000fe400000000ff */
[----:B------:R-:W-:-:S02]  /*fa50*/  F2FP.F16.F32.PACK_AB R122, R125, R124 ;  /* 0x0000007c7d7a723e */ /* 0x000fc400000000ff */
[----:B------:R-:W-:Y:S02]  /*fa60*/  F2FP.F16.F32.PACK_AB R123, R127, R126 ;  /* 0x0000007e7f7b723e */ /* 0x000fe400000000ff */
[----:B------:R-:W-:Y:S02]  /*fa70*/  F2FP.F16.F32.PACK_AB R136, R137, R136 ;  /* 0x000000888988723e */ /* 0x000fe400000000ff */
[----:B------:R-:W-:Y:S02]  /*fa80*/  ISETP.NE.U32.AND P0, PT, RZ, UR4, PT ;  /* 0x00000004ff007c0c */ /* 0x000fe4000bf05070 */
[----:B-1----:R-:W-:Y:S02]  /*fa90*/  IADD3 R4, P1, R210, UR4, RZ ;  /* 0x00000004d2047c10 */ /* 0x002fe4000ff3e0ff */
[----:B------:R-:W-:Y:S02]  /*faa0*/  MOV R118, R118 ;  /* 0x0000007600767202 */ /* 0x000fe40000000f00 */
[----:B------:R-:W-:-:S02]  /*fab0*/  F2FP.F16.F32.PACK_AB R144, R145, R144 ;  /* 0x000000909190723e */ /* 0x000fc400000000ff */
[----:B------:R-:W-:Y:S02]  /*fac0*/  MOV R36, R36 ;  /* 0x0000002400247202 */ /* 0x000fe40000000f00 */
[----:B------:R-:W-:Y:S01]  /*fad0*/  MOV R40, R40 ;  /* 0x0000002800287202 */ /* 0x000fe20000000f00 */
[----:B------:R-:W-:Y:S01]  /*fae0*/  IMAD R3, R192, 0x40, R187 ;  /* 0x00000040c0037824 */ /* 0x000fe200078e02bb */
[----:B------:R-:W-:Y:S01]  /*faf0*/  F2FP.F16.F32.PACK_AB R114, R117, R116 ;  /* 0x000000747572723e */ /* 0x000fe200000000ff */
[----:B--2---:R-:W-:Y:S01]  /*fb00*/  IMAD.MOV.U32 R0, RZ, RZ, RZ ;  /* 0x000000ffff007224 */ /* 0x004fe200078e00ff */
[----:B------:R-:W-:Y:S02]  /*fb10*/  F2FP.F16.F32.PACK_AB R115, R157, R156 ;  /* 0x0000009c9d73723e */ /* 0x000fe400000000ff */
[----:B------:R-:W-:Y:S02]  /*fb20*/  F2FP.F16.F32.PACK_AB R121, R161, R159 ;  /* 0x0000009fa179723e */ /* 0x000fe400000000ff */
[----:B------:R-:W-:Y:S01]  /*fb30*/  F2FP.F16.F32.PACK_AB R129, R131, R130 ;  /* 0x000000828381723e */ /* 0x000fe200000000ff */
[----:B------:R-:W-:Y:S01]  /*fb40*/  STSM.16.M88.4 [R110], R112 ;  /* 0x000000706e007844 */ /* 0x000fe20000000200 */
[----:B------:R-:W-:-:S02]  /*fb50*/  F2FP.F16.F32.PACK_AB R130, R133, R132 ;  /* 0x000000848582723e */ /* 0x000fc400000000ff */
[----:B------:R-:W-:Y:S01]  /*fb60*/  F2FP.F16.F32.PACK_AB R131, R135, R134 ;  /* 0x000000868783723e */ /* 0x000fe200000000ff */
[----:B------:R-:W-:Y:S01]  /*fb70*/  STSM.16.M88.4 [R44], R120 ;  /* 0x000000782c007844 */ /* 0x000fe20000000200 */
[----:B------:R-:W-:Y:S02]  /*fb80*/  F2FP.F16.F32.PACK_AB R137, R139, R138 ;  /* 0x0000008a8b89723e */ /* 0x000fe400000000ff */
[----:B------:R-:W-:Y:S01]  /*fb90*/  F2FP.F16.F32.PACK_AB R138, R141, R140 ;  /* 0x0000008c8d8a723e */ /* 0x000fe200000000ff */
[----:B------:R-:W-:Y:S01]  /*fba0*/  STSM.16.M88.4 [R118], R128 ;  /* 0x0000008076007844 */ /* 0x000fe20000000200 */
[----:B------:R-:W-:Y:S02]  /*fbb0*/  F2FP.F16.F32.PACK_AB R139, R143, R142 ;  /* 0x0000008e8f8b723e */ /* 0x000fe400000000ff */
[----:B------:R-:W-:Y:S02]  /*fbc0*/  F2FP.F16.F32.PACK_AB R145, R147, R146 ;  /* 0x000000929391723e */ /* 0x000fe400000000ff */
[----:B------:R-:W-:Y:S01]  /*fbd0*/  F2FP.F16.F32.PACK_AB R146, R149, R148 ;  /* 0x000000949592723e */ /* 0x000fe200000000ff */
[----:B------:R1:W-:Y:S01]  /*fbe0*/  STSM.16.M88.4 [R36], R136 ;  /* 0x0000008824007844 */ /* 0x0003e20000000200 */
[----:B------:R-:W-:-:S02]  /*fbf0*/  F2FP.F16.F32.PACK_AB R147, R151, R150 ;  /* 0x000000969793723e */ /* 0x000fc400000000ff */
[----:B------:R-:W-:Y:S02]  /*fc00*/  ISETP.NE.AND.EX P0, PT, RZ, UR5, PT, P0 ;  /* 0x00000005ff007c0c */ /* 0x000fe4000bf05300 */
[----:B------:R-:W-:Y:S01]  /*fc10*/  IADD3.X R5, R211, UR5, RZ, P1, !PT ;  /* 0x00000005d3057c10 */ /* 0x000fe20008ffe4ff */
[----:B------:R-:W-:Y:S01]  /*fc20*/  ULDC.64 UR4, c[0x0][0xce0] ;  /* 0x0003380000047ab9 */ /* 0x000fe20000000a00 */
[----:B------:R2:W-:Y:S01]  /*fc30*/  STSM.16.M88.4 [R40], R144 ;  /* 0x0000009028007844 */ /* 0x0005e20000000200 */
[----:B------:R-:W-:Y:S01]  /*fc40*/  BAR.SYNC.DEFER_BLOCKING 0x1, 0x100 ;  /* 0x0044000000007b1d */ /* 0x000fe20000010000 */
[----:B------:R-:W-:-:S04]  /*fc50*/  ISETP.NE.U32.AND P6, PT, RZ, UR4, PT ;  /* 0x00000004ff007c0c */ /* 0x000fc8000bfc5070 */
[----:B------:R-:W-:Y:S01]  /*fc60*/  ISETP.NE.AND.EX P6, PT, RZ, UR5, PT, P6 ;  /* 0x00000005ff007c0c */ /* 0x000fe2000bfc5360 */
[----:B------:R-:W-:-:S12]  /*fc70*/  IMAD.WIDE R20, R3, 0x2, R20 ;  /* 0x0000000203147825 */ /* 0x000fd800078e0214 */
[----:B------:R-:W-:Y:S01]  /*fc80*/  @P6 IADD3 R210, P4, R210, UR4, RZ ;  /* 0x00000004d2d26c10 */ /* 0x000fe2000ff9e0ff */
[----:B------:R-:W-:Y:S02]  /*fc90*/  ULDC UR4, c[0x0][0xb88] ;  /* 0x0002e20000047ab9 */ /* 0x000fe40000000800 */
[----:B------:R-:W-:Y:S01]  /*fca0*/  IMAD.U32 R3, RZ, RZ, UR4 ;  /* 0x00000004ff037e24 */ /* 0x000fe2000f8e00ff */
[----:B------:R-:W-:Y:S01]  /*fcb0*/  @P6 IADD3.X R211, R211, UR5, RZ, P4, !PT ;  /* 0x00000005d3d36c10 */ /* 0x000fe2000a7fe4ff */
[----:B------:R3:W5:Y:S01]  /*fcc0*/  @P0 LDG.E R0, desc[UR54][R4.64] ;  /* 0x0000003604000981 */ /* 0x000762000c1e1900 */
[C---:B------:R-:W-:Y:S02]  /*fcd0*/  IADD3 R9, P1, R20.reuse, 0x1000, RZ ;  /* 0x0000100014097810 */ /* 0x040fe40007f3e0ff */
[C---:B------:R-:W-:Y:S01]  /*fce0*/  IADD3 R13, P2, R20.reuse, 0x2000, RZ ;  /* 0x00002000140d7810 */ /* 0x040fe20007f5e0ff */
[----:B------:R3:W5:Y:S01]  /*fcf0*/  @P6 LDG.E R3, desc[UR54][R210.64] ;  /* 0x00000036d2036981 */ /* 0x000762000c1e1900 */
[----:B------:R-:W-:-:S02]  /*fd00*/  IADD3 R29, P3, R20, 0x3000, RZ ;  /* 0x00003000141d7810 */ /* 0x000fc40007f7e0ff */
[----:B------:R-:W-:Y:S02]  /*fd10*/  IADD3 R33, P4, R20, 0x4000, RZ ;  /* 0x0000400014217810 */ /* 0x000fe40007f9e0ff */
[----:B------:R-:W-:Y:S02]  /*fd20*/  LOP3.LUT R8, R9, 0x380, RZ, 0xc0, !PT ;  /* 0x0000038009087812 */ /* 0x000fe400078ec0ff */
[----:B------:R-:W-:Y:S02]  /*fd30*/  LOP3.LUT R12, R13, 0x380, RZ, 0xc0, !PT ;  /* 0x000003800d0c7812 */ /* 0x000fe400078ec0ff */
[----:B------:R-:W-:Y:S02]  /*fd40*/  LOP3.LUT R28, R29, 0x380, RZ, 0xc0, !PT ;  /* 0x000003801d1c7812 */ /* 0x000fe400078ec0ff */
[----:B------:R-:W-:Y:S02]  /*fd50*/  LOP3.LUT R32, R33, 0x380, RZ, 0xc0, !PT ;  /* 0x0000038021207812 */ /* 0x000fe400078ec0ff */
[----:B------:R-:W-:-:S02]  /*fd60*/  SHF.R.U64 R8, R8, 0x3, RZ ;  /* 0x0000000308087819 */ /* 0x000fc400000012ff */
[----:B------:R-:W-:Y:S02]  /*fd70*/  SHF.R.U64 R12, R12, 0x3, RZ ;  /* 0x000000030c0c7819 */ /* 0x000fe400000012ff */
[----:B------:R-:W-:Y:S02]  /*fd80*/  SHF.R.U64 R28, R28, 0x3, RZ ;  /* 0x000000031c1c7819 */ /* 0x000fe400000012ff */
[----:B------:R-:W-:Y:S02]  /*fd90*/  SHF.R.U64 R32, R32, 0x3, RZ ;  /* 0x0000000320207819 */ /* 0x000fe400000012ff */
[----:B------:R-:W-:Y:S02]  /*fda0*/  IADD3 R37, P5, R20, 0x5000, RZ ;  /* 0x0000500014257810 */ /* 0x000fe40007fbe0ff */
[----:B------:R-:W-:Y:S01]  /*fdb0*/  LOP3.LUT R8, R8, R9, RZ, 0x3c, !PT ;  /* 0x0000000908087212 */ /* 0x000fe200078e3cff */
[--C-:B------:R-:W-:Y:S01]  /*fdc0*/  IMAD.X R9, RZ, RZ, R21.reuse, P1 ;  /* 0x000000ffff097224 */ /* 0x100fe200008e0615 */
[----:B------:R-:W-:Y:S01]  /*fdd0*/  LOP3.LUT R12, R12, R13, RZ, 0x3c, !PT ;  /* 0x0000000d0c0c7212 */ /* 0x000fe200078e3cff */
[----:B------:R-:W-:Y:S01]  /*fde0*/  IMAD.X R13, RZ, RZ, R21, P2 ;  /* 0x000000ffff0d7224 */ /* 0x000fe200010e0615 */
[----:B------:R-:W-:-:S02]  /*fdf0*/  LOP3.LUT R28, R28, R29, RZ, 0x3c, !PT ;  /* 0x0000001d1c1c7212 */ /* 0x000fc400078e3cff */
[----:B------:R-:W-:Y:S01]  /*fe00*/  LOP3.LUT R32, R32, R33, RZ, 0x3c, !PT ;  /* 0x0000002120207212 */ /* 0x000fe200078e3cff */
[----:B------:R-:W-:Y:S01]  /*fe10*/  IMAD.X R33, RZ, RZ, R21, P4 ;  /* 0x000000ffff217224 */ /* 0x000fe200020e0615 */
[----:B------:R-:W-:Y:S02]  /*fe20*/  P2R R7, PR, RZ, 0x20 ;  /* 0x00000020ff077803 */ /* 0x000fe40000000000 */
[----:B------:R-:W-:Y:S02]  /*fe30*/  IADD3.X R29, RZ, R21, RZ, P3, !PT ;  /* 0x00000015ff1d7210 */ /* 0x000fe40001ffe4ff */
[C---:B------:R-:W-:Y:S02]  /*fe40*/  IADD3 R41, P1, R20.reuse, 0x6000, RZ ;  /* 0x0000600014297810 */ /* 0x040fe40007f3e0ff */
[C---:B------:R-:W-:Y:S02]  /*fe50*/  IADD3 R45, P2, R20.reuse, 0x7000, RZ ;  /* 0x00007000142d7810 */ /* 0x040fe40007f5e0ff */
[----:B------:R-:W-:-:S02]  /*fe60*/  IADD3 R49, P3, R20, 0x8000, RZ ;  /* 0x0000800014317810 */ /* 0x000fc40007f7e0ff */
[C---:B------:R-:W-:Y:S02]  /*fe70*/  IADD3 R53, P4, R20.reuse, 0x9000, RZ ;  /* 0x0000900014357810 */ /* 0x040fe40007f9e0ff */
[----:B------:R-:W-:Y:S02]  /*fe80*/  IADD3 R57, P5, R20, 0xa000, RZ ;  /* 0x0000a00014397810 */ /* 0x000fe40007fbe0ff */
[----:B-1----:R-:W-:Y:S02]  /*fe90*/  LOP3.LUT R36, R37, 0x380, RZ, 0xc0, !PT ;  /* 0x0000038025247812 */ /* 0x002fe400078ec0ff */
[----:B--2---:R-:W-:Y:S02]  /*fea0*/  LOP3.LUT R40, R41, 0x380, RZ, 0xc0, !PT ;  /* 0x0000038029287812 */ /* 0x004fe400078ec0ff */
        /* <DEDUP_REMOVED lines=15> */
[----:B------:R-:W-:Y:S01]  /*ffa0*/  LOP3.LUT R56, R56, R57, RZ, 0x3c, !PT ;  /* 0x0000003938387212 */ /* 0x000fe200078e3cff */
[----:B---3--:R-:W-:Y:S06]  /*ffb0*/  @P6 BRA `(.L_x_1065) ;  /* 0x0000000000106947 */ /* 0x008fec0003800000 */
[----:B------:R-:W-:Y:S05]  /*ffc0*/  @!P0 BRA `(.L_x_1065) ;  /* 0x00000000000c8947 */ /* 0x000fea0003800000 */
[----:B------:R-:W2:Y:S04]  /*ffd0*/  LDG.E R6, desc[UR54][R4.64] ;  /* 0x0000003604067981 */ /* 0x000ea8000c1e1900 */
[----:B-----5:R-:W2:Y:S02]  /*ffe0*/  LDG.E R3, desc[UR54][R4.64+0x4] ;  /* 0x0000043604037981 */ /* 0x020ea4000c1e1900 */
[----:B--2---:R-:W-:-:S07]  /*fff0*/  IMAD.IADD R3, R3, 0x1, -R6 ;  /* 0x0000000103037824 */ /* 0x004fce00078e0a06 */
.L_x_1065:
        /* <DEDUP_REMOVED lines=29> */
[----:B------:R-:W-:Y:S01]  /*101d0*/  LOP3.LUT R64, R64, R65, RZ, 0x3c, !PT ;  /* 0x0000004140407212 */ /* 0x000fe200078e3cff */
[--C-:B------:R-:W-:Y:S01]  /*101e0*/  IMAD.X R65, RZ, RZ, R21.reuse, P1 ;  /* 0x000000ffff417224 */ /* 0x100fe200008e0615 */
[----:B------:R-:W-:Y:S02]  /*101f0*/  LOP3.LUT R68, R68, R69, RZ, 0x3c, !PT ;  /* 0x0000004544447212 */ /* 0x000fe400078e3cff */
[----:B------:R-:W-:Y:S01]  /*10200*/  LOP3.LUT R72, R72, R73, RZ, 0x3c, !PT ;  /* 0x0000004948487212 */ /* 0x000fe200078e3cff */
[----:B------:R-:W-:Y:S01]  /*10210*/  IMAD.X R73, RZ, RZ, R21, P3 ;  /* 0x000000ffff497224 */ /* 0x000fe200018e0615 */
[----:B------:R-:W-:-:S02]  /*10220*/  LOP3.LUT R20, R7, R20, RZ, 0x3c, !PT ;  /* 0x0000001407147212 */ /* 0x000fc400078e3cff */
[----:B------:R-:W-:Y:S02]  /*10230*/  IADD3.X R69, RZ, R21, RZ, P2, !PT ;  /* 0x00000015ff457210 */ /* 0x000fe400017fe4ff */
[----:B------:R-:W-:Y:S02]  /*10240*/  LOP3.LUT R76, R4, R5, RZ, 0x3c, !PT ;  /* 0x00000005044c7212 */ /* 0x000fe400078e3cff */
[----:B------:R-:W-:Y:S02]  /*10250*/  SHF.R.S32.HI R80, RZ, 0x1f, R209 ;  /* 0x0000001fff507819 */ /* 0x000fe400000114d1 */
[----:B------:R-:W-:Y:S02]  /*10260*/  SEL R83, R212, RZ, !P0 ;  /* 0x000000ffd4537207 */ /* 0x000fe40004000000 */
[----:B------:R-:W-:Y:S02]  /*10270*/  SEL R216, R216, RZ, !P0 ;  /* 0x000000ffd8d87207 */ /* 0x000fe40004000000 */
[----:B-----5:R-:W-:Y:S01]  /*10280*/  SHF.R.S32.HI R81, RZ, 0x1f, R0 ;  /* 0x0000001fff517819 */ /* 0x020fe20000011400 */
[----:B------:R-:W-:Y:S06]  /*10290*/  @P5 BRA `(.L_x_1066) ;  /* 0x0000000000645947 */ /* 0x000fec0003800000 */
[----:B------:R-:W-:Y:S01]  /*102a0*/  ULDC.64 UR4, c[0x0][0xc70] ;  /* 0x00031c0000047ab9 */ /* 0x000fe20000000a00 */
[----:B------:R-:W-:Y:S02]  /*102b0*/  IMAD.MOV.U32 R4, RZ, RZ, R0 ;  /* 0x000000ffff047224 */ /* 0x000fe400078e0000 */
[----:B------:R-:W-:Y:S02]  /*102c0*/  IMAD R6, R80, UR4, RZ ;  /* 0x0000000450067c24 */ /* 0x000fe4000f8e02ff */
[----:B------:R-:W-:Y:S02]  /*102d0*/  IMAD.MOV.U32 R5, RZ, RZ, R81 ;  /* 0x000000ffff057224 */ /* 0x000fe400078e0051 */
[C---:B------:R-:W-:Y:S02]  /*102e0*/  IMAD R7, R209.reuse, UR5, R6 ;  /* 0x00000005d1077c24 */ /* 0x040fe4000f8e0206 */
[----:B------:R-:W-:Y:S01]  /*102f0*/  IMAD.WIDE.U32 R4, R209, UR4, R4 ;  /* 0x00000004d1047c25 */ /* 0x000fe2000f8e0004 */
[----:B------:R-:W-:-:S03]  /*10300*/  ULDC.64 UR4, c[0x0][0xc78] ;  /* 0x00031e0000047ab9 */ /* 0x000fc60000000a00 */
[----:B------:R-:W-:Y:S01]  /*10310*/  IMAD.IADD R5, R5, 0x1, R7 ;  /* 0x0000000105057824 */ /* 0x000fe200078e0207 */
[----:B------:R-:W-:Y:S01]  /*10320*/  IADD3 R7, -R191, RZ, RZ ;  /* 0x000000ffbf077210 */ /* 0x000fe20007ffe1ff */
[----:B------:R-:W-:Y:S02]  /*10330*/  IMAD R6, R216, UR4, RZ ;  /* 0x00000004d8067c24 */ /* 0x000fe4000f8e02ff */
[----:B------:R-:W-:Y:S01]  /*10340*/  IMAD R14, R214, 0x40, R188 ;  /* 0x00000040d60e7824 */ /* 0x000fe200078e02bc */
[----:B------:R-:W-:Y:S01]  /*10350*/  ISETP.NE.AND P0, PT, R190, R7, PT ;  /* 0x00000007be00720c */ /* 0x000fe20003f05270 */
[----:B------:R-:W-:-:S03]  /*10360*/  IMAD.WIDE.U32 R4, R83, UR4, R4 ;  /* 0x0000000453047c25 */ /* 0x000fc6000f8e0004 */
[----:B------:R-:W-:Y:S01]  /*10370*/  SHF.R.S32.HI R7, RZ, 0x1f, R14 ;  /* 0x0000001fff077819 */ /* 0x000fe2000001140e */
[----:B------:R-:W-:Y:S01]  /*10380*/  IMAD R11, R83, UR5, R6 ;  /* 0x00000005530b7c24 */ /* 0x000fe2000f8e0206 */
[C---:B------:R-:W-:Y:S01]  /*10390*/  IADD3 R10, P2, R14.reuse, R4, RZ ;  /* 0x000000040e0a7210 */ /* 0x040fe20007f5e0ff */
[C---:B------:R-:W-:Y:S01]  /*103a0*/  VIADD R6, R14.reuse, 0x8 ;  /* 0x000000080e067836 */ /* 0x040fe20000000000 */
[----:B------:R-:W-:Y:S01]  /*103b0*/  ISETP.GE.OR P1, PT, R14, R3, P0 ;  /* 0x000000030e00720c */ /* 0x000fe20000726670 */
[----:B------:R-:W-:Y:S01]  /*103c0*/  ULDC.64 UR4, c[0x0][0xc40] ;  /* 0x0003100000047ab9 */ /* 0x000fe20000000a00 */
[----:B------:R-:W-:Y:S02]  /*103d0*/  IADD3.X R7, R7, R5, R11, P2, !PT ;  /* 0x0000000507077210 */ /* 0x000fe400017fe40b */
[----:B------:R-:W-:Y:S02]  /*103e0*/  ISETP.GE.OR P0, PT, R6, R3, P0 ;  /* 0x000000030600720c */ /* 0x000fe40000706670 */
[----:B------:R-:W-:-:S04]  /*103f0*/  LEA R4, P2, R10, UR4, 0x2 ;  /* 0x000000040a047c11 */ /* 0x000fc8000f8410ff */
[----:B------:R-:W-:-:S05]  /*10400*/  LEA.HI.X R5, R10, UR5, R7, 0x2, P2 ;  /* 0x000000050a057c11 */ /* 0x000fca00090f1407 */
[----:B------:R1:W-:Y:S04]  /*10410*/  @!P1 STG.E desc[UR54][R4.64], R172 ;  /* 0x000000ac04009986 */ /* 0x0003e8000c101936 */
[----:B------:R1:W-:Y:S02]  /*10420*/  @!P0 STG.E desc[UR54][R4.64+0x20], R173 ;  /* 0x000020ad04008986 */ /* 0x0003e4000c101936 */
.L_x_1066:
[----:B------:R-:W2:Y:S01]  /*10430*/  LDC R90, c[0x0][0xb8c] ;  /* 0x0002e300ff5a7b82 */ /* 0x000ea20000000800 */
[----:B-1----:R1:W5:Y:S01]  /*10440*/  LD.E.128 R4, desc[UR54][R20.64] ;  /* 0x0000003614047980 */ /* 0x002362000c101d00 */
[----:B------:R-:W-:Y:S01]  /*10450*/  ULDC.64 UR4, c[0x0][0xba0] ;  /* 0x0002e80000047ab9 */ /* 0x000fe20000000a00 */
[----:B------:R-:W-:Y:S02]  /*10460*/  VIADD R24, R187, 0x40 ;  /* 0x00000040bb187836 */ /* 0x000fe40000000000 */
[----:B------:R-:W-:Y:S01]  /*10470*/  IMAD R81, R81, UR4, RZ ;  /* 0x0000000451517c24 */ /* 0x000fe2000f8e02ff */
[----:B------:R-:W5:Y:S04]  /*10480*/  LD.E.128 R8, desc[UR54][R8.64] ;  /* 0x0000003608087980 */ /* 0x000f68000c101d00 */
[----:B------:R-:W5:Y:S01]  /*10490*/  LD.E.128 R12, desc[UR54][R12.64] ;  /* 0x000000360c0c7980 */ /* 0x000f62000c101d00 */
[--C-:B-1----:R-:W-:Y:S01]  /*104a0*/  SHF.R.S32.HI R21, RZ, 0x1f, R187.reuse ;  /* 0x0000001fff157819 */ /* 0x102fe200000114bb */
[----:B------:R-:W-:-:S02]  /*104b0*/  IMAD.MOV.U32 R20, RZ, RZ, R187 ;  /* 0x000000ffff147224 */ /* 0x000fc400078e00bb */
[C---:B------:R-:W-:Y:S01]  /*104c0*/  IMAD R81, R0.reuse, UR5, R81 ;  /* 0x0000000500517c24 */ /* 0x040fe2000f8e0251 */
[----:B------:R-:W5:Y:S01]  /*104d0*/  LD.E.128 R28, desc[UR54][R28.64] ;  /* 0x000000361c1c7980 */ /* 0x000f62000c101d00 */
[----:B------:R-:W-:Y:S01]  /*104e0*/  IMAD.WIDE.U32 R20, R0, UR4, R20 ;  /* 0x0000000400147c25 */ /* 0x000fe2000f8e0014 */
[----:B------:R-:W-:Y:S01]  /*104f0*/  IADD3 R0, R192, 0x20, RZ ;  /* 0x00000020c0007810 */ /* 0x000fe20007ffe0ff */
[----:B------:R-:W-:Y:S01]  /*10500*/  ULDC.64 UR4, c[0x0][0xbe0] ;  /* 0x0002f80000047ab9 */ /* 0x000fe20000000a00 */
[----:B------:R-:W5:Y:S01]  /*10510*/  LD.E.128 R32, desc[UR54][R32.64] ;  /* 0x0000003620207980 */ /* 0x000f62000c101d00 */
[----:B------:R-:W-:-:S03]  /*10520*/  IMAD R3, R214, -0x40, R3 ;  /* 0xffffffc0d6037824 */ /* 0x000fc600078e0203 */
[----:B------:R-:W5:Y:S01]  /*10530*/  LD.E.128 R36, desc[UR54][R36.64] ;  /* 0x0000003624247980 */ /* 0x000f62000c101d00 */
[-C--:B--2---:R-:W-:Y:S02]  /*10540*/  ISETP.GE.AND P3, PT, R24, R90.reuse, PT ;  /* 0x0000005a1800720c */ /* 0x084fe40003f66270 */
[-C--:B------:R-:W-:Y:S01]  /*10550*/  ISETP.GE.AND P0, PT, R0, R3.reuse, PT ;  /* 0x000000030000720c */ /* 0x080fe20003f06270 */
[----:B------:R-:W5:Y:S01]  /*10560*/  LD.E.128 R40, desc[UR54][R40.64] ;  /* 0x0000003628287980 */ /* 0x000f62000c101d00 */
[----:B------:R-:W-:Y:S02]  /*10570*/  ISETP.GE.AND P1, PT, R192, R3, PT ;  /* 0x00000003c000720c */ /* 0x000fe40003f26270 */
[----:B------:R-:W-:Y:S01]  /*10580*/  SEL R3, RZ, 0xffffffff, P3 ;  /* 0xffffffffff037807 */ /* 0x000fe20001800000 */
[----:B------:R-:W5:Y:S01]  /*10590*/  LD.E.128 R44, desc[UR54][R44.64] ;  /* 0x000000362c2c7980 */ /* 0x000f62000c101d00 */
[C---:B------:R-:W-:Y:S01]  /*105a0*/  ISETP.GE.AND P2, PT, R187.reuse, R90, PT ;  /* 0x0000005abb00720c */ /* 0x040fe20003f46270 */
[----:B------:R-:W-:-:S02]  /*105b0*/  VIADD R86, R187, 0x80 ;  /* 0x00000080bb567836 */ /* 0x000fc40000000000 */
[----:B------:R-:W5:Y:S01]  /*105c0*/  LD.E.128 R48, desc[UR54][R48.64] ;  /* 0x0000003630307980 */ /* 0x000f62000c101d00 */
[----:B------:R-:W-:-:S03]  /*105d0*/  VIADD R87, R187, 0xc0 ;  /* 0x000000c0bb577836 */ /* 0x000fc60000000000 */
[----:B------:R-:W5:Y:S04]  /*105e0*/  LD.E.128 R52, desc[UR54][R52.64] ;  /* 0x0000003634347980 */ /* 0x000f68000c101d00 */
[----:B------:R-:W5:Y:S04]  /*105f0*/  LD.E.128 R56, desc[UR54][R56.64] ;  /* 0x0000003638387980 */ /* 0x000f68000c101d00 */
[----:B------:R-:W5:Y:S04]  /*10600*/  LD.E.128 R60, desc[UR54][R60.64] ;  /* 0x000000363c3c7980 */ /* 0x000f68000c101d00 */
[----:B------:R-:W5:Y:S04]  /*10610*/  LD.E.128 R64, desc[UR54][R64.64] ;  /* 0x0000003640407980 */ /* 0x000f68000c101d00 */
[----:B------:R-:W5:Y:S04]  /*10620*/  LD.E.128 R68, desc[UR54][R68.64] ;  /* 0x0000003644447980 */ /* 0x000f68000c101d00 */
[----:B------:R-:W5:Y:S04]  /*10630*/  LD.E.128 R72, desc[UR54][R72.64] ;  /* 0x0000003648487980 */ /* 0x000f68000c101d00 */
[----:B------:R-:W5:Y:S01]  /*10640*/  LD.E.128 R76, desc[UR54][R76.64] ;  /* 0x000000364c4c7980 */ /* 0x000f62000c101d00 */
[----:B------:R-:W-:Y:S01]  /*10650*/  IMAD.SHL.U32 R3, R3, 0x2, RZ ;  /* 0x0000000203037824 */ /* 0x000fe200078e00ff */
[----:B------:R-:W-:Y:S01]  /*10660*/  SEL R0, RZ, 0x1, P2 ;  /* 0x00000001ff007807 */ /* 0x000fe20001000000 */
[----:B------:R-:W-:Y:S01]  /*10670*/  IMAD.IADD R21, R21, 0x1, R81 ;  /* 0x0000000115157824 */ /* 0x000fe200078e0251 */
[----:B------:R-:W-:Y:S01]  /*10680*/  @!PT LDS RZ, [RZ] ;  /* 0x00000000fffff984 */ /* 0x000fe20000000800 */
[----:B------:R-:W-:Y:S01]  /*10690*/  @!PT LDS RZ, [RZ] ;  /* 0x00000000fffff984 */ /* 0x000fe20000000800 */
[----:B------:R-:W-:Y:S01]  /*106a0*/  @!PT LDS RZ, [RZ] ;  /* 0x00000000fffff984 */ /* 0x000fe20000000800 */
[----:B------:R-:W-:Y:S01]  /*106b0*/  @!PT LDS RZ, [RZ] ;  /* 0x00000000fffff984 */ /* 0x000fe20000000800 */
[----:B------:R1:W-:Y:S06]  /*106c0*/  MEMBAR.ALL.CTA ;  /* 0x0000000000007992 */ /* 0x0003ec0000008000 */
[----:B-1----:R-:W1:Y:S01]  /*106d0*/  FENCE.VIEW.ASYNC.S ;  /* 0x00000000000073c6 */ /* 0x002e620000000000 */
[----:B------:R-:W-:Y:S01]  /*106e0*/  IMAD R80, R80, UR4, RZ ;  /* 0x0000000450507c24 */ /* 0x000fe2000f8e02ff */
[-C--:B------:R-:W-:Y:S01]  /*106f0*/  ISETP.GE.AND P2, PT, R86, R90.reuse, PT ;  /* 0x0000005a5600720c */ /* 0x080fe20003f46270 */
[----:B------:R-:W-:Y:S01]  /*10700*/  IMAD.WIDE.U32 R20, R209, UR4, R20 ;  /* 0x00000004d1147c25 */ /* 0x000fe2000f8e0014 */
[----:B------:R-:W-:Y:S01]  /*10710*/  ISETP.GE.AND P3, PT, R87, R90, PT ;  /* 0x0000005a5700720c */ /* 0x000fe20003f66270 */
[----:B------:R-:W-:Y:S01]  /*10720*/  BSSY B1, `(.L_x_1067) ;  /* 0x000003b000017945 */ /* 0x000fe20003800000 */
[----:B------:R-:W-:Y:S01]  /*10730*/  LOP3.LUT R0, R3, 0x2, R0, 0xe2, !PT ;  /* 0x0000000203007812 */ /* 0x000fe200078ee200 */
[----:B------:R-:W-:Y:S01]  /*10740*/  IMAD R81, R209, UR5, R80 ;  /* 0x00000005d1517c24 */ /* 0x000fe2000f8e0250 */
[----:B------:R-:W-:Y:S01]  /*10750*/  SEL R3, RZ, 0x4, P2 ;  /* 0x00000004ff037807 */ /* 0x000fe20001000000 */
[----:B------:R-:W-:Y:S01]  /*10760*/  VIADD R89, R187, 0x140 ;  /* 0x00000140bb597836 */ /* 0x000fe20000000000 */
[----:B------:R-:W-:Y:S01]  /*10770*/  SEL R80, RZ, 0x8, P3 ;  /* 0x00000008ff507807 */ /* 0x000fe20001800000 */
[----:B------:R-:W-:Y:S01]  /*10780*/  IMAD.IADD R21, R21, 0x1, R81 ;  /* 0x0000000115157824 */ /* 0x000fe200078e0251 */
[C---:B------:R-:W-:Y:S01]  /*10790*/  IADD3 R88, R187.reuse, 0x100, RZ ;  /* 0x00000100bb587810 */ /* 0x040fe20007ffe0ff */
[C---:B------:R-:W-:Y:S01]  /*107a0*/  VIADD R81, R187.reuse, 0x180 ;  /* 0x00000180bb517836 */ /* 0x040fe20000000000 */
[----:B------:R-:W-:Y:S01]  /*107b0*/  LOP3.LUT R3, R80, R0, R3, 0xfe, !PT ;  /* 0x0000000050037212 */ /* 0x000fe200078efe03 */
[----:B------:R-:W-:Y:S01]  /*107c0*/  VIADD R0, R2, 0x38820 ;  /* 0x0003882002007836 */ /* 0x000fe20000000000 */
[-C--:B------:R-:W-:Y:S01]  /*107d0*/  ISETP.GE.AND P2, PT, R88, R90.reuse, PT ;  /* 0x0000005a5800720c */ /* 0x080fe20003f46270 */
[----:B------:R-:W-:Y:S01]  /*107e0*/  VIADD R82, R187, 0x1c0 ;  /* 0x000001c0bb527836 */ /* 0x000fe20000000000 */
[-C--:B------:R-:W-:Y:S01]  /*107f0*/  ISETP.GE.AND P3, PT, R89, R90.reuse, PT ;  /* 0x0000005a5900720c */ /* 0x080fe20003f66270 */
[----:B------:R-:W-:Y:S01]  /*10800*/  ULDC.64 UR4, c[0x0][0xbe8] ;  /* 0x0002fa0000047ab9 */ /* 0x000fe20000000a00 */
[----:B------:R-:W-:-:S02]  /*10810*/  ISETP.GE.AND P4, PT, R81, R90, PT ;  /* 0x0000005a5100720c */ /* 0x000fc40003f86270 */
[----:B------:R-:W-:Y:S02]  /*10820*/  SEL R80, RZ, 0x10, P2 ;  /* 0x00000010ff507807 */ /* 0x000fe40001000000 */
[----:B------:R-:W-:Y:S02]  /*10830*/  SEL R81, RZ, 0x20, P3 ;  /* 0x00000020ff517807 */ /* 0x000fe40001800000 */
[----:B------:R-:W-:Y:S02]  /*10840*/  PRMT R0, RZ, 0x654, R0 ;  /* 0x00000654ff007816 */ /* 0x000fe40000000000 */
[----:B------:R-:W-:Y:S01]  /*10850*/  LOP3.LUT R3, R81, R3, R80, 0xfe, !PT ;  /* 0x0000000351037212 */ /* 0x000fe200078efe50 */
[----:B------:R-:W-:Y:S01]  /*10860*/  IMAD R80, R216, UR4, RZ ;  /* 0x00000004d8507c24 */ /* 0x000fe2000f8e02ff */
[----:B-1----:R1:W-:Y:S01]  /*10870*/  SYNCS.ARRIVE.TRANS64.RED.A1T0 RZ, [R0+URZ], RZ ;  /* 0x000000ff00ff79a7 */ /* 0x0023e2000810043f */
[----:B------:R-:W-:Y:S02]  /*10880*/  ISETP.GE.AND P2, PT, R82, R90, PT ;  /* 0x0000005a5200720c */ /* 0x000fe40003f46270 */
[----:B------:R-:W-:Y:S01]  /*10890*/  SHF.R.S32.HI R193, RZ, 0x1f, R192 ;  /* 0x0000001fffc17819 */ /* 0x000fe200000114c0 */
[----:B------:R-:W-:-:S02]  /*108a0*/  IMAD R85, R83, UR5, R80 ;  /* 0x0000000553557c24 */ /* 0x000fc4000f8e0250 */
[----:B------:R-:W-:Y:S01]  /*108b0*/  IMAD.WIDE.U32 R82, R83, UR4, R20 ;  /* 0x0000000453527c25 */ /* 0x000fe2000f8e0014 */
[----:B-1----:R-:W-:-:S03]  /*108c0*/  SEL R0, RZ, 0x40, P4 ;  /* 0x00000040ff007807 */ /* 0x002fc60002000000 */
[----:B------:R-:W-:Y:S01]  /*108d0*/  IMAD.WIDE R80, R214, 0x40, R192 ;  /* 0x00000040d6507825 */ /* 0x000fe200078e02c0 */
[----:B------:R-:W-:Y:S02]  /*108e0*/  LOP3.LUT R0, R3, R0, RZ, 0xfc, !PT ;  /* 0x0000000003007212 */ /* 0x000fe400078efcff */
[----:B------:R-:W-:Y:S01]  /*108f0*/  SEL R3, RZ, 0x80, P2 ;  /* 0x00000080ff037807 */ /* 0x000fe20001000000 */
[----:B------:R-:W-:-:S03]  /*10900*/  IMAD.IADD R91, R83, 0x1, R85 ;  /* 0x00000001535b7824 */ /* 0x000fc600078e0255 */
        /* <DEDUP_REMOVED lines=9> */
[----:B------:R-:W-:Y:S01]  /*109a0*/  ISETP.GE.AND P4, PT, R89, R90, PT ;  /* 0x0000005a5900720c */ /* 0x000fe20003f86270 */
[----:B------:R-:W-:Y:S01]  /*109b0*/  IMAD.WIDE.U32 R20, R80, UR4, R20 ;  /* 0x0000000450147c25 */ /* 0x000fe2000f8e0014 */
[----:B------:R-:W-:Y:S01]  /*109c0*/  ULDC.64 UR4, c[0x0][0xb80] ;  /* 0x0002e00000047ab9 */ /* 0x000fe20000000a00 */
[----:B------:R-:W-:-:S02]  /*109d0*/  LOP3.LUT P5, RZ, R0, 0x40, RZ, 0xc0, !PT ;  /* 0x0000004000ff7812 */ /* 0x000fc400078ac0ff */
[----:B------:R-:W-:Y:S01]  /*109e0*/  IMAD.IADD R21, R21, 0x1, R85 ;  /* 0x0000000115157824 */ /* 0x000fe200078e0255 */
[C---:B------:R-:W-:Y:S02]  /*109f0*/  LEA R84, P1, R20.reuse, UR4, 0x1 ;  /* 0x0000000414547c11 */ /* 0x040fe4000f8208ff */
[----:B------:R-:W-:Y:S02]  /*10a00*/  LOP3.LUT P6, RZ, R3, 0x80, RZ, 0xc0, !PT ;  /* 0x0000008003ff7812 */ /* 0x000fe400078cc0ff */
        /* <DEDUP_REMOVED lines=12> */
.L_x_1068:
[----:B------:R-:W-:Y:S05]  /*10ad0*/  BSYNC B1 ;  /* 0x0000000000017941 */ /* 0x000fea0003800000 */
.L_x_1067:
[----:B------:R-:W-:Y:S05]  /*10ae0*/  @P0 BRA `(.L_x_1069) ;  /* 0x0000000c00040947 */ /* 0x000fea0003800000 */
[----:B-1---5:R-:W-:Y:S01]  /*10af0*/  IADD3 R7, P0, R80, 0x20, RZ ;  /* 0x0000002050077810 */ /* 0x022fe20007f1e0ff */
[----:B------:R-:W-:Y:S01]  /*10b00*/  ULDC.64 UR4, c[0x0][0xbd8] ;  /* 0x0002f60000047ab9 */ /* 0x000fe20000000a00 */
[----:B------:R-:W-:Y:S01]  /*10b10*/  IMAD.MOV.U32 R4, RZ, RZ, R82 ;  /* 0x000000ffff047224 */ /* 0x000fe200078e0052 */
[-C--:B------:R-:W-:Y:S01]  /*10b20*/  ISETP.GE.AND P4, PT, R24, R90.reuse, PT ;  /* 0x0000005a1800720c */ /* 0x080fe20003f86270 */
        /* <DEDUP_REMOVED lines=8> */
[----:B------:R-:W-:-:S03]  /*10bb0*/  ISETP.GE.AND P0, PT, R89, R90, PT ;  /* 0x0000005a5900720c */ /* 0x000fc60003f06270 */
        /* <DEDUP_REMOVED lines=17> */
.L_x_1064:
        /* <DEDUP_REMOVED lines=19> */
[----:B------:R-:W4:Y:S04]  /*10e00*/  LDG.E R0, desc[UR54][R4.64] ;  /* 0x0000003604007981 */ /* 0x000f28000c1e1900 */
[----:B-----5:R-:W4:Y:S02]  /*10e10*/  LDG.E R3, desc[UR54][R4.64+0x4] ;  /* 0x0000043604037981 */ /* 0x020f24000c1e1900 */
[----:B----4-:R-:W-:-:S07]  /*10e20*/  IMAD.IADD R3, R3, 0x1, -R0 ;  /* 0x0000000103037824 */ /* 0x010fce00078e0a00 */
.L_x_1070:
[----:B------:R-:W-:Y:S01]  /*10e30*/  BSSY B1, `(.L_x_1071) ;  /* 0x000001d000017945 */ /* 0x000fe20003800000 */
[----:B------:R-:W-:Y:S02]  /*10e40*/  SHF.R.S32.HI R10, RZ, 0x1f, R209 ;  /* 0x0000001fff0a7819 */ /* 0x000fe400000114d1 */
[----:B------:R-:W-:Y:S02]  /*10e50*/  SHF.R.S32.HI R12, RZ, 0x1f, R187 ;  /* 0x0000001fff0c7819 */ /* 0x000fe400000114bb */
[----:B------:R-:W-:Y:S02]  /*10e60*/  SEL R11, R212, RZ, !P0 ;  /* 0x000000ffd40b7207 */ /* 0x000fe40004000000 */
[----:B------:R-:W-:Y:S02]  /*10e70*/  SEL R216, R216, RZ, !P0 ;  /* 0x000000ffd8d87207 */ /* 0x000fe40004000000 */
[----:B-----5:R-:W-:Y:S01]  /*10e80*/  SHF.R.S32.HI R8, RZ, 0x1f, R9 ;  /* 0x0000001fff087819 */ /* 0x020fe20000011409 */
[----:B------:R-:W-:Y:S06]  /*10e90*/  @P2 BRA `(.L_x_1072) ;  /* 0x0000000000582947 */ /* 0x000fec0003800000 */
[----:B------:R-:W4:Y:S02]  /*10ea0*/  S2R R0, SR_TID.X ;  /* 0x0000000000007919 */ /* 0x000f240000002100 */
[----:B----4-:R-:W-:-:S04]  /*10eb0*/  IMAD R0, R214, 0x40, R0 ;  /* 0x00000040d6007824 */ /* 0x010fc800078e0200 */
[----:B------:R-:W-:-:S05]  /*10ec0*/  VIADD R0, R0, 0xffffff80 ;  /* 0xffffff8000007836 */ /* 0x000fca0000000000 */
[----:B------:R-:W-:-:S13]  /*10ed0*/  ISETP.GE.AND P0, PT, R0, R3, PT ;  /* 0x000000030000720c */ /* 0x000fda0003f06270 */
[----:B------:R-:W-:Y:S05]  /*10ee0*/  @P0 BRA `(.L_x_1072) ;  /* 0x0000000000440947 */ /* 0x000fea0003800000 */
[----:B---3--:R-:W-:Y:S01]  /*10ef0*/  IADD3 R4, P0, R0, R9, RZ ;  /* 0x0000000900047210 */ /* 0x008fe20007f1e0ff */
[----:B------:R-:W-:-:S03]  /*10f00*/  ULDC.64 UR4, c[0x0][0xc70] ;  /* 0x00031c0000047ab9 */ /* 0x000fc60000000a00 */
[----:B------:R-:W-:Y:S01]  /*10f10*/  LEA.HI.X.SX32 R5, R0, R8, 0x1, P0 ;  /* 0x0000000800057211 */ /* 0x000fe200000f0eff */
[----:B------:R-:W-:-:S04]  /*10f20*/  IMAD R0, R10, UR4, RZ ;  /* 0x000000040a007c24 */ /* 0x000fc8000f8e02ff */
[C---:B------:R-:W-:Y:S02]  /*10f30*/  IMAD R7, R209.reuse, UR5, R0 ;  /* 0x00000005d1077c24 */ /* 0x040fe4000f8e0200 */
[----:B------:R-:W-:Y:S01]  /*10f40*/  IMAD.WIDE.U32 R4, R209, UR4, R4 ;  /* 0x00000004d1047c25 */ /* 0x000fe2000f8e0004 */
[----:B------:R-:W-:-:S03]  /*10f50*/  ULDC.64 UR4, c[0x0][0xc78] ;  /* 0x00031e0000047ab9 */ /* 0x000fc60000000a00 */
[----:B------:R-:W-:Y:S02]  /*10f60*/  IMAD R0, R216, UR4, RZ ;  /* 0x00000004d8007c24 */ /* 0x000fe4000f8e02ff */
[----:B------:R-:W-:Y:S02]  /*10f70*/  IMAD.IADD R5, R5, 0x1, R7 ;  /* 0x0000000105057824 */ /* 0x000fe400078e0207 */
[C---:B------:R-:W-:Y:S02]  /*10f80*/  IMAD R7, R11.reuse, UR5, R0 ;  /* 0x000000050b077c24 */ /* 0x040fe4000f8e0200 */
[----:B------:R-:W-:Y:S01]  /*10f90*/  IMAD.WIDE.U32 R4, R11, UR4, R4 ;  /* 0x000000040b047c25 */ /* 0x000fe2000f8e0004 */
[----:B------:R-:W-:-:S04]  /*10fa0*/  ULDC.64 UR4, c[0x0][0xc40] ;  /* 0x0003100000047ab9 */ /* 0x000fc80000000a00 */
[----:B------:R-:W-:Y:S02]  /*10fb0*/  IADD3 R5, R5, R7, RZ ;  /* 0x0000000705057210 */ /* 0x000fe40007ffe0ff */
[----:B------:R-:W-:-:S04]  /*10fc0*/  LEA R6, P0, R4, UR4, 0x2 ;  /* 0x0000000404067c11 */ /* 0x000fc8000f8010ff */
[----:B------:R-:W-:Y:S01]  /*10fd0*/  LEA.HI.X R7, R4, UR5, R5, 0x2, P0 ;  /* 0x0000000504077c11 */ /* 0x000fe200080f1405 */
[----:B------:R-:W-:-:S05]  /*10fe0*/  IMAD.MOV.U32 R5, RZ, RZ, -0x800000 ;  /* 0xff800000ff057424 */ /* 0x000fca00078e00ff */
[----:B------:R4:W-:Y:S03]  /*10ff0*/  STG.E desc[UR54][R6.64], R5 ;  /* 0x0000000506007986 */ /* 0x0009e6000c101936 */
.L_x_1072:
[----:B------:R-:W-:Y:S05]  /*11000*/  BSYNC B1 ;  /* 0x0000000000017941 */ /* 0x000fea0003800000 */
.L_x_1071:
[----:B------:R-:W-:Y:S01]  /*11010*/  ULDC.64 UR4, c[0x0][0xba0] ;  /* 0x0002e80000047ab9 */ /* 0x000fe20000000a00 */
[----:B---3--:R-:W-:Y:S01]  /*11020*/  IMAD.MOV.U32 R4, RZ, RZ, R187 ;  /* 0x000000ffff047224 */ /* 0x008fe200078e00bb */
[----:B--2---:R-:W-:Y:S01]  /*11030*/  ISETP.GE.AND P2, PT, R187, R14, PT ;  /* 0x0000000ebb00720c */ /* 0x004fe20003f46270 */
[----:B----4-:R-:W-:Y:S01]  /*11040*/  IMAD.MOV.U32 R5, RZ, RZ, R12 ;  /* 0x000000ffff057224 */ /* 0x010fe200078e000c */
[----:B------:R-:W-:Y:S01]  /*11050*/  BSSY B1, `(.L_x_1073) ;  /* 0x000004d000017945 */ /* 0x000fe20003800000 */
[----:B------:R-:W-:Y:S02]  /*11060*/  IMAD R0, R8, UR4, RZ ;  /* 0x0000000408007c24 */ /* 0x000fe4000f8e02ff */
[----:B------:R-:W-:-:S04]  /*11070*/  IMAD.WIDE.U32 R4, R9, UR4, R4 ;  /* 0x0000000409047c25 */ /* 0x000fc8000f8e0004 */
[----:B------:R-:W-:Y:S02]  /*11080*/  VIADD R13, R187, 0x40 ;  /* 0x00000040bb0d7836 */ /* 0x000fe40000000000 */
[----:B------:R-:W-:Y:S01]  /*11090*/  IMAD R9, R9, UR5, R0 ;  /* 0x0000000509097c24 */ /* 0x000fe2000f8e0200 */
[----:B------:R-:W-:Y:S01]  /*110a0*/  ULDC.64 UR4, c[0x0][0xbe0] ;  /* 0x0002f80000047ab9 */ /* 0x000fe20000000a00 */
[----:B------:R-:W-:Y:S01]  /*110b0*/  IMAD R3, R214, -0x40, R3 ;  /* 0xffffffc0d6037824 */ /* 0x000fe200078e0203 */
[-C--:B------:R-:W-:Y:S01]  /*110c0*/  ISETP.GE.AND P0, PT, R13, R14.reuse, PT ;  /* 0x0000000e0d00720c */ /* 0x080fe20003f06270 */
[----:B------:R-:W-:Y:S02]  /*110d0*/  IMAD R0, R10, UR4, RZ ;  /* 0x000000040a007c24 */ /* 0x000fe4000f8e02ff */
[----:B------:R-:W-:Y:S01]  /*110e0*/  IMAD.IADD R5, R5, 0x1, R9 ;  /* 0x0000000105057824 */ /* 0x000fe200078e0209 */
[----:B------:R-:W-:Y:S01]  /*110f0*/  SEL R6, RZ, 0xffffffff, P0 ;  /* 0xffffffffff067807 */ /* 0x000fe20000000000 */
[----:B------:R-:W-:Y:S01]  /*11100*/  IMAD R7, R209, UR5, R0 ;  /* 0x00000005d1077c24 */ /* 0x000fe2000f8e0200 */
[C---:B------:R-:W-:Y:S01]  /*11110*/  IADD3 R0, R192.reuse, 0x20, RZ ;  /* 0x00000020c0007810 */ /* 0x040fe20007ffe0ff */
[C---:B------:R-:W-:Y:S01]  /*11120*/  VIADD R15, R187.reuse, 0x80 ;  /* 0x00000080bb0f7836 */ /* 0x040fe20000000000 */
[-C--:B------:R-:W-:Y:S01]  /*11130*/  ISETP.GE.AND P1, PT, R192, R3.reuse, PT ;  /* 0x00000003c000720c */ /* 0x080fe20003f26270 */
[----:B------:R-:W-:Y:S01]  /*11140*/  VIADD R21, R187, 0xc0 ;  /* 0x000000c0bb157836 */ /* 0x000fe20000000000 */
[----:B------:R-:W-:Y:S01]  /*11150*/  ISETP.GE.AND P0, PT, R0, R3, PT ;  /* 0x000000030000720c */ /* 0x000fe20003f06270 */
[----:B------:R-:W-:Y:S01]  /*11160*/  IMAD.SHL.U32 R3, R6, 0x2, RZ ;  /* 0x0000000206037824 */ /* 0x000fe200078e00ff */
[----:B------:R-:W-:Y:S01]  /*11170*/  SEL R0, RZ, 0x1, P2 ;  /* 0x00000001ff007807 */ /* 0x000fe20001000000 */
[----:B------:R-:W-:Y:S01]  /*11180*/  IMAD.WIDE.U32 R4, R209, UR4, R4 ;  /* 0x00000004d1047c25 */ /* 0x000fe2000f8e0004 */
[-C--:B------:R-:W-:Y:S01]  /*11190*/  ISETP.GE.AND P2, PT, R15, R14.reuse, PT ;  /* 0x0000000e0f00720c */ /* 0x080fe20003f46270 */
[----:B------:R-:W-:Y:S01]  /*111a0*/  ULDC.64 UR4, c[0x0][0xbe8] ;  /* 0x0002fa0000047ab9 */ /* 0x000fe20000000a00 */
[----:B------:R-:W-:Y:S01]  /*111b0*/  ISETP.GE.AND P3, PT, R21, R14, PT ;  /* 0x0000000e1500720c */ /* 0x000fe20003f66270 */
[----:B------:R-:W-:Y:S01]  /*111c0*/  VIADD R29, R187, 0x100 ;  /* 0x00000100bb1d7836 */ /* 0x000fe20000000000 */
[----:B------:R-:W-:Y:S01]  /*111d0*/  LOP3.LUT R0, R3, 0x2, R0, 0xe2, !PT ;  /* 0x0000000203007812 */ /* 0x000fe200078ee200 */
[----:B------:R-:W-:Y:S01]  /*111e0*/  VIADD R31, R187, 0x140 ;  /* 0x00000140bb1f7836 */ /* 0x000fe20000000000 */
[----:B------:R-:W-:Y:S01]  /*111f0*/  SEL R3, RZ, 0x4, P2 ;  /* 0x00000004ff037807 */ /* 0x000fe20001000000 */
[----:B------:R-:W-:Y:S01]  /*11200*/  IMAD.IADD R5, R5, 0x1, R7 ;  /* 0x0000000105057824 */ /* 0x000fe200078e0207 */
[C---:B------:R-:W-:Y:S01]  /*11210*/  IADD3 R7, R187.reuse, 0x180, RZ ;  /* 0x00000180bb077810 */ /* 0x040fe20007ffe0ff */
[----:B------:R-:W-:Y:S01]  /*11220*/  VIADD R9, R187, 0x1c0 ;  /* 0x000001c0bb097836 */ /* 0x000fe20000000000 */
[----:B------:R-:W-:-:S02]  /*11230*/  SEL R6, RZ, 0x8, P3 ;  /* 0x00000008ff067807 */ /* 0x000fc40001800000 */
[-C--:B------:R-:W-:Y:S02]  /*11240*/  ISETP.GE.AND P2, PT, R29, R14.reuse, PT ;  /* 0x0000000e1d00720c */ /* 0x080fe40003f46270 */
[-C--:B------:R-:W-:Y:S02]  /*11250*/  ISETP.GE.AND P3, PT, R31, R14.reuse, PT ;  /* 0x0000000e1f00720c */ /* 0x080fe40003f66270 */
[----:B------:R-:W-:Y:S02]  /*11260*/  ISETP.GE.AND P4, PT, R7, R14, PT ;  /* 0x0000000e0700720c */ /* 0x000fe40003f86270 */
[----:B------:R-:W-:Y:S01]  /*11270*/  LOP3.LUT R3, R6, R0, R3, 0xfe, !PT ;  /* 0x0000000006037212 */ /* 0x000fe200078efe03 */
[----:B------:R-:W-:Y:S01]  /*11280*/  IMAD R0, R216, UR4, RZ ;  /* 0x00000004d8007c24 */ /* 0x000fe2000f8e02ff */
[----:B------:R-:W-:Y:S02]  /*11290*/  SEL R6, RZ, 0x10, P2 ;  /* 0x00000010ff067807 */ /* 0x000fe40001000000 */
[----:B------:R-:W-:-:S02]  /*112a0*/  SEL R7, RZ, 0x20, P3 ;  /* 0x00000020ff077807 */ /* 0x000fc40001800000 */
[----:B------:R-:W-:Y:S02]  /*112b0*/  SEL R8, RZ, 0x40, P4 ;  /* 0x00000040ff087807 */ /* 0x000fe40002000000 */
[----:B------:R-:W-:Y:S01]  /*112c0*/  LOP3.LUT R33, R7, R3, R6, 0xfe, !PT ;  /* 0x0000000307217212 */ /* 0x000fe200078efe06 */
[----:B------:R-:W-:Y:S01]  /*112d0*/  IMAD R3, R11, UR5, R0 ;  /* 0x000000050b037c24 */ /* 0x000fe2000f8e0200 */
[----:B------:R-:W-:Y:S01]  /*112e0*/  ISETP.GE.AND P2, PT, R9, R14, PT ;  /* 0x0000000e0900720c */ /* 0x000fe20003f46270 */
[----:B------:R-:W-:Y:S01]  /*112f0*/  IMAD.WIDE.U32 R6, R11, UR4, R4 ;  /* 0x000000040b067c25 */ /* 0x000fe2000f8e0004 */
[--C-:B------:R-:W-:Y:S02]  /*11300*/  SHF.R.S32.HI R9, RZ, 0x1f, R192.reuse ;  /* 0x0000001fff097819 */ /* 0x100fe400000114c0 */
[----:B------:R-:W-:Y:S01]  /*11310*/  LOP3.LUT R33, R33, R8, RZ, 0xfc, !PT ;  /* 0x0000000821217212 */ /* 0x000fe200078efcff */
[----:B------:R-:W-:Y:S01]  /*11320*/  IMAD.MOV.U32 R8, RZ, RZ, R192 ;  /* 0x000000ffff087224 */ /* 0x000fe200078e00c0 */
[----:B------:R-:W-:Y:S01]  /*11330*/  SEL R0, RZ, 0x80, P2 ;  /* 0x00000080ff007807 */ /* 0x000fe20001000000 */
[----:B------:R-:W-:-:S02]  /*11340*/  IMAD.IADD R11, R7, 0x1, R3 ;  /* 0x00000001070b7824 */ /* 0x000fc400078e0203 */
        /* <DEDUP_REMOVED lines=29> */
.L_x_1074:
[----:B------:R-:W-:Y:S05]  /*11520*/  BSYNC B1 ;  /* 0x0000000000017941 */ /* 0x000fea0003800000 */
.L_x_1073:
[----:B------:R-:W-:Y:S05]  /*11530*/  @P0 BRA `(.L_x_1069) ;  /* 0x0000000000700947 */ /* 0x000fea0003800000 */
[----:B------:R-:W-:Y:S01]  /*11540*/  IADD3 R3, P0, R8, 0x20, RZ ;  /* 0x0000002008037810 */ /* 0x000fe20007f1e0ff */
        /* <DEDUP_REMOVED lines=27> */
.L_x_1069:
[----:B------:R-:W-:Y:S05]  /*11700*/  BSYNC B0 ;  /* 0x0000000000007941 */ /* 0x000fea0003800000 */
.L_x_1063:
[----:B------:R-:W-:Y:S02]  /*11710*/  ULDC UR4, c[0x0][0xd14] ;  /* 0x0003450000047ab9 */ /* 0x000fe40000000800 */
[----:B-1----:R-:W-:-:S13]  /*11720*/  ISETP.GE.AND P0, PT, R27, UR4, PT ;  /* 0x000000041b007c0c */ /* 0x002fda000bf06270 */
[----:B------:R-:W-:Y:S05]  /*11730*/  @!P0 BRA `(.L_x_1075) ;  /* 0xfffffef800848947 */ /* 0x000fea000383ffff */
[----:B------:R-:W-:Y:S05]  /*11740*/  BRA `(.L_x_958) ;  /* 0x00000060007c7947 */ /* 0x000fea0003800000 */
.L_x_956:
        /* <DEDUP_REMOVED lines=9> */
[----:B------:R-:W-:Y:S01]  /*117e0*/  MOV R0, RZ ;  /* 0x000000ff00007202 */ /* 0x000fe20000000f00 */
        /* <DEDUP_REMOVED lines=47> */
[----:B------:R-:W-:Y:S01]  /*11ae0*/  ULDC UR5, c[0x0][0xd14] ;  /* 0x0003450000057ab9 */ /* 0x000fe20000000800 */
[----:B------:R-:W-:Y:S01]  /*11af0*/  IMAD.MOV.U32 R19, RZ, RZ, RZ ;  /* 0x000000ffff137224 */ /* 0x000fe200078e00ff */
[----:B------:R-:W-:Y:S01]  /*11b00*/  ULDC UR7, c[0x0][0xd14] ;  /* 0x0003450000077ab9 */ /* 0x000fe20000000800 */
[----:B------:R-:W-:-:S05]  /*11b10*/  ULDC UR4, c[0x0][0xd10] ;  /* 0x0003440000047ab9 */ /* 0x000fca0000000800 */
.L_x_1080:
[----:B------:R-:W-:Y:S01]  /*11b20*/  VIADD R0, R19, 0x1f ;  /* 0x0000001f13007836 */ /* 0x000fe20000000000 */
[----:B------:R-:W-:-:S04]  /*11b30*/  MOV R19, UR7 ;  /* 0x0000000700137c02 */ /* 0x000fc80008000f00 */
        /* <DEDUP_REMOVED lines=14> */
.L_x_1079:
[----:B------:R-:W-:Y:S05]  /*11c20*/  BSYNC B0 ;  /* 0x0000000000007941 */ /* 0x000fea0003800000 */
.L_x_1078:
        /* <DEDUP_REMOVED lines=25> */
[----:B------:R-:W-:-:S07]  /*11dc0*/  IMAD.MOV.U32 R2, RZ, RZ, R9 ;  /* 0x000000ffff027224 */ /* 0x000fce00078e0009 */
.L_x_1076:
        /* <DEDUP_REMOVED lines=10> */
[----:B0-----:R-:W-:-:S06]  /*11e70*/  IADD3 R3, R9, 0xffffffe, RZ ;  /* 0x0ffffffe09037810 */ /* 0x001fcc0007ffe0ff */
[----:B------:R-:W0:Y:S02]  /*11e80*/  F2I.FTZ.U32.TRUNC.NTZ R3, R3 ;  /* 0x0000000300037305 */ /* 0x000e24000021f000 */
[----:B0-----:R-:W-:Y:S01]  /*11e90*/  IMAD.MOV R11, RZ, RZ, -R3 ;  /* 0x000000ffff0b7224 */ /* 0x001fe200078e0a03 */
[----:B------:R-:W-:Y:S06]  /*11ea0*/  @!P0 BRA `(.L_x_1081) ;  /* 0x0000000000088947 */ /* 0x000fec0003800000 */
[----:B------:R-:W-:-:S05]  /*11eb0*/  VIADD R9, R5, 0xffffffff ;  /* 0xffffffff05097836 */ /* 0x000fca0000000000 */
[----:B------:R0:W1:Y:S02]  /*11ec0*/  SHFL.IDX PT, R16, R2, R9, 0x1f ;  /* 0x00001f0902107589 */ /* 0x00006400000e0000 */
.L_x_1081:
[----:B-1----:R-:W-:Y:S02]  /*11ed0*/  IMAD R16, R16, UR4, R7 ;  /* 0x0000000410107c24 */ /* 0x002fe4000f8e0207 */
[----:B------:R-:W-:Y:S02]  /*11ee0*/  IMAD R7, R11, R6, RZ ;  /* 0x000000060b077224 */ /* 0x000fe400078e02ff */
[----:B0-----:R-:W-:Y:S01]  /*11ef0*/  IMAD.MOV.U32 R2, RZ, RZ, RZ ;  /* 0x000000ffff027224 */ /* 0x001fe200078e00ff */
[----:B------:R-:W-:Y:S01]  /*11f00*/  IADD3 R17, -R16, UR6, RZ ;  /* 0x0000000610117c10 */ /* 0x000fe2000fffe1ff */
[----:B------:R-:W-:Y:S02]  /*11f10*/  IMAD.IADD R19, R5, 0x1, R19 ;  /* 0x0000000105137824 */ /* 0x000fe400078e0213 */
        /* <DEDUP_REMOVED lines=20> */
.L_x_1077:
[----:B------:R-:W-:Y:S01]  /*12060*/  MOV R17, RZ ;  /* 0x000000ff00117202 */ /* 0x000fe20000000f00 */
[----:B------:R-:W-:Y:S02]  /*12070*/  IMAD.U32 R16, RZ, RZ, UR6 ;  /* 0x00000006ff107e24 */ /* 0x000fe4000f8e00ff */
[----:B------:R-:W-:-:S07]  /*12080*/  IMAD.MOV.U32 R18, RZ, RZ, RZ ;  /* 0x000000ffff127224 */ /* 0x000fce00078e00ff */
.L_x_1082:
[----:B------:R-:W0:Y:S01]  /*12090*/  S2R R0, SR_TID.X ;  /* 0x0000000000007919 */ /* 0x000e220000002100 */
        /* <DEDUP_REMOVED lines=11> */
[----:B------:R0:W-:Y:S03]  /*12150*/  STL [R1+0x28], RZ ;  /* 0x000028ff01007387 */ /* 0x0001e60000100800 */
[----:B------:R-:W-:Y:S05]  /*12160*/  @P0 BRA `(.L_x_1083) ;  /* 0x0000005400140947 */ /* 0x000fea0003800000 */
[----:B0-----:R-:W-:Y:S01]  /*12170*/  IMAD.MOV.U32 R0, RZ, RZ, 0x1 ;  /* 0x00000001ff007424 */ /* 0x001fe200078e00ff */
[----:B------:R-:W-:Y:S01]  /*12180*/  STL [R1+0x28], RZ ;  /* 0x000028ff01007387 */ /* 0x000fe20000100800 */
[----:B------:R-:W-:Y:S01]  /*12190*/  ULDC UR4, c[0x0][0xc] ;  /* 0x0000030000047ab9 */ /* 0x000fe20000000800 */
[----:B------:R-:W-:Y:S02]  /*121a0*/  IMAD.MOV.U32 R2, RZ, RZ, 0x1 ;  /* 0x00000001ff027424 */ /* 0x000fe400078e00ff */
[----:B------:R0:W-:Y:S04]  /*121b0*/  STL [R1+0xc], R0 ;  /* 0x00000c0001007387 */ /* 0x0001e80000100800 */
[----:B------:R1:W-:Y:S04]  /*121c0*/  STL [R1+0x4], RZ ;  /* 0x000004ff01007387 */ /* 0x0003e80000100800 */
[----:B------:R1:W-:Y:S01]  /*121d0*/  STL [R1], RZ ;  /* 0x000000ff01007387 */ /* 0x0003e20000100800 */
[----:B0-----:R-:W-:-:S03]  /*121e0*/  MOV R0, UR4 ;  /* 0x0000000400007c02 */ /* 0x001fc60008000f00 */
[----:B------:R1:W-:Y:S04]  /*121f0*/  STL [R1+0x8], R2 ;  /* 0x0000080201007387 */ /* 0x0003e80000100800 */
[----:B------:R1:W-:Y:S02]  /*12200*/  STL [R1+0x38], R0 ;  /* 0x0000380001007387 */ /* 0x0003e40000100800 */
.L_x_1165:
[----:B-1-3--:R-:W0:Y:S02]  /*12210*/  LDC.64 R2, c[0x0][0xd60] ;  /* 0x00035800ff027b82 */ /* 0x00ae240000000a00 */
[----:B0-----:R-:W-:-:S05]  /*12220*/  IMAD.WIDE R2, R19, 0x4, R2 ;  /* 0x0000000413027825 */ /* 0x001fca00078e0202 */
[----:B--2---:R-:W2:Y:S01]  /*12230*/  LDG.E R11, desc[UR54][R2.64] ;  /* 0x00000036020b7981 */ /* 0x004ea2000c1e1900 */
[----:B------:R-:W-:Y:S05]  /*12240*/  YIELD ;  /* 0x0000000000007946 */ /* 0x000fea0003800000 */
[----:B------:R-:W-:Y:S01]  /*12250*/  ULDC.64 UR4, c[0x0][0xb20] ;  /* 0x0002c80000047ab9 */ /* 0x000fe20000000a00 */
[----:B------:R-:W-:Y:S01]  /*12260*/  IMAD.MOV.U32 R6, RZ, RZ, RZ ;  /* 0x000000ffff067224 */ /* 0x000fe200078e00ff */
[----:B------:R-:W-:Y:S01]  /*12270*/  ISETP.NE.U32.AND P0, PT, RZ, UR4, PT ;  /* 0x00000004ff007c0c */ /* 0x000fe2000bf05070 */
[----:B------:R-:W-:Y:S01]  /*12280*/  IMAD.MOV.U32 R4, RZ, RZ, RZ ;  /* 0x000000ffff047224 */ /* 0x000fe200078e00ff */
[----:B------:R-:W-:-:S02]  /*12290*/  ULDC.64 UR6, c[0x0][0xb08] ;  /* 0x0002c20000067ab9 */ /* 0x000fc40000000a00 */
[----:B------:R-:W-:Y:S02]  /*122a0*/  ISETP.NE.AND.EX P0, PT, RZ, UR5, PT, P0 ;  /* 0x00000005ff007c0c */ /* 0x000fe4000bf05300 */
        /* <DEDUP_REMOVED lines=48> */
.L_x_1084:
[----:B0-----:R-:W2:Y:S04]  /*125b0*/  @P0 LDG.E R4, desc[UR54][R2.64] ;  /* 0x0000003602040981 */ /* 0x001ea8000c1e1900 */
[----:B------:R-:W2:Y:S01]  /*125c0*/  @P0 LDG.E R5, desc[UR54][R2.64+0x4] ;  /* 0x0000043602050981 */ /* 0x000ea2000c1e1900 */
[----:B-----5:R-:W-:Y:S01]  /*125d0*/  IMAD.IADD R0, R0, 0x1, -R6 ;  /* 0x0000000100007824 */ /* 0x020fe200078e0a06 */
[----:B------:R-:W-:Y:S01]  /*125e0*/  BSSY B0, `(.L_x_1085) ;  /* 0x0000117000007945 */ /* 0x000fe20003800000 */
[----:B------:R-:W-:Y:S01]  /*125f0*/  PLOP3.LUT P2, PT, PT, PT, PT, 0x80, 0x0 ;  /* 0x000000000000781c */ /* 0x000fe20003f4f070 */
[----:B--2---:R-:W-:-:S04]  /*12600*/  @P0 IMAD.IADD R7, R5, 0x1, -R4 ;  /* 0x0000000105070824 */ /* 0x004fc800078e0a04 */
[----:B------:R-:W-:-:S04]  /*12610*/  IMAD.IADD R8, R0, 0x1, R7 ;  /* 0x0000000100087824 */ /* 0x000fc800078e0207 */
[----:B------:R-:W-:Y:S01]  /*12620*/  VIADD R5, R8, 0x3f ;  /* 0x0000003f08057836 */ /* 0x000fe20000000000 */
[----:B------:R0:W-:Y:S04]  /*12630*/  STL [R1+0x2c], R8 ;  /* 0x00002c0801007387 */ /* 0x0001e80000100800 */
[----:B------:R-:W-:-:S04]  /*12640*/  SHF.R.S32.HI R4, RZ, 0x1f, R5 ;  /* 0x0000001fff047819 */ /* 0x000fc80000011405 */
[----:B------:R-:W-:-:S04]  /*12650*/  LEA.HI R5, R4, R5, RZ, 0x6 ;  /* 0x0000000504057211 */ /* 0x000fc800078f30ff */
[----:B------:R-:W-:-:S04]  /*12660*/  LOP3.LUT R4, R5, 0xffffffc0, RZ, 0xc0, !PT ;  /* 0xffffffc005047812 */ /* 0x000fc800078ec0ff */
[----:B------:R-:W-:Y:S02]  /*12670*/  VIADDMNMX R7, R4, -R0, R7, PT ;  /* 0x8000000004077246 */ /* 0x000fe40003800107 */
[----:B------:R-:W-:-:S04]  /*12680*/  IADD3 R4, -R0, RZ, RZ ;  /* 0x000000ff00047210 */ /* 0x000fc80007ffe1ff */
[----:B------:R-:W-:-:S04]  /*12690*/  VIMNMX R4, RZ, R4, !PT ;  /* 0x00000004ff047248 */ /* 0x000fc80007fe0100 */
[----:B------:R-:W-:Y:S02]  /*126a0*/  ISETP.GT.AND P1, PT, R7, R4, PT ;  /* 0x000000040700720c */ /* 0x000fe40003f24270 */
[----:B------:R-:W-:-:S11]  /*126b0*/  SHF.R.U32.HI R4, RZ, 0x6, R4 ;  /* 0x00000006ff047819 */ /* 0x000fd60000011604 */
[----:B------:R-:W-:-:S05]  /*126c0*/  @P1 VIADD R7, R7, 0x3f ;  /* 0x0000003f07071836 */ /* 0x000fca0000000000 */
[----:B------:R-:W-:-:S04]  /*126d0*/  @P1 SHF.R.S32.HI R0, RZ, 0x1f, R7 ;  /* 0x0000001fff001819 */ /* 0x000fc80000011407 */
[----:B------:R-:W-:Y:S01]  /*126e0*/  @P1 LEA.HI R7, R0, R7, RZ, 0x6 ;  /* 0x0000000700071211 */ /* 0x000fe200078f30ff */
[----:B------:R-:W-:-:S03]  /*126f0*/  IMAD.MOV.U32 R0, RZ, RZ, R4 ;  /* 0x000000ffff007224 */ /* 0x000fc600078e0004 */
        /* <DEDUP_REMOVED lines=19> */
.L_x_1208:
[----:B------:R-:W-:-:S03]  /*12830*/  UMOV UR4, 0xffffffff ;  /* 0xffffffff00047882 */ /* 0x000fc60000000000 */
[----:B------:R-:W-:Y:S05]  /*12840*/  BRA.DIV UR4, `(.L_x_1088) ;  /* 0x0000005a04947947 */ /* 0x000fea000b800000 */
[----:B------:R-:W-:-:S13]  /*12850*/  ELECT P6, URZ, PT ;  /* 0x00000000003f782f */ /* 0x000fda00038c0000 */
.L_x_1211:
[----:B------:R-:W2:Y:S01]  /*12860*/  LDL R5, [R1+0x28] ;  /* 0x0000280001057983 */ /* 0x000ea20000100800 */
[----:B------:R-:W-:Y:S02]  /*12870*/  MOV R8, 0x400 ;  /* 0x0000040000087802 */ /* 0x000fe40000000f00 */
        /* <DEDUP_REMOVED lines=9> */
.L_x_1212:
        /* <DEDUP_REMOVED lines=8> */
.L_x_1213:
        /* <DEDUP_REMOVED lines=11> */
.L_x_1093:
[----:B-1----:R-:W2:Y:S01]  /*12a40*/  LDL R8, [R1+0x4] ;  /* 0x0000040001087983 */ /* 0x002ea20000100800 */
[----:B------:R-:W-:Y:S01]  /*12a50*/  R2UR UR9, R6 ;  /* 0x00000000060972ca */ /* 0x000fe200000e0000 */
[----:B------:R-:W-:Y:S01]  /*12a60*/  ULDC.64 UR6, c[0x0][0x198] ;  /* 0x0000660000067ab9 */ /* 0x000fe20000000a00 */
[----:B------:R-:W-:Y:S01]  /*12a70*/  R2UR UR12, R3 ;  /* 0x00000000030c72ca */ /* 0x000fe200000e0000 */
[----:B------:R-:W-:Y:S01]  /*12a80*/  UIADD3 UR4, UP0, UR6, 0x570, URZ ;  /* 0x0000057006047890 */ /* 0x000fe2000ff1e03f */
[----:B------:R-:W-:Y:S01]  /*12a90*/  R2UR UR13, R2 ;  /* 0x00000000020d72ca */ /* 0x000fe200000e0000 */
[----:B------:R-:W-:Y:S01]  /*12aa0*/  UMOV UR10, URZ ;  /* 0x0000003f000a7c82 */ /* 0x000fe20008000000 */
[----:B------:R-:W-:Y:S01]  /*12ab0*/  UMOV UR6, 0x0 ;  /* 0x0000000000067882 */ /* 0x000fe20000000000 */
[----:B------:R-:W-:-:S03]  /*12ac0*/  UIADD3.X UR5, URZ, UR7, URZ, UP0, !UPT ;  /* 0x000000073f057290 */ /* 0x000fc600087fe43f */
[----:B------:R-:W-:-:S03]  /*12ad0*/  UMOV UR7, 0x12f00000 ;  /* 0x12f0000000077882 */ /* 0x000fc60000000000 */
[----:B------:R-:W-:Y:S01]  /*12ae0*/  UIADD3 UR9, UR9, 0x38890, URZ ;  /* 0x0003889009097890 */ /* 0x000fe2000fffe03f */
[----:B--2---:R-:W-:-:S05]  /*12af0*/  IMAD R8, R8, 0x2000, R5 ;  /* 0x0000200008087824 */ /* 0x004fca00078e0205 */
[----:B------:R-:W-:Y:S01]  /*12b00*/  R2UR UR8, R8 ;  /* 0x00000000080872ca */ /* 0x000fe200000e0000 */
[----:B-----5:R-:W-:-:S05]  /*12b10*/  IMAD R8, R0, 0x40, R7 ;  /* 0x0000004000087824 */ /* 0x020fca00078e0207 */
[----:B------:R-:W-:-:S04]  /*12b20*/  IADD3 R8, R8, -0x40, RZ ;  /* 0xffffffc008087810 */ /* 0x000fc80007ffe0ff */
[----:B------:R-:W-:-:S03]  /*12b30*/  R2UR UR11, R8 ;  /* 0x00000000080b72ca */ /* 0x000fc600000e0000 */
[----:B------:R-:W-:-:S10]  /*12b40*/  UIADD3 UR8, UR8, 0x22400, URZ ;  /* 0x0002240008087890 */ /* 0x000fd4000fffe03f */
[----:B------:R1:W-:Y:S01]  /*12b50*/  UTMALDG.4D [UR8], [UR4], desc[UR6] ;  /* 0x00000608040075b4 */ /* 0x0003e20008019000 */
[----:B------:R-:W2:Y:S02]  /*12b60*/  SYNCS.PHASECHK.TRANS64.TRYWAIT P0, [R6+URZ+0x388c0], R9 ;  /* 0x0388c009060075a7 */ /* 0x000ea4000800017f */
[----:B-12---:R-:W-:Y:S05]  /*12b70*/  @!P0 BRA `(.L_x_1094) ;  /* 0x0000005800108947 */ /* 0x006fea0003800000 */
.L_x_1214:
        /* <DEDUP_REMOVED lines=8> */
.L_x_1095:
[----:B01----:R-:W2:Y:S01]  /*12c00*/  LDL R9, [R1+0x4] ;  /* 0x0000040001097983 */ /* 0x003ea20000100800 */
[----:B------:R-:W-:Y:S01]  /*12c10*/  R2UR UR9, R6 ;  /* 0x00000000060972ca */ /* 0x000fe200000e0000 */
[----:B------:R-:W-:Y:S01]  /*12c20*/  ULDC.64 UR24, c[0x0][0x198] ;  /* 0x0000660000187ab9 */ /* 0x000fe20000000a00 */
[----:B------:R-:W-:Y:S01]  /*12c30*/  R2UR UR11, R8 ;  /* 0x00000000080b72ca */ /* 0x000fe200000e0000 */
[----:B------:R-:W-:Y:S01]  /*12c40*/  UIADD3 UR4, UP0, UR24, 0x670, URZ ;  /* 0x0000067018047890 */ /* 0x000fe2000ff1e03f */
[----:B------:R-:W-:Y:S01]  /*12c50*/  R2UR UR12, R3 ;  /* 0x00000000030c72ca */ /* 0x000fe200000e0000 */
[----:B------:R-:W-:Y:S01]  /*12c60*/  UMOV UR10, URZ ;  /* 0x0000003f000a7c82 */ /* 0x000fe20008000000 */
[----:B------:R-:W-:Y:S01]  /*12c70*/  R2UR UR13, R2 ;  /* 0x00000000020d72ca */ /* 0x000fe200000e0000 */
[----:B------:R-:W-:Y:S01]  /*12c80*/  UIADD3.X UR5, URZ, UR25, URZ, UP0, !UPT ;  /* 0x000000193f057290 */ /* 0x000fe200087fe43f */
[----:B------:R-:W-:Y:S01]  /*12c90*/  UMOV UR6, 0x0 ;  /* 0x0000000000067882 */ /* 0x000fe20000000000 */
[----:B------:R-:W-:Y:S01]  /*12ca0*/  UMOV UR7, 0x12f00000 ;  /* 0x12f0000000077882 */ /* 0x000fe20000000000 */
[----:B------:R-:W-:Y:S01]  /*12cb0*/  UMOV UR16, 0x40 ;  /* 0x0000004000107882 */ /* 0x000fe20000000000 */
[----:B------:R-:W-:-:S02]  /*12cc0*/  UMOV UR18, 0x80 ;  /* 0x0000008000127882 */ /* 0x000fc40000000000 */
[----:B------:R-:W-:Y:S01]  /*12cd0*/  UIADD3 UR9, UR9, 0x388b0, URZ ;  /* 0x000388b009097890 */ /* 0x000fe2000fffe03f */
        /* <DEDUP_REMOVED lines=38> */
.L_x_1091:
[----:B------:R-:W-:Y:S05]  /*12f40*/  BSYNC B1 ;  /* 0x0000000000017941 */ /* 0x000fea0003800000 */
.L_x_1090:
[----:B0-----:R-:W2:Y:S04]  /*12f50*/  LDL.LU R6, [R1+0x4] ;  /* 0x0000040001067983 */ /* 0x001ea80000300800 */
[----:B------:R-:W3:Y:S01]  /*12f60*/  LDL.LU R9, [R1+0xc] ;  /* 0x00000c0001097983 */ /* 0x000ee20000300800 */
[----:B------:R-:W-:Y:S01]  /*12f70*/  PLOP3.LUT P2, PT, PT, PT, PT, 0x8, 0x0 ;  /* 0x000000000000781c */ /* 0x000fe20003f4e170 */
[----:B--2---:R-:W-:-:S05]  /*12f80*/  VIADD R6, R6, 0x1 ;  /* 0x0000000106067836 */ /* 0x004fca0000000000 */
[----:B------:R-:W-:-:S04]  /*12f90*/  ISETP.NE.AND P0, PT, R6, 0x2, PT ;  /* 0x000000020600780c */ /* 0x000fc80003f05270 */
[----:B------:R-:W-:-:S04]  /*12fa0*/  SEL R8, RZ, 0x1, P0 ;  /* 0x00000001ff087807 */ /* 0x000fc80000000000 */
[----:B---3--:R-:W-:Y:S02]  /*12fb0*/  LOP3.LUT R9, R9, R8, RZ, 0x3c, !PT ;  /* 0x0000000809097212 */ /* 0x008fe400078e3cff */
[----:B------:R-:W-:Y:S01]  /*12fc0*/  SEL R8, R6, RZ, P0 ;  /* 0x000000ff06087207 */ /* 0x000fe20000000000 */
[----:B------:R-:W-:Y:S02]  /*12fd0*/  VIADD R6, R0, 0xfffffffe ;  /* 0xfffffffe00067836 */ /* 0x000fe40000000000 */
[----:B------:R1:W-:Y:S03]  /*12fe0*/  STL [R1+0xc], R9 ;  /* 0x00000c0901007387 */ /* 0x0003e60000100800 */
[----:B------:R-:W-:Y:S01]  /*12ff0*/  ISETP.GE.AND P0, PT, R6, R4, PT ;  /* 0x000000040600720c */ /* 0x000fe20003f06270 */
[----:B------:R1:W-:-:S12]  /*13000*/  STL [R1+0x4], R8 ;  /* 0x0000040801007387 */ /* 0x0003d80000100800 */
[----:B-1----:R-:W-:Y:S05]  /*13010*/  @!P0 BRA `(.L_x_1086) ;  /* 0x0000000400cc8947 */ /* 0x002fea0003800000 */
[C---:B-----5:R-:W-:Y:S01]  /*13020*/  IMAD R6, R0.reuse, 0x40, R7 ;  /* 0x0000004000067824 */ /* 0x060fe200078e0207 */
[----:B------:R-:W-:-:S03]  /*13030*/  IADD3 R0, R0, -0x1, RZ ;  /* 0xffffffff00007810 */ /* 0x000fc60007ffe0ff */
[----:B------:R-:W-:-:S07]  /*13040*/  VIADD R6, R6, 0xffffff80 ;  /* 0xffffff8006067836 */ /* 0x000fce0000000000 */
.L_x_1102:
        /* <DEDUP_REMOVED lines=9> */
.L_x_1215:
        /* <DEDUP_REMOVED lines=11> */
.L_x_1099:
[----:B-1----:R-:W2:Y:S01]  /*13190*/  LDL R9, [R1+0x4] ;  /* 0x0000040001097983 */ /* 0x002ea20000100800 */
        /* <DEDUP_REMOVED lines=8> */
[----:B------:R-:W-:Y:S02]  /*13220*/  UMOV UR6, 0x0 ;  /* 0x0000000000067882 */ /* 0x000fe40000000000 */
[----:B------:R-:W-:-:S03]  /*13230*/  UMOV UR7, 0x12f00000 ;  /* 0x12f0000000077882 */ /* 0x000fc60000000000 */
[----:B------:R-:W-:Y:S01]  /*13240*/  UIADD3 UR9, UR9, 0x38890, URZ ;  /* 0x0003889009097890 */ /* 0x000fe2000fffe03f */
[----:B--2---:R-:W-:-:S05]  /*13250*/  IMAD R9, R9, 0x2000, R5 ;  /* 0x0000200009097824 */ /* 0x004fca00078e0205 */
[----:B------:R-:W-:-:S13]  /*13260*/  R2UR UR8, R9 ;  /* 0x00000000090872ca */ /* 0x000fda00000e0000 */
[----:B------:R-:W-:-:S09]  /*13270*/  UIADD3 UR8, UR8, 0x22400, URZ ;  /* 0x0002240008087890 */ /* 0x000fd2000fffe03f */
[----:B------:R1:W-:Y:S01]  /*13280*/  UTMALDG.4D [UR8], [UR4], desc[UR6] ;  /* 0x00000608040075b4 */ /* 0x0003e20008019000 */
[----:B------:R-:W2:Y:S02]  /*13290*/  SYNCS.PHASECHK.TRANS64.TRYWAIT P1, [R7+URZ+0x388c0], R8 ;  /* 0x0388c008070075a7 */ /* 0x000ea4000802017f */
[----:B-12---:R-:W-:Y:S05]  /*132a0*/  @!P1 BRA `(.L_x_1100) ;  /* 0x00000050006c9947 */ /* 0x006fea0003800000 */
.L_x_1216:
        /* <DEDUP_REMOVED lines=8> */
.L_x_1101:
        /* <DEDUP_REMOVED lines=52> */
.L_x_1097:
[----:B------:R-:W-:Y:S05]  /*13670*/  BSYNC B1 ;  /* 0x0000000000017941 */ /* 0x000fea0003800000 */
.L_x_1096:
[----:B------:R-:W2:Y:S04]  /*13680*/  LDL.LU R7, [R1+0x4] ;  /* 0x0000040001077983 */ /* 0x000ea80000300800 */
[----:B------:R-:W3:Y:S01]  /*13690*/  LDL.LU R9, [R1+0xc] ;  /* 0x00000c0001097983 */ /* 0x000ee20000300800 */
[----:B------:R-:W-:Y:S02]  /*136a0*/  VIADD R0, R0, 0xffffffff ;  /* 0xffffffff00007836 */ /* 0x000fe40000000000 */
[----:B------:R-:W-:Y:S02]  /*136b0*/  VIADD R6, R6, 0xffffffc0 ;  /* 0xffffffc006067836 */ /* 0x000fe40000000000 */
[----:B--2---:R-:W-:-:S05]  /*136c0*/  VIADD R7, R7, 0x1 ;  /* 0x0000000107077836 */ /* 0x004fca0000000000 */
[----:B------:R-:W-:-:S04]  /*136d0*/  ISETP.NE.AND P0, PT, R7, 0x2, PT ;  /* 0x000000020700780c */ /* 0x000fc80003f05270 */
[----:B------:R-:W-:Y:S02]  /*136e0*/  SEL R8, RZ, 0x1, P0 ;  /* 0x00000001ff087807 */ /* 0x000fe40000000000 */
[----:B------:R-:W-:Y:S02]  /*136f0*/  SEL R7, R7, RZ, P0 ;  /* 0x000000ff07077207 */ /* 0x000fe40000000000 */
[----:B---3--:R-:W-:Y:S02]  /*13700*/  LOP3.LUT R9, R9, R8, RZ, 0x3c, !PT ;  /* 0x0000000809097212 */ /* 0x008fe400078e3cff */
[----:B------:R-:W-:-:S03]  /*13710*/  ISETP.GT.AND P0, PT, R0, R4, PT ;  /* 0x000000040000720c */ /* 0x000fc60003f04270 */
[----:B------:R1:W-:Y:S04]  /*13720*/  STL [R1+0xc], R9 ;  /* 0x00000c0901007387 */ /* 0x0003e80000100800 */
[----:B------:R1:W-:Y:S06]  /*13730*/  STL [R1+0x4], R7 ;  /* 0x0000040701007387 */ /* 0x0003ec0000100800 */
[----:B------:R-:W-:Y:S05]  /*13740*/  @P0 BRA `(.L_x_1102) ;  /* 0xfffffff800400947 */ /* 0x000fea000383ffff */
.L_x_1086:
[----:B------:R-:W-:Y:S05]  /*13750*/  BSYNC B0 ;  /* 0x0000000000007941 */ /* 0x000fea0003800000 */
.L_x_1085:
[----:B-1---5:R-:W2:Y:S01]  /*13760*/  LDL R7, [R1+0x2c] ;  /* 0x00002c0001077983 */ /* 0x022ea20000100800 */
[----:B------:R-:W-:Y:S05]  /*13770*/  @!P2 WARPSYNC.ALL ;  /* 0x000000000000a948 */ /* 0x000fea0003800000 */
[----:B------:R-:W-:Y:S01]  /*13780*/  BSSY B6, `(.L_x_1103) ;  /* 0x0000346000067945 */ /* 0x000fe20003800000 */
[----:B------:R-:W-:Y:S01]  /*13790*/  @!P2 BAR.SYNC.DEFER_BLOCKING 0xc, 0x120 ;  /* 0x030480000000ab1d */ /* 0x000fe20000010000 */
[----:B--2---:R-:W-:-:S13]  /*137a0*/  ISETP.GT.AND P0, PT, R7, RZ, PT ;  /* 0x000000ff0700720c */ /* 0x004fda0003f04270 */
[----:B------:R-:W-:Y:S05]  /*137b0*/  @P0 BRA `(.L_x_1104) ;  /* 0x00000000004c0947 */ /* 0x000fea0003800000 */
[----:B------:R-:W1:Y:S02]  /*137c0*/  S2R R7, SR_TID.X ;  /* 0x0000000000077919 */ /* 0x000e640000002100 */
[----:B-1----:R-:W-:-:S04]  /*137d0*/  LOP3.LUT R7, R7, 0x1f, RZ, 0xc0, !PT ;  /* 0x0000001f07077812 */ /* 0x002fc800078ec0ff */
[----:B------:R-:W-:-:S13]  /*137e0*/  ISETP.NE.AND P1, PT, R7, RZ, PT ;  /* 0x000000ff0700720c */ /* 0x000fda0003f25270 */
[----:B------:R-:W-:Y:S05]  /*137f0*/  @P1 BRA `(.L_x_1105) ;  /* 0x0000003000f81947 */ /* 0x000fea0003800000 */
[----:B------:R-:W2:Y:S01]  /*13800*/  LDL R7, [R1+0x38] ;  /* 0x0000380001077983 */ /* 0x000ea20000100800 */
[----:B------:R-:W-:Y:S01]  /*13810*/  VOTEU.ANY UR4, UPT, PT ;  /* 0x0000000000047886 */ /* 0x000fe200038e0100 */
[----:B0-----:R-:W0:Y:S01]  /*13820*/  LDC.64 R2, c[0x0][0xd38] ;  /* 0x00034e00ff027b82 */ /* 0x001e220000000a00 */
[----:B------:R-:W1:Y:S08]  /*13830*/  FLO.U32 R0, UR4 ;  /* 0x0000000400007d00 */ /* 0x000e7000080e0000 */
[----:B------:R-:W0:Y:S01]  /*13840*/  POPC R5, UR4 ;  /* 0x0000000400057d09 */ /* 0x000e220008000000 */
[----:B--2---:R-:W-:-:S02]  /*13850*/  R2UR UR5, R7 ;  /* 0x00000000070572ca */ /* 0x004fc400000e0000 */
[----:B------:R-:W1:Y:S02]  /*13860*/  S2R R7, SR_LANEID ;  /* 0x0000000000077919 */ /* 0x000e640000000000 */
[----:B-1----:R-:W-:-:S13]  /*13870*/  ISETP.EQ.U32.AND P0, PT, R0, R7, PT ;  /* 0x000000070000720c */ /* 0x002fda0003f02070 */
[----:B0-----:R-:W2:Y:S01]  /*13880*/  @P0 ATOMG.E.ADD.STRONG.GPU PT, R3, desc[UR54][R2.64], R5 ;  /* 0x00000005020309a8 */ /* 0x001ea200081ee1f6 */
[----:B------:R-:W0:Y:S02]  /*13890*/  S2R R4, SR_LTMASK ;  /* 0x0000000000047919 */ /* 0x000e240000003900 */
[----:B0-----:R-:W-:-:S04]  /*138a0*/  LOP3.LUT R4, R4, UR4, RZ, 0xc0, !PT ;  /* 0x0000000404047c12 */ /* 0x001fc8000f8ec0ff */
[----:B------:R-:W0:Y:S01]  /*138b0*/  POPC R7, R4 ;  /* 0x0000000400077309 */ /* 0x000e220000000000 */
[----:B--2---:R-:W0:Y:S02]  /*138c0*/  SHFL.IDX PT, R0, R3, R0, 0x1f ;  /* 0x00001f0003007589 */ /* 0x004e2400000e0000 */
[----:B0-----:R-:W-:Y:S01]  /*138d0*/  IADD3 R16, R0, UR5, R7 ;  /* 0x0000000500107c10 */ /* 0x001fe2000fffe007 */
[----:B------:R-:W-:Y:S06]  /*138e0*/  BRA `(.L_x_1105) ;  /* 0x0000003000bc7947 */ /* 0x000fec0003800000 */
.L_x_1104:
        /* <DEDUP_REMOVED lines=23> */
.L_x_1106:
        /* <DEDUP_REMOVED lines=20> */
.L_x_1108:
        /* <DEDUP_REMOVED lines=16> */
.L_x_1107:
[----:B------:R-:W2:Y:S01]  /*13ca0*/  LDL.LU R2, [R1+0x20] ;  /* 0x0000200001027983 */ /* 0x000ea20000300800 */
[----:B------:R-:W-:-:S03]  /*13cb0*/  ULDC.64 UR4, c[0x0][0xaf0] ;  /* 0x0002bc0000047ab9 */ /* 0x000fc60000000a00 */
[----:B------:R-:W3:Y:S04]  /*13cc0*/  LDL.LU R0, [R1+0x24] ;  /* 0x0000240001007983 */ /* 0x000ee80000300800 */
[----:B------:R-:W4:Y:S04]  /*13cd0*/  LDL.LU R4, [R1+0x34] ;  /* 0x0000340001047983 */ /* 0x000f280000300800 */
[----:B------:R-:W4:Y:S01]  /*13ce0*/  LDL.LU R5, [R1+0x18] ;  /* 0x0000180001057983 */ /* 0x000f220000300800 */
[----:B------:R-:W-:-:S04]  /*13cf0*/  ISETP.NE.U32.AND P0, PT, RZ, UR4, PT ;  /* 0x00000004ff007c0c */ /* 0x000fc8000bf05070 */
[----:B------:R-:W-:Y:S01]  /*13d00*/  ISETP.NE.AND.EX P0, PT, RZ, UR5, PT, P0 ;  /* 0x00000005ff007c0c */ /* 0x000fe2000bf05300 */
[----:B------:R-:W0:Y:S01]  /*13d10*/  S2R R6, SR_TID.X ;  /* 0x0000000000067919 */ /* 0x000e220000002100 */
[----:B------:R-:W-:Y:S01]  /*13d20*/  ULDC.64 UR6, c[0x0][0x198] ;  /* 0x0000660000067ab9 */ /* 0x000fe20000000a00 */
        /* <DEDUP_REMOVED lines=11> */
[----:B------:R-:W-:Y:S01]  /*13de0*/  IMAD R17, R17, 0x40, R4 ;  /* 0x0000004011117824 */ /* 0x000fe200078e0204 */
[----:B------:R-:W-:Y:S01]  /*13df0*/  PLOP3.LUT P1, PT, P6, PT, PT, 0x8, 0x0 ;  /* 0x000000000000781c */ /* 0x000fe2000372e170 */
[----:B------:R-:W-:Y:S01]  /*13e00*/  IMAD.MOV.U32 R4, RZ, RZ, R18 ;  /* 0x000000ffff047224 */ /* 0x000fe200078e0012 */
[----:B0-----:R-:W0:Y:S02]  /*13e10*/  LDC R2, c[0x0][0x428] ;  /* 0x00010a00ff027b82 */ /* 0x001e240000000800 */
[----:B0-----:R-:W-:-:S13]  /*13e20*/  ISETP.NE.AND P0, PT, R2, 0x1, PT ;  /* 0x000000010200780c */ /* 0x001fda0003f05270 */
[----:B------:R-:W0:Y:S08]  /*13e30*/  @P0 LDC R3, c[0x0][0x42c] ;  /* 0x00010b00ff030b82 */ /* 0x000e300000000800 */
[----:B------:R-:W1:Y:S01]  /*13e40*/  @P0 LDC R2, c[0x0][0x430] ;  /* 0x00010c00ff020b82 */ /* 0x000e620000000800 */
[----:B0-----:R-:W-:-:S05]  /*13e50*/  @P0 IMAD.HI.U32 R3, R18, R3, RZ ;  /* 0x0000000312030227 */ /* 0x001fca00078e00ff */
[----:B-1----:R-:W-:Y:S02]  /*13e60*/  @P0 SHF.R.U32.HI R4, RZ, R2, R3 ;  /* 0x00000002ff040219 */ /* 0x002fe40000011603 */
[----:B------:R-:W-:-:S04]  /*13e70*/  ISETP.NE.U32.AND P0, PT, RZ, UR4, PT ;  /* 0x00000004ff007c0c */ /* 0x000fc8000bf05070 */
[----:B------:R-:W-:-:S04]  /*13e80*/  ISETP.NE.AND.EX P0, PT, RZ, UR5, PT, P0 ;  /* 0x00000005ff007c0c */ /* 0x000fc8000bf05300 */
[----:B------:R-:W-:-:S09]  /*13e90*/  SEL R5, R5, RZ, !P0 ;  /* 0x000000ff05057207 */ /* 0x000fd20004000000 */
.L_x_1109:
        /* <DEDUP_REMOVED lines=17> */
.L_x_1219:
[----:B------:R-:W2:Y:S01]  /*13fb0*/  LDL R7, [R1+0x1c] ;  /* 0x00001c0001077983 */ /* 0x000ea20000100800 */
[----:B------:R-:W-:Y:S01]  /*13fc0*/  UMOV UR4, 0xffffffff ;  /* 0xffffffff00047882 */ /* 0x000fe20000000000 */
[----:B------:R-:W-:Y:S02]  /*13fd0*/  SHF.R.S32.HI R8, RZ, 0x1f, R0 ;  /* 0x0000001fff087819 */ /* 0x000fe40000011400 */
[----:B--2---:R-:W-:Y:S01]  /*13fe0*/  IADD3 R7, R7, -0x1, RZ ;  /* 0xffffffff07077810 */ /* 0x004fe20007ffe0ff */
[----:B------:R-:W-:Y:S06]  /*13ff0*/  BRA.DIV UR4, `(.L_x_1111) ;  /* 0x0000004604607947 */ /* 0x000fec000b800000 */
[----:B------:R-:W-:-:S13]  /*14000*/  ELECT P6, URZ, PT ;  /* 0x00000000003f782f */ /* 0x000fda00038c0000 */
.L_x_1222:
        /* <DEDUP_REMOVED lines=24> */
.L_x_1113:
        /* <DEDUP_REMOVED lines=9> */
.L_x_1223:
        /* <DEDUP_REMOVED lines=11> */
.L_x_1115:
[----:B------:R-:W2:Y:S04]  /*142d0*/  LDL R11, [R1] ;  /* 0x00000000010b7983 */ /* 0x000ea80000100800 */
[----:B------:R-:W3:Y:S04]  /*142e0*/  LDL R14, [R1+0x30] ;  /* 0x00003000010e7983 */ /* 0x000ee80000100800 */
[----:B0-----:R-:W4:Y:S01]  /*142f0*/  LDL R10, [R1+0x10] ;  /* 0x00001000010a7983 */ /* 0x001f220000100800 */
[----:B------:R-:W0:Y:S01]  /*14300*/  S2R R13, SR_CgaCtaId ;  /* 0x00000000000d7919 */ /* 0x000e220000008800 */
[----:B------:R-:W-:-:S02]  /*14310*/  MOV R12, 0x400 ;  /* 0x00000400000c7802 */ /* 0x000fc40000000f00 */
[----:B------:R-:W-:Y:S01]  /*14320*/  R2UR UR9, R9 ;  /* 0x00000000090972ca */ /* 0x000fe200000e0000 */
[----:B------:R-:W-:Y:S01]  /*14330*/  ULDC.64 UR14, c[0x0][0x198] ;  /* 0x00006600000e7ab9 */ /* 0x000fe20000000a00 */
[----:B------:R-:W-:Y:S01]  /*14340*/  R2UR UR12, R4 ;  /* 0x00000000040c72ca */ /* 0x000fe200000e0000 */
[----:B------:R-:W-:Y:S01]  /*14350*/  UIADD3 UR6, UP0, UR14, 0x370, URZ ;  /* 0x000003700e067890 */ /* 0x000fe2000ff1e03f */
[----:B-----5:R-:W-:Y:S02]  /*14360*/  R2UR UR13, R6 ;  /* 0x00000000060d72ca */ /* 0x020fe400000e0000 */
[----:B0-----:R-:W-:-:S07]  /*14370*/  LEA R12, R13, R12, 0x18 ;  /* 0x0000000c0d0c7211 */ /* 0x001fce00078ec0ff */
[----:B------:R-:W-:Y:S02]  /*14380*/  UIADD3 UR9, UR9, 0x38830, URZ ;  /* 0x0003883009097890 */ /* 0x000fe4000fffe03f */
[----:B------:R-:W-:Y:S01]  /*14390*/  UIADD3.X UR7, URZ, UR15, URZ, UP0, !UPT ;  /* 0x0000000f3f077290 */ /* 0x000fe200087fe43f */
        /* <DEDUP_REMOVED lines=11> */
.L_x_1112:
        /* <DEDUP_REMOVED lines=9> */
[----:B------:R-:W-:Y:S01]  /*144e0*/  ULDC.64 UR20, c[0x0][0x198] ;  /* 0x0000660000147ab9 */ /* 0x000fe20000000a00 */
[----:B------:R-:W-:Y:S01]  /*144f0*/  R2UR UR11, R17 ;  /* 0x00000000110b72ca */ /* 0x000fe200000e0000 */
[----:B------:R-:W-:Y:S01]  /*14500*/  UIADD3 UR14, UP0, UR20, 0x270, URZ ;  /* 0x00000270140e7890 */ /* 0x000fe2000ff1e03f */
[----:B------:R-:W-:Y:S01]  /*14510*/  R2UR UR12, R18 ;  /* 0x00000000120c72ca */ /* 0x000fe200000e0000 */
[----:B------:R-:W-:Y:S01]  /*14520*/  UMOV UR6, 0x0 ;  /* 0x0000000000067882 */ /* 0x000fe20000000000 */
[----:B------:R-:W-:Y:S01]  /*14530*/  R2UR UR13, R5 ;  /* 0x00000000050d72ca */ /* 0x000fe200000e0000 */
[----:B------:R-:W-:Y:S01]  /*14540*/  UIADD3.X UR15, URZ, UR21, URZ, UP0, !UPT ;  /* 0x000000153f0f7290 */ /* 0x000fe200087fe43f */
[----:B------:R-:W-:Y:S01]  /*14550*/  IMAD.MOV.U32 R5, RZ, RZ, 0x2000 ;  /* 0x00002000ff057424 */ /* 0x000fe200078e00ff */
[----:B------:R-:W-:Y:S01]  /*14560*/  UIADD3 UR4, UP0, UR20, 0x770, URZ ;  /* 0x0000077014047890 */ /* 0x000fe2000ff1e03f */
[----:B------:R-:W-:Y:S01]  /*14570*/  MOV R10, UR55 ;  /* 0x00000037000a7c02 */ /* 0x000fe20008000f00 */
[----:B------:R-:W-:Y:S01]  /*14580*/  UMOV UR7, 0x12f00000 ;  /* 0x12f0000000077882 */ /* 0x000fe20000000000 */
[----:B------:R-:W-:Y:S01]  /*14590*/  UMOV UR10, URZ ;  /* 0x0000003f000a7c82 */ /* 0x000fe20008000000 */
[----:B------:R-:W-:Y:S01]  /*145a0*/  UIADD3 UR8, UR16, 0x20400, URZ ;  /* 0x0002040010087890 */ /* 0x000fe2000fffe03f */
[----:B------:R0:W-:Y:S01]  /*145b0*/  SYNCS.ARRIVE.TRANS64 RZ, [R11+URZ+0x38800], R5 ;  /* 0x038800050bff79a7 */ /* 0x0001e2000800003f */
[----:B------:R-:W-:Y:S01]  /*145c0*/  UIADD3 UR9, UR16, 0x38800, URZ ;  /* 0x0003880010097890 */ /* 0x000fe2000fffe03f */
[----:B------:R-:W-:Y:S01]  /*145d0*/  MOV R9, UR54 ;  /* 0x0000003600097c02 */ /* 0x000fe20008000f00 */
[----:B------:R-:W-:Y:S01]  /*145e0*/  UIADD3.X UR5, URZ, UR21, URZ, UP0, !UPT ;  /* 0x000000153f057290 */ /* 0x000fe200087fe43f */
[----:B------:R-:W-:Y:S01]  /*145f0*/  R2UR UR55, R10 ;  /* 0x000000000a3772ca */ /* 0x000fe200000e0000 */
[----:B------:R-:W-:Y:S01]  /*14600*/  UIADD3 UR48, UR16, 0x28400, URZ ;  /* 0x0002840010307890 */ /* 0x000fe2000fffe03f */
[----:B------:R-:W-:Y:S01]  /*14610*/  R2UR UR54, R9 ;  /* 0x00000000093672ca */ /* 0x000fe200000e0000 */
[----:B------:R-:W-:Y:S01]  /*14620*/  UMOV UR50, 0xc0 ;  /* 0x000000c000327882 */ /* 0x000fe20000000000 */
[----:B------:R-:W-:Y:S01]  /*14630*/  UMOV UR51, UR11 ;  /* 0x0000000b00337c82 */ /* 0x000fe20008000000 */
[----:B------:R-:W-:Y:S01]  /*14640*/  UMOV UR52, UR12 ;  /* 0x0000000c00347c82 */ /* 0x000fe20008000000 */
[----:B------:R1:W-:Y:S01]  /*14650*/  UTMALDG.4D [UR8], [UR14], desc[UR6] ;  /* 0x000006080e0075b4 */ /* 0x0003e20008019000 */
[----:B0-----:R-:W-:Y:S01]  /*14660*/  IMAD.MOV.U32 R5, RZ, RZ, 0x10000 ;  /* 0x00010000ff057424 */ /* 0x001fe200078e00ff */
[----:B------:R-:W-:Y:S01]  /*14670*/  UMOV UR53, UR13 ;  /* 0x0000000d00357c82 */ /* 0x000fe20008000000 */
[----:B------:R-:W-:-:S02]  /*14680*/  UIADD3 UR56, UR16, 0x2a400, URZ ;  /* 0x0002a40010387890 */ /* 0x000fc4000fffe03f */
[----:B------:R-:W-:Y:S01]  /*14690*/  UIADD3 UR40, UR16, 0x2e400, URZ ;  /* 0x0002e40010287890 */ /* 0x000fe2000fffe03f */
[----:B------:R0:W-:Y:S01]  /*146a0*/  SYNCS.ARRIVE.TRANS64 RZ, [R11+URZ+0x38810], R5 ;  /* 0x038810050bff79a7 */ /* 0x0001e2000800003f */
[----:B------:R-:W-:Y:S02]  /*146b0*/  UIADD3 UR32, UR16, 0x30400, URZ ;  /* 0x0003040010207890 */ /* 0x000fe4000fffe03f */
[----:B------:R-:W-:Y:S01]  /*146c0*/  UIADD3 UR24, UR16, 0x32400, URZ ;  /* 0x0003240010187890 */ /* 0x000fe2000fffe03f */
[----:B------:R-:W-:Y:S01]  /*146d0*/  UMOV UR58, 0x80 ;  /* 0x00000080003a7882 */ /* 0x000fe20000000000 */
[----:B------:R-:W-:Y:S01]  /*146e0*/  UMOV UR59, UR11 ;  /* 0x0000000b003b7c82 */ /* 0x000fe20008000000 */
[----:B------:R-:W-:Y:S01]  /*146f0*/  UMOV UR60, UR12 ;  /* 0x0000000c003c7c82 */ /* 0x000fe20008000000 */
[----:B------:R-:W-:Y:S01]  /*14700*/  UMOV UR61, UR13 ;  /* 0x0000000d003d7c82 */ /* 0x000fe20008000000 */
[----:B------:R-:W-:Y:S01]  /*14710*/  UMOV UR42, 0x100 ;  /* 0x00000100002a7882 */ /* 0x000fe20000000000 */
[----:B0-----:R-:W-:Y:S01]  /*14720*/  MOV R5, UR50 ;  /* 0x0000003200057c02 */ /* 0x001fe20008000f00 */
        /* <DEDUP_REMOVED lines=9> */
[----:B-1----:R-:W-:-:S02]  /*147c0*/  UIADD3 UR8, UR16, 0x26400, URZ ;  /* 0x0002640010087890 */ /* 0x002fc4000fffe03f */
[----:B------:R-:W-:Y:S01]  /*147d0*/  UIADD3 UR9, UR16, 0x38810, URZ ;  /* 0x0003881010097890 */ /* 0x000fe2000fffe03f */
[----:B------:R-:W-:Y:S01]  /*147e0*/  UMOV UR27, UR11 ;  /* 0x0000000b001b7c82 */ /* 0x000fe20008000000 */
[----:B------:R-:W-:Y:S01]  /*147f0*/  UMOV UR28, UR12 ;  /* 0x0000000c001c7c82 */ /* 0x000fe20008000000 */
[----:B------:R-:W-:Y:S01]  /*14800*/  UMOV UR29, UR13 ;  /* 0x0000000d001d7c82 */ /* 0x000fe20008000000 */
[----:B------:R-:W-:Y:S01]  /*14810*/  UMOV UR18, 0x1c0 ;  /* 0x000001c000127882 */ /* 0x000fe20000000000 */
[----:B------:R-:W-:Y:S02]  /*14820*/  UMOV UR19, UR11 ;  /* 0x0000000b00137c82 */ /* 0x000fe40008000000 */
[----:B------:R-:W-:Y:S01]  /*14830*/  UMOV UR49, UR9 ;  /* 0x0000000900317c82 */ /* 0x000fe20008000000 */
[----:B------:R-:W-:Y:S01]  /*14840*/  UMOV UR57, UR9 ;  /* 0x0000000900397c82 */ /* 0x000fe20008000000 */
[----:B------:R-:W-:Y:S01]  /*14850*/  UTMALDG.4D [UR8], [UR4], desc[UR6] ;  /* 0x00000608040075b4 */ /* 0x000fe20008019000 */
[----:B------:R-:W-:Y:S01]  /*14860*/  UMOV UR41, UR9 ;  /* 0x0000000900297c82 */ /* 0x000fe20008000000 */
[----:B------:R-:W-:Y:S01]  /*14870*/  UMOV UR33, UR9 ;  /* 0x0000000900217c82 */ /* 0x000fe20008000000 */
[----:B------:R-:W-:Y:S01]  /*14880*/  UMOV UR25, UR9 ;  /* 0x0000000900197c82 */ /* 0x000fe20008000000 */
[----:B------:R-:W-:Y:S01]  /*14890*/  UMOV UR20, UR12 ;  /* 0x0000000c00147c82 */ /* 0x000fe20008000000 */
[----:B------:R-:W-:Y:S01]  /*148a0*/  UMOV UR21, UR13 ;  /* 0x0000000d00157c82 */ /* 0x000fe20008000000 */
[----:B------:R-:W-:Y:S01]  /*148b0*/  UMOV UR17, UR9 ;  /* 0x0000000900117c82 */ /* 0x000fe20008000000 */
        /* <DEDUP_REMOVED lines=8> */
[----:B------:R1:W-:Y:S01]  /*14940*/  UTMALDG.4D [UR24], [UR4], desc[UR6] ;  /* 0x00000618040075b4 */ /* 0x0003e20008019000 */
[----:B------:R1:W-:Y:S02]  /*14950*/  UTMALDG.4D [UR16], [UR4], desc[UR6] ;  /* 0x00000610040075b4 */ /* 0x0003e40008019000 */
[----:B-1----:R-:W-:Y:S01]  /*14960*/  NOP ;  /* 0x0000000000007918 */ /* 0x002fe20000000000 */
.L_x_1117:
[----:B------:R-:W-:Y:S05]  /*14970*/  BSYNC B0 ;  /* 0x0000000000007941 */ /* 0x000fea0003800000 */
.L_x_1116:
[----:B------:R-:W2:Y:S02]  /*14980*/  LDL.LU R9, [R1+0x28] ;  /* 0x0000280001097983 */ /* 0x000ea40000300800 */
        /* <DEDUP_REMOVED lines=8> */
.L_x_1224:
        /* <DEDUP_REMOVED lines=8> */
[----:B0-----:R-:W-:-:S04]  /*14a90*/  LEA R11, R12, R11, 0x18 ;  /* 0x0000000b0c0b7211 */ /* 0x001fc800078ec0ff */
[----:B--2---:R-:W-:Y:S02]  /*14aa0*/  LEA R5, R10, R11, 0x3 ;  /* 0x0000000b0a057211 */ /* 0x004fe400078e18ff */
[----:B---3--:R-:W-:-:S04]  /*14ab0*/  SHF.L.U32 R9, R9, 0x1f, RZ ;  /* 0x0000001f09097819 */ /* 0x008fc800000006ff */
[----:B------:R-:W0:Y:S02]  /*14ac0*/  SYNCS.PHASECHK.TRANS64.TRYWAIT P0, [R5+URZ+0x38860], R9 ;  /* 0x03886009050075a7 */ /* 0x000e24000800017f */
[----:B0-----:R-:W-:Y:S05]  /*14ad0*/  @!P0 BRA `(.L_x_1121) ;  /* 0x0000003800fc8947 */ /* 0x001fea0003800000 */
.L_x_1225:
        /* <DEDUP_REMOVED lines=11> */
.L_x_1122:
        /* <DEDUP_REMOVED lines=59> */
.L_x_1120:
[----:B------:R-:W-:Y:S05]  /*14f40*/  BSYNC B0 ;  /* 0x0000000000007941 */ /* 0x000fea0003800000 */
.L_x_1119:
        /* <DEDUP_REMOVED lines=9> */
[----:B------:R-:W-:-:S05]  /*14fe0*/  IMAD.IADD R5, R10, 0x1, R9 ;  /* 0x000000010a057824 */ /* 0x000fca00078e0209 */
[----:B------:R-:W-:-:S04]  /*14ff0*/  LOP3.LUT R5, R5, 0x1, RZ, 0xc0, !PT ;  /* 0x0000000105057812 */ /* 0x000fc800078ec0ff */
[----:B------:R-:W-:Y:S02]  /*15000*/  ISETP.NE.U32.AND P0, PT, R5, 0x1, PT ;  /* 0x000000010500780c */ /* 0x000fe40003f05070 */
[----:B------:R-:W-:-:S11]  /*15010*/  IADD3 R5, R10, -0x2, RZ ;  /* 0xfffffffe0a057810 */ /* 0x000fd60007ffe0ff */
        /* <DEDUP_REMOVED lines=24> */
[C---:B------:R-:W-:Y:S02]  /*151a0*/  IMAD R12, R0.reuse, UR5, R10 ;  /* 0x00000005000c7c24 */ /* 0x040fe4000f8e020a */
[--C-:B------:R-:W-:Y:S02]  /*151b0*/  IMAD.MOV.U32 R10, RZ, RZ, R6.reuse ;  /* 0x000000ffff0a7224 */ /* 0x100fe400078e0006 */
[----:B------:R-:W-:Y:S02]  /*151c0*/  IMAD.MOV R6, RZ, RZ, -R6 ;  /* 0x000000ffff067224 */ /* 0x000fe400078e0a06 */
[----:B------:R-:W-:-:S04]  /*151d0*/  IMAD.WIDE.U32 R10, R0, UR4, R10 ;  /* 0x00000004000a7c25 */ /* 0x000fc8000f8e000a */
[----:B------:R-:W-:Y:S01]  /*151e0*/  IMAD.IADD R12, R12, 0x1, R11 ;  /* 0x000000010c0c7824 */ /* 0x000fe200078e020b */
[----:B------:R-:W-:Y:S01]  /*151f0*/  LEA R2, P0, R10, R2, 0x2 ;  /* 0x000000020a027211 */ /* 0x000fe200078010ff */
[----:B------:R-:W-:-:S03]  /*15200*/  IMAD R5, R13, R6, R5 ;  /* 0x000000060d057224 */ /* 0x000fc600078e0205 */
[----:B------:R-:W-:-:S05]  /*15210*/  LEA.HI.X R3, R10, R3, R12, 0x2, P0 ;  /* 0x000000030a037211 */ /* 0x000fca00000f140c */
[----:B------:R1:W5:Y:S04]  /*15220*/  LDG.E R6, desc[UR54][R2.64] ;  /* 0x0000003602067981 */ /* 0x000368000c1e1900 */
.L_x_1129:
[----:B-1----:R-:W1:Y:S01]  /*15230*/  S2R R3, SR_CgaCtaId ;  /* 0x0000000000037919 */ /* 0x002e620000008800 */
[----:B------:R-:W-:-:S04]  /*15240*/  MOV R2, 0x400 ;  /* 0x0000040000027802 */ /* 0x000fc80000000f00 */
[----:B-1----:R-:W-:Y:S02]  /*15250*/  LEA R2, R3, R2, 0x18 ;  /* 0x0000000203027211 */ /* 0x002fe400078ec0ff */
[----:B------:R-:W-:Y:S02]  /*15260*/  SHF.L.U32 R3, R14, 0x1f, RZ ;  /* 0x0000001f0e037819 */ /* 0x000fe400000006ff */
[----:B------:R-:W-:-:S04]  /*15270*/  LEA R2, R15, R2, 0x3 ;  /* 0x000000020f027211 */ /* 0x000fc800078e18ff */
[----:B------:R-:W1:Y:S02]  /*15280*/  SYNCS.PHASECHK.TRANS64.TRYWAIT P0, [R2+URZ+0x38840], R3 ;  /* 0x03884003020075a7 */ /* 0x000e64000800017f */
[----:B-1----:R-:W-:Y:S05]  /*15290*/  @!P0 BRA `(.L_x_1130) ;  /* 0x0000003400208947 */ /* 0x002fea0003800000 */
.L_x_1226:
        /* <DEDUP_REMOVED lines=11> */
.L_x_1131:
[----:B--2---:R-:W2:Y:S01]  /*15350*/  LDL R10, [R1] ;  /* 0x00000000010a7983 */ /* 0x004ea20000100800 */
[----:B------:R-:W-:-:S03]  /*15360*/  MOV R12, 0x400 ;  /* 0x00000400000c7802 */ /* 0x000fc60000000f00 */
[----:B------:R-:W3:Y:S01]  /*15370*/  LDL R11, [R1+0x10] ;  /* 0x00001000010b7983 */ /* 0x000ee20000100800 */
[----:B------:R-:W4:Y:S01]  /*15380*/  S2R R13, SR_CgaCtaId ;  /* 0x00000000000d7919 */ /* 0x000f220000008800 */
[----:B------:R-:W-:Y:S01]  /*15390*/  R2UR UR9, R2 ;  /* 0x00000000020972ca */ /* 0x000fe200000e0000 */
[----:B------:R-:W-:Y:S01]  /*153a0*/  ULDC.64 UR6, c[0x0][0x198] ;  /* 0x0000660000067ab9 */ /* 0x000fe20000000a00 */
[----:B------:R-:W-:Y:S01]  /*153b0*/  R2UR UR12, R4 ;  /* 0x00000000040c72ca */ /* 0x000fe200000e0000 */
[----:B------:R-:W-:Y:S01]  /*153c0*/  UIADD3 UR4, UP0, UR6, 0x370, URZ ;  /* 0x0000037006047890 */ /* 0x000fe2000ff1e03f */
[----:B-----5:R-:W-:-:S03]  /*153d0*/  R2UR UR13, R6 ;  /* 0x00000000060d72ca */ /* 0x020fc600000e0000 */
[----:B------:R-:W-:Y:S01]  /*153e0*/  UIADD3.X UR5, URZ, UR7, URZ, UP0, !UPT ;  /* 0x000000073f057290 */ /* 0x000fe200087fe43f */
[----:B----4-:R-:W-:-:S05]  /*153f0*/  LEA R12, R13, R12, 0x18 ;  /* 0x0000000c0d0c7211 */ /* 0x010fca00078ec0ff */
        /* <DEDUP_REMOVED lines=12> */
.L_x_1227:
        /* <DEDUP_REMOVED lines=8> */
.L_x_1133:
[----:B-12---:R-:W2:Y:S01]  /*15540*/  LDL R3, [R1] ;  /* 0x0000000001037983 */ /* 0x006ea20000100800 */
[----:B------:R-:W-:Y:S01]  /*15550*/  MOV R10, 0x400 ;  /* 0x00000400000a7802 */ /* 0x000fe20000000f00 */
[----:B------:R-:W-:Y:S01]  /*15560*/  ULDC.64 UR24, c[0x0][0x198] ;  /* 0x0000660000187ab9 */ /* 0x000fe20000000a00 */
[----:B------:R-:W-:Y:S01]  /*15570*/  R2UR UR9, R2 ;  /* 0x00000000020972ca */ /* 0x000fe200000e0000 */
[----:B------:R-:W1:Y:S01]  /*15580*/  S2R R11, SR_CgaCtaId ;  /* 0x00000000000b7919 */ /* 0x000e620000008800 */
        /* <DEDUP_REMOVED lines=14> */
[----:B-1----:R-:W-:-:S05]  /*15670*/  LEA R10, R11, R10, 0x18 ;  /* 0x0000000a0b0a7211 */ /* 0x002fca00078ec0ff */
        /* <DEDUP_REMOVED lines=14> */
[----:B------:R-:W-:Y:S01]  /*15760*/  UIADD3 UR17, UR14, 0xc400, URZ ;  /* 0x0000c4000e117890 */ /* 0x000fe2000fffe03f */
[----:B------:R1:W-:Y:S02]  /*15770*/  UTMALDG.4D [UR8], [UR4], desc[UR6] ;  /* 0x00000608040075b4 */ /* 0x0003e40008019000 */
        /* <DEDUP_REMOVED lines=19> */
.L_x_1128:
[----:B------:R-:W-:Y:S05]  /*158b0*/  BSYNC B2 ;  /* 0x0000000000027941 */ /* 0x000fea0003800000 */
.L_x_1127:
[----:B------:R-:W2:Y:S02]  /*158c0*/  LDL.LU R2, [R1+0x1c] ;  /* 0x00001c0001027983 */ /* 0x000ea40000300800 */
[----:B--2---:R-:W-:-:S07]  /*158d0*/  IADD3 R5, R2, -0x3, RZ ;  /* 0xfffffffd02057810 */ /* 0x004fce0007ffe0ff */
.L_x_1126:
[----:B------:R-:W-:Y:S05]  /*158e0*/  BSYNC B1 ;  /* 0x0000000000017941 */ /* 0x000fea0003800000 */
.L_x_1125:
[----:B------:R-:W-:-:S05]  /*158f0*/  IMAD.MOV R9, RZ, RZ, -R9 ;  /* 0x000000ffff097224 */ /* 0x000fca00078e0a09 */
[----:B------:R-:W-:-:S13]  /*15900*/  ISETP.NE.AND P0, PT, R7, R9, PT ;  /* 0x000000090700720c */ /* 0x000fda0003f05270 */
[----:B------:R-:W-:Y:S05]  /*15910*/  @!P0 BRA `(.L_x_1124) ;  /* 0x0000001000388947 */ /* 0x000fea0003800000 */
.L_x_1148:
        /* <DEDUP_REMOVED lines=14> */
[----:B------:R-:W1:Y:S02]  /*15a00*/  LDC R11, c[0x0][0x41c] ;  /* 0x00010700ff0b7b82 */ /* 0x000e640000000800 */
[----:B-1----:R-:W-:-:S13]  /*15a10*/  ISETP.NE.AND P0, PT, R11, 0x1, PT ;  /* 0x000000010b00780c */ /* 0x002fda0003f05270 */
[----:B------:R-:W1:Y:S02]  /*15a20*/  @P0 LDC.64 R2, c[0x0][0x420] ;  /* 0x00010800ff020b82 */ /* 0x000e640000000a00 */
[----:B-1----:R-:W-:-:S04]  /*15a30*/  @P0 IMAD.HI.U32 R6, R5, R2, RZ ;  /* 0x0000000205060227 */ /* 0x002fc800078e00ff */
[----:B------:R-:W-:Y:S01]  /*15a40*/  IMAD.MOV.U32 R2, RZ, RZ, R5 ;  /* 0x000000ffff027224 */ /* 0x000fe200078e0005 */
[----:B------:R-:W-:Y:S01]  /*15a50*/  @P0 SHF.R.U32.HI R2, RZ, R3, R6 ;  /* 0x00000003ff020219 */ /* 0x000fe20000011606 */
[----:B------:R-:W-:-:S04]  /*15a60*/  IMAD R6, R8, UR46, RZ ;  /* 0x0000002e08067c24 */ /* 0x000fc8000f8e02ff */
[----:B------:R-:W-:Y:S02]  /*15a70*/  IMAD.MOV R3, RZ, RZ, -R2 ;  /* 0x000000ffff037224 */ /* 0x000fe400078e0a02 */
[----:B------:R-:W-:Y:S02]  /*15a80*/  IMAD R6, R0, UR47, R6 ;  /* 0x0000002f00067c24 */ /* 0x000fe4000f8e0206 */
[----:B------:R-:W-:Y:S01]  /*15a90*/  IMAD R11, R11, R3, R5 ;  /* 0x000000030b0b7224 */ /* 0x000fe200078e0205 */
[----:B------:R-:W-:-:S03]  /*15aa0*/  SHF.R.S32.HI R3, RZ, 0x1f, R2 ;  /* 0x0000001fff037819 */ /* 0x000fc60000011402 */
[----:B------:R-:W-:-:S05]  /*15ab0*/  IMAD.WIDE.U32 R2, R0, UR46, R2 ;  /* 0x0000002e00027c25 */ /* 0x000fca000f8e0002 */
[----:B------:R-:W-:Y:S02]  /*15ac0*/  IADD3 R3, R6, R3, RZ ;  /* 0x0000000306037210 */ /* 0x000fe40007ffe0ff */
[----:B------:R-:W-:-:S04]  /*15ad0*/  LEA R6, P0, R2, UR38, 0x2 ;  /* 0x0000002602067c11 */ /* 0x000fc8000f8010ff */
[----:B------:R-:W-:-:S05]  /*15ae0*/  LEA.HI.X R7, R2, UR39, R3, 0x2, P0 ;  /* 0x0000002702077c11 */ /* 0x000fca00080f1403 */
[----:B------:R1:W5:Y:S04]  /*15af0*/  LDG.E R6, desc[UR54][R6.64] ;  /* 0x0000003606067981 */ /* 0x000368000c1e1900 */
.L_x_1136:
[----:B------:R-:W2:Y:S01]  /*15b00*/  S2R R3, SR_CgaCtaId ;  /* 0x0000000000037919 */ /* 0x000ea20000008800 */
[----:B------:R-:W-:-:S04]  /*15b10*/  MOV R2, 0x400 ;  /* 0x0000040000027802 */ /* 0x000fc80000000f00 */
[----:B--2---:R-:W-:Y:S02]  /*15b20*/  LEA R2, R3, R2, 0x18 ;  /* 0x0000000203027211 */ /* 0x004fe400078ec0ff */
[----:B------:R-:W-:-:S03]  /*15b30*/  SHF.L.U32 R3, R9, 0x1f, RZ ;  /* 0x0000001f09037819 */ /* 0x000fc600000006ff */
[----:B------:R-:W-:-:S04]  /*15b40*/  IMAD R2, R10, 0x8, R2 ;  /* 0x000000080a027824 */ /* 0x000fc800078e0202 */
[----:B------:R-:W2:Y:S02]  /*15b50*/  SYNCS.PHASECHK.TRANS64.TRYWAIT P0, [R2+URZ+0x38840], R3 ;  /* 0x03884003020075a7 */ /* 0x000ea4000800017f */
[----:B--2---:R-:W-:Y:S05]  /*15b60*/  @!P0 BRA `(.L_x_1137) ;  /* 0x0000002c00148947 */ /* 0x004fea0003800000 */
.L_x_1228:
[----:B-1----:R-:W1:Y:S02]  /*15b70*/  S2R R7, SR_TID.X ;  /* 0x0000000000077919 */ /* 0x002e640000002100 */
        /* <DEDUP_REMOVED lines=10> */
.L_x_1138:
[----:B------:R-:W3:Y:S01]  /*15c20*/  LDL R12, [R1+0x10] ;  /* 0x00001000010c7983 */ /* 0x000ee20000100800 */
[----:B-1----:R-:W-:Y:S01]  /*15c30*/  MOV R7, 0x400 ;  /* 0x0000040000077802 */ /* 0x002fe20000000f00 */
[----:B------:R-:W1:Y:S01]  /*15c40*/  S2R R13, SR_CgaCtaId ;  /* 0x00000000000d7919 */ /* 0x000e620000008800 */
[----:B------:R-:W-:Y:S01]  /*15c50*/  R2UR UR9, R2 ;  /* 0x00000000020972ca */ /* 0x000fe200000e0000 */
[----:B------:R-:W-:Y:S01]  /*15c60*/  ULDC.64 UR6, c[0x0][0x198] ;  /* 0x0000660000067ab9 */ /* 0x000fe20000000a00 */
[----:B------:R-:W-:Y:S01]  /*15c70*/  R2UR UR12, R4 ;  /* 0x00000000040c72ca */ /* 0x000fe200000e0000 */
[----:B------:R-:W-:Y:S01]  /*15c80*/  UIADD3 UR4, UP0, UR6, 0x370, URZ ;  /* 0x0000037006047890 */ /* 0x000fe2000ff1e03f */
[----:B-----5:R-:W-:-:S03]  /*15c90*/  R2UR UR13, R6 ;  /* 0x00000000060d72ca */ /* 0x020fc600000e0000 */
        /* <DEDUP_REMOVED lines=14> */
.L_x_1229:
        /* <DEDUP_REMOVED lines=8> */
.L_x_1140:
[----:B------:R-:W3:Y:S01]  /*15e00*/  S2R R11, SR_CgaCtaId ;  /* 0x00000000000b7919 */ /* 0x000ee20000008800 */
[----:B-12---:R-:W-:Y:S01]  /*15e10*/  MOV R3, 0x400 ;  /* 0x0000040000037802 */ /* 0x006fe20000000f00 */
[----:B------:R-:W-:Y:S01]  /*15e20*/  ULDC.64 UR16, c[0x0][0x198] ;  /* 0x0000660000107ab9 */ /* 0x000fe20000000a00 */
        /* <DEDUP_REMOVED lines=51> */
.L_x_1135:
[----:B------:R-:W-:Y:S05]  /*16160*/  BSYNC B1 ;  /* 0x0000000000017941 */ /* 0x000fea0003800000 */
.L_x_1134:
[----:B------:R-:W-:Y:S01]  /*16170*/  VIADD R10, R10, 0x1 ;  /* 0x000000010a0a7836 */ /* 0x000fe20000000000 */
[----:B------:R-:W-:Y:S04]  /*16180*/  BSSY B1, `(.L_x_1141) ;  /* 0x0000084000017945 */ /* 0x000fe80003800000 */
        /* <DEDUP_REMOVED lines=11> */
[----:B------:R-:W2:Y:S02]  /*16240*/  LDC R6, c[0x0][0x41c] ;  /* 0x00010700ff067b82 */ /* 0x000ea40000000800 */
[----:B--2---:R-:W-:-:S13]  /*16250*/  ISETP.NE.AND P0, PT, R6, 0x1, PT ;  /* 0x000000010600780c */ /* 0x004fda0003f05270 */
[----:B------:R-:W2:Y:S02]  /*16260*/  @P0 LDC.64 R2, c[0x0][0x420] ;  /* 0x00010800ff020b82 */ /* 0x000ea40000000a00 */
[----:B--2---:R-:W-:-:S04]  /*16270*/  @P0 IMAD.HI.U32 R7, R9, R2, RZ ;  /* 0x0000000209070227 */ /* 0x004fc800078e00ff */
[----:B------:R-:W-:Y:S01]  /*16280*/  IMAD.MOV.U32 R2, RZ, RZ, R9 ;  /* 0x000000ffff027224 */ /* 0x000fe200078e0009 */
[----:B------:R-:W-:-:S05]  /*16290*/  @P0 SHF.R.U32.HI R2, RZ, R3, R7 ;  /* 0x00000003ff020219 */ /* 0x000fca0000011607 */
[----:B------:R-:W-:-:S04]  /*162a0*/  IMAD.MOV R3, RZ, RZ, -R2 ;  /* 0x000000ffff037224 */ /* 0x000fc800078e0a02 */
[----:B------:R-:W-:Y:S01]  /*162b0*/  IMAD R9, R6, R3, R9 ;  /* 0x0000000306097224 */ /* 0x000fe200078e0209 */
[----:B------:R-:W-:Y:S01]  /*162c0*/  SHF.R.S32.HI R3, RZ, 0x1f, R2 ;  /* 0x0000001fff037819 */ /* 0x000fe20000011402 */
[----:B------:R-:W-:-:S04]  /*162d0*/  IMAD R6, R8, UR46, RZ ;  /* 0x0000002e08067c24 */ /* 0x000fc8000f8e02ff */
[C---:B------:R-:W-:Y:S02]  /*162e0*/  IMAD R6, R0.reuse, UR47, R6 ;  /* 0x0000002f00067c24 */ /* 0x040fe4000f8e0206 */
[----:B------:R-:W-:-:S04]  /*162f0*/  IMAD.WIDE.U32 R2, R0, UR46, R2 ;  /* 0x0000002e00027c25 */ /* 0x000fc8000f8e0002 */
[----:B------:R-:W-:Y:S01]  /*16300*/  IMAD.IADD R3, R6, 0x1, R3 ;  /* 0x0000000106037824 */ /* 0x000fe200078e0203 */
[----:B------:R-:W-:-:S04]  /*16310*/  LEA R6, P0, R2, UR38, 0x2 ;  /* 0x0000002602067c11 */ /* 0x000fc8000f8010ff */
[----:B------:R-:W-:-:S05]  /*16320*/  LEA.HI.X R7, R2, UR39, R3, 0x2, P0 ;  /* 0x0000002702077c11 */ /* 0x000fca00080f1403 */
[----:B------:R2:W5:Y:S04]  /*16330*/  LDG.E R6, desc[UR54][R6.64] ;  /* 0x0000003606067981 */ /* 0x000568000c1e1900 */
.L_x_1143:
[----:B------:R-:W3:Y:S01]  /*16340*/  S2R R3, SR_CgaCtaId ;  /* 0x0000000000037919 */ /* 0x000ee20000008800 */
[----:B------:R-:W-:-:S04]  /*16350*/  MOV R2, 0x400 ;  /* 0x0000040000027802 */ /* 0x000fc80000000f00 */
[----:B---3--:R-:W-:Y:S02]  /*16360*/  LEA R2, R3, R2, 0x18 ;  /* 0x0000000203027211 */ /* 0x008fe400078ec0ff */
[----:B------:R-:W-:Y:S02]  /*16370*/  SHF.L.U32 R3, R11, 0x1f, RZ ;  /* 0x0000001f0b037819 */ /* 0x000fe400000006ff */
[----:B------:R-:W-:-:S04]  /*16380*/  LEA R2, R12, R2, 0x3 ;  /* 0x000000020c027211 */ /* 0x000fc800078e18ff */
[----:B------:R-:W3:Y:S02]  /*16390*/  SYNCS.PHASECHK.TRANS64.TRYWAIT P0, [R2+URZ+0x38840], R3 ;  /* 0x03884003020075a7 */ /* 0x000ee4000800017f */
[----:B---3--:R-:W-:Y:S05]  /*163a0*/  @!P0 BRA `(.L_x_1144) ;  /* 0x00000024002c8947 */ /* 0x008fea0003800000 */
.L_x_1230:
        /* <DEDUP_REMOVED lines=11> */
.L_x_1145:
[----:B--2---:R-:W2:Y:S01]  /*16460*/  LDL R7, [R1] ;  /* 0x0000000001077983 */ /* 0x004ea20000100800 */
[----:B-1----:R-:W-:-:S03]  /*16470*/  MOV R11, 0x400 ;  /* 0x00000400000b7802 */ /* 0x002fc60000000f00 */
[----:B------:R-:W4:Y:S01]  /*16480*/  LDL R10, [R1+0x10] ;  /* 0x00001000010a7983 */ /* 0x000f220000100800 */
        /* <DEDUP_REMOVED lines=20> */
.L_x_1231:
        /* <DEDUP_REMOVED lines=8> */
.L_x_1147:
[----:B-1-3--:R-:W2:Y:S01]  /*16650*/  LDL R3, [R1] ;  /* 0x0000000001037983 */ /* 0x00aea20000100800 */
        /* <DEDUP_REMOVED lines=54> */
.L_x_1142:
[----:B------:R-:W-:Y:S05]  /*169c0*/  BSYNC B1 ;  /* 0x0000000000017941 */ /* 0x000fea0003800000 */
.L_x_1141:
[C---:B------:R-:W-:Y:S02]  /*169d0*/  ISETP.GT.AND P0, PT, R5.reuse, 0x1, PT ;  /* 0x000000010500780c */ /* 0x040fe40003f04270 */
[----:B------:R-:W-:-:S11]  /*169e0*/  IADD3 R5, R5, -0x2, RZ ;  /* 0xfffffffe05057810 */ /* 0x000fd60007ffe0ff */
[----:B------:R-:W-:Y:S05]  /*169f0*/  @P0 BRA `(.L_x_1148) ;  /* 0xffffffec00c80947 */ /* 0x000fea000383ffff */
.L_x_1124:
[----:B------:R-:W-:Y:S05]  /*16a00*/  BSYNC B0 ;  /* 0x0000000000007941 */ /* 0x000fea0003800000 */
.L_x_1123:
        /* <DEDUP_REMOVED lines=12> */
[----:B------:R-:W-:Y:S02]  /*16ad0*/  VOTEU.ANY UR4, UPT, PT ;  /* 0x0000000000047886 */ /* 0x000fe400038e0100 */
        /* <DEDUP_REMOVED lines=12> */
.L_x_1150:
[----:B------:R-:W-:Y:S05]  /*16ba0*/  BSYNC B0 ;  /* 0x0000000000007941 */ /* 0x000fea0003800000 */
.L_x_1149:
[----:B--2---:R-:W2:Y:S02]  /*16bb0*/  LDL.LU R2, [R1+0x8] ;  /* 0x0000080001027983 */ /* 0x004ea40000300800 */
[----:B--2---:R-:W-:-:S05]  /*16bc0*/  LOP3.LUT R2, R2, R0, RZ, 0x3c, !PT ;  /* 0x0000000002027212 */ /* 0x004fca00078e3cff */
[----:B------:R2:W-:Y:S02]  /*16bd0*/  STL [R1+0x8], R2 ;  /* 0x0000080201007387 */ /* 0x0005e40000100800 */
.L_x_1105:
[----:B------:R-:W-:Y:S05]  /*16be0*/  BSYNC B6 ;  /* 0x0000000000067941 */ /* 0x000fea0003800000 */
.L_x_1103:
[----:B------:R-:W-:-:S03]  /*16bf0*/  UMOV UR4, 0xffffffff ;  /* 0xffffffff00047882 */ /* 0x000fc60000000000 */
[----:B------:R-:W-:Y:S05]  /*16c00*/  BRA.DIV UR4, `(.L_x_1151) ;  /* 0x0000001e043c7947 */ /* 0x000fea000b800000 */
[----:B------:R3:W4:Y:S04]  /*16c10*/  SHFL.IDX PT, R4, R16, RZ, 0x1f ;  /* 0x00001fff10047589 */ /* 0x00072800000e0000 */
[----:B------:R3:W0:Y:S02]  /*16c20*/  SHFL.IDX PT, R6, R16, 0x1, 0x1f ;  /* 0x00201f0010067f89 */ /* 0x00062400000e0000 */
.L_x_1235:
[----:B------:R-:W0:Y:S01]  /*16c30*/  S2R R0, SR_TID.X ;  /* 0x0000000000007919 */ /* 0x000e220000002100 */
        /* <DEDUP_REMOVED lines=10> */
[----:B0-----:R-:W-:-:S05]  /*16ce0*/  IMAD.WIDE R2, R5, 0x4, R2 ;  /* 0x0000000405027825 */ /* 0x001fca00078e0202 */
[----:B------:R0:W5:Y:S02]  /*16cf0*/  LDG.E R17, desc[UR54][R2.64] ;  /* 0x0000003602117981 */ /* 0x000164000c1e1900 */
.L_x_1153:
[----:B------:R-:W-:Y:S05]  /*16d00*/  BSYNC B0 ;  /* 0x0000000000007941 */ /* 0x000fea0003800000 */
.L_x_1152:
        /* <DEDUP_REMOVED lines=19> */
[----:B------:R-:W2:Y:S02]  /*16e40*/  SHFL.UP PT, R14, R7, 0x10, RZ ;  /* 0x06000000070e7989 */ /* 0x000ea400000e00ff */
[----:B--2---:R-:W-:-:S05]  /*16e50*/  SEL R2, R14, RZ, P0 ;  /* 0x000000ff0e027207 */ /* 0x004fca0000000000 */
[----:B------:R-:W-:-:S05]  /*16e60*/  IMAD.IADD R2, R7, 0x1, R2 ;  /* 0x0000000107027824 */ /* 0x000fca00078e0202 */
[----:B------:R0:W2:Y:S02]  /*16e70*/  SHFL.IDX PT, R14, R2, 0x1f, 0x1f ;  /* 0x03e01f00020e7f89 */ /* 0x0000a400000e0000 */
.L_x_1243:
[----:B------:R-:W-:Y:S02]  /*16e80*/  ULDC UR4, c[0x0][0xd10] ;  /* 0x0003440000047ab9 */ /* 0x000fe40000000800 */
[----:B---3--:R-:W-:-:S04]  /*16e90*/  IMAD.U32 R16, RZ, RZ, UR4 ;  /* 0x00000004ff107e24 */ /* 0x008fc8000f8e00ff */
[----:B--2---:R-:W-:-:S04]  /*16ea0*/  IMAD R3, R14, R16, RZ ;  /* 0x000000100e037224 */ /* 0x004fc800078e02ff */
[----:B------:R-:W-:-:S05]  /*16eb0*/  IMAD.IADD R6, R6, 0x1, R3 ;  /* 0x0000000106067824 */ /* 0x000fca00078e0203 */
[----:B----4-:R-:W-:-:S13]  /*16ec0*/  ISETP.GT.AND P0, PT, R6, R4, PT ;  /* 0x000000040600720c */ /* 0x010fda0003f04270 */
[----:B------:R-:W-:Y:S05]  /*16ed0*/  @P0 BRA `(.L_x_1155) ;  /* 0x0000000000b40947 */ /* 0x000fea0003800000 */
[----:B------:R-:W2:Y:S02]  /*16ee0*/  LDC R0, c[0x0][0xd14] ;  /* 0x00034500ff007b82 */ /* 0x000ea40000000800 */
.L_x_1160:
        /* <DEDUP_REMOVED lines=12> */
[----:B0-----:R-:W-:-:S05]  /*16fb0*/  IMAD.WIDE R2, R5, 0x4, R2 ;  /* 0x0000000405027825 */ /* 0x001fca00078e0202 */
[----:B------:R0:W5:Y:S02]  /*16fc0*/  LDG.E R17, desc[UR54][R2.64] ;  /* 0x0000003602117981 */ /* 0x000164000c1e1900 */
.L_x_1158:
[----:B------:R-:W-:Y:S05]  /*16fd0*/  BSYNC B0 ;  /* 0x0000000000007941 */ /* 0x000fea0003800000 */
.L_x_1157:
[----:B------:R-:W-:-:S03]  /*16fe0*/  UMOV UR4, 0xffffffff ;  /* 0xffffffff00047882 */ /* 0x000fc60000000000 */
[----:B------:R-:W-:Y:S05]  /*16ff0*/  BRA.DIV UR4, `(.L_x_1159) ;  /* 0x0000001e045c7947 */ /* 0x000fea000b800000 */
[----:B-----5:R-:W0:Y:S01]  /*17000*/  SHFL.UP PT, R14, R17, 0x1, RZ ;  /* 0x04200000110e7989 */ /* 0x020e2200000e00ff */
[C---:B------:R-:W-:Y:S02]  /*17010*/  ISETP.NE.AND P0, PT, R7.reuse, RZ, PT ;  /* 0x000000ff0700720c */ /* 0x040fe40003f05270 */
[C---:B------:R-:W-:Y:S02]  /*17020*/  ISETP.GE.U32.AND P1, PT, R7.reuse, 0x2, PT ;  /* 0x000000020700780c */ /* 0x040fe40003f26070 */
        /* <DEDUP_REMOVED lines=18> */
.L_x_1251:
[----:B------:R-:W-:Y:S02]  /*17150*/  ULDC UR4, c[0x0][0xd10] ;  /* 0x0003440000047ab9 */ /* 0x000fe40000000800 */
[----:B------:R-:W-:-:S04]  /*17160*/  IMAD.U32 R16, RZ, RZ, UR4 ;  /* 0x00000004ff107e24 */ /* 0x000fc8000f8e00ff */
[----:B--2---:R-:W-:-:S04]  /*17170*/  IMAD R3, R14, R16, RZ ;  /* 0x000000100e037224 */ /* 0x004fc800078e02ff */
[----:B------:R-:W-:-:S05]  /*17180*/  IMAD.IADD R6, R3, 0x1, R6 ;  /* 0x0000000103067824 */ /* 0x000fca00078e0206 */
[----:B------:R-:W-:-:S13]  /*17190*/  ISETP.GT.AND P0, PT, R6, R4, PT ;  /* 0x000000040600720c */ /* 0x000fda0003f04270 */
[----:B------:R-:W-:Y:S05]  /*171a0*/  @!P0 BRA `(.L_x_1160) ;  /* 0xfffffffc00508947 */ /* 0x000fea000383ffff */
.L_x_1155:
        /* <DEDUP_REMOVED lines=8> */
.L_x_1255:
[----:B------:R-:W-:Y:S01]  /*17230*/  ISETP.NE.AND P0, PT, R3, RZ, PT ;  /* 0x000000ff0300720c */ /* 0x000fe20003f05270 */
[----:B------:R-:W-:-:S12]  /*17240*/  IMAD.MOV.U32 R14, RZ, RZ, RZ ;  /* 0x000000ffff0e7224 */ /* 0x000fd800078e00ff */
[----:B------:R-:W-:Y:S05]  /*17250*/  @!P0 BRA `(.L_x_1162) ;  /* 0x0000000000108947 */ /* 0x000fea0003800000 */
[----:B------:R-:W-:Y:S01]  /*17260*/  UMOV UR4, 0xffffffff ;  /* 0xffffffff00047882 */ /* 0x000fe20000000000 */
[----:B-1----:R-:W-:Y:S02]  /*17270*/  IADD3 R12, R5, -0x1, RZ ;  /* 0xffffffff050c7810 */ /* 0x002fe40007ffe0ff */
[----:B------:R-:W-:Y:S05]  /*17280*/  BRA.DIV UR4, `(.L_x_1163) ;  /* 0x0000001e04d47947 */ /* 0x000fea000b800000 */
[----:B------:R4:W1:Y:S02]  /*17290*/  SHFL.IDX PT, R14, R2, R12, 0x1f ;  /* 0x00001f0c020e7589 */ /* 0x00086400000e0000 */
.L_x_1162:
[----:B-1----:R-:W-:Y:S01]  /*172a0*/  IMAD R16, R14, R16, R6 ;  /* 0x000000100e107224 */ /* 0x002fe200078e0206 */
[-C--:B---3--:R-:W-:Y:S01]  /*172b0*/  IABS R6, R17.reuse ;  /* 0x0000001100067213 */ /* 0x088fe20000000000 */
[----:B0---4-:R-:W-:Y:S01]  /*172c0*/  IMAD.MOV.U32 R2, RZ, RZ, RZ ;  /* 0x000000ffff027224 */ /* 0x011fe200078e00ff */
[----:B------:R-:W-:Y:S01]  /*172d0*/  IABS R8, R17 ;  /* 0x0000001100087213 */ /* 0x000fe20000000000 */
[----:B------:R-:W-:Y:S01]  /*172e0*/  IMAD.IADD R4, R4, 0x1, -R16 ;  /* 0x0000000104047824 */ /* 0x000fe200078e0a10 */
[----:B------:R-:W0:Y:S01]  /*172f0*/  I2F.RP R7, R6 ;  /* 0x0000000600077306 */ /* 0x000e220000209400 */
[----:B------:R-:W-:Y:S02]  /*17300*/  IMAD.IADD R19, R5, 0x1, R19 ;  /* 0x0000000105137824 */ /* 0x000fe400078e0213 */
[----:B------:R-:W-:-:S05]  /*17310*/  IMAD.MOV R8, RZ, RZ, -R8 ;  /* 0x000000ffff087224 */ /* 0x000fca00078e0a08 */
[----:B0-----:R-:W0:Y:S02]  /*17320*/  MUFU.RCP R7, R7 ;  /* 0x0000000700077308 */ /* 0x001e240000001000 */
[----:B0-----:R-:W-:-:S06]  /*17330*/  VIADD R9, R7, 0xffffffe ;  /* 0x0ffffffe07097836 */ /* 0x001fcc0000000000 */
[----:B------:R-:W0:Y:S02]  /*17340*/  F2I.FTZ.U32.TRUNC.NTZ R3, R9 ;  /* 0x0000000900037305 */ /* 0x000e24000021f000 */
[----:B0-----:R-:W-:-:S04]  /*17350*/  IMAD.MOV R11, RZ, RZ, -R3 ;  /* 0x000000ffff0b7224 */ /* 0x001fc800078e0a03 */
[----:B------:R-:W-:-:S04]  /*17360*/  IMAD R11, R11, R6, RZ ;  /* 0x000000060b0b7224 */ /* 0x000fc800078e02ff */
[----:B------:R-:W-:Y:S01]  /*17370*/  IMAD.HI.U32 R2, R3, R11, R2 ;  /* 0x0000000b03027227 */ /* 0x000fe200078e0002 */
[----:B------:R-:W-:-:S05]  /*17380*/  IABS R3, R4 ;  /* 0x0000000400037213 */ /* 0x000fca0000000000 */
        /* <DEDUP_REMOVED lines=16> */
.L_x_1156:
[----:B------:R-:W-:Y:S01]  /*17490*/  UMOV UR4, URZ ;  /* 0x0000003f00047c82 */ /* 0x000fe20008000000 */
[----:B------:R-:W-:Y:S01]  /*174a0*/  UMOV UR5, URZ ;  /* 0x0000003f00057c82 */ /* 0x000fe20008000000 */
[----:B------:R-:W-:Y:S01]  /*174b0*/  ULDC UR6, c[0x0][0xd14] ;  /* 0x0003450000067ab9 */ /* 0x000fe20000000800 */
[----:B------:R-:W-:Y:S02]  /*174c0*/  IMAD.MOV.U32 R16, RZ, RZ, R4 ;  /* 0x000000ffff107224 */ /* 0x000fe400078e0004 */
[----:B------:R-:W-:Y:S02]  /*174d0*/  IMAD.U32 R17, RZ, RZ, UR4 ;  /* 0x00000004ff117e24 */ /* 0x000fe4000f8e00ff */
[----:B------:R-:W-:Y:S02]  /*174e0*/  IMAD.U32 R18, RZ, RZ, UR5 ;  /* 0x00000005ff127e24 */ /* 0x000fe4000f8e00ff */
[----:B------:R-:W-:-:S07]  /*174f0*/  IMAD.U32 R19, RZ, RZ, UR6 ;  /* 0x00000006ff137e24 */ /* 0x000fce000f8e00ff */
.L_x_1164:
        /* <DEDUP_REMOVED lines=12> */
.L_x_1083:
[----:B0-----:R-:W4:Y:S01]  /*175c0*/  LDL.LU R0, [R1+0x28] ;  /* 0x0000280001007983 */ /* 0x001f220000300800 */
[----:B--2---:R-:W0:Y:S01]  /*175d0*/  S2R R5, SR_CgaCtaId ;  /* 0x0000000000057919 */ /* 0x004e220000008800 */
[----:B----4-:R-:W-:-:S05]  /*175e0*/  VIADD R0, R0, 0x1 ;  /* 0x0000000100007836 */ /* 0x010fca0000000000 */
[----:B---3--:R-:W-:-:S04]  /*175f0*/  LEA.HI R2, R0, R0, RZ, 0x1 ;  /* 0x0000000000027211 */ /* 0x008fc800078f08ff */
[----:B------:R-:W-:-:S04]  /*17600*/  LOP3.LUT R3, R2, 0xfffffffe, RZ, 0xc0, !PT ;  /* 0xfffffffe02037812 */ /* 0x000fc800078ec0ff */
[----:B------:R-:W-:Y:S02]  /*17610*/  IADD3 R3, R0, -R3, RZ ;  /* 0x8000000300037210 */ /* 0x000fe40007ffe0ff */
[----:B------:R-:W-:Y:S02]  /*17620*/  MOV R0, 0x400 ;  /* 0x0000040000007802 */ /* 0x000fe40000000f00 */
[----:B------:R-:W-:Y:S02]  /*17630*/  SHF.L.U32 R3, R3, 0x1f, RZ ;  /* 0x0000001f03037819 */ /* 0x000fe400000006ff */
[----:B0-----:R-:W-:-:S04]  /*17640*/  LEA R0, R5, R0, 0x18 ;  /* 0x0000000005007211 */ /* 0x001fc800078ec0ff */
[----:B------:R-:W0:Y:S02]  /*17650*/  SYNCS.PHASECHK.TRANS64.TRYWAIT P0, [R0+URZ+0x38820], R3 ;  /* 0x03882003000075a7 */ /* 0x000e24000800017f */
[----:B0-----:R-:W-:Y:S05]  /*17660*/  @!P0 BRA `(.L_x_1166) ;  /* 0x0000001c00008947 */ /* 0x001fea0003800000 */
.L_x_1258:
[----:B------:R-:W-:-:S03]  /*17670*/  UMOV UR4, 0xffffffff ;  /* 0xffffffff00047882 */ /* 0x000fc60000000000 */
[----:B------:R-:W-:Y:S05]  /*17680*/  BRA.DIV UR4, `(.L_x_1167) ;  /* 0x0000001e040c7947 */ /* 0x000fea000b800000 */
[----:B------:R-:W2:Y:S02]  /*17690*/  S2R R2, SR_TID.X ;  /* 0x0000000000027919 */ /* 0x000ea40000002100 */
[----:B--2---:R-:W-:-:S04]  /*176a0*/  SHF.R.U32.HI R2, RZ, 0x5, R2 ;  /* 0x00000005ff027819 */ /* 0x004fc80000011602 */
[----:B------:R-:W-:-:S05]  /*176b0*/  LOP3.LUT R2, R2, 0x3, RZ, 0xc0, !PT ;  /* 0x0000000302027812 */ /* 0x000fca00078ec0ff */
[----:B------:R2:W3:Y:S02]  /*176c0*/  SHFL.IDX PT, R14, R2, RZ, 0x1f ;  /* 0x00001fff020e7589 */ /* 0x0004e400000e0000 */
.L_x_1261:
[----:B---3--:R-:W-:-:S13]  /*176d0*/  ISETP.NE.AND P0, PT, R14, RZ, PT ;  /* 0x000000ff0e00720c */ /* 0x008fda0003f05270 */
[----:B------:R-:W-:Y:S05]  /*176e0*/  @P0 BRA `(.L_x_958) ;  /* 0x0000000000940947 */ /* 0x000fea0003800000 */
[----:B------:R-:W-:-:S03]  /*176f0*/  UMOV UR4, 0xffffffff ;  /* 0xffffffff00047882 */ /* 0x000fc60000000000 */
[----:B------:R-:W-:Y:S05]  /*17700*/  BRA.DIV UR4, `(.L_x_1168) ;  /* 0x0000001e04207947 */ /* 0x000fea000b800000 */
[----:B------:R-:W-:-:S13]  /*17710*/  ELECT P6, URZ, PT ;  /* 0x00000000003f782f */ /* 0x000fda00038c0000 */
.L_x_1264:
[----:B------:R-:W-:Y:S05]  /*17720*/  @!P6 BRA `(.L_x_958) ;  /* 0x000000000084e947 */ /* 0x000fea0003800000 */
[----:B--2---:R-:W2:Y:S02]  /*17730*/  LDL.LU R2, [R1+0x3c] ;  /* 0x00003c0001027983 */ /* 0x004ea40000300800 */
[----:B--2---:R-:W-:-:S04]  /*17740*/  LOP3.LUT R2, R2, 0x2, RZ, 0xfc, !PT ;  /* 0x0000000202027812 */ /* 0x004fc800078efcff */
[----:B------:R-:W-:-:S13]  /*17750*/  ISETP.NE.AND P2, PT, R2, 0x3, PT ;  /* 0x000000030200780c */ /* 0x000fda0003f45270 */
[----:B------:R-:W-:Y:S05]  /*17760*/  @!P2 BRA `(.L_x_1169) ;  /* 0x000000000004a947 */ /* 0x000fea0003800000 */
[----:B------:R-:W-:Y:S01]  /*17770*/  BPT.TRAP 0x1 ;  /* 0x000000040000795c */ /* 0x000fe20000300000 */
.L_x_1169:
        /* <DEDUP_REMOVED lines=14> */
.L_x_1265:
[----:B------:R-:W2:Y:S02]  /*17860*/  SYNCS.PHASECHK.TRANS64.TRYWAIT P0, [R7+URZ], R2 ;  /* 0x00000002070075a7 */ /* 0x000ea4000800017f */
[----:B--2---:R-:W-:Y:S05]  /*17870*/  @!P0 BRA `(.L_x_1171) ;  /* 0x0000001800f88947 */ /* 0x004fea0003800000 */
.L_x_1266:
[----:B------:R-:W-:Y:S05]  /*17880*/  @!P2 BRA `(.L_x_1172) ;  /* 0x000000000004a947 */ /* 0x000fea0003800000 */
[----:B------:R-:W-:Y:S01]  /*17890*/  BPT.TRAP 0x1 ;  /* 0x000000040000795c */ /* 0x000fe20000300000 */
.L_x_1172:
[----:B------:R-:W3:Y:S01]  /*178a0*/  LDL.LU R4, [R1] ;  /* 0x0000000001047983 */ /* 0x000ee20000300800 */
[----:B------:R-:W-:-:S05]  /*178b0*/  VIADD R0, R0, 0x38860 ;  /* 0x0003886000007836 */ /* 0x000fca0000000000 */
[----:B---3--:R-:W-:-:S04]  /*178c0*/  LEA R4, R4, R0, 0x3 ;  /* 0x0000000004047211 */ /* 0x008fc800078e18ff */
[----:B------:R-:W3:Y:S02]  /*178d0*/  SYNCS.PHASECHK.TRANS64.TRYWAIT P0, [R4+URZ], R5 ;  /* 0x00000005040075a7 */ /* 0x000ee4000800017f */
[----:B---3--:R-:W-:Y:S05]  /*178e0*/  @!P0 BRA `(.L_x_1173) ;  /* 0x0000001800f08947 */ /* 0x008fea0003800000 */
.L_x_1267:
[----:B------:R-:W-:-:S07]  /*178f0*/  IMAD R3, R3, 0x8, R0 ;  /* 0x0000000803037824 */ /* 0x000fce00078e0200 */
.L_x_1174:
[----:B----4-:R4:W0:Y:S02]  /*17900*/  SYNCS.PHASECHK.TRANS64.TRYWAIT P0, [R3+URZ], R2 ;  /* 0x00000002030075a7 */ /* 0x010824000800017f */
[----:B0-----:R-:W-:Y:S05]  /*17910*/  @!P0 NANOSLEEP.SYNCS 0x989680 ;  /* 0x009896800000895d */ /* 0x001fea0003900000 */
[----:B------:R-:W0:Y:S02]  /*17920*/  @!P0 SYNCS.PHASECHK.TRANS64 P0, [R3+URZ], R2 ;  /* 0x00000002030085a7 */ /* 0x000e24000800007f */
[----:B0-----:R-:W-:Y:S05]  /*17930*/  @!P0 BRA `(.L_x_1174) ;  /* 0xfffffffc00f08947 */ /* 0x001fea000383ffff */
.L_x_958:
[----:B------:R-:W-:Y:S05]  /*17940*/  BSYNC B8 ;  /* 0x0000000000087941 */ /* 0x000fea0003800000 */
.L_x_955:
[----:B------:R-:W-:Y:S05]  /*17950*/  EXIT ;  /* 0x000000000000794d */ /* 0x000fea0003800000 */
.L_x_974:
[----:B0-----:R0:W1:Y:S02]  /*17960*/  SYNCS.PHASECHK.TRANS64.TRYWAIT P5, [R72+URZ+0x38890], R59 ;  /* 0x0388903b480075a7 */ /* 0x00106400080a017f */
[----:B-1----:R-:W-:Y:S05]  /*17970*/  @!P5 NANOSLEEP.SYNCS 0x989680 ;  /* 0x009896800000d95d */ /* 0x002fea0003900000 */
[----:B------:R-:W1:Y:S02]  /*17980*/  @!P5 SYNCS.PHASECHK.TRANS64 P5, [R72+URZ+0x38890], R59 ;  /* 0x0388903b4800d5a7 */ /* 0x000e6400080a007f */
[----:B-1----:R-:W-:Y:S05]  /*17990*/  @!P5 BRA `(.L_x_974) ;  /* 0xfffffffc00f0d947 */ /* 0x002fea000383ffff */
[----:B------:R-:W-:Y:S05]  /*179a0*/  BRA `(.L_x_1175) ;  /* 0xfffffeac00247947 */ /* 0x000fea000383ffff */
.L_x_984:
[----:B0-----:R0:W1:Y:S02]  /*179b0*/  SYNCS.PHASECHK.TRANS64.TRYWAIT P5, [R72+URZ+0x38890], R59 ;  /* 0x0388903b480075a7 */ /* 0x00106400080a017f */
[----:B-1----:R-:W-:Y:S05]  /*179c0*/  @!P5 NANOSLEEP.SYNCS 0x989680 ;  /* 0x009896800000d95d */ /* 0x002fea0003900000 */
[----:B------:R-:W1:Y:S02]  /*179d0*/  @!P5 SYNCS.PHASECHK.TRANS64 P5, [R72+URZ+0x38890], R59 ;  /* 0x0388903b4800d5a7 */ /* 0x000e6400080a007f */
[----:B-1----:R-:W-:Y:S05]  /*179e0*/  @!P5 BRA `(.L_x_984) ;  /* 0xfffffffc00f0d947 */ /* 0x002fea000383ffff */
[----:B------:R-:W-:Y:S05]  /*179f0*/  BRA `(.L_x_1176) ;  /* 0xfffffeb400747947 */ /* 0x000fea000383ffff */
.L_x_989:
[----:B0-----:R0:W1:Y:S02]  /*17a00*/  SYNCS.PHASECHK.TRANS64.TRYWAIT P5, [R72+URZ+0x38890], R59 ;  /* 0x0388903b480075a7 */ /* 0x00106400080a017f */
[----:B-1----:R-:W-:Y:S05]  /*17a10*/  @!P5 NANOSLEEP.SYNCS 0x989680 ;  /* 0x009896800000d95d */ /* 0x002fea0003900000 */
[----:B------:R-:W1:Y:S02]  /*17a20*/  @!P5 SYNCS.PHASECHK.TRANS64 P5, [R72+URZ+0x38890], R59 ;  /* 0x0388903b4800d5a7 */ /* 0x000e6400080a007f */
[----:B-1----:R-:W-:Y:S05]  /*17a30*/  @!P5 BRA `(.L_x_989) ;  /* 0xfffffffc00f0d947 */ /* 0x002fea000383ffff */
[----:B------:R-:W-:Y:S05]  /*17a40*/  BRA `(.L_x_1177) ;  /* 0xfffffebc00807947 */ /* 0x000fea000383ffff */
.L_x_993:
[----:B----4-:R4:W0:Y:S02]  /*17a50*/  SYNCS.PHASECHK.TRANS64.TRYWAIT P5, [R72+URZ+0x388b0], R59 ;  /* 0x0388b03b480075a7 */ /* 0x01082400080a017f */
[----:B0-----:R-:W-:Y:S05]  /*17a60*/  @!P5 NANOSLEEP.SYNCS 0x989680 ;  /* 0x009896800000d95d */ /* 0x001fea0003900000 */
[----:B------:R-:W0:Y:S02]  /*17a70*/  @!P5 SYNCS.PHASECHK.TRANS64 P5, [R72+URZ+0x388b0], R59 ;  /* 0x0388b03b4800d5a7 */ /* 0x000e2400080a007f */
[----:B0-----:R-:W-:Y:S05]  /*17a80*/  @!P5 BRA `(.L_x_993) ;  /* 0xfffffffc00f0d947 */ /* 0x001fea000383ffff */
[----:B------:R-:W-:Y:S05]  /*17a90*/  BRA `(.L_x_1178) ;  /* 0xfffffebc00fc7947 */ /* 0x000fea000383ffff */
.L_x_1018:
[----:B------:R-:W-:Y:S01]  /*17aa0*/  BSSY B1, `(.L_x_1179) ;  /* 0x0000008000017945 */ /* 0x000fe20003800000 */
[----:B------:R-:W-:Y:S02]  /*17ab0*/  IMAD.MOV.U32 R13, RZ, RZ, R26 ;  /* 0x000000ffff0d7224 */ /* 0x000fe400078e001a */
[----:B------:R-:W-:Y:S02]  /*17ac0*/  IMAD.MOV.U32 R12, RZ, RZ, RZ ;  /* 0x000000ffff0c7224 */ /* 0x000fe400078e00ff */
[----:B------:R-:W-:Y:S02]  /*17ad0*/  IMAD.MOV.U32 R11, RZ, RZ, 0x1c1f ;  /* 0x00001c1fff0b7424 */ /* 0x000fe400078e00ff */
[----:B------:R-:W-:-:S07]  /*17ae0*/  IMAD.MOV.U32 R15, RZ, RZ, -0x1 ;  /* 0xffffffffff0f7424 */ /* 0x000fce00078e00ff */
[----:B0----5:R-:W-:Y:S05]  /*17af0*/  WARPSYNC.COLLECTIVE R15, `(.L_x_1180) ;  /* 0x000000000f087348 */ /* 0x021fea0003c00000 */
[----:B------:R1:W2:Y:S02]  /*17b00*/  SHFL.IDX P6, R14, R13, R12, R11 ;  /* 0x0000000c0d0e7389 */ /* 0x0002a400000c000b */
[----:B012--5:R-:W-:Y:S01]  /*17b10*/  ENDCOLLECTIVE ;  /* 0x000000000000791b */ /* 0x027fe20003800000 */
.L_x_1180:
[----:B------:R-:W-:Y:S05]  /*17b20*/  BSYNC B1 ;  /* 0x0000000000017941 */ /* 0x000fea0003800000 */
.L_x_1179:
[----:B------:R-:W-:Y:S05]  /*17b30*/  BRA `(.L_x_1181) ;  /* 0xfffffeec002c7947 */ /* 0x000fea000383ffff */
.L_x_1019:
[----:B------:R-:W-:Y:S01]  /*17b40*/  BSSY B1, `(.L_x_1182) ;  /* 0x0000008000017945 */ /* 0x000fe20003800000 */
[----:B------:R-:W-:Y:S01]  /*17b50*/  MOV R13, R24 ;  /* 0x00000018000d7202 */ /* 0x000fe20000000f00 */
[----:B------:R-:W-:Y:S02]  /*17b60*/  IMAD.MOV.U32 R12, RZ, RZ, RZ ;  /* 0x000000ffff0c7224 */ /* 0x000fe400078e00ff */
[----:B------:R-:W-:Y:S02]  /*17b70*/  IMAD.MOV.U32 R11, RZ, RZ, 0x1c1f ;  /* 0x00001c1fff0b7424 */ /* 0x000fe400078e00ff */
[----:B------:R-:W-:-:S07]  /*17b80*/  IMAD.MOV.U32 R15, RZ, RZ, -0x1 ;  /* 0xffffffffff0f7424 */ /* 0x000fce00078e00ff */
[----:B0----5:R-:W-:Y:S05]  /*17b90*/  WARPSYNC.COLLECTIVE R15, `(.L_x_1183) ;  /* 0x000000000f087348 */ /* 0x021fea0003c00000 */
[----:B------:R1:W2:Y:S02]  /*17ba0*/  SHFL.IDX P6, R14, R13, R12, R11 ;  /* 0x0000000c0d0e7389 */ /* 0x0002a400000c000b */
[----:B012--5:R-:W-:Y:S01]  /*17bb0*/  ENDCOLLECTIVE ;  /* 0x000000000000791b */ /* 0x027fe20003800000 */
.L_x_1183:
[----:B------:R-:W-:Y:S05]  /*17bc0*/  BSYNC B1 ;  /* 0x0000000000017941 */ /* 0x000fea0003800000 */
.L_x_1182:
[----:B------:R-:W-:Y:S05]  /*17bd0*/  BRA `(.L_x_1184) ;  /* 0xfffffeec000c7947 */ /* 0x000fea000383ffff */
.L_x_1020:
[----:B------:R-:W-:Y:S01]  /*17be0*/  BSSY B1, `(.L_x_1185) ;  /* 0x0000008000017945 */ /* 0x000fe20003800000 */
[----:B------:R-:W-:Y:S01]  /*17bf0*/  IMAD.MOV.U32 R13, RZ, RZ, R28 ;  /* 0x000000ffff0d7224 */ /* 0x000fe200078e001c */
[----:B------:R-:W-:Y:S01]  /*17c00*/  MOV R11, 0x1c1f ;  /* 0x00001c1f000b7802 */ /* 0x000fe20000000f00 */
[----:B------:R-:W-:Y:S02]  /*17c10*/  IMAD.MOV.U32 R12, RZ, RZ, RZ ;  /* 0x000000ffff0c7224 */ /* 0x000fe400078e00ff */
[----:B------:R-:W-:-:S07]  /*17c20*/  IMAD.MOV.U32 R15, RZ, RZ, -0x1 ;  /* 0xffffffffff0f7424 */ /* 0x000fce00078e00ff */
[----:B0----5:R-:W-:Y:S05]  /*17c30*/  WARPSYNC.COLLECTIVE R15, `(.L_x_1186) ;  /* 0x000000000f087348 */ /* 0x021fea0003c00000 */
[----:B------:R1:W2:Y:S02]  /*17c40*/  SHFL.IDX P6, R14, R13, R12, R11 ;  /* 0x0000000c0d0e7389 */ /* 0x0002a400000c000b */
[----:B012--5:R-:W-:Y:S01]  /*17c50*/  ENDCOLLECTIVE ;  /* 0x000000000000791b */ /* 0x027fe20003800000 */
.L_x_1186:
[----:B------:R-:W-:Y:S05]  /*17c60*/  BSYNC B1 ;  /* 0x0000000000017941 */ /* 0x000fea0003800000 */
.L_x_1185:
[----:B------:R-:W-:Y:S05]  /*17c70*/  BRA `(.L_x_1187) ;  /* 0xfffffee800ec7947 */ /* 0x000fea000383ffff */
.L_x_1021:
        /* <DEDUP_REMOVED lines=8> */
.L_x_1189:
[----:B------:R-:W-:Y:S05]  /*17d00*/  BSYNC B1 ;  /* 0x0000000000017941 */ /* 0x000fea0003800000 */
.L_x_1188:
[----:B------:R-:W-:Y:S05]  /*17d10*/  BRA `(.L_x_1190) ;  /* 0xfffffee800cc7947 */ /* 0x000fea000383ffff */
.L_x_1023:
[----:B0-----:R0:W1:Y:S02]  /*17d20*/  SYNCS.PHASECHK.TRANS64.TRYWAIT P0, [R2+URZ+0x38800], R25 ;  /* 0x03880019020075a7 */ /* 0x001064000800017f */
[----:B-1----:R-:W-:Y:S05]  /*17d30*/  @!P0 NANOSLEEP.SYNCS 0x989680 ;  /* 0x009896800000895d */ /* 0x002fea0003900000 */
[----:B------:R-:W1:Y:S02]  /*17d40*/  @!P0 SYNCS.PHASECHK.TRANS64 P0, [R2+URZ+0x38800], R25 ;  /* 0x03880019020085a7 */ /* 0x000e64000800007f */
[----:B-1----:R-:W-:Y:S05]  /*17d50*/  @!P0 BRA `(.L_x_1023) ;  /* 0xfffffffc00f08947 */ /* 0x002fea000383ffff */
[----:B------:R-:W-:Y:S05]  /*17d60*/  BRA `(.L_x_1191) ;  /* 0xfffffeec00387947 */ /* 0x000fea000383ffff */
.L_x_1031:
        /* <DEDUP_REMOVED lines=8> */
.L_x_1193:
[----:B------:R-:W-:Y:S05]  /*17df0*/  BSYNC B1 ;  /* 0x0000000000017941 */ /* 0x000fea0003800000 */
.L_x_1192:
[----:B------:R-:W-:Y:S05]  /*17e00*/  BRA `(.L_x_1194) ;  /* 0xfffffef800087947 */ /* 0x000fea000383ffff */
.L_x_1032:
        /* <DEDUP_REMOVED lines=8> */
.L_x_1196:
[----:B------:R-:W-:Y:S05]  /*17e90*/  BSYNC B1 ;  /* 0x0000000000017941 */ /* 0x000fea0003800000 */
.L_x_1195:
[----:B------:R-:W-:Y:S05]  /*17ea0*/  BRA `(.L_x_1197) ;  /* 0xfffffef400ec7947 */ /* 0x000fea000383ffff */
.L_x_1033:
        /* <DEDUP_REMOVED lines=8> */
.L_x_1199:
[----:B------:R-:W-:Y:S05]  /*17f30*/  BSYNC B1 ;  /* 0x0000000000017941 */ /* 0x000fea0003800000 */
.L_x_1198:
[----:B------:R-:W-:Y:S05]  /*17f40*/  BRA `(.L_x_1200) ;  /* 0xfffffef400d07947 */ /* 0x000fea000383ffff */
.L_x_1034:
        /* <DEDUP_REMOVED lines=8> */
.L_x_1202:
[----:B------:R-:W-:Y:S05]  /*17fd0*/  BSYNC B1 ;  /* 0x0000000000017941 */ /* 0x000fea0003800000 */
.L_x_1201:
[----:B------:R-:W-:Y:S05]  /*17fe0*/  BRA `(.L_x_1203) ;  /* 0xfffffef400b47947 */ /* 0x000fea000383ffff */
.L_x_1036:
[----:B0-----:R0:W1:Y:S02]  /*17ff0*/  SYNCS.PHASECHK.TRANS64.TRYWAIT P1, [R2+URZ+0x38800], R9 ;  /* 0x03880009020075a7 */ /* 0x001064000802017f */
[----:B-1----:R-:W-:Y:S05]  /*18000*/  @!P1 NANOSLEEP.SYNCS 0x989680 ;  /* 0x009896800000995d */ /* 0x002fea0003900000 */
[----:B------:R-:W1:Y:S02]  /*18010*/  @!P1 SYNCS.PHASECHK.TRANS64 P1, [R2+URZ+0x38800], R9 ;  /* 0x03880009020095a7 */ /* 0x000e64000802007f */
[----:B-1----:R-:W-:Y:S05]  /*18020*/  @!P1 BRA `(.L_x_1036) ;  /* 0xfffffffc00f09947 */ /* 0x002fea000383ffff */
[----:B------:R-:W-:Y:S05]  /*18030*/  BRA `(.L_x_1204) ;  /* 0xfffffef800187947 */ /* 0x000fea000383ffff */
.L_x_1042:
[----:B0-----:R0:W1:Y:S02]  /*18040*/  SYNCS.PHASECHK.TRANS64.TRYWAIT P1, [R20+URZ+0x38830], R13 ;  /* 0x0388300d140075a7 */ /* 0x001064000802017f */
[----:B-1----:R-:W-:Y:S05]  /*18050*/  @!P1 NANOSLEEP.SYNCS 0x989680 ;  /* 0x009896800000995d */ /* 0x002fea0003900000 */
[----:B------:R-:W1:Y:S02]  /*18060*/  @!P1 SYNCS.PHASECHK.TRANS64 P1, [R20+URZ+0x38830], R13 ;  /* 0x0388300d140095a7 */ /* 0x000e64000802007f */
[----:B-1----:R-:W-:Y:S05]  /*18070*/  @!P1 BRA `(.L_x_1042) ;  /* 0xfffffffc00f09947 */ /* 0x002fea000383ffff */
[----:B------:R-:W-:Y:S05]  /*18080*/  BRA `(.L_x_1041) ;  /* 0xffffff04001c7947 */ /* 0x000fea000383ffff */
.L_x_1044:
[----:B-1----:R1:W2:Y:S02]  /*18090*/  SYNCS.PHASECHK.TRANS64.TRYWAIT P1, [R2+URZ+0x38810], R3 ;  /* 0x03881003020075a7 */ /* 0x0022a4000802017f */
[----:B--2---:R-:W-:Y:S05]  /*180a0*/  @!P1 NANOSLEEP.SYNCS 0x989680 ;  /* 0x009896800000995d */ /* 0x004fea0003900000 */
[----:B------:R-:W2:Y:S02]  /*180b0*/  @!P1 SYNCS.PHASECHK.TRANS64 P1, [R2+URZ+0x38810], R3 ;  /* 0x03881003020095a7 */ /* 0x000ea4000802007f */
[----:B--2---:R-:W-:Y:S05]  /*180c0*/  @!P1 BRA `(.L_x_1044) ;  /* 0xfffffffc00f09947 */ /* 0x004fea000383ffff */
[----:B------:R-:W-:Y:S05]  /*180d0*/  BRA `(.L_x_1205) ;  /* 0xffffff0400cc7947 */ /* 0x000fea000383ffff */
.L_x_1049:
[----:B-1----:R1:W3:Y:S02]  /*180e0*/  SYNCS.PHASECHK.TRANS64.TRYWAIT P1, [R20+URZ+0x38850], R13 ;  /* 0x0388500d140075a7 */ /* 0x0022e4000802017f */
[----:B---3--:R-:W-:Y:S05]  /*180f0*/  @!P1 NANOSLEEP.SYNCS 0x989680 ;  /* 0x009896800000995d */ /* 0x008fea0003900000 */
[----:B------:R-:W3:Y:S02]  /*18100*/  @!P1 SYNCS.PHASECHK.TRANS64 P1, [R20+URZ+0x38850], R13 ;  /* 0x0388500d140095a7 */ /* 0x000ee4000802007f */
[----:B---3--:R-:W-:Y:S05]  /*18110*/  @!P1 BRA `(.L_x_1049) ;  /* 0xfffffffc00f09947 */ /* 0x008fea000383ffff */
[----:B------:R-:W-:Y:S05]  /*18120*/  BRA `(.L_x_1048) ;  /* 0xffffff0400fc7947 */ /* 0x000fea000383ffff */
.L_x_1056:
[----:B-1----:R1:W2:Y:S02]  /*18130*/  SYNCS.PHASECHK.TRANS64.TRYWAIT P3, [R14+URZ+0x38830], R11 ;  /* 0x0388300b0e0075a7 */ /* 0x0022a4000806017f */
[----:B--2---:R-:W-:Y:S05]  /*18140*/  @!P3 NANOSLEEP.SYNCS 0x989680 ;  /* 0x009896800000b95d */ /* 0x004fea0003900000 */
[----:B------:R-:W2:Y:S02]  /*18150*/  @!P3 SYNCS.PHASECHK.TRANS64 P3, [R14+URZ+0x38830], R11 ;  /* 0x0388300b0e00b5a7 */ /* 0x000ea4000806007f */
[----:B--2---:R-:W-:Y:S05]  /*18160*/  @!P3 BRA `(.L_x_1056) ;  /* 0xfffffffc00f0b947 */ /* 0x004fea000383ffff */
[----:B------:R-:W-:Y:S05]  /*18170*/  BRA `(.L_x_1055) ;  /* 0xffffff30009c7947 */ /* 0x000fea000383ffff */
.L_x_1061:
[----:B---3--:R3:W4:Y:S02]  /*18180*/  SYNCS.PHASECHK.TRANS64.TRYWAIT P3, [R14+URZ+0x38850], R11 ;  /* 0x0388500b0e0075a7 */ /* 0x008724000806017f */
[----:B----4-:R-:W-:Y:S05]  /*18190*/  @!P3 NANOSLEEP.SYNCS 0x989680 ;  /* 0x009896800000b95d */ /* 0x010fea0003900000 */
[----:B------:R-:W4:Y:S02]  /*181a0*/  @!P3 SYNCS.PHASECHK.TRANS64 P3, [R14+URZ+0x38850], R11 ;  /* 0x0388500b0e00b5a7 */ /* 0x000f24000806007f */
[----:B----4-:R-:W-:Y:S05]  /*181b0*/  @!P3 BRA `(.L_x_1061) ;  /* 0xfffffffc00f0b947 */ /* 0x010fea000383ffff */
[----:B------:R-:W-:Y:S05]  /*181c0*/  BRA `(.L_x_1060) ;  /* 0xffffff34003c7947 */ /* 0x000fea000383ffff */
.L_x_1087:
        /* <DEDUP_REMOVED lines=8> */
[----:B-----5:R-:W-:Y:S05]  /*18250*/  WARPSYNC.COLLECTIVE R15, `(.L_x_1207) ;  /* 0x000000000f087348 */ /* 0x020fea0003c00000 */
[----:B------:R0:W1:Y:S02]  /*18260*/  SHFL.IDX P6, R14, R13, R12, R11 ;  /* 0x0000000c0d0e7389 */ /* 0x00006400000c000b */
[----:B01---5:R-:W-:Y:S01]  /*18270*/  ENDCOLLECTIVE ;  /* 0x000000000000791b */ /* 0x023fe20003800000 */
.L_x_1207:
[----:B------:R-:W-:Y:S05]  /*18280*/  BSYNC B1 ;  /* 0x0000000000017941 */ /* 0x000fea0003800000 */
.L_x_1206:
[----:B------:R-:W-:Y:S05]  /*18290*/  BRA `(.L_x_1208) ;  /* 0xffffffa400647947 */ /* 0x000fea000383ffff */
.L_x_1088:
[----:B------:R-:W-:Y:S01]  /*182a0*/  BSSY B1, `(.L_x_1209) ;  /* 0x0000006000017945 */ /* 0x000fe20003800000 */
[----:B------:R-:W-:-:S07]  /*182b0*/  IMAD.MOV.U32 R15, RZ, RZ, -0x1 ;  /* 0xffffffffff0f7424 */ /* 0x000fce00078e00ff */
[----:B-----5:R-:W-:Y:S05]  /*182c0*/  WARPSYNC.COLLECTIVE R15, `(.L_x_1210) ;  /* 0x000000000f0c7348 */ /* 0x020fea0003c00000 */
[----:B------:R-:W-:Y:S02]  /*182d0*/  ELECT P6, UR62, PT ;  /* 0x00000000003e782f */ /* 0x000fe400038c0000 */
[----:B------:R-:W-:Y:S01]  /*182e0*/  MOV R14, UR62 ;  /* 0x0000003e000e7c02 */ /* 0x000fe20008000f00 */
[----:B-----5:R-:W-:Y:S10]  /*182f0*/  ENDCOLLECTIVE ;  /* 0x000000000000791b */ /* 0x020ff40003800000 */
.L_x_1210:
[----:B------:R-:W-:Y:S05]  /*18300*/  BSYNC B1 ;  /* 0x0000000000017941 */ /* 0x000fea0003800000 */
.L_x_1209:
[----:B------:R-:W-:Y:S05]  /*18310*/  BRA `(.L_x_1211) ;  /* 0xffffffa400507947 */ /* 0x000fea000383ffff */
.L_x_1089:
[----:B0-----:R0:W1:Y:S02]  /*18320*/  SYNCS.PHASECHK.TRANS64.TRYWAIT P0, [R5+URZ+0x38820], R6 ;  /* 0x03882006050075a7 */ /* 0x001064000800017f */
[----:B-1----:R-:W-:Y:S05]  /*18330*/  @!P0 NANOSLEEP.SYNCS 0x989680 ;  /* 0x009896800000895d */ /* 0x002fea0003900000 */
[----:B------:R-:W1:Y:S02]  /*18340*/  @!P0 SYNCS.PHASECHK.TRANS64 P0, [R5+URZ+0x38820], R6 ;  /* 0x03882006050085a7 */ /* 0x000e64000800007f */
[----:B-1----:R-:W-:Y:S05]  /*18350*/  @!P0 BRA `(.L_x_1089) ;  /* 0xfffffffc00f08947 */ /* 0x002fea000383ffff */
[----:B------:R-:W-:Y:S05]  /*18360*/  BRA `(.L_x_1212) ;  /* 0xffffffa400687947 */ /* 0x000fea000383ffff */
.L_x_1092:
[----:B0-----:R0:W1:Y:S02]  /*18370*/  SYNCS.PHASECHK.TRANS64.TRYWAIT P0, [R6+URZ+0x388a0], R9 ;  /* 0x0388a009060075a7 */ /* 0x001064000800017f */
[----:B-1----:R-:W-:Y:S05]  /*18380*/  @!P0 NANOSLEEP.SYNCS 0x989680 ;  /* 0x009896800000895d */ /* 0x002fea0003900000 */
[----:B------:R-:W1:Y:S02]  /*18390*/  @!P0 SYNCS.PHASECHK.TRANS64 P0, [R6+URZ+0x388a0], R9 ;  /* 0x0388a009060085a7 */ /* 0x000e64000800007f */
[----:B-1----:R-:W-:Y:S05]  /*183a0*/  @!P0 BRA `(.L_x_1092) ;  /* 0xfffffffc00f08947 */ /* 0x002fea000383ffff */
[----:B------:R-:W-:Y:S05]  /*183b0*/  BRA `(.L_x_1213) ;  /* 0xffffffa400747947 */ /* 0x000fea000383ffff */
.L_x_1094:
[----:B-1----:R1:W2:Y:S02]  /*183c0*/  SYNCS.PHASECHK.TRANS64.TRYWAIT P0, [R6+URZ+0x388c0], R9 ;  /* 0x0388c009060075a7 */ /* 0x0022a4000800017f */
[----:B--2---:R-:W-:Y:S05]  /*183d0*/  @!P0 NANOSLEEP.SYNCS 0x989680 ;  /* 0x009896800000895d */ /* 0x004fea0003900000 */
[----:B------:R-:W2:Y:S02]  /*183e0*/  @!P0 SYNCS.PHASECHK.TRANS64 P0, [R6+URZ+0x388c0], R9 ;  /* 0x0388c009060085a7 */ /* 0x000ea4000800007f */
[----:B--2---:R-:W-:Y:S05]  /*183f0*/  @!P0 BRA `(.L_x_1094) ;  /* 0xfffffffc00f08947 */ /* 0x004fea000383ffff */
[----:B------:R-:W-:Y:S05]  /*18400*/  BRA `(.L_x_1214) ;  /* 0xffffffa400dc7947 */ /* 0x000fea000383ffff */
.L_x_1098:
[----:B0-----:R0:W1:Y:S02]  /*18410*/  SYNCS.PHASECHK.TRANS64.TRYWAIT P0, [R7+URZ+0x388a0], R8 ;  /* 0x0388a008070075a7 */ /* 0x001064000800017f */
[----:B-1----:R-:W-:Y:S05]  /*18420*/  @!P0 NANOSLEEP.SYNCS 0x989680 ;  /* 0x009896800000895d */ /* 0x002fea0003900000 */
[----:B------:R-:W1:Y:S02]  /*18430*/  @!P0 SYNCS.PHASECHK.TRANS64 P0, [R7+URZ+0x388a0], R8 ;  /* 0x0388a008070085a7 */ /* 0x000e64000800007f */
[----:B-1----:R-:W-:Y:S05]  /*18440*/  @!P0 BRA `(.L_x_1098) ;  /* 0xfffffffc00f08947 */ /* 0x002fea000383ffff */
[----:B------:R-:W-:Y:S05]  /*18450*/  BRA `(.L_x_1215) ;  /* 0xffffffac00207947 */ /* 0x000fea000383ffff */
.L_x_1100:
[----:B-1----:R1:W2:Y:S02]  /*18460*/  SYNCS.PHASECHK.TRANS64.TRYWAIT P1, [R7+URZ+0x388c0], R8 ;  /* 0x0388c008070075a7 */ /* 0x0022a4000802017f */
[----:B--2---:R-:W-:Y:S05]  /*18470*/  @!P1 NANOSLEEP.SYNCS 0x989680 ;  /* 0x009896800000995d */ /* 0x004fea0003900000 */
[----:B------:R-:W2:Y:S02]  /*18480*/  @!P1 SYNCS.PHASECHK.TRANS64 P1, [R7+URZ+0x388c0], R8 ;  /* 0x0388c008070095a7 */ /* 0x000ea4000802007f */
[----:B--2---:R-:W-:Y:S05]  /*18490*/  @!P1 BRA `(.L_x_1100) ;  /* 0xfffffffc00f09947 */ /* 0x004fea000383ffff */
[----:B------:R-:W-:Y:S05]  /*184a0*/  BRA `(.L_x_1216) ;  /* 0xffffffac00807947 */ /* 0x000fea000383ffff */
.L_x_1110:
        /* <DEDUP_REMOVED lines=11> */
.L_x_1218:
[----:B------:R-:W-:Y:S05]  /*18560*/  BSYNC B0 ;  /* 0x0000000000007941 */ /* 0x000fea0003800000 */
.L_x_1217:
[----:B------:R-:W-:Y:S05]  /*18570*/  BRA `(.L_x_1219) ;  /* 0xffffffb8008c7947 */ /* 0x000fea000383ffff */
.L_x_1111:
[----:B------:R-:W-:Y:S01]  /*18580*/  BSSY B0, `(.L_x_1220) ;  /* 0x0000006000007945 */ /* 0x000fe20003800000 */
[----:B------:R-:W-:-:S07]  /*18590*/  IMAD.MOV.U32 R15, RZ, RZ, -0x1 ;  /* 0xffffffffff0f7424 */ /* 0x000fce00078e00ff */
[----:B------:R-:W-:Y:S05]  /*185a0*/  WARPSYNC.COLLECTIVE R15, `(.L_x_1221) ;  /* 0x000000000f0c7348 */ /* 0x000fea0003c00000 */
[----:B------:R-:W-:Y:S02]  /*185b0*/  ELECT P6, UR62, PT ;  /* 0x00000000003e782f */ /* 0x000fe400038c0000 */
[----:B------:R-:W-:Y:S01]  /*185c0*/  MOV R14, UR62 ;  /* 0x0000003e000e7c02 */ /* 0x000fe20008000f00 */
[----:B------:R-:W-:Y:S10]  /*185d0*/  ENDCOLLECTIVE ;  /* 0x000000000000791b */ /* 0x000ff40003800000 */
.L_x_1221:
[----:B------:R-:W-:Y:S05]  /*185e0*/  BSYNC B0 ;  /* 0x0000000000007941 */ /* 0x000fea0003800000 */
.L_x_1220:
[----:B------:R-:W-:Y:S05]  /*185f0*/  BRA `(.L_x_1222) ;  /* 0xffffffb800847947 */ /* 0x000fea000383ffff */
.L_x_1114:
[----:B0-----:R0:W1:Y:S02]  /*18600*/  SYNCS.PHASECHK.TRANS64.TRYWAIT P0, [R9+URZ+0x38840], R10 ;  /* 0x0388400a090075a7 */ /* 0x001064000800017f */
[----:B-1----:R-:W-:Y:S05]  /*18610*/  @!P0 NANOSLEEP.SYNCS 0x989680 ;  /* 0x009896800000895d */ /* 0x002fea0003900000 */
[----:B------:R-:W1:Y:S02]  /*18620*/  @!P0 SYNCS.PHASECHK.TRANS64 P0, [R9+URZ+0x38840], R10 ;  /* 0x0388400a090085a7 */ /* 0x000e64000800007f */
[----:B-1----:R-:W-:Y:S05]  /*18630*/  @!P0 BRA `(.L_x_1114) ;  /* 0xfffffffc00f08947 */ /* 0x002fea000383ffff */
[----:B------:R-:W-:Y:S05]  /*18640*/  BRA `(.L_x_1223) ;  /* 0xffffffb800f47947 */ /* 0x000fea000383ffff */
.L_x_1118:
        /* <DEDUP_REMOVED lines=8> */
.L_x_1121:
[----:B0-----:R0:W1:Y:S02]  /*186d0*/  SYNCS.PHASECHK.TRANS64.TRYWAIT P0, [R5+URZ+0x38860], R9 ;  /* 0x03886009050075a7 */ /* 0x001064000800017f */
[----:B-1----:R-:W-:Y:S05]  /*186e0*/  @!P0 NANOSLEEP.SYNCS 0x989680 ;  /* 0x009896800000895d */ /* 0x002fea0003900000 */
[----:B------:R-:W1:Y:S02]  /*186f0*/  @!P0 SYNCS.PHASECHK.TRANS64 P0, [R5+URZ+0x38860], R9 ;  /* 0x03886009050085a7 */ /* 0x000e64000800007f */
[----:B-1----:R-:W-:Y:S05]  /*18700*/  @!P0 BRA `(.L_x_1121) ;  /* 0xfffffffc00f08947 */ /* 0x002fea000383ffff */
[----:B------:R-:W-:Y:S05]  /*18710*/  BRA `(.L_x_1225) ;  /* 0xffffffc000f07947 */ /* 0x000fea000383ffff */
.L_x_1130:
[----:B-1----:R1:W2:Y:S02]  /*18720*/  SYNCS.PHASECHK.TRANS64.TRYWAIT P0, [R2+URZ+0x38840], R3 ;  /* 0x03884003020075a7 */ /* 0x0022a4000800017f */
[----:B--2---:R-:W-:Y:S05]  /*18730*/  @!P0 NANOSLEEP.SYNCS 0x989680 ;  /* 0x009896800000895d */ /* 0x004fea0003900000 */
[----:B------:R-:W2:Y:S02]  /*18740*/  @!P0 SYNCS.PHASECHK.TRANS64 P0, [R2+URZ+0x38840], R3 ;  /* 0x03884003020085a7 */ /* 0x000ea4000800007f */
[----:B--2---:R-:W-:Y:S05]  /*18750*/  @!P0 BRA `(.L_x_1130) ;  /* 0xfffffffc00f08947 */ /* 0x004fea000383ffff */
[----:B------:R-:W-:Y:S05]  /*18760*/  BRA `(.L_x_1226) ;  /* 0xffffffc800cc7947 */ /* 0x000fea000383ffff */
.L_x_1132:
[----:B--2---:R2:W3:Y:S02]  /*18770*/  SYNCS.PHASECHK.TRANS64.TRYWAIT P0, [R2+URZ+0x38860], R3 ;  /* 0x03886003020075a7 */ /* 0x0044e4000800017f */
[----:B---3--:R-:W-:Y:S05]  /*18780*/  @!P0 NANOSLEEP.SYNCS 0x989680 ;  /* 0x009896800000895d */ /* 0x008fea0003900000 */
[----:B------:R-:W3:Y:S02]  /*18790*/  @!P0 SYNCS.PHASECHK.TRANS64 P0, [R2+URZ+0x38860], R3 ;  /* 0x03886003020085a7 */ /* 0x000ee4000800007f */
[----:B---3--:R-:W-:Y:S05]  /*187a0*/  @!P0 BRA `(.L_x_1132) ;  /* 0xfffffffc00f08947 */ /* 0x008fea000383ffff */
[----:B------:R-:W-:Y:S05]  /*187b0*/  BRA `(.L_x_1227) ;  /* 0xffffffcc00407947 */ /* 0x000fea000383ffff */
.L_x_1137:
[----:B--2---:R2:W3:Y:S02]  /*187c0*/  SYNCS.PHASECHK.TRANS64.TRYWAIT P0, [R2+URZ+0x38840], R3 ;  /* 0x03884003020075a7 */ /* 0x0044e4000800017f */
[----:B---3--:R-:W-:Y:S05]  /*187d0*/  @!P0 NANOSLEEP.SYNCS 0x989680 ;  /* 0x009896800000895d */ /* 0x008fea0003900000 */
[----:B------:R-:W3:Y:S02]  /*187e0*/  @!P0 SYNCS.PHASECHK.TRANS64 P0, [R2+URZ+0x38840], R3 ;  /* 0x03884003020085a7 */ /* 0x000ee4000800007f */
[----:B---3--:R-:W-:Y:S05]  /*187f0*/  @!P0 BRA `(.L_x_1137) ;  /* 0xfffffffc00f08947 */ /* 0x008fea000383ffff */
[----:B------:R-:W-:Y:S05]  /*18800*/  BRA `(.L_x_1228) ;  /* 0xffffffd000d87947 */ /* 0x000fea000383ffff */
.L_x_1139:
[----:B-1----:R1:W3:Y:S02]  /*18810*/  SYNCS.PHASECHK.TRANS64.TRYWAIT P1, [R2+URZ+0x38860], R3 ;  /* 0x03886003020075a7 */ /* 0x0022e4000802017f */
[----:B---3--:R-:W-:Y:S05]  /*18820*/  @!P1 NANOSLEEP.SYNCS 0x989680 ;  /* 0x009896800000995d */ /* 0x008fea0003900000 */
[----:B------:R-:W3:Y:S02]  /*18830*/  @!P1 SYNCS.PHASECHK.TRANS64 P1, [R2+URZ+0x38860], R3 ;  /* 0x03886003020095a7 */ /* 0x000ee4000802007f */
[----:B---3--:R-:W-:Y:S05]  /*18840*/  @!P1 BRA `(.L_x_1139) ;  /* 0xfffffffc00f09947 */ /* 0x008fea000383ffff */
[----:B------:R-:W-:Y:S05]  /*18850*/  BRA `(.L_x_1229) ;  /* 0xffffffd400487947 */ /* 0x000fea000383ffff */
.L_x_1144:
[----:B---3--:R3:W4:Y:S02]  /*18860*/  SYNCS.PHASECHK.TRANS64.TRYWAIT P0, [R2+URZ+0x38840], R3 ;  /* 0x03884003020075a7 */ /* 0x008724000800017f */
[----:B----4-:R-:W-:Y:S05]  /*18870*/  @!P0 NANOSLEEP.SYNCS 0x989680 ;  /* 0x009896800000895d */ /* 0x010fea0003900000 */
[----:B------:R-:W4:Y:S02]  /*18880*/  @!P0 SYNCS.PHASECHK.TRANS64 P0, [R2+URZ+0x38840], R3 ;  /* 0x03884003020085a7 */ /* 0x000f24000800007f */
[----:B----4-:R-:W-:Y:S05]  /*18890*/  @!P0 BRA `(.L_x_1144) ;  /* 0xfffffffc00f08947 */ /* 0x010fea000383ffff */
[----:B------:R-:W-:Y:S05]  /*188a0*/  BRA `(.L_x_1230) ;  /* 0xffffffd800c07947 */ /* 0x000fea000383ffff */
.L_x_1146:
[----:B-1----:R1:W2:Y:S02]  /*188b0*/  SYNCS.PHASECHK.TRANS64.TRYWAIT P1, [R2+URZ+0x38860], R3 ;  /* 0x03886003020075a7 */ /* 0x0022a4000802017f */
[----:B--2---:R-:W-:Y:S05]  /*188c0*/  @!P1 NANOSLEEP.SYNCS 0x989680 ;  /* 0x009896800000995d */ /* 0x004fea0003900000 */
[----:B------:R-:W2:Y:S02]  /*188d0*/  @!P1 SYNCS.PHASECHK.TRANS64 P1, [R2+URZ+0x38860], R3 ;  /* 0x03886003020095a7 */ /* 0x000ea4000802007f */
[----:B--2---:R-:W-:Y:S05]  /*188e0*/  @!P1 BRA `(.L_x_1146) ;  /* 0xfffffffc00f09947 */ /* 0x004fea000383ffff */
[----:B------:R-:W-:Y:S05]  /*188f0*/  BRA `(.L_x_1231) ;  /* 0xffffffdc00347947 */ /* 0x000fea000383ffff */
.L_x_1151:
[----:B------:R-:W-:Y:S01]  /*18900*/  BSSY B0, `(.L_x_1232) ;  /* 0x0000008000007945 */ /* 0x000fe20003800000 */
[----:B------:R-:W-:Y:S02]  /*18910*/  IMAD.MOV.U32 R13, RZ, RZ, R16 ;  /* 0x000000ffff0d7224 */ /* 0x000fe400078e0010 */
[----:B-1----:R-:W-:Y:S02]  /*18920*/  IMAD.MOV.U32 R12, RZ, RZ, RZ ;  /* 0x000000ffff0c7224 */ /* 0x002fe400078e00ff */
[----:B------:R-:W-:Y:S02]  /*18930*/  IMAD.MOV.U32 R11, RZ, RZ, 0x1f ;  /* 0x0000001fff0b7424 */ /* 0x000fe400078e00ff */
[----:B0-----:R-:W-:-:S07]  /*18940*/  IMAD.MOV.U32 R15, RZ, RZ, -0x1 ;  /* 0xffffffffff0f7424 */ /* 0x001fce00078e00ff */
[----:B--2---:R-:W-:Y:S05]  /*18950*/  WARPSYNC.COLLECTIVE R15, `(.L_x_1233) ;  /* 0x000000000f087348 */ /* 0x004fea0003c00000 */
[----:B------:R0:W1:Y:S02]  /*18960*/  SHFL.IDX P6, R14, R13, R12, R11 ;  /* 0x0000000c0d0e7389 */ /* 0x00006400000c000b */
[----:B012---:R-:W-:Y:S01]  /*18970*/  ENDCOLLECTIVE ;  /* 0x000000000000791b */ /* 0x007fe20003800000 */
.L_x_1233:
[----:B------:R-:W-:Y:S05]  /*18980*/  BSYNC B0 ;  /* 0x0000000000007941 */ /* 0x000fea0003800000 */
.L_x_1232:
[----:B------:R-:W-:Y:S01]  /*18990*/  IMAD.MOV.U32 R13, RZ, RZ, R16 ;  /* 0x000000ffff0d7224 */ /* 0x000fe200078e0010 */
[----:B------:R-:W-:Y:S01]  /*189a0*/  MOV R4, R14 ;  /* 0x0000000e00047202 */ /* 0x000fe20000000f00 */
[----:B------:R-:W-:Y:S02]  /*189b0*/  IMAD.MOV.U32 R12, RZ, RZ, 0x1 ;  /* 0x00000001ff0c7424 */ /* 0x000fe400078e00ff */
[----:B------:R-:W-:Y:S02]  /*189c0*/  IMAD.MOV.U32 R11, RZ, RZ, 0x1f ;  /* 0x0000001fff0b7424 */ /* 0x000fe400078e00ff */
[----:B------:R-:W-:-:S07]  /*189d0*/  IMAD.MOV.U32 R15, RZ, RZ, -0x1 ;  /* 0xffffffffff0f7424 */ /* 0x000fce00078e00ff */
[----:B------:R-:W-:Y:S05]  /*189e0*/  WARPSYNC.COLLECTIVE R15, `(.L_x_1234) ;  /* 0x000000000f087348 */ /* 0x000fea0003c00000 */
[----:B------:R0:W1:Y:S02]  /*189f0*/  SHFL.IDX P6, R14, R13, R12, R11 ;  /* 0x0000000c0d0e7389 */ /* 0x00006400000c000b */
[----:B01----:R-:W-:Y:S01]  /*18a00*/  ENDCOLLECTIVE ;  /* 0x000000000000791b */ /* 0x003fe20003800000 */
.L_x_1234:
[----:B------:R-:W-:Y:S01]  /*18a10*/  IMAD.MOV.U32 R6, RZ, RZ, R14 ;  /* 0x000000ffff067224 */ /* 0x000fe200078e000e */
[----:B------:R-:W-:Y:S06]  /*18a20*/  BRA `(.L_x_1235) ;  /* 0xffffffe000807947 */ /* 0x000fec000383ffff */
.L_x_1154:
[----:B------:R-:W-:Y:S01]  /*18a30*/  BSSY B0, `(.L_x_1236) ;  /* 0x0000008000007945 */ /* 0x000fe20003800000 */
[----:B-----5:R-:W-:Y:S01]  /*18a40*/  MOV R13, R17 ;  /* 0x00000011000d7202 */ /* 0x020fe20000000f00 */
[----:B-1----:R-:W-:Y:S02]  /*18a50*/  IMAD.MOV.U32 R12, RZ, RZ, 0x1 ;  /* 0x00000001ff0c7424 */ /* 0x002fe400078e00ff */
[----:B------:R-:W-:Y:S02]  /*18a60*/  IMAD.MOV.U32 R11, RZ, RZ, RZ ;  /* 0x000000ffff0b7224 */ /* 0x000fe400078e00ff */
[----:B------:R-:W-:-:S07]  /*18a70*/  IMAD.MOV.U32 R15, RZ, RZ, -0x1 ;  /* 0xffffffffff0f7424 */ /* 0x000fce00078e00ff */
[----:B0-234-:R-:W-:Y:S05]  /*18a80*/  WARPSYNC.COLLECTIVE R15, `(.L_x_1237) ;  /* 0x000000000f087348 */ /* 0x01dfea0003c00000 */
[----:B------:R1:W0:Y:S02]  /*18a90*/  SHFL.UP P6, R14, R13, R12, R11 ;  /* 0x0400000c0d0e7389 */ /* 0x00022400000c000b */
[----:B01234-:R-:W-:Y:S01]  /*18aa0*/  ENDCOLLECTIVE ;  /* 0x000000000000791b */ /* 0x01ffe20003800000 */
.L_x_1237:
[----:B------:R-:W-:Y:S05]  /*18ab0*/  BSYNC B0 ;  /* 0x0000000000007941 */ /* 0x000fea0003800000 */
.L_x_1236:
[----:B------:R-:W-:Y:S01]  /*18ac0*/  ISETP.NE.AND P0, PT, R8, RZ, PT ;  /* 0x000000ff0800720c */ /* 0x000fe20003f05270 */
[----:B------:R-:W-:Y:S01]  /*18ad0*/  IMAD.MOV.U32 R12, RZ, RZ, 0x2 ;  /* 0x00000002ff0c7424 */ /* 0x000fe200078e00ff */
[----:B------:R-:W-:Y:S01]  /*18ae0*/  MOV R11, RZ ;  /* 0x000000ff000b7202 */ /* 0x000fe20000000f00 */
[----:B------:R-:W-:Y:S01]  /*18af0*/  IMAD.MOV.U32 R15, RZ, RZ, -0x1 ;  /* 0xffffffffff0f7424 */ /* 0x000fe200078e00ff */
[----:B------:R-:W-:Y:S02]  /*18b00*/  SEL R14, R14, RZ, P0 ;  /* 0x000000ff0e0e7207 */ /* 0x000fe40000000000 */
[----:B------:R-:W-:-:S03]  /*18b10*/  ISETP.GE.U32.AND P0, PT, R8, 0x2, PT ;  /* 0x000000020800780c */ /* 0x000fc60003f06070 */
[----:B------:R-:W-:-:S10]  /*18b20*/  IMAD.IADD R13, R17, 0x1, R14 ;  /* 0x00000001110d7824 */ /* 0x000fd400078e020e */
[----:B------:R-:W-:Y:S05]  /*18b30*/  WARPSYNC.COLLECTIVE R15, `(.L_x_1238) ;  /* 0x000000000f087348 */ /* 0x000fea0003c00000 */
[----:B------:R0:W1:Y:S02]  /*18b40*/  SHFL.UP P6, R14, R13, R12, R11 ;  /* 0x0400000c0d0e7389 */ /* 0x00006400000c000b */
[----:B01----:R-:W-:Y:S01]  /*18b50*/  ENDCOLLECTIVE ;  /* 0x000000000000791b */ /* 0x003fe20003800000 */
.L_x_1238:
        /* <DEDUP_REMOVED lines=8> */
.L_x_1239:
        /* <DEDUP_REMOVED lines=8> */
.L_x_1240:
        /* <DEDUP_REMOVED lines=8> */
.L_x_1241:
        /* <DEDUP_REMOVED lines=8> */
.L_x_1242:
[----:B------:R-:W-:Y:S05]  /*18d60*/  BRA `(.L_x_1243) ;  /* 0xffffffe000447947 */ /* 0x000fea000383ffff */
.L_x_1159:
[----:B------:R-:W-:Y:S01]  /*18d70*/  BSSY B0, `(.L_x_1244) ;  /* 0x0000008000007945 */ /* 0x000fe20003800000 */
[----:B-----5:R-:W-:Y:S01]  /*18d80*/  IMAD.MOV.U32 R13, RZ, RZ, R17 ;  /* 0x000000ffff0d7224 */ /* 0x020fe200078e0011 */
[----:B------:R-:W-:Y:S01]  /*18d90*/  MOV R15, 0xffffffff ;  /* 0xffffffff000f7802 */ /* 0x000fe20000000f00 */
[----:B-1----:R-:W-:Y:S02]  /*18da0*/  IMAD.MOV.U32 R12, RZ, RZ, 0x1 ;  /* 0x00000001ff0c7424 */ /* 0x002fe400078e00ff */
[----:B------:R-:W-:-:S07]  /*18db0*/  IMAD.MOV.U32 R11, RZ, RZ, RZ ;  /* 0x000000ffff0b7224 */ /* 0x000fce00078e00ff */
[----:B0-----:R-:W-:Y:S05]  /*18dc0*/  WARPSYNC.COLLECTIVE R15, `(.L_x_1245) ;  /* 0x000000000f087348 */ /* 0x001fea0003c00000 */
[----:B------:R1:W2:Y:S02]  /*18dd0*/  SHFL.UP P6, R14, R13, R12, R11 ;  /* 0x0400000c0d0e7389 */ /* 0x0002a400000c000b */
[----:B012---:R-:W-:Y:S01]  /*18de0*/  ENDCOLLECTIVE ;  /* 0x000000000000791b */ /* 0x007fe20003800000 */
.L_x_1245:
[----:B------:R-:W-:Y:S05]  /*18df0*/  BSYNC B0 ;  /* 0x0000000000007941 */ /* 0x000fea0003800000 */
.L_x_1244:
[C---:B------:R-:W-:Y:S01]  /*18e00*/  ISETP.NE.AND P0, PT, R7.reuse, RZ, PT ;  /* 0x000000ff0700720c */ /* 0x040fe20003f05270 */
[----:B------:R-:W-:Y:S01]  /*18e10*/  IMAD.MOV.U32 R12, RZ, RZ, 0x2 ;  /* 0x00000002ff0c7424 */ /* 0x000fe200078e00ff */
[----:B------:R-:W-:Y:S01]  /*18e20*/  MOV R15, 0xffffffff ;  /* 0xffffffff000f7802 */ /* 0x000fe20000000f00 */
[----:B------:R-:W-:Y:S01]  /*18e30*/  IMAD.MOV.U32 R11, RZ, RZ, RZ ;  /* 0x000000ffff0b7224 */ /* 0x000fe200078e00ff */
[----:B------:R-:W-:Y:S02]  /*18e40*/  SEL R2, R14, RZ, P0 ;  /* 0x000000ff0e027207 */ /* 0x000fe40000000000 */
[----:B------:R-:W-:-:S03]  /*18e50*/  ISETP.GE.U32.AND P0, PT, R7, 0x2, PT ;  /* 0x000000020700780c */ /* 0x000fc60003f06070 */
[----:B------:R-:W-:-:S04]  /*18e60*/  IMAD.IADD R2, R17, 0x1, R2 ;  /* 0x0000000111027824 */ /* 0x000fc800078e0202 */
[----:B------:R-:W-:-:S07]  /*18e70*/  IMAD.MOV.U32 R13, RZ, RZ, R2 ;  /* 0x000000ffff0d7224 */ /* 0x000fce00078e0002 */
[----:B------:R-:W-:Y:S05]  /*18e80*/  WARPSYNC.COLLECTIVE R15, `(.L_x_1246) ;  /* 0x000000000f087348 */ /* 0x000fea0003c00000 */
[----:B------:R0:W1:Y:S02]  /*18e90*/  SHFL.UP P6, R14, R13, R12, R11 ;  /* 0x0400000c0d0e7389 */ /* 0x00006400000c000b */
[----:B01----:R-:W-:Y:S01]  /*18ea0*/  ENDCOLLECTIVE ;  /* 0x000000000000791b */ /* 0x003fe20003800000 */
.L_x_1246:
        /* <DEDUP_REMOVED lines=8> */
.L_x_1247:
        /* <DEDUP_REMOVED lines=8> */
.L_x_1248:
        /* <DEDUP_REMOVED lines=8> */
.L_x_1249:
        /* <DEDUP_REMOVED lines=8> */
.L_x_1250:
[----:B------:R-:W-:Y:S05]  /*190b0*/  BRA `(.L_x_1251) ;  /* 0xffffffe000247947 */ /* 0x000fea000383ffff */
.L_x_1161:
[----:B------:R-:W-:Y:S01]  /*190c0*/  BSSY B0, `(.L_x_1252) ;  /* 0x0000006000007945 */ /* 0x000fe20003800000 */
[----:B------:R-:W-:Y:S01]  /*190d0*/  PLOP3.LUT P6, PT, P6, PT, PT, 0x8, 0x0 ;  /* 0x000000000000781c */ /* 0x000fe200037ce170 */
[----:B------:R-:W-:-:S12]  /*190e0*/  IMAD.MOV.U32 R15, RZ, RZ, -0x1 ;  /* 0xffffffffff0f7424 */ /* 0x000fd800078e00ff */
[----:B01----:R-:W-:Y:S05]  /*190f0*/  WARPSYNC.COLLECTIVE R15, `(.L_x_1253) ;  /* 0x000000000f087348 */ /* 0x003fea0003c00000 */
[----:B------:R-:W-:Y:S01]  /*19100*/  VOTE.ANY R14, PT, P6 ;  /* 0x00000000000e7806 */ /* 0x000fe200030e0100 */
[----:B01----:R-:W-:Y:S06]  /*19110*/  ENDCOLLECTIVE ;  /* 0x000000000000791b */ /* 0x003fec0003800000 */
.L_x_1253:
[----:B------:R-:W-:Y:S05]  /*19120*/  BSYNC B0 ;  /* 0x0000000000007941 */ /* 0x000fea0003800000 */
.L_x_1252:
        /* <DEDUP_REMOVED lines=9> */
.L_x_1254:
[----:B------:R-:W-:Y:S01]  /*191c0*/  MOV R17, R14 ;  /* 0x0000000e00117202 */ /* 0x000fe20000000f00 */
[----:B------:R-:W-:Y:S06]  /*191d0*/  BRA `(.L_x_1255) ;  /* 0xffffffe000147947 */ /* 0x000fec000383ffff */
.L_x_1163:
[----:B------:R-:W-:Y:S01]  /*191e0*/  BSSY B0, `(.L_x_1256) ;  /* 0x0000007000007945 */ /* 0x000fe20003800000 */
[----:B------:R-:W-:Y:S02]  /*191f0*/  IMAD.MOV.U32 R13, RZ, RZ, R2 ;  /* 0x000000ffff0d7224 */ /* 0x000fe400078e0002 */
[----:B------:R-:W-:Y:S02]  /*19200*/  IMAD.MOV.U32 R11, RZ, RZ, 0x1f ;  /* 0x0000001fff0b7424 */ /* 0x000fe400078e00ff */
[----:B------:R-:W-:-:S07]  /*19210*/  IMAD.MOV.U32 R15, RZ, RZ, -0x1 ;  /* 0xffffffffff0f7424 */ /* 0x000fce00078e00ff */
[----:B0-23--:R-:W-:Y:S05]  /*19220*/  WARPSYNC.COLLECTIVE R15, `(.L_x_1257) ;  /* 0x000000000f087348 */ /* 0x00dfea0003c00000 */
[----:B------:R1:W4:Y:S02]  /*19230*/  SHFL.IDX P6, R14, R13, R12, R11 ;  /* 0x0000000c0d0e7389 */ /* 0x00032400000c000b */
[----:B01234-:R-:W-:Y:S01]  /*19240*/  ENDCOLLECTIVE ;  /* 0x000000000000791b */ /* 0x01ffe20003800000 */
.L_x_1257:
[----:B------:R-:W-:Y:S05]  /*19250*/  BSYNC B0 ;  /* 0x0000000000007941 */ /* 0x000fea0003800000 */
.L_x_1256:
[----:B------:R-:W-:Y:S05]  /*19260*/  BRA `(.L_x_1162) ;  /* 0xffffffe0000c7947 */ /* 0x000fea000383ffff */
.L_x_1166:
[----:B0-----:R0:W2:Y:S02]  /*19270*/  SYNCS.PHASECHK.TRANS64.TRYWAIT P0, [R0+URZ+0x38820], R3 ;  /* 0x03882003000075a7 */ /* 0x0010a4000800017f */
[----:B--2---:R-:W-:Y:S05]  /*19280*/  @!P0 NANOSLEEP.SYNCS 0x989680 ;  /* 0x009896800000895d */ /* 0x004fea0003900000 */
[----:B------:R-:W2:Y:S02]  /*19290*/  @!P0 SYNCS.PHASECHK.TRANS64 P0, [R0+URZ+0x38820], R3 ;  /* 0x03882003000085a7 */ /* 0x000ea4000800007f */
[----:B--2---:R-:W-:Y:S05]  /*192a0*/  @!P0 BRA `(.L_x_1166) ;  /* 0xfffffffc00f08947 */ /* 0x004fea000383ffff */
[----:B------:R-:W-:Y:S05]  /*192b0*/  BRA `(.L_x_1258) ;  /* 0xffffffe000ec7947 */ /* 0x000fea000383ffff */
.L_x_1167:
        /* <DEDUP_REMOVED lines=11> */
.L_x_1260:
[----:B------:R-:W-:Y:S05]  /*19370*/  BSYNC B0 ;  /* 0x0000000000007941 */ /* 0x000fea0003800000 */
.L_x_1259:
[----:B------:R-:W-:Y:S05]  /*19380*/  BRA `(.L_x_1261) ;  /* 0xffffffe000d07947 */ /* 0x000fea000383ffff */
.L_x_1168:
[----:B------:R-:W-:Y:S01]  /*19390*/  BSSY B0, `(.L_x_1262) ;  /* 0x0000006000007945 */ /* 0x000fe20003800000 */
[----:B------:R-:W-:-:S07]  /*193a0*/  IMAD.MOV.U32 R15, RZ, RZ, -0x1 ;  /* 0xffffffffff0f7424 */ /* 0x000fce00078e00ff */
[----:B012---:R-:W-:Y:S05]  /*193b0*/  WARPSYNC.COLLECTIVE R15, `(.L_x_1263) ;  /* 0x000000000f0c7348 */ /* 0x007fea0003c00000 */
[----:B------:R-:W-:Y:S02]  /*193c0*/  ELECT P6, UR62, PT ;  /* 0x00000000003e782f */ /* 0x000fe400038c0000 */
[----:B------:R-:W-:Y:S01]  /*193d0*/  MOV R14, UR62 ;  /* 0x0000003e000e7c02 */ /* 0x000fe20008000f00 */
[----:B012---:R-:W-:Y:S10]  /*193e0*/  ENDCOLLECTIVE ;  /* 0x000000000000791b */ /* 0x007ff40003800000 */
.L_x_1263:
[----:B------:R-:W-:Y:S05]  /*193f0*/  BSYNC B0 ;  /* 0x0000000000007941 */ /* 0x000fea0003800000 */
.L_x_1262:
[----:B------:R-:W-:Y:S05]  /*19400*/  BRA `(.L_x_1264) ;  /* 0xffffffe000c47947 */ /* 0x000fea000383ffff */
.L_x_1170:
[----:B0-----:R0:W2:Y:S02]  /*19410*/  SYNCS.PHASECHK.TRANS64.TRYWAIT P0, [R6+URZ], R5 ;  /* 0x00000005060075a7 */ /* 0x0010a4000800017f */
[----:B--2---:R-:W-:Y:S05]  /*19420*/  @!P0 NANOSLEEP.SYNCS 0x989680 ;  /* 0x009896800000895d */ /* 0x004fea0003900000 */
[----:B------:R-:W2:Y:S02]  /*19430*/  @!P0 SYNCS.PHASECHK.TRANS64 P0, [R6+URZ], R5 ;  /* 0x00000005060085a7 */ /* 0x000ea4000800007f */
[----:B--2---:R-:W-:Y:S05]  /*19440*/  @!P0 BRA `(.L_x_1170) ;  /* 0xfffffffc00f08947 */ /* 0x004fea000383ffff */
[----:B------:R-:W-:Y:S05]  /*19450*/  BRA `(.L_x_1265) ;  /* 0xffffffe400007947 */ /* 0x000fea000383ffff */
.L_x_1171:
[----:B--2---:R2:W3:Y:S02]  /*19460*/  SYNCS.PHASECHK.TRANS64.TRYWAIT P0, [R7+URZ], R2 ;  /* 0x00000002070075a7 */ /* 0x0044e4000800017f */
[----:B---3--:R-:W-:Y:S05]  /*19470*/  @!P0 NANOSLEEP.SYNCS 0x989680 ;  /* 0x009896800000895d */ /* 0x008fea0003900000 */
[----:B------:R-:W3:Y:S02]  /*19480*/  @!P0 SYNCS.PHASECHK.TRANS64 P0, [R7+URZ], R2 ;  /* 0x00000002070085a7 */ /* 0x000ee4000800007f */
[----:B---3--:R-:W-:Y:S05]  /*19490*/  @!P0 BRA `(.L_x_1171) ;  /* 0xfffffffc00f08947 */ /* 0x008fea000383ffff */
[----:B------:R-:W-:Y:S05]  /*194a0*/  BRA `(.L_x_1266) ;  /* 0xffffffe000f47947 */ /* 0x000fea000383ffff */
.L_x_1173:
[----:B---3--:R3:W4:Y:S02]  /*194b0*/  SYNCS.PHASECHK.TRANS64.TRYWAIT P0, [R4+URZ], R5 ;  /* 0x00000005040075a7 */ /* 0x008724000800017f */
[----:B----4-:R-:W-:Y:S05]  /*194c0*/  @!P0 NANOSLEEP.SYNCS 0x989680 ;  /* 0x009896800000895d */ /* 0x010fea0003900000 */
[----:B------:R-:W4:Y:S02]  /*194d0*/  @!P0 SYNCS.PHASECHK.TRANS64 P0, [R4+URZ], R5 ;  /* 0x00000005040085a7 */ /* 0x000f24000800007f */
[----:B----4-:R-:W-:Y:S05]  /*194e0*/  @!P0 BRA `(.L_x_1173) ;  /* 0xfffffffc00f08947 */ /* 0x010fea000383ffff */
[----:B------:R-:W-:Y:S05]  /*194f0*/  BRA `(.L_x_1267) ;  /* 0xffffffe000fc7947 */ /* 0x000fea000383ffff */
.L_x_1268:
        /* <DEDUP_REMOVED lines=16> */
.L_x_4554:


//--------------------- .text._ZN7cutlass13device_kernelIN5flash11enable_sm90INS1_16FlashAttnFwdSm90INS1_25CollectiveMainloopFwdSm90ILi2EN4cute5tupleIJNS5_1CILi1EEES8_S8_EEENS6_IJNS7_ILi64EEESA_SA_EEELi512ENS_6half_tEfNS_4arch4Sm90ELb0ELb1ELb0ELb0ELb0ELb0ELb0ELb0ELb0ELb0ELb0ELb0EEENS1_21CollectiveEpilogueFwdINS6_IJSA_NS7_ILi512EEESA_EEES9_SC_SE_Li256ELb0ELb0ELb0ELb0EEENS1_30DynamicPersistentTileSchedulerILi256ELi32ELb0ELb0ELb1EEEEEEEEEvNT_6ParamsE --------------------------
	.section	.text._ZN7cutlass13device_kernelIN5flash11enable_sm90INS1_16FlashAttnFwdSm90INS1_25CollectiveMainloopFwdSm90ILi2EN4cute5tupleIJNS5_1CILi1EEES8_S8_EEENS6_IJNS7_ILi64EEESA_SA_EEELi512ENS_6half_tEfNS_4arch4Sm90ELb0ELb1ELb0ELb0ELb0ELb0ELb0ELb0ELb0ELb0ELb0ELb0EEENS1_21CollectiveEpilogueFwdINS6_IJSA_NS7_ILi512EEESA_EEES9_SC_SE_Li256ELb0ELb0ELb0ELb0EEENS1_30DynamicPersistentTileSchedulerILi256ELi32ELb0ELb0ELb1EEEEEEEEEvNT_6ParamsE,"ax",@progbits
	.align	128
.text._ZN7cutlass13device_kernelIN5flash11enable_sm90INS1_16FlashAttnFwdSm90INS1_25CollectiveMainloopFwdSm90ILi2EN4cute5tupleIJNS5_1CILi1EEES8_S8_EEENS6_IJNS7_ILi64EEESA_SA_EEELi512ENS_6half_tEfNS_4arch4Sm90ELb0ELb1ELb0ELb0ELb0ELb0ELb0ELb0ELb0ELb0ELb0ELb0EEENS1_21CollectiveEpilogueFwdINS6_IJSA_NS7_ILi512EEESA_EEES9_SC_SE_Li256ELb0ELb0ELb0ELb0EEENS1_30DynamicPersistentTileSchedulerILi256ELi32ELb0ELb0ELb1EEEEEEEEEvNT_6ParamsE:
        .type           _ZN7cutlass13device_kernelIN5flash11enable_sm90INS1_16FlashAttnFwdSm90INS1_25CollectiveMainloopFwdSm90ILi2EN4cute5tupleIJNS5_1CILi1EEES8_S8_EEENS6_IJNS7_ILi64EEESA_SA_EEELi512ENS_6half_tEfNS_4arch4Sm90ELb0ELb1ELb0ELb0ELb0ELb0ELb0ELb0ELb0ELb0ELb0ELb0EEENS1_21CollectiveEpilogueFwdINS6_IJSA_NS7_ILi512EEESA_EEES9_SC_SE_Li256ELb0ELb0ELb0ELb0EEENS1_30DynamicPersistentTileSchedulerILi256ELi32ELb0ELb0ELb1EEEEEEEEEvNT_6ParamsE,@function
        .size           _ZN7cutlass13device_kernelIN5flash11enable_sm90INS1_16FlashAttnFwdSm90INS1_25CollectiveMainloopFwdSm90ILi2EN4cute5tupleIJNS5_1CILi1EEES8_S8_EEENS6_IJNS7_ILi64EEESA_SA_EEELi512ENS_6half_tEfNS_4arch4Sm90ELb0ELb1ELb0ELb0ELb0ELb0ELb0ELb0ELb0ELb0ELb0ELb0EEENS1_21CollectiveEpilogueFwdINS6_IJSA_NS7_ILi512EEESA_EEES9_SC_SE_Li256ELb0ELb0ELb0ELb0EEENS1_30DynamicPersistentTileSchedulerILi256ELi32ELb0ELb0ELb1EEEEEEEEEvNT_6ParamsE,(.L_x_4555 - _ZN7cutlass13device_kernelIN5flash11enable_sm90INS1_16FlashAttnFwdSm90INS1_25CollectiveMainloopFwdSm90ILi2EN4cute5tupleIJNS5_1CILi1EEES8_S8_EEENS6_IJNS7_ILi64EEESA_SA_EEELi512ENS_6half_tEfNS_4arch4Sm90ELb0ELb1ELb0ELb0ELb0ELb0ELb0ELb0ELb0ELb0ELb0ELb0EEENS1_21CollectiveEpilogueFwdINS6_IJSA_NS7_ILi512EEESA_EEES9_SC_SE_Li256ELb0ELb0ELb0ELb0EEENS1_30DynamicPersistentTileSchedulerILi256ELi32ELb0ELb0ELb1EEEEEEEEEvNT_6ParamsE)
        .other          _ZN7cutlass13device_kernelIN5flash11enable_sm90INS1_16FlashAttnFwdSm90INS1_25CollectiveMainloopFwdSm90ILi2EN4cute5tupleIJNS5_1CILi1EEES8_S8_EEENS6_IJNS7_ILi64EEESA_SA_EEELi512ENS_6half_tEfNS_4arch4Sm90ELb0ELb1ELb0ELb0ELb0ELb0ELb0ELb0ELb0ELb0ELb0ELb0EEENS1_21CollectiveEpilogueFwdINS6_IJSA_NS7_ILi512EEESA_EEES9_SC_SE_Li256ELb0ELb0ELb0ELb0EEENS1_30DynamicPersistentTileSchedulerILi256ELi32ELb0ELb0ELb1EEEEEEEEEvNT_6ParamsE,@"STO_CUDA_ENTRY STV_DEFAULT"
_ZN7cutlass13device_kernelIN5flash11enable_sm90INS1_16FlashAttnFwdSm90INS1_25CollectiveMainloopFwdSm90ILi2EN4cute5tupleIJNS5_1CILi1EEES8_S8_EEENS6_IJNS7_ILi64EEESA_SA_EEELi512ENS_6half_tEfNS_4arch4Sm90ELb0ELb1ELb0ELb0ELb0ELb0ELb0ELb0ELb0ELb0ELb0ELb0EEENS1_21CollectiveEpilogueFwdINS6_IJSA_NS7_ILi512EEESA_EEES9_SC_SE_Li256ELb0ELb0ELb0ELb0EEENS1_30DynamicPersistentTileSchedulerILi256ELi32ELb0ELb0ELb1EEEEEEEEEvNT_6ParamsE:
[----:B------:R-:W1:Y:S01]  /*0000*/  LDC R1, c[0x0][0x28] ;  /* 0x00000a00ff017b82 */ /* 0x000e620000000800 */
[----:B------:R-:W2:Y:S01]  /*0010*/  S2R R19, SR_TID.X ;  /* 0x0000000000137919 */ /* 0x000ea20000002100 */
[----:B------:R-:W-:Y:S01]  /*0020*/  ELECT P0, URZ, PT ;  /* 0x00000000003f782f */ /* 0x000fe20003800000 */
[----:B------:R-:W-:Y:S01]  /*0030*/  BSSY B0, `(.L_x_1269) ;  /* 0x0000014000007945 */ /* 0x000fe20003800000 */
[----:B--2---:R-:W-:-:S05]  /*0040*/  SHF.R.U32.HI R0, RZ, 0x5, R19 ;  /* 0x00000005ff007819 */ /* 0x004fca0000011613 */
[----:B------:R-:W2:Y:S02]  /*0050*/  SHFL.IDX PT, R2, R0, RZ, 0x1f ;  /* 0x00001fff00027589 */ /* 0x000ea400000e0000 */
[----:B--2---:R-:W-:Y:S02]  /*0060*/  ISETP.EQ.AND P0, PT, R2, RZ, P0 ;  /* 0x000000ff0200720c */ /* 0x004fe40000702270 */
[----:B------:R-:W-:-:S11]  /*0070*/  SHF.R.U32.HI R2, RZ, 0x7, R19 ;  /* 0x00000007ff027819 */ /* 0x000fd60000011613 */
[----:B-1----:R-:W-:Y:S05]  /*0080*/  @!P0 BRA `(.L_x_1270) ;  /* 0x0000000000388947 */ /* 0x002fea0003800000 */
        /* <DEDUP_REMOVED lines=14> */
.L_x_1270:
[----:B------:R-:W-:Y:S05]  /*0170*/  BSYNC B0 ;  /* 0x0000000000007941 */ /* 0x000fea0003800000 */
.L_x_1269:
        /* <DEDUP_REMOVED lines=33> */
.L_x_1271:
        /* <DEDUP_REMOVED lines=22> */
.L_x_1272:
        /* <DEDUP_REMOVED lines=18> */
.L_x_1273:
        /* <DEDUP_REMOVED lines=22> */
.L_x_1274:
        /* <DEDUP_REMOVED lines=22> */
.L_x_1275:
[----:B------:R-:W-:Y:S01]  /*08d0*/  PLOP3.LUT P0, PT, PT, PT, UP0, 0x80, 0x0 ;  /* 0x000000000000781c */ /* 0x000fe20003f0f008 */
[----:B------:R-:W-:Y:S01]  /*08e0*/  UMOV UR36, 0x1 ;  /* 0x0000000100247882 */ /* 0x000fe20000000000 */
[----:B------:R-:W-:Y:S01]  /*08f0*/  NOP ;  /* 0x0000000000007918 */ /* 0x000fe20000000000 */
[----:B------:R-:W-:Y:S01]  /*0900*/  USEL UR36, UR36, 0x2, !UP0 ;  /* 0x0000000224247887 */ /* 0x000fe2000c000000 */
[----:B------:R-:W-:Y:S01]  /*0910*/  ULDC.64 UR50, c[0x0][0x208] ;  /* 0x0000820000327ab9 */ /* 0x000fe20000000a00 */
[----:B-123--:R-:W-:Y:S08]  /*0920*/  BAR.SYNC.DEFER_BLOCKING 0x0 ;  /* 0x0000000000007b1d */ /* 0x00eff00000010000 */
[----:B------:R-:W-:Y:S05]  /*0930*/  @!P0 BRA `(.L_x_1276) ;  /* 0x000000d800108947 */ /* 0x000fea0003800000 */
.L_x_1277:
[----:B------:R-:W-:-:S08]  /*0940*/  NOP ;  /* 0x0000000000007918 */ /* 0x000fd00000000000 */
[----:B------:R-:W1:Y:S02]  /*0950*/  USETMAXREG.TRY_ALLOC.CTAPOOL UP0, 0xf0 ;  /* 0x000000f0000079c8 */ /* 0x000e640008000600 */
[----:B-1----:R-:W-:-:S13]  /*0960*/  PLOP3.LUT P0, PT, PT, PT, UP0, 0x80, 0x0 ;  /* 0x000000000000781c */ /* 0x002fda0003f0f008 */
[----:B------:R-:W-:Y:S05]  /*0970*/  @!P0 BRA `(.L_x_1277) ;  /* 0xfffffffc00f08947 */ /* 0x000fea000383ffff */
[----:B------:R-:W-:Y:S01]  /*0980*/  LOP3.LUT R0, R19, 0xffffff80, RZ, 0xc0, !PT ;  /* 0xffffff8013007812 */ /* 0x000fe200078ec0ff */
[----:B------:R-:W1:Y:S08]  /*0990*/  S2UR UR4, SR_CTAID.X ;  /* 0x00000000000479c3 */ /* 0x000e700000002500 */
[----:B------:R-:W-:Y:S06]  /*09a0*/  BAR.ARV 0x4, 0x120 ;  /* 0x0104800000007b1d */ /* 0x000fec0000002000 */
[----:B------:R-:W-:-:S02]  /*09b0*/  ISETP.NE.AND P0, PT, R0, 0x80, PT ;  /* 0x000000800000780c */ /* 0x000fc40003f05270 */
[----:B------:R-:W1:Y:S11]  /*09c0*/  LDC R0, c[0x0][0xda8] ;  /* 0x00036a00ff007b82 */ /* 0x000e760000000800 */
        /* <DEDUP_REMOVED lines=17> */
[--C-:B------:R-:W-:Y:S02]  /*0ae0*/  SHF.R.S32.HI R189, RZ, 0x5, R4.reuse ;  /* 0x00000005ffbd7819 */ /* 0x100fe40000011404 */
[----:B------:R-:W-:Y:S02]  /*0af0*/  SHF.R.S32.HI R6, RZ, 0x1f, R4 ;  /* 0x0000001fff067819 */ /* 0x000fe40000011404 */
[----:B------:R-:W-:Y:S02]  /*0b00*/  LOP3.LUT R4, R2, 0xfffffff0, RZ, 0xc0, !PT ;  /* 0xfffffff002047812 */ /* 0x000fe400078ec0ff */
[----:B------:R-:W-:Y:S02]  /*0b10*/  LEA.HI R3, R0, R191, RZ, 0x7 ;  /* 0x000000bf00037211 */ /* 0x000fe400078f38ff */
[----:B------:R-:W-:Y:S01]  /*0b20*/  SHF.R.S32.HI R7, RZ, 0x4, R2 ;  /* 0x00000004ff077819 */ /* 0x000fe20000011402 */
[----:B------:R-:W-:Y:S01]  /*0b30*/  IMAD.IADD R5, R191, 0x1, -R4 ;  /* 0x00000001bf057824 */ /* 0x000fe200078e0a04 */
[----:B------:R-:W-:-:S02]  /*0b40*/  LOP3.LUT R8, R3, 0xffffff80, RZ, 0xc0, !PT ;  /* 0xffffff8003087812 */ /* 0x000fc400078ec0ff */
[----:B------:R-:W-:Y:S01]  /*0b50*/  LEA.HI R2, R2, R7, RZ, 0x1 ;  /* 0x0000000702027211 */ /* 0x000fe200078f08ff */
[----:B-1----:R-:W-:Y:S01]  /*0b60*/  ULEA UR48, UR5, UR48, 0x18 ;  /* 0x0000003005307291 */ /* 0x002fe2000f8ec03f */
[----:B------:R-:W-:Y:S01]  /*0b70*/  SHF.R.S32.HI R10, RZ, 0x1f, R5 ;  /* 0x0000001fff0a7819 */ /* 0x000fe20000011405 */
[----:B------:R-:W-:Y:S01]  /*0b80*/  IMAD.IADD R8, R191, 0x1, -R8 ;  /* 0x00000001bf087824 */ /* 0x000fe200078e0a08 */
[----:B------:R-:W-:Y:S02]  /*0b90*/  LEA.HI R6, R6, R189, RZ, 0x2 ;  /* 0x000000bd06067211 */ /* 0x000fe400078f10ff */
[----:B------:R-:W-:Y:S02]  /*0ba0*/  LEA.HI R12, R10, R5, RZ, 0x3 ;  /* 0x000000050a0c7211 */ /* 0x000fe400078f18ff */
[----:B------:R-:W-:Y:S02]  /*0bb0*/  SHF.R.S32.HI R9, RZ, 0x1f, R8 ;  /* 0x0000001fff097819 */ /* 0x000fe40000011408 */
[C---:B------:R-:W-:Y:S01]  /*0bc0*/  LOP3.LUT R14, R12.reuse, 0xfffffff8, RZ, 0xc0, !PT ;  /* 0xfffffff80c0e7812 */ /* 0x040fe200078ec0ff */
[----:B------:R-:W-:Y:S01]  /*0bd0*/  IMAD.SHL.U32 R12, R12, 0x40, RZ ;  /* 0x000000400c0c7824 */ /* 0x000fe200078e00ff */
[----:B------:R-:W-:-:S02]  /*0be0*/  SHF.R.S32.HI R188, RZ, 0x7, R3 ;  /* 0x00000007ffbc7819 */ /* 0x000fc40000011403 */
[----:B------:R-:W-:Y:S01]  /*0bf0*/  LOP3.LUT R2, R2, 0x1ffffffe, RZ, 0xc0, !PT ;  /* 0x1ffffffe02027812 */ /* 0x000fe200078ec0ff */
[----:B------:R-:W-:Y:S01]  /*0c00*/  IMAD.IADD R14, R5, 0x1, -R14 ;  /* 0x00000001050e7824 */ /* 0x000fe200078e0a0e */
[----:B------:R-:W-:Y:S01]  /*0c10*/  LOP3.LUT R6, R6, 0x3ffffc, RZ, 0xc0, !PT ;  /* 0x003ffffc06067812 */ /* 0x000fe200078ec0ff */
[----:B------:R-:W-:Y:S01]  /*0c20*/  IMAD R13, R188, 0x100, R5 ;  /* 0x00000100bc0d7824 */ /* 0x000fe200078e0205 */
[----:B------:R-:W-:Y:S01]  /*0c30*/  LEA.HI R4, R9, R8, RZ, 0x2 ;  /* 0x0000000809047211 */ /* 0x000fe200078f10ff */
[----:B------:R-:W-:Y:S01]  /*0c40*/  IMAD.IADD R2, R7, 0x1, -R2 ;  /* 0x0000000107027824 */ /* 0x000fe200078e0a02 */
[----:B------:R-:W-:Y:S02]  /*0c50*/  IADD3 R6, R189, -R6, RZ ;  /* 0x80000006bd067210 */ /* 0x000fe40007ffe0ff */
[--C-:B------:R-:W-:Y:S01]  /*0c60*/  SHF.R.S32.HI R10, RZ, 0x2, R4.reuse ;  /* 0x00000002ff0a7819 */ /* 0x100fe20000011404 */
[----:B------:R-:W-:Y:S01]  /*0c70*/  IMAD.SHL.U32 R2, R2, 0x8, RZ ;  /* 0x0000000802027824 */ /* 0x000fe200078e00ff */
[----:B------:R-:W-:Y:S01]  /*0c80*/  SHF.R.S32.HI R11, RZ, 0x1f, R4 ;  /* 0x0000001fff0b7819 */ /* 0x000fe20000011404 */
[----:B------:R-:W-:Y:S01]  /*0c90*/  IMAD R13, R6, 0x10, R13 ;  /* 0x00000010060d7824 */ /* 0x000fe200078e020d */
[----:B------:R-:W-:Y:S01]  /*0ca0*/  LOP3.LUT R5, R4, 0x7ffffffc, RZ, 0xc0, !PT ;  /* 0x7ffffffc04057812 */ /* 0x000fe200078ec0ff */
[----:B------:R-:W-:Y:S01]  /*0cb0*/  IMAD.SHL.U32 R4, R14, 0x40, RZ ;  /* 0x000000400e047824 */ /* 0x000fe200078e00ff */
[----:B------:R-:W-:Y:S01]  /*0cc0*/  LEA.HI R9, R9, R8, RZ, 0x5 ;  /* 0x0000000809097211 */ /* 0x000fe200078f28ff */
[----:B------:R-:W-:Y:S01]  /*0cd0*/  IMAD.U32 R190, R13, 0x40, R2 ;  /* 0x000000400dbe7824 */ /* 0x000fe200078e0002 */
[----:B------:R-:W-:-:S02]  /*0ce0*/  IADD3 R8, R8, -R5, RZ ;  /* 0x8000000508087210 */ /* 0x000fc40007ffe0ff */
[----:B------:R-:W-:Y:S02]  /*0cf0*/  LOP3.LUT R5, R4, 0x1c0, RZ, 0xc0, !PT ;  /* 0x000001c004057812 */ /* 0x000fe400078ec0ff */
[----:B------:R-:W-:Y:S02]  /*0d00*/  LOP3.LUT R12, R12, 0x7ffffe00, RZ, 0xc0, !PT ;  /* 0x7ffffe000c0c7812 */ /* 0x000fe400078ec0ff */
[----:B------:R-:W-:Y:S02]  /*0d10*/  LOP3.LUT R2, R5, 0x8, R2, 0xf8, !PT ;  /* 0x0000000805027812 */ /* 0x000fe400078ef802 */
[----:B------:R-:W-:Y:S01]  /*0d20*/  SHF.R.U32.HI R5, RZ, 0x3, R5 ;  /* 0x00000003ff057819 */ /* 0x000fe20000011605 */
[----:B------:R-:W-:Y:S01]  /*0d30*/  IMAD R12, R189, 0x400, R12 ;  /* 0x00000400bd0c7824 */ /* 0x000fe200078e020c */
[----:B------:R-:W-:Y:S02]  /*0d40*/  R2P PR, R14, 0x6 ;  /* 0x000000060e007804 */ /* 0x000fe40000000000 */
[----:B------:R-:W-:-:S02]  /*0d50*/  LOP3.LUT R5, R2, R5, RZ, 0x3c, !PT ;  /* 0x0000000502057212 */ /* 0x000fc400078e3cff */
[----:B------:R-:W-:Y:S02]  /*0d60*/  LEA.HI R11, R11, R10, RZ, 0x3 ;  /* 0x0000000a0b0b7211 */ /* 0x000fe400078f18ff */
[----:B------:R-:W-:Y:S01]  /*0d70*/  LEA.HI R0, R0, R191, RZ, 0x3 ;  /* 0x000000bf00007211 */ /* 0x000fe200078f18ff */
[----:B------:R-:W-:Y:S01]  /*0d80*/  IMAD.IADD R5, R12, 0x1, R5 ;  /* 0x000000010c057824 */ /* 0x000fe200078e0205 */
[----:B------:R-:W-:Y:S02]  /*0d90*/  LEA.HI R3, R3, R188, RZ, 0x1 ;  /* 0x000000bc03037211 */ /* 0x000fe400078f08ff */
[----:B------:R-:W-:Y:S02]  /*0da0*/  LOP3.LUT R11, R11, 0xfffffff8, RZ, 0xc0, !PT ;  /* 0xfffffff80b0b7812 */ /* 0x000fe400078ec0ff */
[----:B------:R-:W-:Y:S02]  /*0db0*/  LEA R18, R5, UR48, 0x1 ;  /* 0x0000003005127c11 */ /* 0x000fe4000f8e08ff */
[----:B------:R-:W-:Y:S01]  /*0dc0*/  LOP3.LUT R2, R0, 0x1ffffff8, RZ, 0xc0, !PT ;  /* 0x1ffffff800027812 */ /* 0x000fe200078ec0ff */
[----:B------:R-:W-:Y:S01]  /*0dd0*/  IMAD.IADD R16, R10, 0x1, -R11 ;  /* 0x000000010a107824 */ /* 0x000fe200078e0a0b */
[----:B------:R-:W-:Y:S01]  /*0de0*/  LOP3.LUT R3, R3, 0xfffffe, RZ, 0xc0, !PT ;  /* 0x00fffffe03037812 */ /* 0x000fe200078ec0ff */
[C---:B------:R-:W-:Y:S01]  /*0df0*/  VIADD R19, R18.reuse, 0x26820 ;  /* 0x0002682012137836 */ /* 0x040fe20000000000 */
[----:B------:R-:W-:Y:S01]  /*0e00*/  IADD3 R23, R18, 0x26800, RZ ;  /* 0x0002680012177810 */ /* 0x000fe20007ffe0ff */
[----:B------:R-:W-:Y:S01]  /*0e10*/  IMAD.IADD R2, R191, 0x1, -R2 ;  /* 0x00000001bf027824 */ /* 0x000fe200078e0a02 */
[----:B------:R-:W-:Y:S01]  /*0e20*/  SEL R22, R22, 0xffffffc0, !P2 ;  /* 0xffffffc016167807 */ /* 0x000fe20005000000 */
[----:B------:R-:W-:Y:S01]  /*0e30*/  IMAD.IADD R3, R188, 0x1, -R3 ;  /* 0x00000001bc037824 */ /* 0x000fe200078e0a03 */
[----:B------:R-:W-:Y:S01]  /*0e40*/  SHF.R.S32.HI R9, RZ, 0x5, R9 ;  /* 0x00000005ff097819 */ /* 0x000fe20000011409 */
[----:B------:R-:W-:Y:S01]  /*0e50*/  @P1 VIADD R19, R23, 0xffffffe0 ;  /* 0xffffffe017131836 */ /* 0x000fe20000000000 */
[----:B------:R-:W-:Y:S01]  /*0e60*/  SHF.R.S32.HI R186, RZ, 0x3, R0 ;  /* 0x00000003ffba7819 */ /* 0x000fe20000011400 */
[----:B------:R-:W-:Y:S01]  /*0e70*/  IMAD.SHL.U32 R184, R2, 0x8, RZ ;  /* 0x0000000802b87824 */ /* 0x000fe200078e00ff */
[----:B------:R-:W-:Y:S01]  /*0e80*/  LEA R16, R9, R16, 0x4 ;  /* 0x0000001009107211 */ /* 0x000fe200078e20ff */
[----:B------:R-:W-:Y:S01]  /*0e90*/  IMAD.IADD R23, R23, 0x1, R22 ;  /* 0x0000000117177824 */ /* 0x000fe200078e0216 */
[----:B------:R-:W-:Y:S01]  /*0ea0*/  SHF.L.U32 R17, R3, 0x8, RZ ;  /* 0x0000000803117819 */ /* 0x000fe200000006ff */
[----:B------:R-:W-:-:S02]  /*0eb0*/  IMAD.SHL.U32 R2, R8, 0x2, RZ ;  /* 0x0000000208027824 */ /* 0x000fc400078e00ff */
[----:B------:R-:W-:-:S07]  /*0ec0*/  IMAD.IADD R22, R22, 0x1, R19 ;  /* 0x0000000116167824 */ /* 0x000fce00078e0213 */
.L_x_1382:
[----:B------:R-:W-:Y:S01]  /*0ed0*/  ULDC UR5, c[0x0][0xdd0] ;  /* 0x0003740000057ab9 */ /* 0x000fe20000000800 */
[----:B-1----:R-:W1:Y:S01]  /*0ee0*/  LDC R0, c[0x0][0xde8] ;  /* 0x00037a00ff007b82 */ /* 0x002e620000000800 */
[----:B------:R-:W-:Y:S01]  /*0ef0*/  UISETP.NE.AND UP0, UPT, UR5, 0x1, UPT ;  /* 0x000000010500788c */ /* 0x000fe2000bf05270 */
[----:B------:R-:W-:-:S10]  /*0f00*/  UMOV UR8, UR4 ;  /* 0x0000000400087c82 */ /* 0x000fd40008000000 */
[----:B------:R-:W-:Y:S01]  /*0f10*/  @UP0 ULDC UR6, c[0x0][0xdd4] ;  /* 0x0003750000060ab9 */ /* 0x000fe20000000800 */
[----:B------:R-:W-:Y:S01]  /*0f20*/  @UP0 ULDC UR9, c[0x0][0xdd8] ;  /* 0x0003760000090ab9 */ /* 0x000fe20000000800 */
[----:B------:R-:W-:-:S04]  /*0f30*/  UIMAD.WIDE.U32 UR6, UR4, UR6, URZ ;  /* 0x00000006040672a5 */ /* 0x000fc8000f8e003f */
[----:B------:R-:W-:-:S04]  /*0f40*/  @UP0 USHF.R.U32.HI UR8, URZ, UR9, UR7 ;  /* 0x000000093f080299 */ /* 0x000fc80008011607 */
[----:B------:R-:W-:Y:S02]  /*0f50*/  UIADD3 UR6, -UR8, URZ, URZ ;  /* 0x0000003f08067290 */ /* 0x000fe4000fffe13f */
[----:B-1----:R-:W-:Y:S02]  /*0f60*/  ISETP.LE.AND P0, PT, R0, UR8, PT ;  /* 0x0000000800007c0c */ /* 0x002fe4000bf03270 */
[----:B------:R-:W-:-:S11]  /*0f70*/  UIMAD UR7, UR5, UR6, UR4 ;  /* 0x00000006050772a4 */ /* 0x000fd6000f8e0204 */
[----:B--2---:R-:W-:Y:S05]  /*0f80*/  @!P0 BRA `(.L_x_1278) ;  /* 0x0000000000208947 */ /* 0x004fea0003800000 */
[----:B------:R-:W-:Y:S01]  /*0f90*/  ULDC UR6, c[0x0][0xddc] ;  /* 0x0003770000067ab9 */ /* 0x000fe20000000800 */
[----:B------:R-:W-:Y:S01]  /*0fa0*/  UMOV UR40, UR7 ;  /* 0x0000000700287c82 */ /* 0x000fe20008000000 */
[----:B------:R-:W-:-:S11]  /*0fb0*/  UISETP.NE.AND UP0, UPT, UR6, 0x1, UPT ;  /* 0x000000010600788c */ /* 0x000fd6000bf05270 */
[----:B------:R-:W-:Y:S02]  /*0fc0*/  @UP0 ULDC.64 UR10, c[0x0][0xde0] ;  /* 0x00037800000a0ab9 */ /* 0x000fe40000000a00 */
[----:B------:R-:W-:-:S04]  /*0fd0*/  UIMAD.WIDE.U32 UR4, UR7, UR10, URZ ;  /* 0x0000000a070472a5 */ /* 0x000fc8000f8e003f */
[----:B------:R-:W-:-:S04]  /*0fe0*/  @UP0 USHF.R.U32.HI UR40, URZ, UR11, UR5 ;  /* 0x0000000b3f280299 */ /* 0x000fc80008011605 */
[----:B------:R-:W-:Y:S01]  /*0ff0*/  UIMAD UR4, UR40, UR6, URZ ;  /* 0x00000006280472a4 */ /* 0x000fe2000f8e023f */
[----:B------:R-:W-:Y:S11]  /*1000*/  BRA `(.L_x_1279) ;  /* 0x00000000001c7947 */ /* 0x000ff60003800000 */
.L_x_1278:
[----:B------:R-:W-:Y:S01]  /*1010*/  ULDC UR6, c[0x0][0xdc4] ;  /* 0x0003710000067ab9 */ /* 0x000fe20000000800 */
[----:B------:R-:W-:Y:S01]  /*1020*/  UMOV UR40, UR7 ;  /* 0x0000000700287c82 */ /* 0x000fe20008000000 */
[----:B------:R-:W-:-:S11]  /*1030*/  UISETP.NE.AND UP0, UPT, UR6, 0x1, UPT ;  /* 0x000000010600788c */ /* 0x000fd6000bf05270 */
[----:B------:R-:W-:Y:S02]  /*1040*/  @UP0 ULDC.64 UR10, c[0x0][0xdc8] ;  /* 0x00037200000a0ab9 */ /* 0x000fe40000000a00 */
[----:B------:R-:W-:-:S04]  /*1050*/  UIMAD.WIDE.U32 UR4, UR7, UR10, URZ ;  /* 0x0000000a070472a5 */ /* 0x000fc8000f8e003f */
[----:B------:R-:W-:-:S04]  /*1060*/  @UP0 USHF.R.U32.HI UR40, URZ, UR11, UR5 ;  /* 0x0000000b3f280299 */ /* 0x000fc80008011605 */
[----:B------:R-:W-:-:S12]  /*1070*/  UIMAD UR4, UR40, UR6, URZ ;  /* 0x00000006280472a4 */ /* 0x000fd8000f8e023f */
.L_x_1279:
[----:B------:R-:W-:Y:S01]  /*1080*/  ULDC UR43, c[0x0][0xdb8] ;  /* 0x00036e00002b7ab9 */ /* 0x000fe20000000800 */
[----:B------:R-:W-:Y:S01]  /*1090*/  ULDC.64 UR10, c[0x0][0x3f8] ;  /* 0x0000fe00000a7ab9 */ /* 0x000fe20000000a00 */
[----:B------:R-:W-:Y:S02]  /*10a0*/  ULOP3.LUT UR5, URZ, UR40, URZ, 0x33, !UPT ;  /* 0x000000283f057292 */ /* 0x000fe4000f8e333f */
[----:B------:R-:W-:Y:S02]  /*10b0*/  UISETP.NE.AND UP1, UPT, UR43, 0x1, UPT ;  /* 0x000000012b00788c */ /* 0x000fe4000bf25270 */
[----:B------:R-:W-:Y:S01]  /*10c0*/  UISETP.NE.U32.AND UP0, UPT, UR10, URZ, UPT ;  /* 0x0000003f0a00728c */ /* 0x000fe2000bf05070 */
[----:B------:R-:W-:Y:S01]  /*10d0*/  ULDC UR6, c[0x0][0xdac] ;  /* 0x00036b0000067ab9 */ /* 0x000fe20000000800 */
[----:B------:R-:W-:Y:S02]  /*10e0*/  UIADD3 UR4, UR7, -UR4, URZ ;  /* 0x8000000407047290 */ /* 0x000fe4000fffe03f */
[----:B------:R-:W-:-:S02]  /*10f0*/  UIADD3 UR5, UR5, UR6, URZ ;  /* 0x0000000605057290 */ /* 0x000fc4000fffe03f */
[----:B------:R-:W-:Y:S01]  /*1100*/  UISETP.NE.AND.EX UP0, UPT, UR11, URZ, UPT, UP0 ;  /* 0x0000003f0b00728c */ /* 0x000fe2000bf05300 */
[----:B------:R-:W-:Y:S01]  /*1110*/  ULDC UR12, c[0x0][0xdc4] ;  /* 0x00037100000c7ab9 */ /* 0x000fe20000000800 */
[----:B------:R-:W-:Y:S01]  /*1120*/  ULDC UR49, c[0x0][0x404] ;  /* 0x0001010000317ab9 */ /* 0x000fe20000000800 */
[----:B------:R-:W-:Y:S02]  /*1130*/  UISETP.NE.AND UP2, UPT, UR46, 0x1, UPT ;  /* 0x000000012e00788c */ /* 0x000fe4000bf45270 */
[----:B------:R-:W-:Y:S01]  /*1140*/  USHF.L.U32 UR42, UR5, 0x6, URZ ;  /* 0x00000006052a7899 */ /* 0x000fe2000800063f */
[----:B------:R-:W-:Y:S01]  /*1150*/  ULDC UR10, c[0x0][0x288] ;  /* 0x0000a200000a7ab9 */ /* 0x000fe20000000800 */
[----:B------:R-:W-:Y:S02]  /*1160*/  UIMAD UR12, UR8, UR12, UR4 ;  /* 0x0000000c080c72a4 */ /* 0x000fe4000f8e0204 */
[----:B------:R-:W-:Y:S01]  /*1170*/  PLOP3.LUT P0, PT, PT, PT, UP2, 0x80, 0x0 ;  /* 0x000000000000781c */ /* 0x000fe20003f0f028 */
[----:B------:R-:W-:Y:S01]  /*1180*/  USEL UR49, UR49, 0x1, UP0 ;  /* 0x0000000131317887 */ /* 0x000fe20008000000 */
[----:B------:R-:W-:Y:S01]  /*1190*/  ULDC UR9, c[0x0][0x2e0] ;  /* 0x0000b80000097ab9 */ /* 0x000fe20000000800 */
[----:B------:R-:W-:Y:S01]  /*11a0*/  @UP1 ULDC UR4, c[0x0][0xdbc] ;  /* 0x00036f0000041ab9 */ /* 0x000fe20000000800 */
[----:B------:R-:W-:-:S02]  /*11b0*/  UIADD3 UR54, UR42, 0x40, -UR10 ;  /* 0x000000402a367890 */ /* 0x000fc4000fffe80a */
[----:B------:R-:W-:Y:S02]  /*11c0*/  UIMAD.WIDE.U32 UR4, UR12, UR4, URZ ;  /* 0x000000040c0472a5 */ /* 0x000fe4000f8e003f */
[----:B------:R-:W-:Y:S02]  /*11d0*/  UIMAD UR6, UR49, UR9, 0x3f ;  /* 0x0000003f310674a4 */ /* 0x000fe4000f8e0209 */
[----:B------:R-:W-:Y:S01]  /*11e0*/  UIMAD UR54, UR49, UR9, UR54 ;  /* 0x00000009313672a4 */ /* 0x000fe2000f8e0236 */
[----:B------:R-:W-:Y:S01]  /*11f0*/  @UP1 ULDC UR13, c[0x0][0xdc0] ;  /* 0x00037000000d1ab9 */ /* 0x000fe20000000800 */
[----:B------:R-:W-:Y:S01]  /*1200*/  UMOV UR44, UR12 ;  /* 0x0000000c002c7c82 */ /* 0x000fe20008000000 */
[----:B------:R-:W-:Y:S01]  /*1210*/  ULDC UR11, c[0x0][0x9e0] ;  /* 0x00027800000b7ab9 */ /* 0x000fe20000000800 */
[----:B------:R-:W-:Y:S02]  /*1220*/  USHF.R.S32.HI UR7, URZ, 0x1f, UR6 ;  /* 0x0000001f3f077899 */ /* 0x000fe40008011406 */
[----:B------:R-:W-:-:S02]  /*1230*/  @UP1 USHF.R.U32.HI UR44, URZ, UR13, UR5 ;  /* 0x0000000d3f2c1299 */ /* 0x000fc40008011605 */
[----:B------:R-:W-:Y:S02]  /*1240*/  UIADD3 UR8, UR54, UR11, URZ ;  /* 0x0000000b36087290 */ /* 0x000fe4000fffe03f */
[----:B------:R-:W-:Y:S02]  /*1250*/  ULEA.HI UR7, UR7, UR6, URZ, 0x6 ;  /* 0x0000000607077291 */ /* 0x000fe4000f8f303f */
[----:B------:R-:W-:Y:S02]  /*1260*/  UIADD3 UR4, -UR44, URZ, URZ ;  /* 0x0000003f2c047290 */ /* 0x000fe4000fffe13f */
[----:B------:R-:W-:Y:S01]  /*1270*/  USHF.R.S32.HI UR7, URZ, 0x6, UR7 ;  /* 0x000000063f077899 */ /* 0x000fe20008011407 */
[----:B------:R-:W-:Y:S01]  /*1280*/  IMAD.U32 R0, RZ, RZ, UR8 ;  /* 0x00000008ff007e24 */ /* 0x000fe2000f8e00ff */
[----:B------:R-:W-:Y:S01]  /*1290*/  UIMAD UR43, UR43, UR4, UR12 ;  /* 0x000000042b2b72a4 */ /* 0x000fe2000f8e020c */
[----:B------:R-:W-:Y:S11]  /*12a0*/  @!P0 BRA `(.L_x_1280) ;  /* 0x0000001c00f88947 */ /* 0x000ff60003800000 */
[----:B------:R-:W1:Y:S02]  /*12b0*/  LDC R8, c[0x0][0x9e4] ;  /* 0x00027900ff087b82 */ /* 0x000e640000000800 */
[----:B-1----:R-:W-:-:S13]  /*12c0*/  ISETP.GE.AND P1, PT, R8, 0x1, PT ;  /* 0x000000010800780c */ /* 0x002fda0003f26270 */
[----:B------:R-:W-:Y:S05]  /*12d0*/  @!P1 BRA `(.L_x_1281) ;  /* 0x0000000000449947 */ /* 0x000fea0003800000 */
[----:B------:R-:W-:Y:S01]  /*12e0*/  ISETP.LT.AND P0, PT, RZ, UR54, PT ;  /* 0x00000036ff007c0c */ /* 0x000fe2000bf01270 */
[----:B------:R-:W-:-:S06]  /*12f0*/  UIADD3 UR4, UR54, -0x1, URZ ;  /* 0xffffffff36047890 */ /* 0x000fcc000fffe03f */
[----:B------:R-:W-:-:S06]  /*1300*/  MOV R3, UR4 ;  /* 0x0000000400037c02 */ /* 0x000fcc0008000f00 */
[----:B------:R-:W-:Y:S05]  /*1310*/  @P0 BRA `(.L_x_1282) ;  /* 0x00000000001c0947 */ /* 0x000fea0003800000 */
[----:B------:R-:W-:Y:S01]  /*1320*/  ISETP.NE.AND P0, PT, R8, 0x1, PT ;  /* 0x000000010800780c */ /* 0x000fe20003f05270 */
[----:B------:R-:W-:-:S12]  /*1330*/  IMAD R3, RZ, RZ, -UR54 ;  /* 0x80000036ff037e24 */ /* 0x000fd8000f8e02ff */
[----:B------:R-:W1:Y:S02]  /*1340*/  @P0 LDC.64 R4, c[0x0][0x9e8] ;  /* 0x00027a00ff040b82 */ /* 0x000e640000000a00 */
[----:B-1----:R-:W-:-:S05]  /*1350*/  @P0 IMAD.HI.U32 R4, R3, R4, RZ ;  /* 0x0000000403040227 */ /* 0x002fca00078e00ff */
[----:B------:R-:W-:-:S04]  /*1360*/  @P0 SHF.R.U32.HI R3, RZ, R5, R4 ;  /* 0x00000005ff030219 */ /* 0x000fc80000011604 */
[----:B------:R-:W-:Y:S01]  /*1370*/  LOP3.LUT R3, RZ, R3, RZ, 0x33, !PT ;  /* 0x00000003ff037212 */ /* 0x000fe200078e33ff */
[----:B------:R-:W-:Y:S06]  /*1380*/  BRA `(.L_x_1283) ;  /* 0x0000000000107947 */ /* 0x000fec0003800000 */
.L_x_1282:
[----:B------:R-:W-:-:S13]  /*1390*/  ISETP.NE.AND P0, PT, R8, 0x1, PT ;  /* 0x000000010800780c */ /* 0x000fda0003f05270 */
[----:B------:R-:W1:Y:S02]  /*13a0*/  @P0 LDC.64 R4, c[0x0][0x9e8] ;  /* 0x00027a00ff040b82 */ /* 0x000e640000000a00 */
[----:B-1----:R-:W-:-:S05]  /*13b0*/  @P0 IMAD.HI.U32 R4, R3, R4, RZ ;  /* 0x0000000403040227 */ /* 0x002fca00078e00ff */
[----:B------:R-:W-:-:S07]  /*13c0*/  @P0 SHF.R.U32.HI R3, RZ, R5, R4 ;  /* 0x00000005ff030219 */ /* 0x000fce0000011604 */
.L_x_1283:
[----:B------:R-:W-:-:S05]  /*13d0*/  IMAD R3, R3, R8, R8 ;  /* 0x0000000803037224 */ /* 0x000fca00078e0208 */
[----:B------:R-:W-:-:S07]  /*13e0*/  VIMNMX R0, R0, R3, PT ;  /* 0x0000000300007248 */ /* 0x000fce0003fe0100 */
.L_x_1281:
[----:B------:R-:W-:Y:S01]  /*13f0*/  VIADD R0, R0, 0x3f ;  /* 0x0000003f00007836 */ /* 0x000fe20000000000 */
[----:B------:R-:W-:Y:S01]  /*1400*/  UIADD3 UR4, UR42, -UR10, URZ ;  /* 0x8000000a2a047290 */ /* 0x000fe2000fffe03f */
[----:B------:R-:W-:-:S03]  /*1410*/  ULDC UR5, c[0x0][0x9dc] ;  /* 0x0002770000057ab9 */ /* 0x000fc60000000800 */
[----:B------:R-:W-:Y:S01]  /*1420*/  SHF.R.S32.HI R3, RZ, 0x1f, R0 ;  /* 0x0000001fff037819 */ /* 0x000fe20000011400 */
[----:B------:R-:W-:-:S03]  /*1430*/  UIMAD UR4, UR49, UR9, UR4 ;  /* 0x00000009310472a4 */ /* 0x000fc6000f8e0204 */
[----:B------:R-:W-:Y:S01]  /*1440*/  LEA.HI R3, R3, R0, RZ, 0x6 ;  /* 0x0000000003037211 */ /* 0x000fe200078f30ff */
[----:B------:R-:W-:-:S03]  /*1450*/  UIADD3 UR5, UR4, -UR5, URZ ;  /* 0x8000000504057290 */ /* 0x000fc6000fffe03f */
[----:B------:R-:W-:-:S03]  /*1460*/  SHF.R.S32.HI R3, RZ, 0x6, R3 ;  /* 0x00000006ff037819 */ /* 0x000fc60000011403 */
[----:B------:R-:W-:Y:S01]  /*1470*/  IMAD.U32 R0, RZ, RZ, UR5 ;  /* 0x00000005ff007e24 */ /* 0x000fe2000f8e00ff */
[----:B------:R-:W-:Y:S01]  /*1480*/  VIMNMX R4, R3, UR7, PT ;  /* 0x0000000703047c48 */ /* 0x000fe2000bfe0100 */
[----:B------:R-:W-:Y:S06]  /*1490*/  @!P1 BRA `(.L_x_1284) ;  /* 0x0000000000409947 */ /* 0x000fec0003800000 */
[----:B------:R-:W-:-:S05]  /*14a0*/  IMAD.U32 R3, RZ, RZ, UR4 ;  /* 0x00000004ff037e24 */ /* 0x000fca000f8e00ff */
[----:B------:R-:W-:-:S13]  /*14b0*/  ISETP.GT.AND P0, PT, R3, -0x1, PT ;  /* 0xffffffff0300780c */ /* 0x000fda0003f04270 */
[----:B------:R-:W-:Y:S05]  /*14c0*/  @P0 BRA `(.L_x_1285) ;  /* 0x00000000001c0947 */ /* 0x000fea0003800000 */
[----:B------:R-:W-:Y:S02]  /*14d0*/  ISETP.NE.AND P0, PT, R8, 0x1, PT ;  /* 0x000000010800780c */ /* 0x000fe40003f05270 */
[----:B------:R-:W-:-:S11]  /*14e0*/  LOP3.LUT R3, RZ, R3, RZ, 0x33, !PT ;  /* 0x00000003ff037212 */ /* 0x000fd600078e33ff */
[----:B------:R-:W1:Y:S02]  /*14f0*/  @P0 LDC.64 R6, c[0x0][0x9e8] ;  /* 0x00027a00ff060b82 */ /* 0x000e640000000a00 */
[----:B-1----:R-:W-:-:S05]  /*1500*/  @P0 IMAD.HI.U32 R6, R3, R6, RZ ;  /* 0x0000000603060227 */ /* 0x002fca00078e00ff */
[----:B------:R-:W-:-:S04]  /*1510*/  @P0 SHF.R.U32.HI R3, RZ, R7, R6 ;  /* 0x00000007ff030219 */ /* 0x000fc80000011606 */
[----:B------:R-:W-:Y:S01]  /*1520*/  LOP3.LUT R3, RZ, R3, RZ, 0x33, !PT ;  /* 0x00000003ff037212 */ /* 0x000fe200078e33ff */
[----:B------:R-:W-:Y:S06]  /*1530*/  BRA `(.L_x_1286) ;  /* 0x0000000000107947 */ /* 0x000fec0003800000 */
.L_x_1285:
[----:B------:R-:W-:-:S13]  /*1540*/  ISETP.NE.AND P0, PT, R8, 0x1, PT ;  /* 0x000000010800780c */ /* 0x000fda0003f05270 */
[----:B------:R-:W1:Y:S02]  /*1550*/  @P0 LDC.64 R6, c[0x0][0x9e8] ;  /* 0x00027a00ff060b82 */ /* 0x000e640000000a00 */
[----:B-1----:R-:W-:-:S05]  /*1560*/  @P0 IMAD.HI.U32 R6, R3, R6, RZ ;  /* 0x0000000603060227 */ /* 0x002fca00078e00ff */
[----:B------:R-:W-:-:S07]  /*1570*/  @P0 SHF.R.U32.HI R3, RZ, R7, R6 ;  /* 0x00000007ff030219 */ /* 0x000fce0000011606 */
.L_x_1286:
[----:B------:R-:W-:-:S05]  /*1580*/  IMAD R3, R3, R8, RZ ;  /* 0x0000000803037224 */ /* 0x000fca00078e02ff */
[----:B------:R-:W-:-:S07]  /*1590*/  VIMNMX R0, R0, R3, !PT ;  /* 0x0000000300007248 */ /* 0x000fce0007fe0100 */
.L_x_1284:
[----:B------:R-:W-:Y:S02]  /*15a0*/  SHF.R.S32.HI R3, RZ, 0x1f, R0 ;  /* 0x0000001fff037819 */ /* 0x000fe40000011400 */
[----:B------:R-:W-:Y:S02]  /*15b0*/  CS2R R28, SRZ ;  /* 0x00000000001c7805 */ /* 0x000fe4000001ff00 */
[----:B------:R-:W-:Y:S02]  /*15c0*/  PLOP3.LUT P0, PT, PT, PT, PT, 0x80, 0x0 ;  /* 0x000000000000781c */ /* 0x000fe40003f0f070 */
[----:B------:R-:W-:Y:S02]  /*15d0*/  CS2R R150, SRZ ;  /* 0x0000000000967805 */ /* 0x000fe4000001ff00 */
[----:B------:R-:W-:Y:S02]  /*15e0*/  LEA.HI R0, R3, R0, RZ, 0x6 ;  /* 0x0000000003007211 */ /* 0x000fe400078f30ff */
[----:B------:R-:W-:-:S02]  /*15f0*/  CS2R R148, SRZ ;  /* 0x0000000000947805 */ /* 0x000fc4000001ff00 */
[----:B------:R-:W-:Y:S02]  /*1600*/  MOV R3, RZ ;  /* 0x000000ff00037202 */ /* 0x000fe40000000f00 */
[----:B------:R-:W-:Y:S02]  /*1610*/  CS2R R146, SRZ ;  /* 0x0000000000927805 */ /* 0x000fe4000001ff00 */
[----:B------:R-:W-:Y:S02]  /*1620*/  SHF.R.S32.HI R0, RZ, 0x6, R0 ;  /* 0x00000006ff007819 */ /* 0x000fe40000011400 */
[----:B------:R-:W-:Y:S02]  /*1630*/  CS2R R144, SRZ ;  /* 0x0000000000907805 */ /* 0x000fe4000001ff00 */
[----:B------:R-:W-:Y:S02]  /*1640*/  CS2R R142, SRZ ;  /* 0x00000000008e7805 */ /* 0x000fe4000001ff00 */
[----:B------:R-:W-:-:S02]  /*1650*/  CS2R R140, SRZ ;  /* 0x00000000008c7805 */ /* 0x000fc4000001ff00 */
[----:B------:R-:W-:Y:S02]  /*1660*/  VIMNMX R0, RZ, R0, !PT ;  /* 0x00000000ff007248 */ /* 0x000fe40007fe0100 */
[----:B------:R-:W-:Y:S02]  /*1670*/  CS2R R138, SRZ ;  /* 0x00000000008a7805 */ /* 0x000fe4000001ff00 */
[----:B------:R-:W-:Y:S02]  /*1680*/  CS2R R136, SRZ ;  /* 0x0000000000887805 */ /* 0x000fe4000001ff00 */
[----:B------:R-:W-:Y:S02]  /*1690*/  CS2R R134, SRZ ;  /* 0x0000000000867805 */ /* 0x000fe4000001ff00 */
[----:B------:R-:W-:Y:S02]  /*16a0*/  ISETP.GT.AND P1, PT, R4, R0, PT ;  /* 0x000000000400720c */ /* 0x000fe40003f24270 */
[----:B------:R-:W-:-:S02]  /*16b0*/  CS2R R132, SRZ ;  /* 0x0000000000847805 */ /* 0x000fc4000001ff00 */
[----:B------:R-:W-:Y:S02]  /*16c0*/  CS2R R130, SRZ ;  /* 0x0000000000827805 */ /* 0x000fe4000001ff00 */
[----:B------:R-:W-:Y:S02]  /*16d0*/  CS2R R128, SRZ ;  /* 0x0000000000807805 */ /* 0x000fe4000001ff00 */
[----:B------:R-:W-:Y:S02]  /*16e0*/  CS2R R126, SRZ ;  /* 0x00000000007e7805 */ /* 0x000fe4000001ff00 */
[----:B------:R-:W-:Y:S01]  /*16f0*/  CS2R R124, SRZ ;  /* 0x00000000007c7805 */ /* 0x000fe2000001ff00 */
[----:B------:R-:W-:Y:S01]  /*1700*/  IMAD.MOV.U32 R172, RZ, RZ, RZ ;  /* 0x000000ffffac7224 */ /* 0x000fe200078e00ff */
        /* <DEDUP_REMOVED lines=47> */
[----:B------:R-:W-:Y:S01]  /*1a00*/  CS2R R30, SRZ ;  /* 0x00000000001e7805 */ /* 0x000fe2000001ff00 */
[----:B------:R-:W-:Y:S02]  /*1a10*/  IMAD.MOV.U32 R5, RZ, RZ, RZ ;  /* 0x000000ffff057224 */ /* 0x000fe400078e00ff */
[----:B------:R-:W-:Y:S01]  /*1a20*/  IMAD.MOV.U32 R153, RZ, RZ, RZ ;  /* 0x000000ffff997224 */ /* 0x000fe200078e00ff */
[----:B------:R-:W-:Y:S06]  /*1a30*/  @!P1 BRA `(.L_x_1287) ;  /* 0x000000ac002c9947 */ /* 0x000fec0003800000 */
        /* <DEDUP_REMOVED lines=14> */
.L_x_1288:
[----:B------:R-:W-:Y:S01]  /*1b20*/  ULEA UR21, UR39, UR48, 0x3 ;  /* 0x0000003027157291 */ /* 0x000fe2000f8e183f */
[----:B------:R-:W-:-:S05]  /*1b30*/  IMAD.U32 R3, RZ, RZ, UR38 ;  /* 0x00000026ff037e24 */ /* 0x000fca000f8e00ff */
[----:B------:R-:W-:-:S04]  /*1b40*/  SHF.L.U32 R3, R3, 0x1f, RZ ;  /* 0x0000001f03037819 */ /* 0x000fc800000006ff */
[----:B------:R-:W1:Y:S02]  /*1b50*/  SYNCS.PHASECHK.TRANS64.TRYWAIT P1, [UR21+0x28c50], R3 ;  /* 0x028c5003ff0075a7 */ /* 0x000e640008020155 */
[----:B-1----:R-:W-:Y:S05]  /*1b60*/  @!P1 BRA `(.L_x_1289) ;  /* 0x000000f800a49947 */ /* 0x002fea0003800000 */
.L_x_1447:
        /* <DEDUP_REMOVED lines=9> */
[----:B------:R-:W-:-:S02]  /*1c00*/  UIADD3 UR6, UR18, 0x80, URZ ;  /* 0x0000008012067890 */ /* 0x000fc4000fffe03f */
[----:B------:R-:W-:Y:S01]  /*1c10*/  ULOP3.LUT UR16, UR4, 0x10000, URZ, 0xfc, !UPT ;  /* 0x0001000004107892 */ /* 0x000fe2000f8efc3f */
[----:B------:R-:W-:Y:S01]  /*1c20*/  UMOV UR7, 0x40000040 ;  /* 0x4000004000077882 */ /* 0x000fe20000000000 */
[----:B------:R-:W-:Y:S02]  /*1c30*/  UMOV UR5, 0x40000040 ;  /* 0x4000004000057882 */ /* 0x000fe40000000000 */
[----:B------:R-:W-:Y:S02]  /*1c40*/  UIADD3 UR4, UR16, 0x2, URZ ;  /* 0x0000000210047890 */ /* 0x000fe4000fffe03f */
[----:B------:R-:W-:Y:S02]  /*1c50*/  UIADD3 UR10, UR18, 0x100, URZ ;  /* 0x00000100120a7890 */ /* 0x000fe4000fffe03f */
[----:B------:R-:W-:Y:S01]  /*1c60*/  UIADD3 UR8, UR16, 0x4, URZ ;  /* 0x0000000410087890 */ /* 0x000fe2000fffe03f */
[----:B------:R-:W-:Y:S01]  /*1c70*/  UMOV UR11, 0x40000040 ;  /* 0x40000040000b7882 */ /* 0x000fe20000000000 */
[----:B------:R-:W-:Y:S01]  /*1c80*/  WARPGROUP.ARRIVE ;  /* 0x00000000000079c5 */ /* 0x000fe20000000000 */
[----:B------:R-:W-:Y:S01]  /*1c90*/  UMOV UR9, 0x40000040 ;  /* 0x4000004000097882 */ /* 0x000fe20000000000 */
[----:B------:R-:W-:-:S02]  /*1ca0*/  UIADD3 UR14, UR18, 0x180, URZ ;  /* 0x00000180120e7890 */ /* 0x000fc4000fffe03f */
[----:B------:R-:W-:Y:S02]  /*1cb0*/  UIADD3 UR12, UR16, 0x6, URZ ;  /* 0x00000006100c7890 */ /* 0x000fe4000fffe03f */
[----:B------:R-:W-:Y:S01]  /*1cc0*/  HGMMA.64x256x16.F32 R24, gdesc[UR16].tnspB, RZ, !UPT, gsb0 ;  /* 0x43e00000101879f0 */ /* 0x000fe2000c0008ff */
[----:B------:R-:W-:Y:S01]  /*1cd0*/  UMOV UR15, 0x40000040 ;  /* 0x40000040000f7882 */ /* 0x000fe20000000000 */
[----:B------:R-:W-:Y:S01]  /*1ce0*/  UMOV UR13, 0x40000040 ;  /* 0x40000040000d7882 */ /* 0x000fe20000000000 */
[----:B-1----:R-:W-:-:S04]  /*1cf0*/  LOP3.LUT R5, R5, 0x7f, RZ, 0xc0, !PT ;  /* 0x0000007f05057812 */ /* 0x002fc800078ec0ff */
        /* <DEDUP_REMOVED lines=17> */
[----:B-1----:R-:W-:-:S05]  /*1e10*/  VIADD R3, R4, 0xfffffffe ;  /* 0xfffffffe04037836 */ /* 0x002fca0000000000 */
[----:B------:R-:W-:-:S13]  /*1e20*/  ISETP.GE.AND P1, PT, R3, R0, PT ;  /* 0x000000000300720c */ /* 0x000fda0003f26270 */
[----:B------:R-:W-:Y:S05]  /*1e30*/  @!P1 BRA `(.L_x_1290) ;  /* 0x0000000800d49947 */ /* 0x000fea0003800000 */
.L_x_1295:
[----:B------:R-:W-:Y:S01]  /*1e40*/  BAR.SYNC.DEFER_BLOCKING 0xe, 0x100 ;  /* 0x0384000000007b1d */ /* 0x000fe20000010000 */
[----:B------:R-:W-:Y:S01]  /*1e50*/  IMAD.U32 R5, RZ, RZ, UR39 ;  /* 0x00000027ff057e24 */ /* 0x000fe2000f8e00ff */
[----:B------:R-:W-:Y:S01]  /*1e60*/  UIADD3 UR39, UR39, 0x1, URZ ;  /* 0x0000000127277890 */ /* 0x000fe2000fffe03f */
[----:B------:R-:W-:Y:S02]  /*1e70*/  ISETP.GT.AND P3, PT, R3, R0, PT ;  /* 0x000000000300720c */ /* 0x000fe40003f64270 */
[----:B-1----:R-:W-:Y:S01]  /*1e80*/  IMAD R4, R5, 0x40, R16 ;  /* 0x0000004005047824 */ /* 0x002fe200078e0210 */
[----:B------:R-:W-:Y:S01]  /*1e90*/  UISETP.NE.AND UP0, UPT, UR39, 0x2, UPT ;  /* 0x000000022700788c */ /* 0x000fe2000bf05270 */
[----:B------:R-:W-:-:S03]  /*1ea0*/  IADD3 R3, R3, -0x1, RZ ;  /* 0xffffffff03037810 */ /* 0x000fc60007ffe0ff */
        /* <DEDUP_REMOVED lines=136> */
.L_x_1291:
[----:B------:R-:W-:Y:S01]  /*2730*/  ULEA UR21, UR39, UR48, 0x3 ;  /* 0x0000003027157291 */ /* 0x000fe2000f8e183f */
[----:B------:R-:W-:-:S05]  /*2740*/  IMAD.U32 R4, RZ, RZ, UR38 ;  /* 0x00000026ff047e24 */ /* 0x000fca000f8e00ff */
[----:B------:R-:W-:-:S04]  /*2750*/  SHF.L.U32 R4, R4, 0x1f, RZ ;  /* 0x0000001f04047819 */ /* 0x000fc800000006ff */
[----:B------:R1:W2:Y:S01]  /*2760*/  SYNCS.PHASECHK.TRANS64.TRYWAIT P1, [UR21+0x28c50], R4 ;  /* 0x028c5004ff0075a7 */ /* 0x0002a20008020155 */
[----:B------:R-:W-:Y:S05]  /*2770*/  @!P0 BRA `(.L_x_1292) ;  /* 0x0000000000048947 */ /* 0x000fea0003800000 */
[----:B------:R-:W-:Y:S01]  /*2780*/  BPT.TRAP 0x1 ;  /* 0x000000040000795c */ /* 0x000fe20000300000 */
.L_x_1292:
[----:B--2---:R-:W-:Y:S05]  /*2790*/  @P1 BRA `(.L_x_1293) ;  /* 0x0000000000081947 */ /* 0x004fea0003800000 */
[----:B------:R-:W2:Y:S02]  /*27a0*/  SYNCS.PHASECHK.TRANS64.TRYWAIT P1, [UR21+0x28c50], R4 ;  /* 0x028c5004ff0075a7 */ /* 0x000ea40008020155 */
[----:B--2---:R-:W-:Y:S05]  /*27b0*/  @!P1 BRA `(.L_x_1294) ;  /* 0x000000ec00a89947 */ /* 0x004fea0003800000 */
.L_x_1293:
[----:B------:R-:W-:Y:S01]  /*27c0*/  ULEA UR18, UR39, UR20, 0xc ;  /* 0x0000001427127291 */ /* 0x000fe2000f8e603f */
[----:B------:R-:W-:Y:S01]  /*27d0*/  WARPGROUP.ARRIVE ;  /* 0x00000000000079c5 */ /* 0x000fe20000000000 */
[----:B------:R-:W-:Y:S01]  /*27e0*/  UMOV UR19, 0x40000040 ;  /* 0x4000004000137882 */ /* 0x000fe20000000000 */
[----:B------:R-:W-:Y:S01]  /*27f0*/  UMOV UR7, 0x40000040 ;  /* 0x4000004000077882 */ /* 0x000fe20000000000 */
[----:B------:R-:W-:Y:S01]  /*2800*/  UIADD3 UR6, UR18, 0x80, URZ ;  /* 0x0000008012067890 */ /* 0x000fe2000fffe03f */
[----:B-12---:R-:W-:Y:S01]  /*2810*/  IMAD.U32 R4, RZ, RZ, UR21 ;  /* 0x00000015ff047e24 */ /* 0x006fe2000f8e00ff */
[----:B------:R-:W-:Y:S01]  /*2820*/  UIADD3 UR10, UR18, 0x100, URZ ;  /* 0x00000100120a7890 */ /* 0x000fe2000fffe03f */
[----:B------:R-:W-:Y:S02]  /*2830*/  UMOV UR11, 0x40000040 ;  /* 0x40000040000b7882 */ /* 0x000fe40000000000 */
[----:B------:R-:W-:Y:S01]  /*2840*/  HGMMA.64x256x16.F32 R24, gdesc[UR16].tnspB, R24, gsb0 ;  /* 0x43e00000101879f0 */ /* 0x000fe20008000818 */
[----:B------:R-:W-:Y:S01]  /*2850*/  UIADD3 UR14, UR18, 0x180, URZ ;  /* 0x00000180120e7890 */ /* 0x000fe2000fffe03f */
[----:B------:R-:W-:Y:S01]  /*2860*/  @!P2 VIADD R4, R4, 0x28c60 ;  /* 0x00028c600404a836 */ /* 0x000fe20000000000 */
[----:B------:R-:W-:-:S04]  /*2870*/  UMOV UR15, 0x40000040 ;  /* 0x40000040000f7882 */ /* 0x000fc80000000000 */
[----:B------:R-:W-:Y:S01]  /*2880*/  @!P2 PRMT R4, RZ, 0x654, R4 ;  /* 0x00000654ff04a816 */ /* 0x000fe20000000004 */
        /* <DEDUP_REMOVED lines=16> */
.L_x_1290:
[----:B------:R-:W-:Y:S01]  /*2990*/  BAR.SYNC.DEFER_BLOCKING 0xe, 0x100 ;  /* 0x0384000000007b1d */ /* 0x000fe20000010000 */
[----:B------:R-:W-:Y:S01]  /*29a0*/  IMAD.U32 R3, RZ, RZ, UR39 ;  /* 0x00000027ff037e24 */ /* 0x000fe2000f8e00ff */
[----:B------:R-:W-:Y:S01]  /*29b0*/  UIADD3 UR39, UR39, 0x1, URZ ;  /* 0x0000000127277890 */ /* 0x000fe2000fffe03f */
[----:B------:R-:W-:-:S03]  /*29c0*/  PLOP3.LUT P0, PT, PT, PT, PT, 0x8, 0x0 ;  /* 0x000000000000781c */ /* 0x000fc60003f0e170 */
[----:B------:R-:W-:Y:S01]  /*29d0*/  LEA R0, R3, R16, 0x6 ;  /* 0x0000001003007211 */ /* 0x000fe200078e30ff */
[----:B------:R-:W-:-:S03]  /*29e0*/  UISETP.NE.AND UP0, UPT, UR39, 0x2, UPT ;  /* 0x000000022700788c */ /* 0x000fc6000bf05270 */
[----:B-1----:R-:W-:Y:S01]  /*29f0*/  LEA R4, R0, UR48, 0x2 ;  /* 0x0000003000047c11 */ /* 0x002fe2000f8e10ff */
        /* <DEDUP_REMOVED lines=133> */
[----:B------:R-:W-:-:S02]  /*3250*/  IMAD.MOV.U32 R28, RZ, RZ, RZ ;  /* 0x000000ffff1c7224 */ /* 0x000fc400078e00ff */
[----:B------:R-:W-:Y:S01]  /*3260*/  IMAD.MOV.U32 R3, RZ, RZ, RZ ;  /* 0x000000ffff037224 */ /* 0x000fe200078e00ff */
[----:B------:R-:W-:Y:S06]  /*3270*/  BAR.ARV 0xf, 0x100 ;  /* 0x03c4000000007b1d */ /* 0x000fec0000002000 */
[----:B------:R-:W-:Y:S05]  /*3280*/  BRA `(.L_x_1287) ;  /* 0x0000009400187947 */ /* 0x000fea0003800000 */
.L_x_1280:
[----:B------:R-:W-:Y:S02]  /*3290*/  ULDC UR11, c[0x0][0x9e4] ;  /* 0x00027900000b7ab9 */ /* 0x000fe40000000800 */
[----:B------:R-:W-:-:S06]  /*32a0*/  UISETP.GE.AND UP0, UPT, UR11, 0x1, UPT ;  /* 0x000000010b00788c */ /* 0x000fcc000bf06270 */
[----:B------:R-:W-:-:S13]  /*32b0*/  PLOP3.LUT P1, PT, PT, PT, UP0, 0x80, 0x0 ;  /* 0x000000000000781c */ /* 0x000fda0003f2f008 */
[----:B------:R-:W-:Y:S05]  /*32c0*/  @!P1 BRA `(.L_x_1296) ;  /* 0x0000000000409947 */ /* 0x000fea0003800000 */
[----:B------:R-:W-:Y:S01]  /*32d0*/  ISETP.LT.AND P0, PT, RZ, UR54, PT ;  /* 0x00000036ff007c0c */ /* 0x000fe2000bf01270 */
[----:B------:R-:W-:-:S12]  /*32e0*/  UIADD3 UR6, UR54, -0x1, URZ ;  /* 0xffffffff36067890 */ /* 0x000fd8000fffe03f */
[----:B------:R-:W-:Y:S05]  /*32f0*/  @P0 BRA `(.L_x_1297) ;  /* 0x00000000001c0947 */ /* 0x000fea0003800000 */
[----:B------:R-:W-:Y:S02]  /*3300*/  UISETP.NE.AND UP0, UPT, UR11, 0x1, UPT ;  /* 0x000000010b00788c */ /* 0x000fe4000bf05270 */
[----:B------:R-:W-:-:S09]  /*3310*/  UIADD3 UR6, -UR54, URZ, URZ ;  /* 0x0000003f36067290 */ /* 0x000fd2000fffe13f */
[----:B------:R-:W-:Y:S02]  /*3320*/  @UP0 ULDC.64 UR12, c[0x0][0x9e8] ;  /* 0x00027a00000c0ab9 */ /* 0x000fe40000000a00 */
[----:B------:R-:W-:-:S04]  /*3330*/  UIMAD.WIDE.U32 UR4, UR6, UR12, URZ ;  /* 0x0000000c060472a5 */ /* 0x000fc8000f8e003f */
[----:B------:R-:W-:-:S04]  /*3340*/  @UP0 USHF.R.U32.HI UR6, URZ, UR13, UR5 ;  /* 0x0000000d3f060299 */ /* 0x000fc80008011605 */
[----:B------:R-:W-:Y:S01]  /*3350*/  ULOP3.LUT UR6, URZ, UR6, URZ, 0x33, !UPT ;  /* 0x000000063f067292 */ /* 0x000fe2000f8e333f */
[----:B------:R-:W-:Y:S11]  /*3360*/  BRA `(.L_x_1298) ;  /* 0x0000000000107947 */ /* 0x000ff60003800000 */
.L_x_1297:
[----:B------:R-:W-:-:S11]  /*3370*/  UISETP.NE.AND UP0, UPT, UR11, 0x1, UPT ;  /* 0x000000010b00788c */ /* 0x000fd6000bf05270 */
[----:B------:R-:W-:Y:S02]  /*3380*/  @UP0 ULDC.64 UR12, c[0x0][0x9e8] ;  /* 0x00027a00000c0ab9 */ /* 0x000fe40000000a00 */
[----:B------:R-:W-:-:S04]  /*3390*/  UIMAD.WIDE.U32 UR4, UR6, UR12, URZ ;  /* 0x0000000c060472a5 */ /* 0x000fc8000f8e003f */
[----:B------:R-:W-:-:S12]  /*33a0*/  @UP0 USHF.R.U32.HI UR6, URZ, UR13, UR5 ;  /* 0x0000000d3f060299 */ /* 0x000fd80008011605 */
.L_x_1298:
[----:B------:R-:W-:-:S06]  /*33b0*/  UIMAD UR6, UR6, UR11, UR11 ;  /* 0x0000000b060672a4 */ /* 0x000fcc000f8e020b */
[----:B------:R-:W-:-:S07]  /*33c0*/  VIMNMX R0, R0, UR6, PT ;  /* 0x0000000600007c48 */ /* 0x000fce000bfe0100 */
.L_x_1296:
[----:B------:R-:W-:Y:S01]  /*33d0*/  VIADD R0, R0, 0x3f ;  /* 0x0000003f00007836 */ /* 0x000fe20000000000 */
[----:B------:R-:W-:Y:S01]  /*33e0*/  UIADD3 UR10, UR42, -UR10, URZ ;  /* 0x8000000a2a0a7290 */ /* 0x000fe2000fffe03f */
[----:B------:R-:W-:-:S03]  /*33f0*/  ULDC UR8, c[0x0][0x9dc] ;  /* 0x0002770000087ab9 */ /* 0x000fc60000000800 */
[----:B------:R-:W-:Y:S01]  /*3400*/  SHF.R.S32.HI R3, RZ, 0x1f, R0 ;  /* 0x0000001fff037819 */ /* 0x000fe20000011400 */
[----:B------:R-:W-:-:S03]  /*3410*/  UIMAD UR6, UR49, UR9, UR10 ;  /* 0x00000009310672a4 */ /* 0x000fc6000f8e020a */
[----:B------:R-:W-:Y:S01]  /*3420*/  LEA.HI R3, R3, R0, RZ, 0x6 ;  /* 0x0000000003037211 */ /* 0x000fe200078f30ff */
[----:B------:R-:W-:-:S03]  /*3430*/  UIADD3 UR8, UR6, -UR8, URZ ;  /* 0x8000000806087290 */ /* 0x000fc6000fffe03f */
[----:B------:R-:W-:-:S04]  /*3440*/  SHF.R.S32.HI R3, RZ, 0x6, R3 ;  /* 0x00000006ff037819 */ /* 0x000fc80000011403 */
[----:B------:R-:W-:Y:S01]  /*3450*/  VIMNMX R152, R3, UR7, PT ;  /* 0x0000000703987c48 */ /* 0x000fe2000bfe0100 */
[----:B------:R-:W-:Y:S06]  /*3460*/  @!P1 BRA `(.L_x_1299) ;  /* 0x0000000000449947 */ /* 0x000fec0003800000 */
[----:B------:R-:W-:-:S06]  /*3470*/  UISETP.GT.AND UP0, UPT, UR6, -0x1, UPT ;  /* 0xffffffff0600788c */ /* 0x000fcc000bf04270 */
[----:B------:R-:W-:-:S13]  /*3480*/  PLOP3.LUT P0, PT, PT, PT, UP0, 0x80, 0x0 ;  /* 0x000000000000781c */ /* 0x000fda0003f0f008 */
[----:B------:R-:W-:Y:S05]  /*3490*/  @P0 BRA `(.L_x_1300) ;  /* 0x00000000001c0947 */ /* 0x000fea0003800000 */
[----:B------:R-:W-:Y:S02]  /*34a0*/  UISETP.NE.AND UP0, UPT, UR11, 0x1, UPT ;  /* 0x000000010b00788c */ /* 0x000fe4000bf05270 */
[----:B------:R-:W-:-:S09]  /*34b0*/  ULOP3.LUT UR6, URZ, UR6, URZ, 0x33, !UPT ;  /* 0x000000063f067292 */ /* 0x000fd2000f8e333f */
[----:B------:R-:W-:Y:S02]  /*34c0*/  @UP0 ULDC.64 UR12, c[0x0][0x9e8] ;  /* 0x00027a00000c0ab9 */ /* 0x000fe40000000a00 */
[----:B------:R-:W-:-:S04]  /*34d0*/  UIMAD.WIDE.U32 UR4, UR6, UR12, URZ ;  /* 0x0000000c060472a5 */ /* 0x000fc8000f8e003f */
[----:B------:R-:W-:-:S04]  /*34e0*/  @UP0 USHF.R.U32.HI UR6, URZ, UR13, UR5 ;  /* 0x0000000d3f060299 */ /* 0x000fc80008011605 */
[----:B------:R-:W-:Y:S01]  /*34f0*/  ULOP3.LUT UR6, URZ, UR6, URZ, 0x33, !UPT ;  /* 0x000000063f067292 */ /* 0x000fe2000f8e333f */
[----:B------:R-:W-:Y:S11]  /*3500*/  BRA `(.L_x_1301) ;  /* 0x0000000000107947 */ /* 0x000ff60003800000 */
.L_x_1300:
[----:B------:R-:W-:-:S11]  /*3510*/  UISETP.NE.AND UP0, UPT, UR11, 0x1, UPT ;  /* 0x000000010b00788c */ /* 0x000fd6000bf05270 */
[----:B------:R-:W-:Y:S02]  /*3520*/  @UP0 ULDC.64 UR12, c[0x0][0x9e8] ;  /* 0x00027a00000c0ab9 */ /* 0x000fe40000000a00 */
[----:B------:R-:W-:-:S04]  /*3530*/  UIMAD.WIDE.U32 UR4, UR6, UR12, URZ ;  /* 0x0000000c060472a5 */ /* 0x000fc8000f8e003f */
[----:B------:R-:W-:-:S12]  /*3540*/  @UP0 USHF.R.U32.HI UR6, URZ, UR13, UR5 ;  /* 0x0000000d3f060299 */ /* 0x000fd80008011605 */
.L_x_1301:
[----:B------:R-:W-:-:S04]  /*3550*/  UIMAD UR6, UR6, UR11, URZ ;  /* 0x0000000b060672a4 */ /* 0x000fc8000f8e023f */
[----:B------:R-:W-:-:S04]  /*3560*/  UISETP.LT.AND UP0, UPT, UR8, UR6, UPT ;  /* 0x000000060800728c */ /* 0x000fc8000bf01270 */
[----:B------:R-:W-:-:S12]  /*3570*/  USEL UR8, UR8, UR6, !UP0 ;  /* 0x0000000608087287 */ /* 0x000fd8000c000000 */
.L_x_1299:
[----:B------:R-:W-:Y:S01]  /*3580*/  USHF.R.S32.HI UR4, URZ, 0x1f, UR8 ;  /* 0x0000001f3f047899 */ /* 0x000fe20008011408 */
[----:B------:R-:W-:Y:S02]  /*3590*/  PLOP3.LUT P0, PT, PT, PT, PT, 0x80, 0x0 ;  /* 0x000000000000781c */ /* 0x000fe40003f0f070 */
[----:B------:R-:W-:Y:S01]  /*35a0*/  CS2R R28, SRZ ;  /* 0x00000000001c7805 */ /* 0x000fe2000001ff00 */
[----:B------:R-:W-:Y:S01]  /*35b0*/  IMAD.MOV.U32 R3, RZ, RZ, RZ ;  /* 0x000000ffff037224 */ /* 0x000fe200078e00ff */
[----:B------:R-:W-:Y:S01]  /*35c0*/  ULEA.HI UR4, UR4, UR8, URZ, 0x6 ;  /* 0x0000000804047291 */ /* 0x000fe2000f8f303f */
[----:B------:R-:W-:Y:S02]  /*35d0*/  CS2R R150, SRZ ;  /* 0x0000000000967805 */ /* 0x000fe4000001ff00 */
[----:B------:R-:W-:Y:S02]  /*35e0*/  CS2R R148, SRZ ;  /* 0x0000000000947805 */ /* 0x000fe4000001ff00 */
[----:B------:R-:W-:Y:S01]  /*35f0*/  CS2R R146, SRZ ;  /* 0x0000000000927805 */ /* 0x000fe2000001ff00 */
[----:B------:R-:W-:Y:S01]  /*3600*/  USHF.R.S32.HI UR4, URZ, 0x6, UR4 ;  /* 0x000000063f047899 */ /* 0x000fe20008011404 */
[----:B------:R-:W-:-:S02]  /*3610*/  CS2R R144, SRZ ;  /* 0x0000000000907805 */ /* 0x000fc4000001ff00 */
[----:B------:R-:W-:Y:S02]  /*3620*/  CS2R R142, SRZ ;  /* 0x00000000008e7805 */ /* 0x000fe4000001ff00 */
[----:B------:R-:W-:Y:S01]  /*3630*/  CS2R R140, SRZ ;  /* 0x00000000008c7805 */ /* 0x000fe2000001ff00 */
[----:B------:R-:W-:Y:S01]  /*3640*/  UISETP.LT.AND UP0, UPT, URZ, UR4, UPT ;  /* 0x000000043f00728c */ /* 0x000fe2000bf01270 */
[----:B------:R-:W-:Y:S02]  /*3650*/  CS2R R138, SRZ ;  /* 0x00000000008a7805 */ /* 0x000fe4000001ff00 */
[----:B------:R-:W-:Y:S02]  /*3660*/  CS2R R136, SRZ ;  /* 0x0000000000887805 */ /* 0x000fe4000001ff00 */
[----:B------:R-:W-:Y:S01]  /*3670*/  CS2R R134, SRZ ;  /* 0x0000000000867805 */ /* 0x000fe2000001ff00 */
[----:B------:R-:W-:Y:S01]  /*3680*/  USEL UR41, URZ, UR4, !UP0 ;  /* 0x000000043f297287 */ /* 0x000fe2000c000000 */
[----:B------:R-:W-:-:S02]  /*3690*/  CS2R R132, SRZ ;  /* 0x0000000000847805 */ /* 0x000fc4000001ff00 */
[----:B------:R-:W-:Y:S02]  /*36a0*/  CS2R R130, SRZ ;  /* 0x0000000000827805 */ /* 0x000fe4000001ff00 */
[----:B------:R-:W-:Y:S02]  /*36b0*/  CS2R R128, SRZ ;  /* 0x0000000000807805 */ /* 0x000fe4000001ff00 */
[----:B------:R-:W-:Y:S02]  /*36c0*/  CS2R R126, SRZ ;  /* 0x00000000007e7805 */ /* 0x000fe4000001ff00 */
[----:B------:R-:W-:Y:S02]  /*36d0*/  CS2R R124, SRZ ;  /* 0x00000000007c7805 */ /* 0x000fe4000001ff00 */
[----:B------:R-:W-:Y:S02]  /*36e0*/  ISETP.GT.AND P1, PT, R152, UR41, PT ;  /* 0x0000002998007c0c */ /* 0x000fe4000bf24270 */
[----:B------:R-:W-:-:S02]  /*36f0*/  CS2R R170, SRZ ;  /* 0x0000000000aa7805 */ /* 0x000fc4000001ff00 */
[----:B------:R-:W-:Y:S02]  /*3700*/  MOV R172, RZ ;  /* 0x000000ff00ac7202 */ /* 0x000fe40000000f00 */
        /* <DEDUP_REMOVED lines=47> */
[----:B------:R-:W-:-:S02]  /*3a00*/  IMAD.MOV.U32 R5, RZ, RZ, RZ ;  /* 0x000000ffff057224 */ /* 0x000fc400078e00ff */
[----:B------:R-:W-:Y:S01]  /*3a10*/  IMAD.MOV.U32 R153, RZ, RZ, RZ ;  /* 0x000000ffff997224 */ /* 0x000fe200078e00ff */
[----:B------:R-:W-:Y:S06]  /*3a20*/  @!P1 BRA `(.L_x_1287) ;  /* 0x0000008c00309947 */ /* 0x000fec0003800000 */
        /* <DEDUP_REMOVED lines=11> */
[----:B------:R-:W-:-:S04]  /*3ae0*/  ULOP3.LUT UR5, UR5, 0x3fff, URZ, 0xc0, !UPT ;  /* 0x00003fff05057892 */ /* 0x000fc8000f8ec03f */
[----:B------:R-:W-:-:S04]  /*3af0*/  ULOP3.LUT UR45, UR5, 0x2000000, URZ, 0xfc, !UPT ;  /* 0x02000000052d7892 */ /* 0x000fc8000f8efc3f */
[----:B------:R-:W-:Y:S08]  /*3b00*/  @!P0 BRA `(.L_x_1302) ;  /* 0x0000000000408947 */ /* 0x000ff00003800000 */
        /* <DEDUP_REMOVED lines=16> */
.L_x_1302:
[----:B------:R-:W-:Y:S01]  /*3c10*/  ULEA.HI UR4, UR37, UR37, URZ, 0x1 ;  /* 0x0000002525047291 */ /* 0x000fe2000f8f083f */
[----:B------:R-:W-:-:S03]  /*3c20*/  IMAD.U32 R3, RZ, RZ, UR47 ;  /* 0x0000002fff037e24 */ /* 0x000fc6000f8e00ff */
[----:B------:R-:W-:Y:S02]  /*3c30*/  ULOP3.LUT UR4, UR4, 0xfffffffe, URZ, 0xc0, !UPT ;  /* 0xfffffffe04047892 */ /* 0x000fe4000f8ec03f */
[----:B------:R-:W-:Y:S02]  /*3c40*/  ISETP.NE.AND P0, PT, R3, 0x3, PT ;  /* 0x000000030300780c */ /* 0x000fe40003f05270 */
[----:B------:R-:W-:-:S06]  /*3c50*/  UIADD3 UR4, UR37, -UR4, URZ ;  /* 0x8000000425047290 */ /* 0x000fcc000fffe03f */
[----:B------:R-:W-:-:S05]  /*3c60*/  IMAD.U32 R0, RZ, RZ, UR4 ;  /* 0x00000004ff007e24 */ /* 0x000fca000f8e00ff */
[----:B------:R-:W-:-:S04]  /*3c70*/  SHF.L.U32 R0, R0, 0x1f, RZ ;  /* 0x0000001f00007819 */ /* 0x000fc800000006ff */
[----:B------:R-:W1:Y:S02]  /*3c80*/  SYNCS.PHASECHK.TRANS64.TRYWAIT P1, [UR48+0x28c00], R0 ;  /* 0x028c0000ff0075a7 */ /* 0x000e640008020170 */
[----:B-1----:R-:W-:Y:S05]  /*3c90*/  @!P1 BRA `(.L_x_1303) ;  /* 0x000000d800889947 */ /* 0x002fea0003800000 */
.L_x_1448:
[----:B------:R-:W-:Y:S05]  /*3ca0*/  @!P0 BRA `(.L_x_1304) ;  /* 0x0000000000048947 */ /* 0x000fea0003800000 */
[----:B------:R-:W-:Y:S01]  /*3cb0*/  BPT.TRAP 0x1 ;  /* 0x000000040000795c */ /* 0x000fe20000300000 */
.L_x_1304:
[----:B------:R-:W-:Y:S01]  /*3cc0*/  IMAD.U32 R6, RZ, RZ, UR39 ;  /* 0x00000027ff067e24 */ /* 0x000fe2000f8e00ff */
[----:B------:R-:W-:-:S04]  /*3cd0*/  MOV R13, UR38 ;  /* 0x00000026000d7c02 */ /* 0x000fc80008000f00 */
[----:B------:R-:W-:Y:S02]  /*3ce0*/  LEA R6, R6, UR48, 0x3 ;  /* 0x0000003006067c11 */ /* 0x000fe4000f8e18ff */
[----:B------:R-:W-:-:S04]  /*3cf0*/  SHF.L.U32 R13, R13, 0x1f, RZ ;  /* 0x0000001f0d0d7819 */ /* 0x000fc800000006ff */
[----:B------:R2:W3:Y:S01]  /*3d00*/  SYNCS.PHASECHK.TRANS64.TRYWAIT P1, [R6+URZ+0x28c30], R13 ;  /* 0x028c300d060075a7 */ /* 0x0004e2000802017f */
[----:B------:R-:W-:Y:S05]  /*3d10*/  @!P0 BRA `(.L_x_1305) ;  /* 0x0000000000048947 */ /* 0x000fea0003800000 */
[----:B------:R-:W-:Y:S01]  /*3d20*/  BPT.TRAP 0x1 ;  /* 0x000000040000795c */ /* 0x000fe20000300000 */
.L_x_1305:
[----:B---3--:R-:W-:Y:S05]  /*3d30*/  @P1 BRA `(.L_x_1306) ;  /* 0x0000000000081947 */ /* 0x008fea0003800000 */
[----:B------:R-:W3:Y:S02]  /*3d40*/  SYNCS.PHASECHK.TRANS64.TRYWAIT P1, [R6+URZ+0x28c30], R13 ;  /* 0x028c300d060075a7 */ /* 0x000ee4000802017f */
[----:B---3--:R-:W-:Y:S05]  /*3d50*/  @!P1 BRA `(.L_x_1307) ;  /* 0x000000d800709947 */ /* 0x008fea0003800000 */
.L_x_1306:
[----:B-1----:R-:W1:Y:S01]  /*3d60*/  S2R R0, SR_TID.X ;  /* 0x0000000000007919 */ /* 0x002e620000002100 */
[----:B------:R-:W-:-:S04]  /*3d70*/  UIADD3 UR4, UR48, 0x22400, URZ ;  /* 0x0002240030047890 */ /* 0x000fc8000fffe03f */
[----:B------:R-:W-:-:S04]  /*3d80*/  USHF.R.U32.HI UR4, URZ, 0x4, UR4 ;  /* 0x000000043f047899 */ /* 0x000fc80008011604 */
[----:B------:R-:W-:-:S06]  /*3d90*/  ULOP3.LUT UR4, UR4, 0x3fff, URZ, 0xc0, !UPT ;  /* 0x00003fff04047892 */ /* 0x000fcc000f8ec03f */
[----:B------:R-:W-:Y:S01]  /*3da0*/  IMAD.U32 R3, RZ, RZ, UR4 ;  /* 0x00000004ff037e24 */ /* 0x000fe2000f8e00ff */
        /* <DEDUP_REMOVED lines=10> */
[----:B------:R-:W1:Y:S01]  /*3e50*/  LDC R9, c[0x0][0x2e0] ;  /* 0x0000b800ff097b82 */ /* 0x000e620000000800 */
[----:B------:R-:W-:Y:S01]  /*3e60*/  UMOV UR7, 0x40000040 ;  /* 0x4000004000077882 */ /* 0x000fe20000000000 */
[----:B------:R-:W-:Y:S01]  /*3e70*/  UMOV UR5, 0x40000040 ;  /* 0x4000004000057882 */ /* 0x000fe20000000000 */
[----:B------:R-:W-:Y:S01]  /*3e80*/  ULOP3.LUT UR4, UR4, 0x3fff, URZ, 0xc0, !UPT ;  /* 0x00003fff04047892 */ /* 0x000fe2000f8ec03f */
[----:B------:R-:W-:Y:S01]  /*3e90*/  IMAD.MOV.U32 R5, RZ, RZ, -0x40 ;  /* 0xffffffc0ff057424 */ /* 0x000fe200078e00ff */
[----:B------:R-:W-:Y:S01]  /*3ea0*/  UMOV UR11, 0x40000040 ;  /* 0x40000040000b7882 */ /* 0x000fe20000000000 */
[----:B------:R-:W-:Y:S01]  /*3eb0*/  UMOV UR9, 0x40000040 ;  /* 0x4000004000097882 */ /* 0x000fe20000000000 */
[----:B------:R-:W-:Y:S01]  /*3ec0*/  ULEA UR18, UR39, UR18, 0x9 ;  /* 0x0000001227127291 */ /* 0x000fe2000f8e483f */
[----:B------:R-:W4:Y:S01]  /*3ed0*/  LDC.64 R10, c[0x0][0x9e0] ;  /* 0x00027800ff0a7b82 */ /* 0x000f220000000a00 */
[----:B------:R-:W-:Y:S01]  /*3ee0*/  ULOP3.LUT UR16, UR4, 0x10000, URZ, 0xfc, !UPT ;  /* 0x0001000004107892 */ /* 0x000fe2000f8efc3f */
[----:B------:R-:W-:Y:S01]  /*3ef0*/  IMAD R4, R152, R5, 0x41 ;  /* 0x0000004198047424 */ /* 0x000fe200078e0205 */
[----:B------:R-:W-:Y:S01]  /*3f00*/  UIADD3 UR6, UR18, 0x2, URZ ;  /* 0x0000000212067890 */ /* 0x000fe2000fffe03f */
[----:B------:R-:W-:Y:S01]  /*3f10*/  @!P1 VIADD R0, R6, 0x28c40 ;  /* 0x00028c4006009836 */ /* 0x000fe20000000000 */
[----:B------:R-:W-:Y:S01]  /*3f20*/  UIADD3 UR4, UR16, 0x2, URZ ;  /* 0x0000000210047890 */ /* 0x000fe2000fffe03f */
[----:B------:R-:W-:Y:S01]  /*3f30*/  LEA R14, R152, 0xffffffc0, 0x6 ;  /* 0xffffffc0980e7811 */ /* 0x000fe200078e30ff */
[----:B------:R-:W-:Y:S01]  /*3f40*/  UIADD3 UR10, UR18, 0x4, URZ ;  /* 0x00000004120a7890 */ /* 0x000fe2000fffe03f */
[----:B------:R-:W5:Y:S01]  /*3f50*/  LDC R12, c[0x0][0x288] ;  /* 0x0000a200ff0c7b82 */ /* 0x000f620000000800 */
[----:B------:R-:W-:-:S02]  /*3f60*/  UIADD3 UR8, UR16, 0x4, URZ ;  /* 0x0000000410087890 */ /* 0x000fc4000fffe03f */
[----:B------:R-:W-:Y:S01]  /*3f70*/  HGMMA.64x64x16.F32 R24, gdesc[UR16], RZ, !UPT, gsb0 ;  /* 0x00e00000101879f0 */ /* 0x000fe2000c0008ff */
[----:B------:R-:W-:Y:S01]  /*3f80*/  UIADD3 UR14, UR18, 0x6, URZ ;  /* 0x00000006120e7890 */ /* 0x000fe2000fffe03f */
[----:B------:R-:W-:Y:S01]  /*3f90*/  @!P1 PRMT R0, RZ, 0x654, R0 ;  /* 0x00000654ff009816 */ /* 0x000fe20000000000 */
[----:B------:R-:W-:Y:S01]  /*3fa0*/  UIADD3 UR12, UR16, 0x6, URZ ;  /* 0x00000006100c7890 */ /* 0x000fe2000fffe03f */
[----:B------:R-:W-:Y:S01]  /*3fb0*/  IADD3 R56, R4, -0x1, RZ ;  /* 0xffffffff04387810 */ /* 0x000fe20007ffe0ff */
[----:B------:R-:W-:Y:S01]  /*3fc0*/  UMOV UR15, 0x40000040 ;  /* 0x40000040000f7882 */ /* 0x000fe20000000000 */
[----:B------:R-:W-:Y:S01]  /*3fd0*/  UMOV UR13, 0x40000040 ;  /* 0x40000040000d7882 */ /* 0x000fe20000000000 */
[C---:B-1----:R-:W-:Y:S02]  /*3fe0*/  IMAD R7, R9.reuse, UR49, R4 ;  /* 0x0000003109077c24 */ /* 0x042fe4000f8e0204 */
[----:B------:R-:W-:-:S04]  /*3ff0*/  IMAD R5, R9, UR49, -R14 ;  /* 0x0000003109057c24 */ /* 0x000fc8000f8e0a0e */
[--C-:B------:R-:W-:Y:S01]  /*4000*/  IMAD.IADD R15, R5, 0x1, -R2.reuse ;  /* 0x00000001050f7824 */ /* 0x100fe200078e0a02 */
[----:B----4-:R-:W-:Y:S02]  /*4010*/  ISETP.GE.AND P2, PT, R11, 0x1, PT ;  /* 0x000000010b00780c */ /* 0x010fe40003f46270 */
[----:B-----5:R-:W-:-:S05]  /*4020*/  IADD3 R7, R7, -R12, -R2 ;  /* 0x8000000c07077210 */ /* 0x020fca0007ffe802 */
[----:B------:R-:W-:Y:S01]  /*4030*/  IMAD.IADD R20, R7, 0x1, R10 ;  /* 0x0000000107147824 */ /* 0x000fe200078e020a */
[----:B------:R-:W-:Y:S02]  /*4040*/  WARPGROUP.DEPBAR.LE gsb0, 0x0 ;  /* 0x00008000000079c5 */ /* 0x000fe40000010000 */
[----:B------:R-:W-:-:S06]  /*4050*/  WARPGROUP.ARRIVE ;  /* 0x00000000000079c5 */ /* 0x000fcc0000000000 */
[----:B------:R-:W-:Y:S03]  /*4060*/  HGMMA.64x64x16.F32 R24, gdesc[UR4], R24, gsb0 ;  /* 0x00e00000041879f0 */ /* 0x000fe60008000818 */
[----:B------:R-:W-:Y:S02]  /*4070*/  WARPGROUP.DEPBAR.LE gsb0, 0x0 ;  /* 0x00008000000079c5 */ /* 0x000fe40000010000 */
[----:B------:R-:W-:-:S06]  /*4080*/  WARPGROUP.ARRIVE ;  /* 0x00000000000079c5 */ /* 0x000fcc0000000000 */
[----:B------:R-:W-:Y:S01]  /*4090*/  HGMMA.64x64x16.F32 R24, gdesc[UR8], R24, gsb0 ;  /* 0x00e00000081879f0 */ /* 0x000fe20008000818 */
[----:B------:R-:W-:Y:S02]  /*40a0*/  ULDC UR11, c[0x0][0x9dc] ;  /* 0x00027700000b7ab9 */ /* 0x000fe40000000800 */
[----:B------:R-:W-:-:S06]  /*40b0*/  ULOP3.LUT UR6, URZ, UR11, URZ, 0x33, !UPT ;  /* 0x0000000b3f067292 */ /* 0x000fcc000f8e333f */
[----:B------:R-:W-:Y:S01]  /*40c0*/  VIADD R21, R7, UR6 ;  /* 0x0000000607157c36 */ /* 0x000fe20008000000 */
[----:B------:R-:W-:Y:S02]  /*40d0*/  WARPGROUP.DEPBAR.LE gsb0, 0x0 ;  /* 0x00008000000079c5 */ /* 0x000fe40000010000 */
[----:B------:R-:W-:-:S06]  /*40e0*/  WARPGROUP.ARRIVE ;  /* 0x00000000000079c5 */ /* 0x000fcc0000000000 */
[----:B------:R-:W-:Y:S03]  /*40f0*/  HGMMA.64x64x16.F32 R24, gdesc[UR12], R24, gsb0 ;  /* 0x00e000000c1879f0 */ /* 0x000fe60008000818 */
[----:B------:R-:W-:Y:S02]  /*4100*/  WARPGROUP.DEPBAR.LE gsb0, 0x0 ;  /* 0x00008000000079c5 */ /* 0x000fe40000010000 */
[----:B------:R1:W-:Y:S02]  /*4110*/  @!P1 SYNCS.ARRIVE.TRANS64.RED.A1T0 RZ, [R0+URZ], RZ ;  /* 0x000000ff00ff99a7 */ /* 0x0003e4000810043f */
[----:B-1----:R-:W-:-:S04]  /*4120*/  IADD3 R0, R16, UR42, RZ ;  /* 0x0000002a10007c10 */ /* 0x002fc8000fffe0ff */
[----:B------:R-:W-:Y:S01]  /*4130*/  VIADDMNMX R4, R0, R20, R15, PT ;  /* 0x0000001400047246 */ /* 0x000fe2000380010f */
[----:B------:R-:W-:Y:S01]  /*4140*/  IMAD.IADD R5, R21, 0x1, R0 ;  /* 0x0000000115057824 */ /* 0x000fe200078e0200 */
[----:B------:R-:W-:Y:S06]  /*4150*/  @!P2 BRA `(.L_x_1308) ;  /* 0x000000000054a947 */ /* 0x000fec0003800000 */
[----:B------:R-:W-:Y:S01]  /*4160*/  IMAD R7, R9, UR49, -R12 ;  /* 0x0000003109077c24 */ /* 0x000fe2000f8e0a0c */
[----:B------:R-:W-:Y:S03]  /*4170*/  BSSY B0, `(.L_x_1309) ;  /* 0x000000f000007945 */ /* 0x000fe60003800000 */
[----:B------:R-:W-:-:S05]  /*4180*/  IMAD.IADD R7, R0, 0x1, R7 ;  /* 0x0000000100077824 */ /* 0x000fca00078e0207 */
        /* <DEDUP_REMOVED lines=9> */
.L_x_1310:
[----:B------:R-:W-:-:S13]  /*4220*/  ISETP.NE.AND P3, PT, R11, 0x1, PT ;  /* 0x000000010b00780c */ /* 0x000fda0003f65270 */
[----:B------:R-:W1:Y:S02]  /*4230*/  @P3 LDC.64 R58, c[0x0][0x9e8] ;  /* 0x00027a00ff3a3b82 */ /* 0x000e640000000a00 */
[----:B-1----:R-:W-:-:S05]  /*4240*/  @P3 IMAD.HI.U32 R8, R7, R58, RZ ;  /* 0x0000003a07083227 */ /* 0x002fca00078e00ff */
[----:B------:R-:W-:-:S07]  /*4250*/  @P3 SHF.R.U32.HI R7, RZ, R59, R8 ;  /* 0x0000003bff073219 */ /* 0x000fce0000011608 */
.L_x_1311:
[----:B------:R-:W-:Y:S05]  /*4260*/  BSYNC B0 ;  /* 0x0000000000007941 */ /* 0x000fea0003800000 */
.L_x_1309:
[----:B------:R-:W-:-:S04]  /*4270*/  IMAD R7, R7, R11, -R14 ;  /* 0x0000000b07077224 */ /* 0x000fc800078e0a0e */
[----:B------:R-:W-:-:S05]  /*4280*/  IMAD.IADD R8, R7, 0x1, -R2 ;  /* 0x0000000107087824 */ /* 0x000fca00078e0a02 */
[----:B------:R-:W-:Y:S02]  /*4290*/  VIMNMX R5, R5, R8, !PT ;  /* 0x0000000805057248 */ /* 0x000fe40007fe0100 */
[----:B------:R-:W-:-:S07]  /*42a0*/  VIADDMNMX R4, R8, R11, R4, PT ;  /* 0x0000000b08047246 */ /* 0x000fce0003800104 */
.L_x_1308:
[C---:B------:R-:W-:Y:S02]  /*42b0*/  ISETP.GE.AND P3, PT, R56.reuse, 0x2, PT ;  /* 0x000000023800780c */ /* 0x040fe40003f66270 */
[----:B------:R-:W-:Y:S02]  /*42c0*/  ISETP.GE.AND P4, PT, R56, 0x9, PT ;  /* 0x000000093800780c */ /* 0x000fe40003f86270 */
[C---:B------:R-:W-:Y:S02]  /*42d0*/  ISETP.GT.AND P6, PT, R5.reuse, 0x1, !P3 ;  /* 0x000000010500780c */ /* 0x040fe40005fc4270 */
[----:B------:R-:W-:Y:S02]  /*42e0*/  ISETP.GT.AND P5, PT, R5, 0x8, !P4 ;  /* 0x000000080500780c */ /* 0x000fe400067a4270 */
[C---:B------:R-:W-:Y:S02]  /*42f0*/  ISETP.LT.OR P6, PT, R4.reuse, 0x2, P6 ;  /* 0x000000020400780c */ /* 0x040fe400037c1670 */
[----:B------:R-:W-:-:S02]  /*4300*/  ISETP.LT.OR P5, PT, R4, 0x9, P5 ;  /* 0x000000090400780c */ /* 0x000fc40002fa1670 */
[----:B------:R-:W-:Y:S02]  /*4310*/  FSEL R58, R25, -INF , !P6 ;  /* 0xff800000193a7808 */ /* 0x000fe40007000000 */
[----:B------:R-:W-:Y:S02]  /*4320*/  ISETP.GE.AND P6, PT, R56, 0xa, PT ;  /* 0x0000000a3800780c */ /* 0x000fe40003fc6270 */
[----:B------:R-:W-:Y:S02]  /*4330*/  FSEL R28, R28, -INF , !P5 ;  /* 0xff8000001c1c7808 */ /* 0x000fe40006800000 */
[----:B------:R-:W-:Y:S02]  /*4340*/  ISETP.GT.AND P5, PT, R5, 0x9, !P6 ;  /* 0x000000090500780c */ /* 0x000fe400077a4270 */
[----:B------:R-:W-:Y:S02]  /*4350*/  P2R R57, PR, RZ, 0x40 ;  /* 0x00000040ff397803 */ /* 0x000fe40000000000 */
[----:B------:R-:W-:-:S02]  /*4360*/  ISETP.LT.OR P5, PT, R4, 0xa, P5 ;  /* 0x0000000a0400780c */ /* 0x000fc40002fa1670 */
[----:B------:R-:W-:Y:S02]  /*4370*/  ISETP.GE.AND P6, PT, R56, 0x11, PT ;  /* 0x000000113800780c */ /* 0x000fe40003fc6270 */
[----:B------:R-:W-:Y:S02]  /*4380*/  FSEL R60, R29, -INF , !P5 ;  /* 0xff8000001d3c7808 */ /* 0x000fe40006800000 */
[----:B------:R-:W-:Y:S02]  /*4390*/  ISETP.GT.AND P5, PT, R5, 0x10, !P6 ;  /* 0x000000100500780c */ /* 0x000fe400077a4270 */
[----:B------:R-:W-:Y:S02]  /*43a0*/  P2R R29, PR, RZ, 0x40 ;  /* 0x00000040ff1d7803 */ /* 0x000fe40000000000 */
[----:B------:R-:W-:Y:S02]  /*43b0*/  ISETP.LT.OR P5, PT, R4, 0x11, P5 ;  /* 0x000000110400780c */ /* 0x000fe40002fa1670 */
[----:B------:R-:W-:-:S02]  /*43c0*/  ISETP.GE.AND P6, PT, R56, 0x12, PT ;  /* 0x000000123800780c */ /* 0x000fc40003fc6270 */
[----:B------:R-:W-:Y:S02]  /*43d0*/  FSEL R32, R32, -INF , !P5 ;  /* 0xff80000020207808 */ /* 0x000fe40006800000 */
[----:B------:R-:W-:Y:S02]  /*43e0*/  ISETP.GT.AND P5, PT, R5, 0x11, !P6 ;  /* 0x000000110500780c */ /* 0x000fe400077a4270 */
[----:B------:R-:W-:Y:S02]  /*43f0*/  P2R R59, PR, RZ, 0x40 ;  /* 0x00000040ff3b7803 */ /* 0x000fe40000000000 */
[----:B------:R-:W-:Y:S02]  /*4400*/  ISETP.LT.OR P5, PT, R4, 0x12, P5 ;  /* 0x000000120400780c */ /* 0x000fe40002fa1670 */
[----:B------:R-:W-:Y:S02]  /*4410*/  ISETP.GE.AND P6, PT, R56, 0x19, PT ;  /* 0x000000193800780c */ /* 0x000fe40003fc6270 */
[----:B------:R-:W-:-:S02]  /*4420*/  FSEL R62, R33, -INF , !P5 ;  /* 0xff800000213e7808 */ /* 0x000fc40006800000 */
[C---:B------:R-:W-:Y:S02]  /*4430*/  ISETP.GT.AND P5, PT, R5.reuse, 0x18, !P6 ;  /* 0x000000180500780c */ /* 0x040fe400077a4270 */
[----:B------:R-:W-:Y:S02]  /*4440*/  P2R R33, PR, RZ, 0x40 ;  /* 0x00000040ff217803 */ /* 0x000fe40000000000 */
[----:B------:R-:W-:Y:S02]  /*4450*/  ISETP.LT.OR P5, PT, R4, 0x19, P5 ;  /* 0x000000190400780c */ /* 0x000fe40002fa1670 */
[----:B------:R-:W-:Y:S02]  /*4460*/  ISETP.GE.AND P6, PT, R56, 0x1a, PT ;  /* 0x0000001a3800780c */ /* 0x000fe40003fc6270 */
[----:B------:R-:W-:Y:S02]  /*4470*/  FSEL R36, R36, -INF , !P5 ;  /* 0xff80000024247808 */ /* 0x000fe40006800000 */
[----:B------:R-:W-:-:S02]  /*4480*/  ISETP.GT.AND P5, PT, R5, 0x19, !P6 ;  /* 0x000000190500780c */ /* 0x000fc400077a4270 */
[----:B------:R-:W-:Y:S02]  /*4490*/  P2R R61, PR, RZ, 0x40 ;  /* 0x00000040ff3d7803 */ /* 0x000fe40000000000 */
[----:B------:R-:W-:Y:S02]  /*44a0*/  ISETP.LT.OR P5, PT, R4, 0x1a, P5 ;  /* 0x0000001a0400780c */ /* 0x000fe40002fa1670 */
[----:B------:R-:W-:Y:S02]  /*44b0*/  ISETP.GE.AND P6, PT, R56, 0x21, PT ;  /* 0x000000213800780c */ /* 0x000fe40003fc6270 */
[----:B------:R-:W-:Y:S02]  /*44c0*/  FSEL R64, R37, -INF , !P5 ;  /* 0xff80000025407808 */ /* 0x000fe40006800000 */
[----:B------:R-:W-:Y:S02]  /*44d0*/  ISETP.GT.AND P5, PT, R5, 0x20, !P6 ;  /* 0x000000200500780c */ /* 0x000fe400077a4270 */
[----:B------:R-:W-:-:S02]  /*44e0*/  P2R R37, PR, RZ, 0x40 ;  /* 0x00000040ff257803 */ /* 0x000fc40000000000 */
[----:B------:R-:W-:Y:S02]  /*44f0*/  ISETP.LT.OR P5, PT, R4, 0x21, P5 ;  /* 0x000000210400780c */ /* 0x000fe40002fa1670 */
        /* <DEDUP_REMOVED lines=24> */
[----:B------:R-:W-:-:S04]  /*4680*/  ISETP.LT.OR P5, PT, R4, 0x32, P5 ;  /* 0x000000320400780c */ /* 0x000fc80002fa1670 */
[----:B------:R-:W-:Y:S02]  /*4690*/  FSEL R70, R49, -INF , !P5 ;  /* 0xff80000031467808 */ /* 0x000fe40006800000 */
[----:B------:R-:W-:-:S04]  /*46a0*/  ISETP.GE.AND P5, PT, R56, 0x39, PT ;  /* 0x000000393800780c */ /* 0x000fc80003fa6270 */
[----:B------:R-:W-:-:S04]  /*46b0*/  ISETP.GT.AND P6, PT, R5, 0x38, !P5 ;  /* 0x000000380500780c */ /* 0x000fc80006fc4270 */
[----:B------:R-:W-:-:S04]  /*46c0*/  ISETP.LT.OR P6, PT, R4, 0x39, P6 ;  /* 0x000000390400780c */ /* 0x000fc800037c1670 */
[----:B------:R-:W-:Y:S02]  /*46d0*/  FSEL R52, R52, -INF , !P6 ;  /* 0xff80000034347808 */ /* 0x000fe40007000000 */
[----:B------:R-:W-:-:S04]  /*46e0*/  ISETP.GE.AND P6, PT, R56, 0x1, PT ;  /* 0x000000013800780c */ /* 0x000fc80003fc6270 */
[----:B------:R-:W-:Y:S02]  /*46f0*/  P2R R25, PR, RZ, 0x40 ;  /* 0x00000040ff197803 */ /* 0x000fe40000000000 */
[----:B------:R-:W-:-:S04]  /*4700*/  ISETP.GT.AND P6, PT, R5, RZ, !P6 ;  /* 0x000000ff0500720c */ /* 0x000fc800077c4270 */
[----:B------:R-:W-:-:S04]  /*4710*/  ISETP.LT.OR P6, PT, R4, 0x1, P6 ;  /* 0x000000010400780c */ /* 0x000fc800037c1670 */
[----:B------:R-:W-:Y:S02]  /*4720*/  FSEL R24, R24, -INF , !P6 ;  /* 0xff80000018187808 */ /* 0x000fe40007000000 */
[----:B------:R-:W-:-:S04]  /*4730*/  ISETP.GE.AND P6, PT, R56, 0x3a, PT ;  /* 0x0000003a3800780c */ /* 0x000fc80003fc6270 */
[----:B------:R-:W-:Y:S02]  /*4740*/  P2R R49, PR, RZ, 0x40 ;  /* 0x00000040ff317803 */ /* 0x000fe40000000000 */
[----:B------:R-:W-:Y:S02]  /*4750*/  ISETP.GT.AND P6, PT, R5, 0x39, !P6 ;  /* 0x000000390500780c */ /* 0x000fe400077c4270 */
[----:B------:R-:W-:Y:S02]  /*4760*/  IADD3 R5, R21, 0x8, R0 ;  /* 0x0000000815057810 */ /* 0x000fe40007ffe000 */
[----:B------:R-:W-:Y:S02]  /*4770*/  ISETP.LT.OR P6, PT, R4, 0x3a, P6 ;  /* 0x0000003a0400780c */ /* 0x000fe400037c1670 */
[----:B------:R-:W-:Y:S02]  /*4780*/  IADD3 R4, R0, 0x8, RZ ;  /* 0x0000000800047810 */ /* 0x000fe40007ffe0ff */
[----:B------:R-:W-:-:S02]  /*4790*/  FSEL R56, R53, -INF , !P6 ;  /* 0xff80000035387808 */ /* 0x000fc40007000000 */
[----:B------:R-:W-:Y:S01]  /*47a0*/  VIADDMNMX R4, R4, R20, R15, PT ;  /* 0x0000001404047246 */ /* 0x000fe2000380010f */
[----:B------:R-:W-:Y:S06]  /*47b0*/  @!P2 BRA `(.L_x_1312) ;  /* 0x000000000054a947 */ /* 0x000fec0003800000 */
[----:B------:R-:W-:Y:S01]  /*47c0*/  IMAD R7, R9, UR49, -R12 ;  /* 0x0000003109077c24 */ /* 0x000fe2000f8e0a0c */
[----:B------:R-:W-:Y:S04]  /*47d0*/  BSSY B0, `(.L_x_1313) ;  /* 0x000000f000007945 */ /* 0x000fe80003800000 */
[----:B------:R-:W-:-:S04]  /*47e0*/  IADD3 R7, R7, 0x8, R0 ;  /* 0x0000000807077810 */ /* 0x000fc80007ffe000 */
        /* <DEDUP_REMOVED lines=9> */
.L_x_1314:
[----:B------:R-:W-:-:S13]  /*4880*/  ISETP.NE.AND P6, PT, R11, 0x1, PT ;  /* 0x000000010b00780c */ /* 0x000fda0003fc5270 */
[----:B------:R-:W1:Y:S02]  /*4890*/  @P6 LDC.64 R20, c[0x0][0x9e8] ;  /* 0x00027a00ff146b82 */ /* 0x000e640000000a00 */
[----:B-1----:R-:W-:-:S05]  /*48a0*/  @P6 IMAD.HI.U32 R8, R7, R20, RZ ;  /* 0x0000001407086227 */ /* 0x002fca00078e00ff */
[----:B------:R-:W-:-:S07]  /*48b0*/  @P6 SHF.R.U32.HI R7, RZ, R21, R8 ;  /* 0x00000015ff076219 */ /* 0x000fce0000011608 */
.L_x_1315:
[----:B------:R-:W-:Y:S05]  /*48c0*/  BSYNC B0 ;  /* 0x0000000000007941 */ /* 0x000fea0003800000 */
.L_x_1313:
[----:B------:R-:W-:-:S04]  /*48d0*/  IMAD R7, R7, R11, -R14 ;  /* 0x0000000b07077224 */ /* 0x000fc800078e0a0e */
[----:B------:R-:W-:-:S05]  /*48e0*/  IMAD.IADD R8, R7, 0x1, -R2 ;  /* 0x0000000107087824 */ /* 0x000fca00078e0a02 */
[----:B------:R-:W-:Y:S02]  /*48f0*/  VIMNMX R5, R5, R8, !PT ;  /* 0x0000000805057248 */ /* 0x000fe40007fe0100 */
[----:B------:R-:W-:-:S07]  /*4900*/  VIADDMNMX R4, R8, R11, R4, PT ;  /* 0x0000000b08047246 */ /* 0x000fce0003800104 */
.L_x_1312:
[----:B------:R-:W-:Y:S01]  /*4910*/  BAR.SYNC.DEFER_BLOCKING 0xf, 0x100 ;  /* 0x03c4000000007b1d */ /* 0x000fe20000010000 */
[----:B------:R-:W-:Y:S02]  /*4920*/  ISETP.GT.AND P3, PT, R5, 0x1, !P3 ;  /* 0x000000010500780c */ /* 0x000fe40005f64270 */
[----:B------:R-:W-:Y:S02]  /*4930*/  FMNMX.FTZ R7, R24, R58, !PT ;  /* 0x0000003a18077209 */ /* 0x000fe40007810000 */
[----:B------:R-:W-:Y:S01]  /*4940*/  ISETP.LT.OR P3, PT, R4, 0x2, P3 ;  /* 0x000000020400780c */ /* 0x000fe20001f61670 */
[----:B------:R-:W-:Y:S01]  /*4950*/  ULDC UR10, c[0x0][0x988] ;  /* 0x00026200000a7ab9 */ /* 0x000fe20000000800 */
[----:B------:R-:W-:Y:S02]  /*4960*/  FMNMX.FTZ R7, R28, R7, !PT ;  /* 0x000000071c077209 */ /* 0x000fe40007810000 */
[----:B------:R-:W-:Y:S02]  /*4970*/  FSEL R27, R27, -INF , !P3 ;  /* 0xff8000001b1b7808 */ /* 0x000fe40005800000 */
[----:B------:R-:W-:-:S02]  /*4980*/  ISETP.NE.AND P3, PT, R57, RZ, PT ;  /* 0x000000ff3900720c */ /* 0x000fc40003f65270 */
[----:B------:R-:W-:Y:S02]  /*4990*/  FMNMX.FTZ R7, R60, R7, !PT ;  /* 0x000000073c077209 */ /* 0x000fe40007810000 */
[----:B------:R-:W-:Y:S02]  /*49a0*/  ISETP.GT.AND P3, PT, R5, 0x9, !P3 ;  /* 0x000000090500780c */ /* 0x000fe40005f64270 */
[----:B------:R-:W-:Y:S02]  /*49b0*/  FMNMX.FTZ R7, R32, R7, !PT ;  /* 0x0000000720077209 */ /* 0x000fe40007810000 */
[----:B------:R-:W-:Y:S02]  /*49c0*/  ISETP.LT.OR P3, PT, R4, 0xa, P3 ;  /* 0x0000000a0400780c */ /* 0x000fe40001f61670 */
[----:B------:R-:W-:Y:S02]  /*49d0*/  FMNMX.FTZ R7, R62, R7, !PT ;  /* 0x000000073e077209 */ /* 0x000fe40007810000 */
[----:B------:R-:W-:-:S02]  /*49e0*/  FSEL R31, R31, -INF , !P3 ;  /* 0xff8000001f1f7808 */ /* 0x000fc40005800000 */
[----:B------:R-:W-:Y:S02]  /*49f0*/  ISETP.NE.AND P3, PT, R29, RZ, PT ;  /* 0x000000ff1d00720c */ /* 0x000fe40003f65270 */
[----:B------:R-:W-:Y:S02]  /*4a00*/  FMNMX.FTZ R7, R36, R7, !PT ;  /* 0x0000000724077209 */ /* 0x000fe40007810000 */
[----:B------:R-:W-:Y:S02]  /*4a10*/  ISETP.GT.AND P3, PT, R5, 0x10, !P3 ;  /* 0x000000100500780c */ /* 0x000fe40005f64270 */
[----:B------:R-:W-:Y:S02]  /*4a20*/  FMNMX.FTZ R7, R64, R7, !PT ;  /* 0x0000000740077209 */ /* 0x000fe40007810000 */
[----:B------:R-:W-:Y:S02]  /*4a30*/  ISETP.LT.OR P3, PT, R4, 0x11, P3 ;  /* 0x000000110400780c */ /* 0x000fe40001f61670 */
[----:B------:R-:W-:-:S02]  /*4a40*/  FMNMX.FTZ R7, R40, R7, !PT ;  /* 0x0000000728077209 */ /* 0x000fc40007810000 */
[----:B------:R-:W-:Y:S02]  /*4a50*/  FSEL R34, R34, -INF , !P3 ;  /* 0xff80000022227808 */ /* 0x000fe40005800000 */
[----:B------:R-:W-:Y:S02]  /*4a60*/  ISETP.NE.AND P3, PT, R59, RZ, PT ;  /* 0x000000ff3b00720c */ /* 0x000fe40003f65270 */
[----:B------:R-:W-:Y:S02]  /*4a70*/  FMNMX.FTZ R7, R66, R7, !PT ;  /* 0x0000000742077209 */ /* 0x000fe40007810000 */
[----:B------:R-:W-:Y:S02]  /*4a80*/  ISETP.GT.AND P3, PT, R5, 0x11, !P3 ;  /* 0x000000110500780c */ /* 0x000fe40005f64270 */
[----:B------:R-:W-:Y:S02]  /*4a90*/  FMNMX.FTZ R7, R44, R7, !PT ;  /* 0x000000072c077209 */ /* 0x000fe40007810000 */
[----:B------:R-:W-:-:S02]  /*4aa0*/  ISETP.LT.OR P3, PT, R4, 0x12, P3 ;  /* 0x000000120400780c */ /* 0x000fc40001f61670 */
[----:B------:R-:W-:Y:S02]  /*4ab0*/  FMNMX.FTZ R7, R68, R7, !PT ;  /* 0x0000000744077209 */ /* 0x000fe40007810000 */
[----:B------:R-:W-:Y:S02]  /*4ac0*/  FSEL R35, R35, -INF , !P3 ;  /* 0xff80000023237808 */ /* 0x000fe40005800000 */
[----:B------:R-:W-:Y:S02]  /*4ad0*/  ISETP.NE.AND P3, PT, R33, RZ, PT ;  /* 0x000000ff2100720c */ /* 0x000fe40003f65270 */
[----:B------:R-:W-:Y:S02]  /*4ae0*/  FMNMX.FTZ R7, R48, R7, !PT ;  /* 0x0000000730077209 */ /* 0x000fe40007810000 */
[----:B------:R-:W-:Y:S02]  /*4af0*/  ISETP.GT.AND P3, PT, R5, 0x18, !P3 ;  /* 0x000000180500780c */ /* 0x000fe40005f64270 */
[----:B------:R-:W-:-:S02]  /*4b00*/  FMNMX.FTZ R7, R70, R7, !PT ;  /* 0x0000000746077209 */ /* 0x000fc40007810000 */
[----:B------:R-:W-:Y:S02]  /*4b10*/  ISETP.LT.OR P3, PT, R4, 0x19, P3 ;  /* 0x000000190400780c */ /* 0x000fe40001f61670 */
[----:B------:R-:W-:Y:S02]  /*4b20*/  FMNMX.FTZ R7, R52, R7, !PT ;  /* 0x0000000734077209 */ /* 0x000fe40007810000 */
[----:B------:R-:W-:Y:S02]  /*4b30*/  FSEL R38, R38, -INF , !P3 ;  /* 0xff80000026267808 */ /* 0x000fe40005800000 */
[----:B------:R-:W-:Y:S02]  /*4b40*/  ISETP.NE.AND P3, PT, R61, RZ, PT ;  /* 0x000000ff3d00720c */ /* 0x000fe40003f65270 */
[----:B------:R-:W-:Y:S02]  /*4b50*/  FMNMX.FTZ R14, R56, R7, !PT ;  /* 0x00000007380e7209 */ /* 0x000fe40007810000 */
[----:B------:R-:W-:-:S02]  /*4b60*/  ISETP.GT.AND P3, PT, R5, 0x19, !P3 ;  /* 0x000000190500780c */ /* 0x000fc40005f64270 */
[----:B------:R-:W-:Y:S01]  /*4b70*/  ISETP.GT.AND P4, PT, R5, 0x8, !P4 ;  /* 0x000000080500780c */ /* 0x000fe20006784270 */
[----:B------:R-:W1:Y:S01]  /*4b80*/  SHFL.BFLY PT, R7, R14, 0x2, 0x1f ;  /* 0x0c401f000e077f89 */ /* 0x000e6200000e0000 */
[C---:B------:R-:W-:Y:S02]  /*4b90*/  ISETP.LT.OR P3, PT, R4.reuse, 0x1a, P3 ;  /* 0x0000001a0400780c */ /* 0x040fe40001f61670 */
[----:B------:R-:W-:Y:S02]  /*4ba0*/  ISETP.LT.OR P4, PT, R4, 0x9, P4 ;  /* 0x000000090400780c */ /* 0x000fe40002781670 */
[----:B------:R-:W-:Y:S02]  /*4bb0*/  FSEL R39, R39, -INF , !P3 ;  /* 0xff80000027277808 */ /* 0x000fe40005800000 */
[----:B------:R-:W-:Y:S02]  /*4bc0*/  ISETP.NE.AND P3, PT, R37, RZ, PT ;  /* 0x000000ff2500720c */ /* 0x000fe40003f65270 */
[----:B------:R-:W-:-:S02]  /*4bd0*/  FSEL R30, R30, -INF , !P4 ;  /* 0xff8000001e1e7808 */ /* 0x000fc40006000000 */
[----:B------:R-:W-:Y:S02]  /*4be0*/  ISETP.GT.AND P3, PT, R5, 0x20, !P3 ;  /* 0x000000200500780c */ /* 0x000fe40005f64270 */
[----:B------:R-:W-:Y:S02]  /*4bf0*/  ISETP.NE.AND P4, PT, R65, RZ, PT ;  /* 0x000000ff4100720c */ /* 0x000fe40003f85270 */
[----:B------:R-:W-:Y:S02]  /*4c00*/  ISETP.LT.OR P3, PT, R4, 0x21, P3 ;  /* 0x000000210400780c */ /* 0x000fe40001f61670 */
[----:B------:R-:W-:Y:S02]  /*4c10*/  ISETP.NE.AND P6, PT, R25, RZ, PT ;  /* 0x000000ff1900720c */ /* 0x000fe40003fc5270 */
[----:B------:R-:W-:Y:S02]  /*4c20*/  FSEL R42, R42, -INF , !P3 ;  /* 0xff8000002a2a7808 */ /* 0x000fe40005800000 */
[----:B------:R-:W-:-:S02]  /*4c30*/  ISETP.NE.AND P3, PT, R63, RZ, PT ;  /* 0x000000ff3f00720c */ /* 0x000fc40003f65270 */
[C---:B------:R-:W-:Y:S02]  /*4c40*/  ISETP.GT.AND P5, PT, R5.reuse, 0x38, !P5 ;  /* 0x000000380500780c */ /* 0x040fe40006fa4270 */
[----:B------:R-:W-:Y:S02]  /*4c50*/  ISETP.GT.AND P3, PT, R5, 0x21, !P3 ;  /* 0x000000210500780c */ /* 0x000fe40005f64270 */
[----:B-1----:R-:W-:Y:S02]  /*4c60*/  FMNMX.FTZ R20, R14, R7, !PT ;  /* 0x000000070e147209 */ /* 0x002fe40007810000 */
[C---:B------:R-:W-:Y:S02]  /*4c70*/  ISETP.LT.OR P3, PT, R4.reuse, 0x22, P3 ;  /* 0x000000220400780c */ /* 0x040fe40001f61670 */
[----:B------:R-:W-:Y:S01]  /*4c80*/  ISETP.LT.OR P5, PT, R4, 0x39, P5 ;  /* 0x000000390400780c */ /* 0x000fe20002fa1670 */
[----:B------:R-:W1:Y:S01]  /*4c90*/  SHFL.BFLY PT, R7, R20, 0x1, 0x1f ;  /* 0x0c201f0014077f89 */ /* 0x000e6200000e0000 */
[----:B------:R-:W-:-:S02]  /*4ca0*/  FSEL R43, R43, -INF , !P3 ;  /* 0xff8000002b2b7808 */ /* 0x000fc40005800000 */
[----:B------:R-:W-:Y:S02]  /*4cb0*/  ISETP.NE.AND P3, PT, R41, RZ, PT ;  /* 0x000000ff2900720c */ /* 0x000fe40003f65270 */
[----:B------:R-:W-:Y:S02]  /*4cc0*/  FSEL R54, R54, -INF , !P5 ;  /* 0xff80000036367808 */ /* 0x000fe40006800000 */
[----:B------:R-:W-:-:S04]  /*4cd0*/  ISETP.GT.AND P3, PT, R5, 0x28, !P3 ;  /* 0x000000280500780c */ /* 0x000fc80005f64270 */
[----:B------:R-:W-:-:S04]  /*4ce0*/  ISETP.LT.OR P3, PT, R4, 0x29, P3 ;  /* 0x000000290400780c */ /* 0x000fc80001f61670 */
[----:B------:R-:W-:Y:S02]  /*4cf0*/  FSEL R46, R46, -INF , !P3 ;  /* 0xff8000002e2e7808 */ /* 0x000fe40005800000 */
[----:B------:R-:W-:Y:S02]  /*4d00*/  ISETP.GT.AND P3, PT, R5, 0x29, !P4 ;  /* 0x000000290500780c */ /* 0x000fe40006764270 */
[----:B------:R-:W-:Y:S02]  /*4d10*/  ISETP.NE.AND P4, PT, R67, RZ, PT ;  /* 0x000000ff4300720c */ /* 0x000fe40003f85270 */
[----:B------:R-:W-:Y:S02]  /*4d20*/  ISETP.LT.OR P3, PT, R4, 0x2a, P3 ;  /* 0x0000002a0400780c */ /* 0x000fe40001f61670 */
[----:B------:R-:W-:Y:S02]  /*4d30*/  ISETP.GT.AND P4, PT, R5, 0x31, !P4 ;  /* 0x000000310500780c */ /* 0x000fe40006784270 */
[----:B------:R-:W-:-:S02]  /*4d40*/  FSEL R47, R47, -INF , !P3 ;  /* 0xff8000002f2f7808 */ /* 0x000fc40005800000 */
[----:B------:R-:W-:Y:S02]  /*4d50*/  ISETP.GT.AND P3, PT, R5, RZ, !P6 ;  /* 0x000000ff0500720c */ /* 0x000fe40007764270 */
[----:B-1----:R-:W-:Y:S02]  /*4d60*/  FMNMX.FTZ R7, R20, R7, !PT ;  /* 0x0000000714077209 */ /* 0x002fe40007810000 */
[----:B------:R-:W-:Y:S02]  /*4d70*/  ISETP.LT.OR P3, PT, R4, 0x1, P3 ;  /* 0x000000010400780c */ /* 0x000fe40001f61670 */
[----:B------:R-:W-:Y:S01]  /*4d80*/  ISETP.NE.AND P6, PT, R49, RZ, PT ;  /* 0x000000ff3100720c */ /* 0x000fe20003fc5270 */
[C---:B------:R-:W-:Y:S01]  /*4d90*/  FMUL.FTZ R8, R7.reuse, UR10 ;  /* 0x0000000a07087c20 */ /* 0x040fe20008410000 */
[----:B------:R-:W-:Y:S02]  /*4da0*/  FSEL R26, R26, -INF , !P3 ;  /* 0xff8000001a1a7808 */ /* 0x000fe40005800000 */
[----:B------:R-:W-:-:S02]  /*4db0*/  FSETP.NEU.FTZ.AND P3, PT, R7, -INF , PT ;  /* 0xff8000000700780b */ /* 0x000fc40003f7d000 */
[----:B------:R-:W-:Y:S02]  /*4dc0*/  FMNMX.FTZ R15, R26, R27, !PT ;  /* 0x0000001b1a0f7209 */ /* 0x000fe40007810000 */
[----:B------:R-:W-:Y:S02]  /*4dd0*/  FSEL R21, R8, RZ, P3 ;  /* 0x000000ff08157208 */ /* 0x000fe40001800000 */
[----:B------:R-:W-:Y:S02]  /*4de0*/  FMNMX.FTZ R8, R30, R15, !PT ;  /* 0x0000000f1e087209 */ /* 0x000fe40007810000 */
[----:B------:R-:W-:Y:S01]  /*4df0*/  ISETP.NE.AND P3, PT, R45, RZ, PT ;  /* 0x000000ff2d00720c */ /* 0x000fe20003f65270 */
[--C-:B------:R-:W-:Y:S01]  /*4e00*/  FFMA.FTZ R14, R24, UR10, -R21.reuse ;  /* 0x0000000a180e7c23 */ /* 0x100fe20008010815 */
[----:B------:R-:W-:Y:S01]  /*4e10*/  FMNMX.FTZ R15, R31, R8, !PT ;  /* 0x000000081f0f7209 */ /* 0x000fe20007810000 */
[--C-:B------:R-:W-:Y:S01]  /*4e20*/  FFMA.FTZ R20, R60, UR10, -R21.reuse ;  /* 0x0000000a3c147c23 */ /* 0x100fe20008010815 */
[----:B------:R-:W-:Y:S01]  /*4e30*/  ISETP.GT.AND P3, PT, R5, 0x30, !P3 ;  /* 0x000000300500780c */ /* 0x000fe20005f64270 */
[--C-:B------:R-:W-:Y:S01]  /*4e40*/  FFMA.FTZ R24, R32, UR10, -R21.reuse ;  /* 0x0000000a20187c23 */ /* 0x100fe20008010815 */
[----:B------:R-:W-:Y:S01]  /*4e50*/  FMNMX.FTZ R8, R34, R15, !PT ;  /* 0x0000000f22087209 */ /* 0x000fe20007810000 */
[----:B------:R-:W-:Y:S01]  /*4e60*/  MUFU.EX2 R14, R14 ;  /* 0x0000000e000e7308 */ /* 0x000fe20000000800 */
[----:B------:R-:W-:Y:S01]  /*4e70*/  ISETP.LT.OR P3, PT, R4, 0x31, P3 ;  /* 0x000000310400780c */ /* 0x000fe20001f61670 */
[--C-:B------:R-:W-:Y:S01]  /*4e80*/  FFMA.FTZ R32, R36, UR10, -R21.reuse ;  /* 0x0000000a24207c23 */ /* 0x100fe20008010815 */
[----:B------:R-:W-:Y:S01]  /*4e90*/  FMNMX.FTZ R15, R35, R8, !PT ;  /* 0x00000008230f7209 */ /* 0x000fe20007810000 */
[--C-:B------:R-:W-:Y:S01]  /*4ea0*/  FFMA.FTZ R36, R40, UR10, -R21.reuse ;  /* 0x0000000a28247c23 */ /* 0x100fe20008010815 */
[----:B------:R-:W-:Y:S01]  /*4eb0*/  ISETP.GT.AND P6, PT, R5, 0x39, !P6 ;  /* 0x000000390500780c */ /* 0x000fe200077c4270 */
[--C-:B------:R-:W-:Y:S01]  /*4ec0*/  FFMA.FTZ R33, R64, UR10, -R21.reuse ;  /* 0x0000000a40217c23 */ /* 0x100fe20008010815 */
[----:B------:R-:W-:Y:S01]  /*4ed0*/  FMNMX.FTZ R8, R38, R15, !PT ;  /* 0x0000000f26087209 */ /* 0x000fe20007810000 */
[----:B------:R1:W-:Y:S01]  /*4ee0*/  MUFU.EX2 R25, R20 ;  /* 0x0000001400197308 */ /* 0x0003e20000000800 */
[----:B------:R-:W-:Y:S01]  /*4ef0*/  ISETP.LT.OR P4, PT, R4, 0x32, P4 ;  /* 0x000000320400780c */ /* 0x000fe20002781670 */
[----:B------:R-:W-:Y:S01]  /*4f00*/  FFMA.FTZ R40, R48, UR10, -R21 ;  /* 0x0000000a30287c23 */ /* 0x000fe20008010815 */
[----:B------:R-:W-:-:S02]  /*4f10*/  FMNMX.FTZ R15, R39, R8, !PT ;  /* 0x00000008270f7209 */ /* 0x000fc40007810000 */
[----:B------:R-:W-:Y:S02]  /*4f20*/  FSEL R50, R50, -INF , !P3 ;  /* 0xff80000032327808 */ /* 0x000fe40005800000 */
[----:B------:R-:W-:Y:S01]  /*4f30*/  FMNMX.FTZ R8, R42, R15, !PT ;  /* 0x0000000f2a087209 */ /* 0x000fe20007810000 */
[----:B------:R-:W-:Y:S01]  /*4f40*/  MUFU.EX2 R24, R24 ;  /* 0x0000001800187308 */ /* 0x000fe20000000800 */
[----:B------:R-:W-:Y:S01]  /*4f50*/  FSEL R51, R51, -INF , !P4 ;  /* 0xff80000033337808 */ /* 0x000fe20006000000 */
[--C-:B-1----:R-:W-:Y:S01]  /*4f60*/  FFMA.FTZ R20, R44, UR10, -R21.reuse ;  /* 0x0000000a2c147c23 */ /* 0x102fe20008010815 */
[----:B------:R-:W-:Y:S01]  /*4f70*/  FMNMX.FTZ R15, R43, R8, !PT ;  /* 0x000000082b0f7209 */ /* 0x000fe20007810000 */
[--C-:B------:R-:W-:Y:S01]  /*4f80*/  FFMA.FTZ R44, R70, UR10, -R21.reuse ;  /* 0x0000000a462c7c23 */ /* 0x100fe20008010815 */
[----:B------:R-:W-:Y:S02]  /*4f90*/  ISETP.LT.OR P6, PT, R4, 0x3a, P6 ;  /* 0x0000003a0400780c */ /* 0x000fe400037c1670 */
[----:B------:R-:W-:Y:S01]  /*4fa0*/  FMNMX.FTZ R8, R46, R15, !PT ;  /* 0x0000000f2e087209 */ /* 0x000fe20007810000 */
[----:B------:R-:W-:Y:S01]  /*4fb0*/  FFMA.FTZ R15, R58, UR10, -R21 ;  /* 0x0000000a3a0f7c23 */ /* 0x000fe20008010815 */
[----:B------:R-:W-:Y:S01]  /*4fc0*/  FSEL R55, R55, -INF , !P6 ;  /* 0xff80000037377808 */ /* 0x000fe20007000000 */
[----:B------:R-:W-:Y:S01]  /*4fd0*/  MUFU.EX2 R32, R32 ;  /* 0x0000002000207308 */ /* 0x000fe20000000800 */
[----:B------:R-:W-:-:S04]  /*4fe0*/  FMNMX.FTZ R5, R47, R8, !PT ;  /* 0x000000082f057209 */ /* 0x000fc80007810000 */
[----:B------:R-:W-:-:S03]  /*4ff0*/  FMNMX.FTZ R8, R50, R5, !PT ;  /* 0x0000000532087209 */ /* 0x000fc60007810000 */
[----:B------:R-:W1:Y:S01]  /*5000*/  MUFU.EX2 R15, R15 ;  /* 0x0000000f000f7308 */ /* 0x000e620000000800 */
[----:B------:R-:W-:Y:S01]  /*5010*/  FMNMX.FTZ R5, R51, R8, !PT ;  /* 0x0000000833057209 */ /* 0x000fe20007810000 */
[--C-:B------:R-:W-:Y:S01]  /*5020*/  FFMA.FTZ R8, R28, UR10, -R21.reuse ;  /* 0x0000000a1c087c23 */ /* 0x100fe20008010815 */
[----:B------:R-:W-:Y:S02]  /*5030*/  FFMA.FTZ R28, R62, UR10, -R21 ;  /* 0x0000000a3e1c7c23 */ /* 0x000fe40008010815 */
[----:B------:R-:W-:-:S03]  /*5040*/  FMNMX.FTZ R4, R54, R5, !PT ;  /* 0x0000000536047209 */ /* 0x000fc60007810000 */
[----:B------:R-:W-:Y:S01]  /*5050*/  MUFU.EX2 R158, R8 ;  /* 0x00000008009e7308 */ /* 0x000fe20000000800 */
[----:B------:R-:W-:-:S05]  /*5060*/  FMNMX.FTZ R4, R55, R4, !PT ;  /* 0x0000000437047209 */ /* 0x000fca0007810000 */
[----:B------:R-:W4:Y:S02]  /*5070*/  SHFL.BFLY PT, R5, R4, 0x2, 0x1f ;  /* 0x0c401f0004057f89 */ /* 0x000f2400000e0000 */
[----:B------:R5:W2:Y:S01]  /*5080*/  MUFU.EX2 R29, R28 ;  /* 0x0000001c001d7308 */ /* 0x000aa20000000800 */
[----:B-1----:R-:W-:-:S07]  /*5090*/  F2FP.F16.F32.PACK_AB R156, R15, R14 ;  /* 0x0000000e0f9c723e */ /* 0x002fce00000000ff */
[----:B------:R-:W-:Y:S01]  /*50a0*/  MUFU.EX2 R45, R44 ;  /* 0x0000002c002d7308 */ /* 0x000fe20000000800 */
[----:B-----5:R-:W-:-:S07]  /*50b0*/  FFMA.FTZ R28, R68, UR10, -R21 ;  /* 0x0000000a441c7c23 */ /* 0x020fce0008010815 */
[----:B------:R-:W-:Y:S01]  /*50c0*/  MUFU.EX2 R41, R28 ;  /* 0x0000001c00297308 */ /* 0x000fe20000000800 */
[----:B--2---:R-:W-:Y:S02]  /*50d0*/  F2FP.F16.F32.PACK_AB R160, R29, R24 ;  /* 0x000000181da0723e */ /* 0x004fe400000000ff */
[----:B----4-:R-:W-:Y:S01]  /*50e0*/  FMNMX.FTZ R5, R4, R5, !PT ;  /* 0x0000000504057209 */ /* 0x010fe20007810000 */
[----:B------:R-:W-:-:S04]  /*50f0*/  FFMA.FTZ R4, R66, UR10, -R21 ;  /* 0x0000000a42047c23 */ /* 0x000fc80008010815 */
[----:B------:R-:W1:Y:S01]  /*5100*/  MUFU.EX2 R33, R33 ;  /* 0x0000002100217308 */ /* 0x000e620000000800 */
[----:B------:R-:W2:Y:S07]  /*5110*/  SHFL.BFLY PT, R8, R5, 0x1, 0x1f ;  /* 0x0c201f0005087f89 */ /* 0x000eae00000e0000 */
[----:B------:R4:W-:Y:S08]  /*5120*/  MUFU.EX2 R37, R4 ;  /* 0x0000000400257308 */ /* 0x0009f00000000800 */
[----:B------:R-:W5:Y:S01]  /*5130*/  MUFU.EX2 R36, R36 ;  /* 0x0000002400247308 */ /* 0x000f620000000800 */
[----:B-1----:R-:W-:-:S07]  /*5140*/  F2FP.F16.F32.PACK_AB R162, R33, R32 ;  /* 0x0000002021a2723e */ /* 0x002fce00000000ff */
[----:B------:R-:W1:Y:S01]  /*5150*/  MUFU.EX2 R20, R20 ;  /* 0x0000001400147308 */ /* 0x000e620000000800 */
[----:B--2---:R-:W-:Y:S01]  /*5160*/  FMNMX.FTZ R8, R5, R8, !PT ;  /* 0x0000000805087209 */ /* 0x004fe20007810000 */
[--C-:B------:R-:W-:Y:S01]  /*5170*/  FFMA.FTZ R5, R52, UR10, -R21.reuse ;  /* 0x0000000a34057c23 */ /* 0x100fe20008010815 */
[----:B------:R-:W-:Y:S02]  /*5180*/  FFMA.FTZ R21, R56, UR10, -R21 ;  /* 0x0000000a38157c23 */ /* 0x000fe40008010815 */
[C---:B------:R-:W-:Y:S01]  /*5190*/  FSETP.NEU.FTZ.AND P3, PT, R8.reuse, -INF , PT ;  /* 0xff8000000800780b */ /* 0x040fe20003f7d000 */
[----:B----4-:R-:W-:Y:S02]  /*51a0*/  FMUL.FTZ R4, R8, UR10 ;  /* 0x0000000a08047c20 */ /* 0x010fe40008410000 */
[----:B------:R-:W2:Y:S01]  /*51b0*/  MUFU.EX2 R40, R40 ;  /* 0x0000002800287308 */ /* 0x000ea20000000800 */
[----:B-----5:R-:W-:Y:S02]  /*51c0*/  F2FP.F16.F32.PACK_AB R164, R37, R36 ;  /* 0x0000002425a4723e */ /* 0x020fe400000000ff */
[----:B------:R-:W-:-:S05]  /*51d0*/  FSEL R28, R4, RZ, P3 ;  /* 0x000000ff041c7208 */ /* 0x000fca0001800000 */
[----:B------:R4:W-:Y:S01]  /*51e0*/  MUFU.EX2 R4, R21 ;  /* 0x0000001500047308 */ /* 0x0009e20000000800 */
[--C-:B------:R-:W-:Y:S01]  /*51f0*/  FFMA.FTZ R26, R26, UR10, -R28.reuse ;  /* 0x0000000a1a1a7c23 */ /* 0x100fe2000801081c */
[--C-:B------:R-:W-:Y:S01]  /*5200*/  FFMA.FTZ R27, R27, UR10, -R28.reuse ;  /* 0x0000000a1b1b7c23 */ /* 0x100fe2000801081c */
[--C-:B------:R-:W-:Y:S01]  /*5210*/  FFMA.FTZ R30, R30, UR10, -R28.reuse ;  /* 0x0000000a1e1e7c23 */ /* 0x100fe2000801081c */
[--C-:B------:R-:W-:Y:S01]  /*5220*/  FFMA.FTZ R31, R31, UR10, -R28.reuse ;  /* 0x0000000a1f1f7c23 */ /* 0x100fe2000801081c */
[--C-:B------:R-:W-:Y:S01]  /*5230*/  FFMA.FTZ R34, R34, UR10, -R28.reuse ;  /* 0x0000000a22227c23 */ /* 0x100fe2000801081c */
[--C-:B------:R-:W-:Y:S01]  /*5240*/  FFMA.FTZ R35, R35, UR10, -R28.reuse ;  /* 0x0000000a23237c23 */ /* 0x100fe2000801081c */
[--C-:B------:R-:W-:Y:S01]  /*5250*/  FFMA.FTZ R38, R38, UR10, -R28.reuse ;  /* 0x0000000a26267c23 */ /* 0x100fe2000801081c */
[----:B------:R-:W-:Y:S01]  /*5260*/  MUFU.EX2 R26, R26 ;  /* 0x0000001a001a7308 */ /* 0x000fe20000000800 */
[----:B----4-:R-:W-:Y:S01]  /*5270*/  FADD.FTZ R21, R14, R15 ;  /* 0x0000000f0e157221 */ /* 0x010fe20000010000 */
[--C-:B------:R-:W-:Y:S01]  /*5280*/  FFMA.FTZ R39, R39, UR10, -R28.reuse ;  /* 0x0000000a27277c23 */ /* 0x100fe2000801081c */
[--C-:B------:R-:W-:Y:S01]  /*5290*/  FFMA.FTZ R42, R42, UR10, -R28.reuse ;  /* 0x0000000a2a2a7c23 */ /* 0x100fe2000801081c */
[--C-:B------:R-:W-:Y:S01]  /*52a0*/  FFMA.FTZ R43, R43, UR10, -R28.reuse ;  /* 0x0000000a2b2b7c23 */ /* 0x100fe2000801081c */
[----:B------:R-:W-:Y:S01]  /*52b0*/  FADD.FTZ R44, R158, R21 ;  /* 0x000000159e2c7221 */ /* 0x000fe20000010000 */
[--C-:B------:R-:W-:Y:S01]  /*52c0*/  FFMA.FTZ R46, R46, UR10, -R28.reuse ;  /* 0x0000000a2e2e7c23 */ /* 0x100fe2000801081c */
[----:B------:R-:W-:Y:S01]  /*52d0*/  FFMA.FTZ R47, R47, UR10, -R28 ;  /* 0x0000000a2f2f7c23 */ /* 0x000fe2000801081c */
[----:B------:R-:W4:Y:S01]  /*52e0*/  MUFU.EX2 R27, R27 ;  /* 0x0000001b001b7308 */ /* 0x000f220000000800 */
[----:B------:R-:W-:Y:S01]  /*52f0*/  FADD.FTZ R49, R25, R44 ;  /* 0x0000002c19317221 */ /* 0x000fe20000010000 */
[--C-:B------:R-:W-:Y:S01]  /*5300*/  FFMA.FTZ R50, R50, UR10, -R28.reuse ;  /* 0x0000000a32327c23 */ /* 0x100fe2000801081c */
[--C-:B------:R-:W-:Y:S01]  /*5310*/  FFMA.FTZ R51, R51, UR10, -R28.reuse ;  /* 0x0000000a33337c23 */ /* 0x100fe2000801081c */
[--C-:B------:R-:W-:Y:S01]  /*5320*/  FFMA.FTZ R54, R54, UR10, -R28.reuse ;  /* 0x0000000a36367c23 */ /* 0x100fe2000801081c */
[----:B------:R-:W-:Y:S01]  /*5330*/  FADD.FTZ R48, R24, R49 ;  /* 0x0000003118307221 */ /* 0x000fe20000010000 */
[----:B------:R-:W-:Y:S01]  /*5340*/  FFMA.FTZ R28, R55, UR10, -R28 ;  /* 0x0000000a371c7c23 */ /* 0x000fe2000801081c */
[----:B------:R-:W-:Y:S01]  /*5350*/  F2FP.F16.F32.PACK_AB R158, R25, R158 ;  /* 0x0000009e199e723e */ /* 0x000fe200000000ff */
[----:B------:R-:W5:Y:S01]  /*5360*/  MUFU.EX2 R30, R30 ;  /* 0x0000001e001e7308 */ /* 0x000f620000000800 */
[----:B------:R-:W-:Y:S01]  /*5370*/  FADD.FTZ R49, R29, R48 ;  /* 0x000000301d317221 */ /* 0x000fe20000010000 */
[----:B-1----:R-:W-:-:S02]  /*5380*/  F2FP.F16.F32.PACK_AB R166, R41, R20 ;  /* 0x0000001429a6723e */ /* 0x002fc400000000ff */
[----:B--2---:R-:W-:Y:S01]  /*5390*/  F2FP.F16.F32.PACK_AB R168, R45, R40 ;  /* 0x000000282da8723e */ /* 0x004fe200000000ff */
[----:B------:R-:W-:-:S03]  /*53a0*/  FADD.FTZ R48, R32, R49 ;  /* 0x0000003120307221 */ /* 0x000fc60000010000 */
[----:B------:R-:W1:Y:S01]  /*53b0*/  MUFU.EX2 R31, R31 ;  /* 0x0000001f001f7308 */ /* 0x000e620000000800 */
[----:B----4-:R-:W-:Y:S01]  /*53c0*/  FADD.FTZ R21, R26, R27 ;  /* 0x0000001b1a157221 */ /* 0x010fe20000010000 */
[----:B------:R-:W-:-:S06]  /*53d0*/  F2FP.F16.F32.PACK_AB R157, R27, R26 ;  /* 0x0000001a1b9d723e */ /* 0x000fcc00000000ff */
[----:B------:R-:W2:Y:S01]  /*53e0*/  MUFU.EX2 R34, R34 ;  /* 0x0000002200227308 */ /* 0x000ea20000000800 */
[----:B-----5:R-:W-:-:S07]  /*53f0*/  FADD.FTZ R44, R30, R21 ;  /* 0x000000151e2c7221 */ /* 0x020fce0000010000 */
[----:B------:R-:W4:Y:S01]  /*5400*/  MUFU.EX2 R35, R35 ;  /* 0x0000002300237308 */ /* 0x000f220000000800 */
[C---:B-1----:R-:W-:Y:S01]  /*5410*/  FADD.FTZ R21, R31.reuse, R44 ;  /* 0x0000002c1f157221 */ /* 0x042fe20000010000 */
[----:B------:R-:W-:-:S05]  /*5420*/  F2FP.F16.F32.PACK_AB R159, R31, R30 ;  /* 0x0000001e1f9f723e */ /* 0x000fca00000000ff */
[----:B------:R1:W-:Y:S01]  /*5430*/  STSM.16.M88.4 [R18+0x26800], R156 ;  /* 0x0268009c12007844 */ /* 0x0003e20000000200 */
[----:B------:R-:W5:Y:S01]  /*5440*/  MUFU.EX2 R38, R38 ;  /* 0x0000002600267308 */ /* 0x000f620000000800 */
[----:B--2---:R-:W-:Y:S01]  /*5450*/  FADD.FTZ R44, R34, R21 ;  /* 0x00000015222c7221 */ /* 0x004fe20000010000 */
[----:B------:R-:W-:-:S04]  /*5460*/  FADD.FTZ R21, R33, R48 ;  /* 0x0000003021157221 */ /* 0x000fc80000010000 */
[----:B------:R-:W-:Y:S02]  /*5470*/  FADD.FTZ R24, R36, R21 ;  /* 0x0000001524187221 */ /* 0x000fe40000010000 */
[----:B------:R-:W2:Y:S01]  /*5480*/  MUFU.EX2 R39, R39 ;  /* 0x0000002700277308 */ /* 0x000ea20000000800 */
[----:B----4-:R-:W-:Y:S01]  /*5490*/  FADD.FTZ R15, R35, R44 ;  /* 0x0000002c230f7221 */ /* 0x010fe20000010000 */
[----:B------:R-:W-:Y:S01]  /*54a0*/  FADD.FTZ R25, R37, R24 ;  /* 0x0000001825197221 */ /* 0x000fe20000010000 */
[----:B------:R-:W-:-:S05]  /*54b0*/  F2FP.F16.F32.PACK_AB R161, R35, R34 ;  /* 0x0000002223a1723e */ /* 0x000fca00000000ff */
[----:B------:R-:W4:Y:S01]  /*54c0*/  MUFU.EX2 R42, R42 ;  /* 0x0000002a002a7308 */ /* 0x000f220000000800 */
[----:B-----5:R-:W-:-:S07]  /*54d0*/  FADD.FTZ R14, R38, R15 ;  /* 0x0000000f260e7221 */ /* 0x020fce0000010000 */
[----:B------:R-:W5:Y:S01]  /*54e0*/  MUFU.EX2 R43, R43 ;  /* 0x0000002b002b7308 */ /* 0x000f620000000800 */
[C---:B--2---:R-:W-:Y:S01]  /*54f0*/  FADD.FTZ R21, R39.reuse, R14 ;  /* 0x0000000e27157221 */ /* 0x044fe20000010000 */
[----:B------:R-:W-:-:S05]  /*5500*/  F2FP.F16.F32.PACK_AB R163, R39, R38 ;  /* 0x0000002627a3723e */ /* 0x000fca00000000ff */
[----:B------:R1:W-:Y:S01]  /*5510*/  STSM.16.M88.4 [R19], R160 ;  /* 0x000000a013007844 */ /* 0x0003e20000000200 */
[----:B------:R-:W2:Y:S01]  /*5520*/  MUFU.EX2 R46, R46 ;  /* 0x0000002e002e7308 */ /* 0x000ea20000000800 */
[----:B----4-:R-:W-:-:S07]  /*5530*/  FADD.FTZ R14, R42, R21 ;  /* 0x000000152a0e7221 */ /* 0x010fce0000010000 */
[----:B------:R-:W4:Y:S01]  /*5540*/  MUFU.EX2 R47, R47 ;  /* 0x0000002f002f7308 */ /* 0x000f220000000800 */
[C---:B-----5:R-:W-:Y:S01]  /*5550*/  FADD.FTZ R21, R43.reuse, R14 ;  /* 0x0000000e2b157221 */ /* 0x060fe20000010000 */
[----:B------:R-:W-:Y:S01]  /*5560*/  FADD.FTZ R14, R20, R25 ;  /* 0x00000019140e7221 */ /* 0x000fe20000010000 */
[----:B------:R-:W-:-:S03]  /*5570*/  F2FP.F16.F32.PACK_AB R165, R43, R42 ;  /* 0x0000002a2ba5723e */ /* 0x000fc600000000ff */
[----:B------:R-:W-:Y:S02]  /*5580*/  FADD.FTZ R41, R41, R14 ;  /* 0x0000000e29297221 */ /* 0x000fe40000010000 */
[----:B------:R-:W-:Y:S01]  /*5590*/  MUFU.EX2 R50, R50 ;  /* 0x0000003200327308 */ /* 0x000fe20000000800 */
[----:B--2---:R-:W-:Y:S01]  /*55a0*/  FADD.FTZ R20, R46, R21 ;  /* 0x000000152e147221 */ /* 0x004fe20000010000 */
[----:B------:R-:W-:-:S04]  /*55b0*/  FADD.FTZ R40, R40, R41 ;  /* 0x0000002928287221 */ /* 0x000fc80000010000 */
[----:B------:R-:W-:Y:S02]  /*55c0*/  FADD.FTZ R40, R45, R40 ;  /* 0x000000282d287221 */ /* 0x000fe40000010000 */
[----:B------:R-:W2:Y:S01]  /*55d0*/  MUFU.EX2 R51, R51 ;  /* 0x0000003300337308 */ /* 0x000ea20000000800 */
[C---:B----4-:R-:W-:Y:S01]  /*55e0*/  F2FP.F16.F32.PACK_AB R167, R47.reuse, R46 ;  /* 0x0000002e2fa7723e */ /* 0x050fe200000000ff */
[----:B------:R-:W-:-:S04]  /*55f0*/  FADD.FTZ R47, R47, R20 ;  /* 0x000000142f2f7221 */ /* 0x000fc80000010000 */
[----:B------:R1:W-:Y:S02]  /*5600*/  STSM.16.M88.4 [R23], R164 ;  /* 0x000000a417007844 */ /* 0x0003e40000000200 */
[----:B------:R-:W4:Y:S08]  /*5610*/  MUFU.EX2 R5, R5 ;  /* 0x0000000500057308 */ /* 0x000f300000000800 */
[----:B------:R-:W-:Y:S01]  /*5620*/  MUFU.EX2 R54, R54 ;  /* 0x0000003600367308 */ /* 0x000fe20000000800 */
[----:B--2---:R-:W-:Y:S01]  /*5630*/  F2FP.F16.F32.PACK_AB R169, R51, R50 ;  /* 0x0000003233a9723e */ /* 0x004fe200000000ff */
[----:B------:R-:W-:-:S04]  /*5640*/  FADD.FTZ R50, R50, R47 ;  /* 0x0000002f32327221 */ /* 0x000fc80000010000 */
[----:B------:R-:W-:Y:S02]  /*5650*/  FADD.FTZ R51, R51, R50 ;  /* 0x0000003233337221 */ /* 0x000fe40000010000 */
[----:B------:R-:W2:Y:S01]  /*5660*/  MUFU.EX2 R15, R28 ;  /* 0x0000001c000f7308 */ /* 0x000ea20000000800 */
[----:B----4-:R-:W-:Y:S01]  /*5670*/  F2FP.F16.F32.PACK_AB R170, R4, R5 ;  /* 0x0000000504aa723e */ /* 0x010fe200000000ff */
[----:B------:R-:W-:-:S04]  /*5680*/  FADD.FTZ R5, R5, R40 ;  /* 0x0000002805057221 */ /* 0x000fc80000010000 */
[----:B------:R-:W-:Y:S01]  /*5690*/  FADD.FTZ R5, R4, R5 ;  /* 0x0000000504057221 */ /* 0x000fe20000010000 */
[----:B--2---:R-:W-:Y:S01]  /*56a0*/  F2FP.F16.F32.PACK_AB R171, R15, R54 ;  /* 0x000000360fab723e */ /* 0x004fe200000000ff */
[----:B------:R-:W-:-:S04]  /*56b0*/  FADD.FTZ R54, R54, R51 ;  /* 0x0000003336367221 */ /* 0x000fc80000010000 */
[----:B------:R1:W-:Y:S01]  /*56c0*/  STSM.16.M88.4 [R22], R168 ;  /* 0x000000a816007844 */ /* 0x0003e20000000200 */
[----:B------:R-:W-:Y:S01]  /*56d0*/  FADD.FTZ R4, R15, R54 ;  /* 0x000000360f047221 */ /* 0x000fe20000010000 */
[----:B------:R-:W-:Y:S06]  /*56e0*/  @!P0 BRA `(.L_x_1316) ;  /* 0x0000000000048947 */ /* 0x000fec0003800000 */
[----:B------:R-:W-:Y:S01]  /*56f0*/  BPT.TRAP 0x1 ;  /* 0x000000040000795c */ /* 0x000fe20000300000 */
.L_x_1316:
[----:B------:R2:W4:Y:S01]  /*5700*/  SYNCS.PHASECHK.TRANS64.TRYWAIT P3, [R6+URZ+0x28c50], R13 ;  /* 0x028c500d060075a7 */ /* 0x000522000806017f */
[----:B------:R-:W-:Y:S05]  /*5710*/  @!P0 BRA `(.L_x_1317) ;  /* 0x0000000000048947 */ /* 0x000fea0003800000 */
[----:B------:R-:W-:Y:S01]  /*5720*/  BPT.TRAP 0x1 ;  /* 0x000000040000795c */ /* 0x000fe20000300000 */
.L_x_1317:
[----:B----4-:R-:W-:Y:S05]  /*5730*/  @P3 BRA `(.L_x_1318) ;  /* 0x0000000000083947 */ /* 0x010fea0003800000 */
[----:B------:R-:W4:Y:S02]  /*5740*/  SYNCS.PHASECHK.TRANS64.TRYWAIT P3, [R6+URZ+0x28c50], R13 ;  /* 0x028c500d060075a7 */ /* 0x000f24000806017f */
[----:B----4-:R-:W-:Y:S05]  /*5750*/  @!P3 BRA `(.L_x_1319) ;  /* 0x000000c00004b947 */ /* 0x010fea0003800000 */
.L_x_1318:
[----:B------:R-:W-:Y:S01]  /*5760*/  ULEA UR14, UR39, UR45, 0xc ;  /* 0x0000002d270e7291 */ /* 0x000fe2000f8e603f */
[----:B------:R-:W-:Y:S01]  /*5770*/  WARPGROUP.ARRIVE ;  /* 0x00000000000079c5 */ /* 0x000fe20000000000 */
[----:B------:R-:W-:Y:S01]  /*5780*/  UMOV UR7, 0x40000040 ;  /* 0x4000004000077882 */ /* 0x000fe20000000000 */
[----:B--234-:R-:W-:-:S04]  /*5790*/  @!P1 VIADD R6, R6, 0x28c60 ;  /* 0x00028c6006069836 */ /* 0x01cfc80000000000 */
[----:B------:R-:W-:Y:S01]  /*57a0*/  UMOV UR6, UR14 ;  /* 0x0000000e00067c82 */ /* 0x000fe20008000000 */
[----:B------:R-:W-:Y:S01]  /*57b0*/  @!P1 PRMT R6, RZ, 0x654, R6 ;  /* 0x00000654ff069816 */ /* 0x000fe20000000006 */
[----:B------:R-:W-:Y:S01]  /*57c0*/  HGMMA.64x256x16.F32 R24, R156, gdesc[UR4].tnspB, RZ, !UPT, gsb0 ;  /* 0x43e000049c187df0 */ /* 0x000fe2000c0008ff */
        /* <DEDUP_REMOVED lines=27> */
[----:B------:R2:W-:Y:S02]  /*5980*/  @!P1 SYNCS.ARRIVE.TRANS64.RED.A1T0 RZ, [R6+URZ], RZ ;  /* 0x000000ff06ff99a7 */ /* 0x0005e4000810043f */
[----:B--2---:R-:W-:Y:S01]  /*5990*/  IMAD R6, R9, UR49, -R12 ;  /* 0x0000003109067c24 */ /* 0x004fe2000f8e0a0c */
[----:B------:R-:W-:-:S03]  /*59a0*/  IADD3 R9, R152, -0x2, RZ ;  /* 0xfffffffe98097810 */ /* 0x000fc60007ffe0ff */
[----:B------:R-:W-:-:S04]  /*59b0*/  VIADD R13, R6, UR42 ;  /* 0x0000002a060d7c36 */ /* 0x000fc80008000000 */
[----:B------:R-:W-:Y:S01]  /*59c0*/  IMAD.IADD R10, R13, 0x1, R10 ;  /* 0x000000010d0a7824 */ /* 0x000fe200078e020a */
[----:B------:R-:W-:Y:S06]  /*59d0*/  @!P2 BRA `(.L_x_1320) ;  /* 0x000000000040a947 */ /* 0x000fec0003800000 */
[C---:B------:R-:W-:Y:S01]  /*59e0*/  ISETP.GT.AND P3, PT, R13.reuse, RZ, PT ;  /* 0x000000ff0d00720c */ /* 0x040fe20003f64270 */
[----:B------:R-:W-:-:S12]  /*59f0*/  VIADD R12, R13, 0xffffffff ;  /* 0xffffffff0d0c7836 */ /* 0x000fd80000000000 */
[----:B------:R-:W-:Y:S05]  /*5a00*/  @P3 BRA `(.L_x_1321) ;  /* 0x00000000001c3947 */ /* 0x000fea0003800000 */
[----:B------:R-:W-:Y:S01]  /*5a10*/  ISETP.NE.AND P3, PT, R11, 0x1, PT ;  /* 0x000000010b00780c */ /* 0x000fe20003f65270 */
[----:B------:R-:W-:-:S12]  /*5a20*/  IMAD.MOV R13, RZ, RZ, -R13 ;  /* 0x000000ffff0d7224 */ /* 0x000fd800078e0a0d */
[----:B------:R-:W2:Y:S02]  /*5a30*/  @P3 LDC.64 R14, c[0x0][0x9e8] ;  /* 0x00027a00ff0e3b82 */ /* 0x000ea40000000a00 */
[----:B--2---:R-:W-:-:S05]  /*5a40*/  @P3 IMAD.HI.U32 R12, R13, R14, RZ ;  /* 0x0000000e0d0c3227 */ /* 0x004fca00078e00ff */
[----:B------:R-:W-:-:S04]  /*5a50*/  @P3 SHF.R.U32.HI R13, RZ, R15, R12 ;  /* 0x0000000fff0d3219 */ /* 0x000fc8000001160c */
[----:B------:R-:W-:Y:S01]  /*5a60*/  LOP3.LUT R12, RZ, R13, RZ, 0x33, !PT ;  /* 0x0000000dff0c7212 */ /* 0x000fe200078e33ff */
[----:B------:R-:W-:Y:S06]  /*5a70*/  BRA `(.L_x_1322) ;  /* 0x0000000000107947 */ /* 0x000fec0003800000 */
.L_x_1321:
[----:B------:R-:W-:-:S13]  /*5a80*/  ISETP.NE.AND P3, PT, R11, 0x1, PT ;  /* 0x000000010b00780c */ /* 0x000fda0003f65270 */
[----:B------:R-:W2:Y:S02]  /*5a90*/  @P3 LDC.64 R14, c[0x0][0x9e8] ;  /* 0x00027a00ff0e3b82 */ /* 0x000ea40000000a00 */
[----:B--2---:R-:W-:-:S05]  /*5aa0*/  @P3 IMAD.HI.U32 R14, R12, R14, RZ ;  /* 0x0000000e0c0e3227 */ /* 0x004fca00078e00ff */
[----:B------:R-:W-:-:S07]  /*5ab0*/  @P3 SHF.R.U32.HI R12, RZ, R15, R14 ;  /* 0x0000000fff0c3219 */ /* 0x000fce000001160e */
.L_x_1322:
[----:B------:R-:W-:-:S05]  /*5ac0*/  IMAD R11, R12, R11, R11 ;  /* 0x0000000b0c0b7224 */ /* 0x000fca00078e020b */
[----:B------:R-:W-:-:S07]  /*5ad0*/  VIMNMX R10, R10, R11, PT ;  /* 0x0000000b0a0a7248 */ /* 0x000fce0003fe0100 */
.L_x_1320:
[----:B------:R-:W-:Y:S01]  /*5ae0*/  SHF.R.S32.HI R11, RZ, 0x1f, R10 ;  /* 0x0000001fff0b7819 */ /* 0x000fe2000001140a */
[----:B------:R-:W-:Y:S01]  /*5af0*/  ULDC UR23, c[0x0][0x9e4] ;  /* 0x0002790000177ab9 */ /* 0x000fe20000000800 */
[----:B------:R-:W-:Y:S01]  /*5b00*/  ULDC UR20, c[0x0][0x9dc] ;  /* 0x0002770000147ab9 */ /* 0x000fe20000000800 */
[----:B------:R-:W-:Y:S01]  /*5b10*/  ULDC UR24, c[0x0][0x288] ;  /* 0x0000a20000187ab9 */ /* 0x000fe20000000800 */
[----:B------:R-:W-:Y:S01]  /*5b20*/  LEA.HI R11, R11, R10, RZ, 0x6 ;  /* 0x0000000a0b0b7211 */ /* 0x000fe200078f30ff */
[----:B------:R-:W-:Y:S01]  /*5b30*/  ULDC UR21, c[0x0][0x988] ;  /* 0x0002620000157ab9 */ /* 0x000fe20000000800 */
[----:B------:R-:W-:Y:S02]  /*5b40*/  ULDC UR25, c[0x0][0x9e0] ;  /* 0x0002780000197ab9 */ /* 0x000fe40000000800 */
[----:B------:R-:W-:-:S04]  /*5b50*/  SHF.R.S32.HI R10, RZ, 0x6, R11 ;  /* 0x00000006ff0a7819 */ /* 0x000fc8000001140b */
[----:B------:R-:W-:-:S04]  /*5b60*/  VIMNMX R10, R10, UR41, !PT ;  /* 0x000000290a0a7c48 */ /* 0x000fc8000ffe0100 */
[----:B------:R-:W-:-:S13]  /*5b70*/  ISETP.GE.AND P3, PT, R9, R10, PT ;  /* 0x0000000a0900720c */ /* 0x000fda0003f66270 */
[----:B------:R-:W-:Y:S05]  /*5b80*/  @!P3 BRA `(.L_x_1323) ;  /* 0x0000002000b4b947 */ /* 0x000fea0003800000 */
.L_x_1340:
[----:B------:R-:W-:-:S04]  /*5b90*/  UIADD3 UR22, UR39, 0x1, URZ ;  /* 0x0000000127167890 */ /* 0x000fc8000fffe03f */
[----:B------:R-:W-:-:S04]  /*5ba0*/  UISETP.NE.AND UP0, UPT, UR22, 0x2, UPT ;  /* 0x000000021600788c */ /* 0x000fc8000bf05270 */
[----:B------:R-:W-:Y:S02]  /*5bb0*/  USEL UR6, URZ, 0x1, UP0 ;  /* 0x000000013f067887 */ /* 0x000fe40008000000 */
[----:B------:R-:W-:Y:S02]  /*5bc0*/  USEL UR22, UR22, URZ, UP0 ;  /* 0x0000003f16167287 */ /* 0x000fe40008000000 */
[----:B------:R-:W-:Y:S01]  /*5bd0*/  ULOP3.LUT UR38, UR38, UR6, URZ, 0x3c, !UPT ;  /* 0x0000000626267292 */ /* 0x000fe2000f8e3c3f */
[----:B-123--:R-:W-:Y:S11]  /*5be0*/  @!P0 BRA `(.L_x_1324) ;  /* 0x0000000000048947 */ /* 0x00eff60003800000 */
[----:B------:R-:W-:Y:S01]  /*5bf0*/  BPT.TRAP 0x1 ;  /* 0x000000040000795c */ /* 0x000fe20000300000 */
.L_x_1324:
[----:B------:R-:W-:Y:S01]  /*5c00*/  ULEA UR26, UR22, UR48, 0x3 ;  /* 0x00000030161a7291 */ /* 0x000fe2000f8e183f */
[----:B------:R-:W-:-:S04]  /*5c10*/  MOV R11, UR38 ;  /* 0x00000026000b7c02 */ /* 0x000fc80008000f00 */
[----:B------:R-:W-:-:S04]  /*5c20*/  SHF.L.U32 R11, R11, 0x1f, RZ ;  /* 0x0000001f0b0b7819 */ /* 0x000fc800000006ff */
[----:B------:R2:W3:Y:S01]  /*5c30*/  SYNCS.PHASECHK.TRANS64.TRYWAIT P3, [UR26+0x28c30], R11 ;  /* 0x028c300bff0075a7 */ /* 0x0004e2000806015a */
[----:B------:R-:W-:Y:S05]  /*5c40*/  @!P0 BRA `(.L_x_1325) ;  /* 0x0000000000048947 */ /* 0x000fea0003800000 */
[----:B------:R-:W-:Y:S01]  /*5c50*/  BPT.TRAP 0x1 ;  /* 0x000000040000795c */ /* 0x000fe20000300000 */
.L_x_1325:
[----:B---3--:R-:W-:Y:S05]  /*5c60*/  @P3 BRA `(.L_x_1326) ;  /* 0x0000000000083947 */ /* 0x008fea0003800000 */
[----:B------:R-:W3:Y:S02]  /*5c70*/  SYNCS.PHASECHK.TRANS64.TRYWAIT P3, [UR26+0x28c30], R11 ;  /* 0x028c300bff0075a7 */ /* 0x000ee4000806015a */
[----:B---3--:R-:W-:Y:S05]  /*5c80*/  @!P3 BRA `(.L_x_1327) ;  /* 0x000000b800ccb947 */ /* 0x008fea0003800000 */
.L_x_1326:
[----:B------:R-:W-:Y:S01]  /*5c90*/  R2UR UR18, R3 ;  /* 0x00000000031272ca */ /* 0x000fe200000e0000 */
[----:B-1----:R-:W-:Y:S01]  /*5ca0*/  WARPGROUP.ARRIVE ;  /* 0x00000000000079c5 */ /* 0x002fe20000000000 */
[----:B------:R-:W-:Y:S01]  /*5cb0*/  UMOV UR19, 0x40000040 ;  /* 0x4000004000137882 */ /* 0x000fe20000000000 */
[----:B------:R-:W-:Y:S01]  /*5cc0*/  UMOV UR7, 0x40000040 ;  /* 0x4000004000077882 */ /* 0x000fe20000000000 */
[----:B------:R-:W-:Y:S01]  /*5cd0*/  UMOV UR11, 0x40000040 ;  /* 0x40000040000b7882 */ /* 0x000fe20000000000 */
[----:B------:R-:W-:Y:S01]  /*5ce0*/  UMOV UR15, 0x40000040 ;  /* 0x40000040000f7882 */ /* 0x000fe20000000000 */
[----:B------:R-:W1:Y:S01]  /*5cf0*/  LDC R15, c[0x0][0x2e0] ;  /* 0x0000b800ff0f7b82 */ /* 0x000e620000000800 */
[----:B---3--:R-:W-:-:S04]  /*5d00*/  IMAD.U32 R12, RZ, RZ, UR26 ;  /* 0x0000001aff0c7e24 */ /* 0x008fc8000f8e00ff */
[----:B------:R-:W-:Y:S02]  /*5d10*/  @!P1 VIADD R13, R12, 0x28c40 ;  /* 0x00028c400c0d9836 */ /* 0x000fe40000000000 */
[----:B------:R-:W-:-:S03]  /*5d20*/  ULEA UR18, UR22, UR18, 0x9 ;  /* 0x0000001216127291 */ /* 0x000fc6000f8e483f */
[----:B------:R-:W-:Y:S01]  /*5d30*/  @!P1 PRMT R14, RZ, 0x654, R13 ;  /* 0x00000654ff0e9816 */ /* 0x000fe2000000000d */
[----:B------:R-:W-:Y:S01]  /*5d40*/  UIADD3 UR6, UR18, 0x2, URZ ;  /* 0x0000000212067890 */ /* 0x000fe2000fffe03f */
[----:B------:R-:W-:Y:S01]  /*5d50*/  IMAD.SHL.U32 R13, R9, 0x40, RZ ;  /* 0x00000040090d7824 */ /* 0x000fe200078e00ff */
[----:B------:R-:W-:Y:S02]  /*5d60*/  UIADD3 UR10, UR18, 0x4, URZ ;  /* 0x00000004120a7890 */ /* 0x000fe4000fffe03f */
[----:B------:R-:W-:Y:S02]  /*5d70*/  UIADD3 UR14, UR18, 0x6, URZ ;  /* 0x00000006120e7890 */ /* 0x000fe4000fffe03f */
[----:B------:R-:W-:Y:S03]  /*5d80*/  HGMMA.64x64x16.F32 R152, gdesc[UR16], RZ, !UPT, gsb0 ;  /* 0x00e00000109879f0 */ /* 0x000fe6000c0008ff */
[----:B------:R-:W-:-:S02]  /*5d90*/  WARPGROUP.DEPBAR.LE gsb0, 0x0 ;  /* 0x00008000000079c5 */ /* 0x000fc40000010000 */
[----:B------:R-:W-:-:S06]  /*5da0*/  WARPGROUP.ARRIVE ;  /* 0x00000000000079c5 */ /* 0x000fcc0000000000 */
[----:B------:R-:W-:Y:S03]  /*5db0*/  HGMMA.64x64x16.F32 R152, gdesc[UR4], R152, gsb0 ;  /* 0x00e00000049879f0 */ /* 0x000fe60008000898 */
[----:B------:R-:W-:Y:S02]  /*5dc0*/  WARPGROUP.DEPBAR.LE gsb0, 0x0 ;  /* 0x00008000000079c5 */ /* 0x000fe40000010000 */
[----:B------:R-:W-:-:S06]  /*5dd0*/  WARPGROUP.ARRIVE ;  /* 0x00000000000079c5 */ /* 0x000fcc0000000000 */
[----:B------:R-:W-:Y:S01]  /*5de0*/  HGMMA.64x64x16.F32 R152, gdesc[UR8], R152, gsb0 ;  /* 0x00e00000089879f0 */ /* 0x000fe20008000898 */
[----:B------:R-:W-:Y:S02]  /*5df0*/  UMOV UR11, UR20 ;  /* 0x00000014000b7c82 */ /* 0x000fe40008000000 */
[----:B------:R-:W-:Y:S01]  /*5e00*/  ULOP3.LUT UR6, URZ, UR11, URZ, 0x33, !UPT ;  /* 0x0000000b3f067292 */ /* 0x000fe2000f8e333f */
[----:B------:R-:W-:Y:S02]  /*5e10*/  WARPGROUP.DEPBAR.LE gsb0, 0x0 ;  /* 0x00008000000079c5 */ /* 0x000fe40000010000 */
[----:B------:R-:W-:-:S06]  /*5e20*/  WARPGROUP.ARRIVE ;  /* 0x00000000000079c5 */ /* 0x000fcc0000000000 */
[----:B------:R-:W-:Y:S03]  /*5e30*/  HGMMA.64x64x16.F32 R152, gdesc[UR12], R152, gsb0 ;  /* 0x00e000000c9879f0 */ /* 0x000fe60008000898 */
[----:B------:R-:W-:Y:S02]  /*5e40*/  WARPGROUP.DEPBAR.LE gsb0, 0x0 ;  /* 0x00008000000079c5 */ /* 0x000fe40000010000 */
[----:B------:R3:W-:Y:S02]  /*5e50*/  @!P1 SYNCS.ARRIVE.TRANS64.RED.A1T0 RZ, [R14+URZ], RZ ;  /* 0x000000ff0eff99a7 */ /* 0x0007e4000810043f */
[----:B---3--:R-:W-:-:S05]  /*5e60*/  IADD3 R14, -R13, 0x1, RZ ;  /* 0x000000010d0e7810 */ /* 0x008fca0007ffe1ff */
[----:B-1----:R-:W-:-:S05]  /*5e70*/  IMAD R15, R15, UR49, R14 ;  /* 0x000000310f0f7c24 */ /* 0x002fca000f8e020e */
[----:B------:R-:W-:-:S04]  /*5e80*/  IADD3 R15, R15, -UR24, -R2 ;  /* 0x800000180f0f7c10 */ /* 0x000fc8000fffe802 */
[C-C-:B------:R-:W-:Y:S02]  /*5e90*/  IADD3 R14, R0.reuse, UR25, R15.reuse ;  /* 0x00000019000e7c10 */ /* 0x140fe4000fffe00f */
[----:B------:R-:W-:Y:S01]  /*5ea0*/  IADD3 R20, R0, UR6, R15 ;  /* 0x0000000600147c10 */ /* 0x000fe2000fffe00f */
[----:B------:R-:W-:Y:S06]  /*5eb0*/  @!P2 BRA `(.L_x_1328) ;  /* 0x000000000058a947 */ /* 0x000fec0003800000 */
[----:B------:R-:W-:Y:S01]  /*5ec0*/  IADD3 R192, R0, R6, RZ ;  /* 0x0000000600c07210 */ /* 0x000fe20007ffe0ff */
[----:B------:R-:W-:Y:S03]  /*5ed0*/  BSSY B0, `(.L_x_1329) ;  /* 0x0000010000007945 */ /* 0x000fe60003800000 */
[----:B------:R-:W-:-:S13]  /*5ee0*/  ISETP.GT.AND P3, PT, R192, -0x1, PT ;  /* 0xffffffffc000780c */ /* 0x000fda0003f64270 */
[----:B------:R-:W-:Y:S05]  /*5ef0*/  @P3 BRA `(.L_x_1330) ;  /* 0x0000000000203947 */ /* 0x000fea0003800000 */
[----:B------:R-:W-:Y:S01]  /*5f00*/  IMAD.U32 R193, RZ, RZ, UR23 ;  /* 0x00000017ffc17e24 */ /* 0x000fe2000f8e00ff */
[----:B------:R-:W-:-:S04]  /*5f10*/  LOP3.LUT R21, RZ, R192, RZ, 0x33, !PT ;  /* 0x000000c0ff157212 */ /* 0x000fc800078e33ff */
[----:B------:R-:W-:-:S13]  /*5f20*/  ISETP.NE.AND P3, PT, R193, 0x1, PT ;  /* 0x00000001c100780c */ /* 0x000fda0003f65270 */
[----:B------:R-:W1:Y:S02]  /*5f30*/  @P3 LDC.64 R194, c[0x0][0x9e8] ;  /* 0x00027a00ffc23b82 */ /* 0x000e640000000a00 */
[----:B-1----:R-:W-:-:S05]  /*5f40*/  @P3 IMAD.HI.U32 R192, R21, R194, RZ ;  /* 0x000000c215c03227 */ /* 0x002fca00078e00ff */
[----:B------:R-:W-:-:S04]  /*5f50*/  @P3 SHF.R.U32.HI R21, RZ, R195, R192 ;  /* 0x000000c3ff153219 */ /* 0x000fc800000116c0 */
[----:B------:R-:W-:Y:S01]  /*5f60*/  LOP3.LUT R192, RZ, R21, RZ, 0x33, !PT ;  /* 0x00000015ffc07212 */ /* 0x000fe200078e33ff */
[----:B------:R-:W-:Y:S06]  /*5f70*/  BRA `(.L_x_1331) ;  /* 0x0000000000147947 */ /* 0x000fec0003800000 */
.L_x_1330:
[----:B------:R-:W-:-:S05]  /*5f80*/  IMAD.U32 R193, RZ, RZ, UR23 ;  /* 0x00000017ffc17e24 */ /* 0x000fca000f8e00ff */
[----:B------:R-:W-:-:S13]  /*5f90*/  ISETP.NE.AND P3, PT, R193, 0x1, PT ;  /* 0x00000001c100780c */ /* 0x000fda0003f65270 */
[----:B------:R-:W1:Y:S02]  /*5fa0*/  @P3 LDC.64 R194, c[0x0][0x9e8] ;  /* 0x00027a00ffc23b82 */ /* 0x000e640000000a00 */
[----:B-1----:R-:W-:-:S05]  /*5fb0*/  @P3 IMAD.HI.U32 R194, R192, R194, RZ ;  /* 0x000000c2c0c23227 */ /* 0x002fca00078e00ff */
[----:B------:R-:W-:-:S07]  /*5fc0*/  @P3 SHF.R.U32.HI R192, RZ, R195, R194 ;  /* 0x000000c3ffc03219 */ /* 0x000fce00000116c2 */
.L_x_1331:
[----:B------:R-:W-:Y:S05]  /*5fd0*/  BSYNC B0 ;  /* 0x0000000000007941 */ /* 0x000fea0003800000 */
.L_x_1329:
[----:B------:R-:W-:-:S04]  /*5fe0*/  IMAD R21, R192, R193, -R13 ;  /* 0x000000c1c0157224 */ /* 0x000fc800078e0a0d */
[----:B------:R-:W-:-:S05]  /*5ff0*/  IMAD.IADD R21, R21, 0x1, -R2 ;  /* 0x0000000115157824 */ /* 0x000fca00078e0a02 */
[----:B------:R-:W-:Y:S02]  /*6000*/  VIADDMNMX R14, R21, R193, R14, PT ;  /* 0x000000c1150e7246 */ /* 0x000fe4000380010e */
[----:B------:R-:W-:-:S07]  /*6010*/  VIMNMX R20, R20, R21, !PT ;  /* 0x0000001514147248 */ /* 0x000fce0007fe0100 */
.L_x_1328:
[----:B------:R-:W-:Y:S02]  /*6020*/  ISETP.GT.AND P3, PT, R9, -0x1, PT ;  /* 0xffffffff0900780c */ /* 0x000fe40003f64270 */
[C---:B------:R-:W-:Y:S01]  /*6030*/  IADD3 R21, R15.reuse, UR25, RZ ;  /* 0x000000190f157c10 */ /* 0x040fe2000fffe0ff */
[----:B------:R-:W-:Y:S01]  /*6040*/  VIADD R15, R15, UR6 ;  /* 0x000000060f0f7c36 */ /* 0x000fe20008000000 */
[C---:B------:R-:W-:Y:S02]  /*6050*/  ISETP.GT.AND P4, PT, R20.reuse, RZ, P3 ;  /* 0x000000ff1400720c */ /* 0x040fe40001f84270 */
[----:B------:R-:W-:Y:S02]  /*6060*/  ISETP.GT.AND P6, PT, R20, 0x1, P3 ;  /* 0x000000011400780c */ /* 0x000fe40001fc4270 */
[----:B------:R-:W-:Y:S02]  /*6070*/  ISETP.LT.OR P5, PT, R14, 0x1, P4 ;  /* 0x000000010e00780c */ /* 0x000fe400027a1670 */
[----:B------:R-:W-:-:S02]  /*6080*/  ISETP.GT.AND P4, PT, R20, 0x8, P3 ;  /* 0x000000081400780c */ /* 0x000fc40001f84270 */
[----:B------:R-:W-:Y:S02]  /*6090*/  FSEL R152, R152, -INF , !P5 ;  /* 0xff80000098987808 */ /* 0x000fe40006800000 */
[----:B------:R-:W-:Y:S02]  /*60a0*/  ISETP.GT.AND P5, PT, R20, 0x9, P3 ;  /* 0x000000091400780c */ /* 0x000fe40001fa4270 */
[C---:B------:R-:W-:Y:S02]  /*60b0*/  ISETP.LT.OR P6, PT, R14.reuse, 0x2, P6 ;  /* 0x000000020e00780c */ /* 0x040fe400037c1670 */
[C---:B------:R-:W-:Y:S02]  /*60c0*/  ISETP.LT.OR P4, PT, R14.reuse, 0x9, P4 ;  /* 0x000000090e00780c */ /* 0x040fe40002781670 */
[----:B------:R-:W-:Y:S02]  /*60d0*/  ISETP.LT.OR P5, PT, R14, 0xa, P5 ;  /* 0x0000000a0e00780c */ /* 0x000fe40002fa1670 */
[----:B------:R-:W-:-:S02]  /*60e0*/  FSEL R153, R153, -INF , !P6 ;  /* 0xff80000099997808 */ /* 0x000fc40007000000 */
[----:B------:R-:W-:Y:S02]  /*60f0*/  FSEL R156, R156, -INF , !P4 ;  /* 0xff8000009c9c7808 */ /* 0x000fe40006000000 */
[----:B------:R-:W-:Y:S02]  /*6100*/  FSEL R157, R157, -INF , !P5 ;  /* 0xff8000009d9d7808 */ /* 0x000fe40006800000 */
[C---:B------:R-:W-:Y:S02]  /*6110*/  ISETP.GT.AND P6, PT, R20.reuse, 0x10, P3 ;  /* 0x000000101400780c */ /* 0x040fe40001fc4270 */
[C---:B------:R-:W-:Y:S02]  /*6120*/  ISETP.GT.AND P4, PT, R20.reuse, 0x11, P3 ;  /* 0x000000111400780c */ /* 0x040fe40001f84270 */
[----:B------:R-:W-:Y:S02]  /*6130*/  ISETP.GT.AND P5, PT, R20, 0x18, P3 ;  /* 0x000000181400780c */ /* 0x000fe40001fa4270 */
[----:B------:R-:W-:-:S02]  /*6140*/  ISETP.LT.OR P6, PT, R14, 0x11, P6 ;  /* 0x000000110e00780c */ /* 0x000fc400037c1670 */
[C---:B------:R-:W-:Y:S02]  /*6150*/  ISETP.LT.OR P4, PT, R14.reuse, 0x12, P4 ;  /* 0x000000120e00780c */ /* 0x040fe40002781670 */
[----:B------:R-:W-:Y:S02]  /*6160*/  ISETP.LT.OR P5, PT, R14, 0x19, P5 ;  /* 0x000000190e00780c */ /* 0x000fe40002fa1670 */
[----:B------:R-:W-:Y:S02]  /*6170*/  FSEL R160, R160, -INF , !P6 ;  /* 0xff800000a0a07808 */ /* 0x000fe40007000000 */
[----:B------:R-:W-:Y:S02]  /*6180*/  FSEL R161, R161, -INF , !P4 ;  /* 0xff800000a1a17808 */ /* 0x000fe40006000000 */
[----:B------:R-:W-:Y:S02]  /*6190*/  FSEL R164, R164, -INF , !P5 ;  /* 0xff800000a4a47808 */ /* 0x000fe40006800000 */
[----:B------:R-:W-:-:S02]  /*61a0*/  ISETP.GT.AND P6, PT, R20, 0x19, P3 ;  /* 0x000000191400780c */ /* 0x000fc40001fc4270 */
[C---:B------:R-:W-:Y:S02]  /*61b0*/  ISETP.GT.AND P4, PT, R20.reuse, 0x20, P3 ;  /* 0x000000201400780c */ /* 0x040fe40001f84270 */
        /* <DEDUP_REMOVED lines=22> */
[----:B------:R-:W-:-:S02]  /*6320*/  IADD3 R20, R21, 0x8, R0 ;  /* 0x0000000815147810 */ /* 0x000fc40007ffe000 */
[----:B------:R-:W-:Y:S02]  /*6330*/  IADD3 R21, R15, 0x8, R0 ;  /* 0x000000080f157810 */ /* 0x000fe40007ffe000 */
[----:B------:R-:W-:Y:S02]  /*6340*/  FSEL R177, R177, -INF , !P6 ;  /* 0xff800000b1b17808 */ /* 0x000fe40007000000 */
[----:B------:R-:W-:Y:S02]  /*6350*/  FSEL R180, R180, -INF , !P4 ;  /* 0xff800000b4b47808 */ /* 0x000fe40006000000 */
[----:B------:R-:W-:Y:S01]  /*6360*/  FSEL R181, R181, -INF , !P5 ;  /* 0xff800000b5b57808 */ /* 0x000fe20006800000 */
[----:B------:R-:W-:Y:S06]  /*6370*/  @!P2 BRA `(.L_x_1332) ;  /* 0x00000000005ca947 */ /* 0x000fec0003800000 */
[----:B------:R-:W-:Y:S01]  /*6380*/  IMAD.IADD R193, R0, 0x1, R6 ;  /* 0x0000000100c17824 */ /* 0x000fe200078e0206 */
[----:B------:R-:W-:Y:S03]  /*6390*/  BSSY B0, `(.L_x_1333) ;  /* 0x0000011000007945 */ /* 0x000fe60003800000 */
[----:B------:R-:W-:-:S05]  /*63a0*/  VIADD R193, R193, 0x8 ;  /* 0x00000008c1c17836 */ /* 0x000fca0000000000 */
[----:B------:R-:W-:-:S13]  /*63b0*/  ISETP.GT.AND P4, PT, R193, -0x1, PT ;  /* 0xffffffffc100780c */ /* 0x000fda0003f84270 */
[----:B------:R-:W-:Y:S05]  /*63c0*/  @P4 BRA `(.L_x_1334) ;  /* 0x0000000000204947 */ /* 0x000fea0003800000 */
[----:B------:R-:W-:Y:S02]  /*63d0*/  MOV R192, UR23 ;  /* 0x0000001700c07c02 */ /* 0x000fe40008000f00 */
[----:B------:R-:W-:Y:S02]  /*63e0*/  LOP3.LUT R193, RZ, R193, RZ, 0x33, !PT ;  /* 0x000000c1ffc17212 */ /* 0x000fe400078e33ff */
[----:B------:R-:W-:-:S13]  /*63f0*/  ISETP.NE.AND P4, PT, R192, 0x1, PT ;  /* 0x00000001c000780c */ /* 0x000fda0003f85270 */
[----:B------:R-:W1:Y:S02]  /*6400*/  @P4 LDC.64 R14, c[0x0][0x9e8] ;  /* 0x00027a00ff0e4b82 */ /* 0x000e640000000a00 */
[----:B-1----:R-:W-:-:S05]  /*6410*/  @P4 IMAD.HI.U32 R14, R193, R14, RZ ;  /* 0x0000000ec10e4227 */ /* 0x002fca00078e00ff */
[----:B------:R-:W-:-:S04]  /*6420*/  @P4 SHF.R.U32.HI R193, RZ, R15, R14 ;  /* 0x0000000fffc14219 */ /* 0x000fc8000001160e */
[----:B------:R-:W-:Y:S01]  /*6430*/  LOP3.LUT R193, RZ, R193, RZ, 0x33, !PT ;  /* 0x000000c1ffc17212 */ /* 0x000fe200078e33ff */
[----:B------:R-:W-:Y:S06]  /*6440*/  BRA `(.L_x_1335) ;  /* 0x0000000000147947 */ /* 0x000fec0003800000 */
.L_x_1334:
[----:B------:R-:W-:-:S05]  /*6450*/  IMAD.U32 R192, RZ, RZ, UR23 ;  /* 0x00000017ffc07e24 */ /* 0x000fca000f8e00ff */
[----:B------:R-:W-:-:S13]  /*6460*/  ISETP.NE.AND P4, PT, R192, 0x1, PT ;  /* 0x00000001c000780c */ /* 0x000fda0003f85270 */
[----:B------:R-:W1:Y:S02]  /*6470*/  @P4 LDC.64 R14, c[0x0][0x9e8] ;  /* 0x00027a00ff0e4b82 */ /* 0x000e640000000a00 */
[----:B-1----:R-:W-:-:S05]  /*6480*/  @P4 IMAD.HI.U32 R14, R193, R14, RZ ;  /* 0x0000000ec10e4227 */ /* 0x002fca00078e00ff */
[----:B------:R-:W-:-:S07]  /*6490*/  @P4 SHF.R.U32.HI R193, RZ, R15, R14 ;  /* 0x0000000fffc14219 */ /* 0x000fce000001160e */
.L_x_1335:
[----:B------:R-:W-:Y:S05]  /*64a0*/  BSYNC B0 ;  /* 0x0000000000007941 */ /* 0x000fea0003800000 */
.L_x_1333:
[----:B------:R-:W-:-:S04]  /*64b0*/  IMAD R193, R193, R192, -R13 ;  /* 0x000000c0c1c17224 */ /* 0x000fc800078e0a0d */
[----:B------:R-:W-:-:S05]  /*64c0*/  IMAD.IADD R193, R193, 0x1, -R2 ;  /* 0x00000001c1c17824 */ /* 0x000fca00078e0a02 */
[----:B------:R-:W-:Y:S02]  /*64d0*/  VIADDMNMX R20, R193, R192, R20, PT ;  /* 0x000000c0c1147246 */ /* 0x000fe40003800114 */
[----:B------:R-:W-:-:S07]  /*64e0*/  VIMNMX R21, R21, R193, !PT ;  /* 0x000000c115157248 */ /* 0x000fce0007fe0100 */
.L_x_1332:
[----:B------:R-:W-:Y:S01]  /*64f0*/  FMNMX.FTZ R14, R152, R7, !PT ;  /* 0x00000007980e7209 */ /* 0x000fe20007810000 */
[----:B------:R-:W-:Y:S01]  /*6500*/  UMOV UR10, UR21 ;  /* 0x00000015000a7c82 */ /* 0x000fe20008000000 */
[----:B------:R-:W-:Y:S02]  /*6510*/  ISETP.GT.AND P4, PT, R21, 0x1, P3 ;  /* 0x000000011500780c */ /* 0x000fe40001f84270 */
[----:B------:R-:W-:Y:S02]  /*6520*/  FMNMX.FTZ R13, R153, R14, !PT ;  /* 0x0000000e990d7209 */ /* 0x000fe40007810000 */
[----:B------:R-:W-:Y:S02]  /*6530*/  ISETP.LT.OR P4, PT, R20, 0x2, P4 ;  /* 0x000000021400780c */ /* 0x000fe40002781670 */
[----:B------:R-:W-:Y:S02]  /*6540*/  FMNMX.FTZ R14, R156, R13, !PT ;  /* 0x0000000d9c0e7209 */ /* 0x000fe40007810000 */
[----:B------:R-:W-:-:S02]  /*6550*/  FSEL R155, R155, -INF , !P4 ;  /* 0xff8000009b9b7808 */ /* 0x000fc40006000000 */
[----:B------:R-:W-:Y:S02]  /*6560*/  FMNMX.FTZ R13, R157, R14, !PT ;  /* 0x0000000e9d0d7209 */ /* 0x000fe40007810000 */
[C---:B------:R-:W-:Y:S02]  /*6570*/  ISETP.GT.AND P4, PT, R21.reuse, RZ, P3 ;  /* 0x000000ff1500720c */ /* 0x040fe40001f84270 */
[----:B------:R-:W-:Y:S02]  /*6580*/  FMNMX.FTZ R14, R160, R13, !PT ;  /* 0x0000000da00e7209 */ /* 0x000fe40007810000 */
[----:B------:R-:W-:Y:S02]  /*6590*/  ISETP.GT.AND P6, PT, R21, 0x9, P3 ;  /* 0x000000091500780c */ /* 0x000fe40001fc4270 */
[----:B------:R-:W-:Y:S02]  /*65a0*/  FMNMX.FTZ R13, R161, R14, !PT ;  /* 0x0000000ea10d7209 */ /* 0x000fe40007810000 */
[----:B------:R-:W-:-:S02]  /*65b0*/  ISETP.LT.OR P4, PT, R20, 0x1, P4 ;  /* 0x000000011400780c */ /* 0x000fc40002781670 */
[----:B------:R-:W-:Y:S02]  /*65c0*/  FMNMX.FTZ R14, R164, R13, !PT ;  /* 0x0000000da40e7209 */ /* 0x000fe40007810000 */
[----:B------:R-:W-:Y:S02]  /*65d0*/  ISETP.GT.AND P5, PT, R21, 0x8, P3 ;  /* 0x000000081500780c */ /* 0x000fe40001fa4270 */
[----:B------:R-:W-:Y:S02]  /*65e0*/  FMNMX.FTZ R13, R165, R14, !PT ;  /* 0x0000000ea50d7209 */ /* 0x000fe40007810000 */
[----:B------:R-:W-:Y:S02]  /*65f0*/  ISETP.LT.OR P6, PT, R20, 0xa, P6 ;  /* 0x0000000a1400780c */ /* 0x000fe400037c1670 */
[----:B------:R-:W-:Y:S02]  /*6600*/  FMNMX.FTZ R14, R168, R13, !PT ;  /* 0x0000000da80e7209 */ /* 0x000fe40007810000 */
[----:B------:R-:W-:-:S02]  /*6610*/  ISETP.LT.OR P5, PT, R20, 0x9, P5 ;  /* 0x000000091400780c */ /* 0x000fc40002fa1670 */
[----:B------:R-:W-:Y:S02]  /*6620*/  FMNMX.FTZ R13, R169, R14, !PT ;  /* 0x0000000ea90d7209 */ /* 0x000fe40007810000 */
[----:B------:R-:W-:Y:S02]  /*6630*/  FSEL R159, R159, -INF , !P6 ;  /* 0xff8000009f9f7808 */ /* 0x000fe40007000000 */
[----:B------:R-:W-:Y:S02]  /*6640*/  FMNMX.FTZ R14, R172, R13, !PT ;  /* 0x0000000dac0e7209 */ /* 0x000fe40007810000 */
[----:B------:R-:W-:Y:S02]  /*6650*/  ISETP.GT.AND P6, PT, R21, 0x11, P3 ;  /* 0x000000111500780c */ /* 0x000fe40001fc4270 */
[----:B------:R-:W-:Y:S02]  /*6660*/  FMNMX.FTZ R13, R173, R14, !PT ;  /* 0x0000000ead0d7209 */ /* 0x000fe40007810000 */
[----:B------:R-:W-:-:S02]  /*6670*/  FSEL R158, R158, -INF , !P5 ;  /* 0xff8000009e9e7808 */ /* 0x000fc40006800000 */
        /* <DEDUP_REMOVED lines=8> */
[C---:B------:R-:W-:Y:S01]  /*6700*/  ISETP.GT.AND P6, PT, R21.reuse, 0x20, P3 ;  /* 0x000000201500780c */ /* 0x040fe20001fc4270 */
[----:B------:R-:W1:Y:S01]  /*6710*/  SHFL.BFLY PT, R13, R14, 0x2, 0x1f ;  /* 0x0c401f000e0d7f89 */ /* 0x000e6200000e0000 */
[----:B------:R-:W-:Y:S02]  /*6720*/  FSEL R162, R162, -INF , !P5 ;  /* 0xff800000a2a27808 */ /* 0x000fe40006800000 */
[----:B------:R-:W-:Y:S02]  /*6730*/  ISETP.LT.OR P6, PT, R20, 0x21, P6 ;  /* 0x000000211400780c */ /* 0x000fe400037c1670 */
[----:B------:R-:W-:-:S02]  /*6740*/  ISETP.GT.AND P5, PT, R21, 0x19, P3 ;  /* 0x000000191500780c */ /* 0x000fc40001fa4270 */
[----:B------:R-:W-:Y:S02]  /*6750*/  FSEL R170, R170, -INF , !P6 ;  /* 0xff800000aaaa7808 */ /* 0x000fe40007000000 */
[----:B------:R-:W-:-:S04]  /*6760*/  ISETP.LT.OR P5, PT, R20, 0x1a, P5 ;  /* 0x0000001a1400780c */ /* 0x000fc80002fa1670 */
[----:B------:R-:W-:Y:S02]  /*6770*/  FSEL R167, R167, -INF , !P5 ;  /* 0xff800000a7a77808 */ /* 0x000fe40006800000 */
[----:B------:R-:W-:-:S04]  /*6780*/  ISETP.GT.AND P5, PT, R21, 0x28, P3 ;  /* 0x000000281500780c */ /* 0x000fc80001fa4270 */
[----:B------:R-:W-:-:S04]  /*6790*/  ISETP.LT.OR P5, PT, R20, 0x29, P5 ;  /* 0x000000291400780c */ /* 0x000fc80002fa1670 */
[----:B------:R-:W-:Y:S02]  /*67a0*/  FSEL R174, R174, -INF , !P5 ;  /* 0xff800000aeae7808 */ /* 0x000fe40006800000 */
[----:B-1----:R-:W-:Y:S02]  /*67b0*/  FMNMX.FTZ R15, R14, R13, !PT ;  /* 0x0000000d0e0f7209 */ /* 0x002fe40007810000 */
[----:B------:R-:W-:-:S03]  /*67c0*/  ISETP.GT.AND P5, PT, R21, 0x30, P3 ;  /* 0x000000301500780c */ /* 0x000fc60001fa4270 */
[----:B------:R-:W1:Y:S01]  /*67d0*/  SHFL.BFLY PT, R192, R15, 0x1, 0x1f ;  /* 0x0c201f000fc07f89 */ /* 0x000e6200000e0000 */
[----:B------:R-:W-:-:S04]  /*67e0*/  ISETP.LT.OR P5, PT, R20, 0x31, P5 ;  /* 0x000000311400780c */ /* 0x000fc80002fa1670 */
[----:B------:R-:W-:Y:S02]  /*67f0*/  FSEL R178, R178, -INF , !P5 ;  /* 0xff800000b2b27808 */ /* 0x000fe40006800000 */
[----:B------:R-:W-:-:S04]  /*6800*/  ISETP.GT.AND P5, PT, R21, 0x38, P3 ;  /* 0x000000381500780c */ /* 0x000fc80001fa4270 */
[----:B------:R-:W-:-:S04]  /*6810*/  ISETP.LT.OR P5, PT, R20, 0x39, P5 ;  /* 0x000000391400780c */ /* 0x000fc80002fa1670 */
[----:B------:R-:W-:Y:S02]  /*6820*/  FSEL R182, R182, -INF , !P5 ;  /* 0xff800000b6b67808 */ /* 0x000fe40006800000 */
[----:B-1----:R-:W-:Y:S02]  /*6830*/  FMNMX.FTZ R13, R15, R192, !PT ;  /* 0x000000c00f0d7209 */ /* 0x002fe40007810000 */
[----:B------:R-:W-:Y:S02]  /*6840*/  FSEL R15, R154, -INF , !P4 ;  /* 0xff8000009a0f7808 */ /* 0x000fe40006000000 */
[----:B------:R-:W-:Y:S01]  /*6850*/  ISETP.GT.AND P4, PT, R21, 0x18, P3 ;  /* 0x000000181500780c */ /* 0x000fe20001f84270 */
[----:B------:R-:W-:Y:S01]  /*6860*/  FMUL.FTZ R154, R13, UR10 ;  /* 0x0000000a0d9a7c20 */ /* 0x000fe20008410000 */
[----:B------:R-:W-:Y:S02]  /*6870*/  FMNMX.FTZ R14, R15, R8, !PT ;  /* 0x000000080f0e7209 */ /* 0x000fe40007810000 */
[----:B------:R-:W-:-:S02]  /*6880*/  ISETP.LT.OR P4, PT, R20, 0x19, P4 ;  /* 0x000000191400780c */ /* 0x000fc40002781670 */
[----:B------:R-:W-:Y:S02]  /*6890*/  FMNMX.FTZ R193, R155, R14, !PT ;  /* 0x0000000e9bc17209 */ /* 0x000fe40007810000 */
[----:B------:R-:W-:Y:S02]  /*68a0*/  FSETP.NEU.FTZ.AND P6, PT, R13, -INF , PT ;  /* 0xff8000000d00780b */ /* 0x000fe40003fdd000 */
[----:B------:R-:W-:Y:S02]  /*68b0*/  FMNMX.FTZ R14, R158, R193, !PT ;  /* 0x000000c19e0e7209 */ /* 0x000fe40007810000 */
[----:B------:R-:W-:Y:S02]  /*68c0*/  FSEL R166, R166, -INF , !P4 ;  /* 0xff800000a6a67808 */ /* 0x000fe40006000000 */
[----:B------:R-:W-:Y:S02]  /*68d0*/  FMNMX.FTZ R193, R159, R14, !PT ;  /* 0x0000000e9fc17209 */ /* 0x000fe40007810000 */
[----:B------:R-:W-:-:S02]  /*68e0*/  ISETP.GT.AND P4, PT, R21, 0x21, P3 ;  /* 0x000000211500780c */ /* 0x000fc40001f84270 */
[----:B------:R-:W-:Y:S02]  /*68f0*/  FMNMX.FTZ R14, R162, R193, !PT ;  /* 0x000000c1a20e7209 */ /* 0x000fe40007810000 */
[----:B------:R-:W-:Y:S02]  /*6900*/  ISETP.LT.OR P4, PT, R20, 0x22, P4 ;  /* 0x000000221400780c */ /* 0x000fe40002781670 */
[----:B------:R-:W-:Y:S02]  /*6910*/  FMNMX.FTZ R193, R163, R14, !PT ;  /* 0x0000000ea3c17209 */ /* 0x000fe40007810000 */
[----:B------:R-:W-:Y:S02]  /*6920*/  FSEL R14, R154, RZ, P6 ;  /* 0x000000ff9a0e7208 */ /* 0x000fe40003000000 */
[----:B------:R-:W-:Y:S02]  /*6930*/  FMNMX.FTZ R154, R166, R193, !PT ;  /* 0x000000c1a69a7209 */ /* 0x000fe40007810000 */
[----:B------:R-:W-:Y:S01]  /*6940*/  FSEL R171, R171, -INF , !P4 ;  /* 0xff800000abab7808 */ /* 0x000fe20006000000 */
[--C-:B------:R-:W-:Y:S01]  /*6950*/  FFMA.FTZ R152, R152, UR10, -R14.reuse ;  /* 0x0000000a98987c23 */ /* 0x100fe2000801080e */
[----:B------:R-:W-:Y:S01]  /*6960*/  FMNMX.FTZ R193, R167, R154, !PT ;  /* 0x0000009aa7c17209 */ /* 0x000fe20007810000 */
[----:B------:R-:W-:Y:S01]  /*6970*/  FFMA.FTZ R153, R153, UR10, -R14 ;  /* 0x0000000a99997c23 */ /* 0x000fe2000801080e */
[----:B------:R-:W-:-:S02]  /*6980*/  ISETP.GT.AND P4, PT, R21, 0x29, P3 ;  /* 0x000000291500780c */ /* 0x000fc40001f84270 */
[----:B------:R-:W-:Y:S01]  /*6990*/  FMNMX.FTZ R154, R170, R193, !PT ;  /* 0x000000c1aa9a7209 */ /* 0x000fe20007810000 */
[----:B------:R-:W-:Y:S01]  /*69a0*/  MUFU.EX2 R152, R152 ;  /* 0x0000009800987308 */ /* 0x000fe20000000800 */
[----:B------:R-:W-:Y:S02]  /*69b0*/  ISETP.LT.OR P4, PT, R20, 0x2a, P4 ;  /* 0x0000002a1400780c */ /* 0x000fe40002781670 */
[----:B------:R-:W-:Y:S02]  /*69c0*/  FMNMX.FTZ R193, R171, R154, !PT ;  /* 0x0000009aabc17209 */ /* 0x000fe40007810000 */
[----:B------:R-:W-:Y:S02]  /*69d0*/  FSEL R175, R175, -INF , !P4 ;  /* 0xff800000afaf7808 */ /* 0x000fe40006000000 */
[C---:B------:R-:W-:Y:S01]  /*69e0*/  ISETP.GT.AND P4, PT, R21.reuse, 0x31, P3 ;  /* 0x000000311500780c */ /* 0x040fe20001f84270 */
[----:B------:R-:W-:Y:S01]  /*69f0*/  MUFU.EX2 R153, R153 ;  /* 0x0000009900997308 */ /* 0x000fe20000000800 */
[----:B------:R-:W-:Y:S01]  /*6a00*/  FMNMX.FTZ R154, R174, R193, !PT ;  /* 0x000000c1ae9a7209 */ /* 0x000fe20007810000 */
[----:B------:R-:W-:Y:S01]  /*6a10*/  FFMA.FTZ R193, R156, UR10, -R14 ;  /* 0x0000000a9cc17c23 */ /* 0x000fe2000801080e */
[----:B------:R-:W-:-:S02]  /*6a20*/  ISETP.GT.AND P3, PT, R21, 0x39, P3 ;  /* 0x000000391500780c */ /* 0x000fc40001f64270 */
[----:B------:R-:W-:Y:S02]  /*6a30*/  ISETP.LT.OR P4, PT, R20, 0x32, P4 ;  /* 0x000000321400780c */ /* 0x000fe40002781670 */
[----:B------:R-:W-:Y:S02]  /*6a40*/  FMNMX.FTZ R21, R175, R154, !PT ;  /* 0x0000009aaf157209 */ /* 0x000fe40007810000 */
[----:B------:R-:W-:Y:S01]  /*6a50*/  FSEL R179, R179, -INF , !P4 ;  /* 0xff800000b3b37808 */ /* 0x000fe20006000000 */
[----:B------:R1:W-:Y:S01]  /*6a60*/  MUFU.EX2 R154, R193 ;  /* 0x000000c1009a7308 */ /* 0x0003e20000000800 */
[----:B------:R-:W-:Y:S01]  /*6a70*/  FMNMX.FTZ R156, R178, R21, !PT ;  /* 0x00000015b29c7209 */ /* 0x000fe20007810000 */
[--C-:B------:R-:W-:Y:S01]  /*6a80*/  FFMA.FTZ R21, R157, UR10, -R14.reuse ;  /* 0x0000000a9d157c23 */ /* 0x100fe2000801080e */
[----:B------:R-:W-:Y:S02]  /*6a90*/  ISETP.LT.OR P3, PT, R20, 0x3a, P3 ;  /* 0x0000003a1400780c */ /* 0x000fe40001f61670 */
[----:B------:R-:W-:Y:S01]  /*6aa0*/  FMNMX.FTZ R157, R179, R156, !PT ;  /* 0x0000009cb39d7209 */ /* 0x000fe20007810000 */
[--C-:B------:R-:W-:Y:S01]  /*6ab0*/  FFMA.FTZ R156, R160, UR10, -R14.reuse ;  /* 0x0000000aa09c7c23 */ /* 0x100fe2000801080e */
[----:B------:R-:W-:Y:S01]  /*6ac0*/  FSEL R183, R183, -INF , !P3 ;  /* 0xff800000b7b77808 */ /* 0x000fe20005800000 */
[--C-:B------:R-:W-:Y:S01]  /*6ad0*/  FFMA.FTZ R160, R168, UR10, -R14.reuse ;  /* 0x0000000aa8a07c23 */ /* 0x100fe2000801080e */
[----:B------:R-:W-:Y:S01]  /*6ae0*/  FMNMX.FTZ R20, R182, R157, !PT ;  /* 0x0000009db6147209 */ /* 0x000fe20007810000 */
[--C-:B------:R-:W-:Y:S01]  /*6af0*/  FFMA.FTZ R157, R161, UR10, -R14.reuse ;  /* 0x0000000aa19d7c23 */ /* 0x100fe2000801080e */
[--C-:B------:R-:W-:Y:S01]  /*6b00*/  FFMA.FTZ R161, R165, UR10, -R14.reuse ;  /* 0x0000000aa5a17c23 */ /* 0x100fe2000801080e */
[--C-:B------:R-:W-:Y:S01]  /*6b10*/  FFMA.FTZ R165, R169, UR10, -R14.reuse ;  /* 0x0000000aa9a57c23 */ /* 0x100fe2000801080e */
[----:B------:R-:W-:Y:S01]  /*6b20*/  FMNMX.FTZ R192, R183, R20, !PT ;  /* 0x00000014b7c07209 */ /* 0x000fe20007810000 */
[--C-:B------:R-:W-:Y:S01]  /*6b30*/  FFMA.FTZ R20, R164, UR10, -R14.reuse ;  /* 0x0000000aa4147c23 */ /* 0x100fe2000801080e */
[--C-:B------:R-:W-:Y:S01]  /*6b40*/  FFMA.FTZ R164, R172, UR10, -R14.reuse ;  /* 0x0000000aaca47c23 */ /* 0x100fe2000801080e */
[----:B------:R-:W-:Y:S01]  /*6b50*/  FSEL R172, R13, RZ, P6 ;  /* 0x000000ff0dac7208 */ /* 0x000fe20003000000 */
[----:B------:R-:W-:Y:S01]  /*6b60*/  MUFU.EX2 R21, R21 ;  /* 0x0000001500157308 */ /* 0x000fe20000000800 */
[----:B-1----:R-:W1:Y:S01]  /*6b70*/  SHFL.BFLY PT, R193, R192, 0x2, 0x1f ;  /* 0x0c401f00c0c17f89 */ /* 0x002e6200000e0000 */
[--C-:B------:R-:W-:Y:S01]  /*6b80*/  FFMA.FTZ R169, R173, UR10, -R14.reuse ;  /* 0x0000000aada97c23 */ /* 0x100fe2000801080e */
[----:B------:R-:W-:Y:S01]  /*6b90*/  FFMA.FTZ R173, R177, UR10, -R14 ;  /* 0x0000000ab1ad7c23 */ /* 0x000fe2000801080e */
[----:B------:R-:W-:Y:S01]  /*6ba0*/  FADD.FTZ R172, -R172, R7 ;  /* 0x00000007acac7221 */ /* 0x000fe20000010100 */
[----:B------:R-:W-:-:S03]  /*6bb0*/  IMAD.MOV R177, RZ, RZ, -R17 ;  /* 0x000000ffffb17224 */ /* 0x000fc600078e0a11 */
[----:B------:R-:W-:Y:S01]  /*6bc0*/  FMUL.FTZ R7, R172, UR10 ;  /* 0x0000000aac077c20 */ /* 0x000fe20008410000 */
[--C-:B------:R-:W-:Y:S01]  /*6bd0*/  FFMA.FTZ R172, R176, UR10, -R14.reuse ;  /* 0x0000000ab0ac7c23 */ /* 0x100fe2000801080e */
[----:B------:R-:W-:Y:S01]  /*6be0*/  MUFU.EX2 R156, R156 ;  /* 0x0000009c009c7308 */ /* 0x000fe20000000800 */
[--C-:B------:R-:W-:Y:S01]  /*6bf0*/  FFMA.FTZ R176, R180, UR10, -R14.reuse ;  /* 0x0000000ab4b07c23 */ /* 0x100fe2000801080e */
[----:B------:R-:W-:Y:S01]  /*6c00*/  ISETP.NE.AND P3, PT, R2, R177, PT ;  /* 0x000000b10200720c */ /* 0x000fe20003f65270 */
[----:B------:R-:W-:-:S05]  /*6c10*/  FFMA.FTZ R177, R181, UR10, -R14 ;  /* 0x0000000ab5b17c23 */ /* 0x000fca000801080e */
[----:B------:R-:W3:Y:S01]  /*6c20*/  MUFU.EX2 R7, R7 ;  /* 0x0000000700077308 */ /* 0x000ee20000000800 */
[----:B-1----:R-:W-:-:S07]  /*6c30*/  FMNMX.FTZ R193, R192, R193, !PT ;  /* 0x000000c1c0c17209 */ /* 0x002fce0007810000 */
[----:B------:R-:W1:Y:S01]  /*6c40*/  MUFU.EX2 R157, R157 ;  /* 0x0000009d009d7308 */ /* 0x000e620000000800 */
[----:B------:R-:W4:Y:S07]  /*6c50*/  SHFL.BFLY PT, R168, R193, 0x1, 0x1f ;  /* 0x0c201f00c1a87f89 */ /* 0x000f2e00000e0000 */
[----:B------:R-:W5:Y:S01]  /*6c60*/  MUFU.EX2 R20, R20 ;  /* 0x0000001400147308 */ /* 0x000f620000000800 */
[----:B---3--:R-:W-:Y:S01]  /*6c70*/  FFMA.FTZ R180, R7, R5, R152 ;  /* 0x0000000507b47223 */ /* 0x008fe20000010098 */
[----:B------:R-:W-:Y:S01]  /*6c80*/  F2FP.F16.F32.PACK_AB R152, R153, R152 ;  /* 0x000000989998723e */ /* 0x000fe200000000ff */
[-C--:B------:R-:W-:Y:S01]  /*6c90*/  FMUL.FTZ R24, R24, R7.reuse ;  /* 0x0000000718187220 */ /* 0x080fe20000410000 */
[-C--:B------:R-:W-:Y:S01]  /*6ca0*/  FMUL.FTZ R25, R25, R7.reuse ;  /* 0x0000000719197220 */ /* 0x080fe20000410000 */
[----:B------:R-:W-:Y:S01]  /*6cb0*/  FADD.FTZ R181, R153, R180 ;  /* 0x000000b499b57221 */ /* 0x000fe20000010000 */
[-C--:B------:R-:W-:Y:S01]  /*6cc0*/  FMUL.FTZ R28, R28, R7.reuse ;  /* 0x000000071c1c7220 */ /* 0x080fe20000410000 */
[-C--:B------:R-:W-:Y:S01]  /*6cd0*/  FMUL.FTZ R29, R29, R7.reuse ;  /* 0x000000071d1d7220 */ /* 0x080fe20000410000 */
[----:B------:R-:W3:Y:S01]  /*6ce0*/  MUFU.EX2 R161, R161 ;  /* 0x000000a100a17308 */ /* 0x000ee20000000800 */
[----:B------:R-:W-:Y:S01]  /*6cf0*/  FADD.FTZ R14, R154, R181 ;  /* 0x000000b59a0e7221 */ /* 0x000fe20000010000 */
[----:B------:R-:W-:Y:S01]  /*6d00*/  F2FP.F16.F32.PACK_AB R154, R21, R154 ;  /* 0x0000009a159a723e */ /* 0x000fe200000000ff */
[-C--:B------:R-:W-:Y:S01]  /*6d10*/  FMUL.FTZ R32, R32, R7.reuse ;  /* 0x0000000720207220 */ /* 0x080fe20000410000 */
[-C--:B------:R-:W-:Y:S01]  /*6d20*/  FMUL.FTZ R33, R33, R7.reuse ;  /* 0x0000000721217220 */ /* 0x080fe20000410000 */
[----:B------:R-:W-:Y:S01]  /*6d30*/  FADD.FTZ R181, R21, R14 ;  /* 0x0000000e15b57221 */ /* 0x000fe20000010000 */
[-C--:B------:R-:W-:Y:S01]  /*6d40*/  FMUL.FTZ R36, R36, R7.reuse ;  /* 0x0000000724247220 */ /* 0x080fe20000410000 */
[-C--:B------:R-:W-:Y:S01]  /*6d50*/  FMUL.FTZ R37, R37, R7.reuse ;  /* 0x0000000725257220 */ /* 0x080fe20000410000 */
[----:B------:R-:W2:Y:S01]  /*6d60*/  MUFU.EX2 R160, R160 ;  /* 0x000000a000a07308 */ /* 0x000ea20000000800 */
[----:B------:R-:W-:Y:S01]  /*6d70*/  FADD.FTZ R180, R156, R181 ;  /* 0x000000b59cb47221 */ /* 0x000fe20000010000 */
[----:B-1----:R-:W-:Y:S01]  /*6d80*/  F2FP.F16.F32.PACK_AB R156, R157, R156 ;  /* 0x0000009c9d9c723e */ /* 0x002fe200000000ff */
[-C--:B------:R-:W-:Y:S01]  /*6d90*/  FMUL.FTZ R40, R40, R7.reuse ;  /* 0x0000000728287220 */ /* 0x080fe20000410000 */
[----:B----4-:R-:W-:Y:S01]  /*6da0*/  FMNMX.FTZ R168, R193, R168, !PT ;  /* 0x000000a8c1a87209 */ /* 0x010fe20007810000 */
[----:B------:R-:W-:Y:S01]  /*6db0*/  FADD.FTZ R181, R157, R180 ;  /* 0x000000b49db57221 */ /* 0x000fe20000010000 */
[----:B------:R-:W-:Y:S01]  /*6dc0*/  MOV R193, UR39 ;  /* 0x0000002700c17c02 */ /* 0x000fe20008000f00 */
[----:B------:R-:W-:Y:S01]  /*6dd0*/  FMUL.FTZ R41, R41, R7 ;  /* 0x0000000729297220 */ /* 0x000fe20000410000 */
[----:B------:R-:W1:Y:S01]  /*6de0*/  MUFU.EX2 R165, R165 ;  /* 0x000000a500a57308 */ /* 0x000e620000000800 */
[C---:B------:R-:W-:Y:S01]  /*6df0*/  FMUL.FTZ R5, R168.reuse, UR10 ;  /* 0x0000000aa8057c20 */ /* 0x040fe20008410000 */
[----:B------:R-:W-:Y:S01]  /*6e00*/  FSETP.NEU.FTZ.AND P4, PT, R168, -INF , PT ;  /* 0xff800000a800780b */ /* 0x000fe20003f9d000 */
[----:B------:R-:W-:-:S02]  /*6e10*/  @!P3 IMAD R14, R193, 0x40, R16 ;  /* 0x00000040c10eb824 */ /* 0x000fc400078e0210 */
[-C--:B------:R-:W-:Y:S01]  /*6e20*/  FMUL.FTZ R44, R44, R7.reuse ;  /* 0x000000072c2c7220 */ /* 0x080fe20000410000 */
[-C--:B------:R-:W-:Y:S01]  /*6e30*/  FMUL.FTZ R45, R45, R7.reuse ;  /* 0x000000072d2d7220 */ /* 0x080fe20000410000 */
[----:B------:R-:W-:Y:S01]  /*6e40*/  FSEL R192, R5, RZ, P4 ;  /* 0x000000ff05c07208 */ /* 0x000fe20002000000 */
[-C--:B------:R-:W-:Y:S01]  /*6e50*/  FMUL.FTZ R48, R48, R7.reuse ;  /* 0x0000000730307220 */ /* 0x080fe20000410000 */
[----:B------:R-:W4:Y:S01]  /*6e60*/  MUFU.EX2 R164, R164 ;  /* 0x000000a400a47308 */ /* 0x000f220000000800 */
[----:B------:R-:W-:Y:S01]  /*6e70*/  @!P3 LEA R180, R14, UR48, 0x2 ;  /* 0x000000300eb4bc11 */ /* 0x000fe2000f8e10ff */
[----:B-----5:R-:W-:Y:S01]  /*6e80*/  FADD.FTZ R14, R20, R181 ;  /* 0x000000b5140e7221 */ /* 0x020fe20000010000 */
[----:B------:R-:W-:Y:S01]  /*6e90*/  FSEL R5, R168, RZ, P4 ;  /* 0x000000ffa8057208 */ /* 0x000fe20002000000 */
[--C-:B------:R-:W-:Y:S01]  /*6ea0*/  FFMA.FTZ R181, R162, UR10, -R192.reuse ;  /* 0x0000000aa2b57c23 */ /* 0x100fe200080108c0 */
[----:B------:R-:W-:Y:S01]  /*6eb0*/  FFMA.FTZ R15, R15, UR10, -R192 ;  /* 0x0000000a0f0f7c23 */ /* 0x000fe200080108c0 */
[----:B---3--:R-:W-:Y:S01]  /*6ec0*/  FADD.FTZ R195, R161, R14 ;  /* 0x0000000ea1c37221 */ /* 0x008fe20000010000 */
[----:B------:R-:W-:Y:S01]  /*6ed0*/  FFMA.FTZ R155, R155, UR10, -R192 ;  /* 0x0000000a9b9b7c23 */ /* 0x000fe200080108c0 */
[----:B------:R-:W3:Y:S01]  /*6ee0*/  MUFU.EX2 R169, R169 ;  /* 0x000000a900a97308 */ /* 0x000ee20000000800 */
[----:B------:R-:W-:Y:S01]  /*6ef0*/  FADD.FTZ R5, -R5, R8 ;  /* 0x0000000805057221 */ /* 0x000fe20000010100 */
[----:B--2---:R-:W-:Y:S01]  /*6f00*/  FADD.FTZ R162, R160, R195 ;  /* 0x000000c3a0a27221 */ /* 0x004fe20000010000 */
[--C-:B------:R-:W-:Y:S01]  /*6f10*/  FFMA.FTZ R158, R158, UR10, -R192.reuse ;  /* 0x0000000a9e9e7c23 */ /* 0x100fe200080108c0 */
[----:B------:R-:W-:Y:S01]  /*6f20*/  FFMA.FTZ R159, R159, UR10, -R192 ;  /* 0x0000000a9f9f7c23 */ /* 0x000fe200080108c0 */
[----:B------:R-:W-:Y:S01]  /*6f30*/  FMUL.FTZ R5, R5, UR10 ;  /* 0x0000000a05057c20 */ /* 0x000fe20008410000 */
[----:B-1----:R-:W-:Y:S01]  /*6f40*/  FADD.FTZ R197, R165, R162 ;  /* 0x000000a2a5c57221 */ /* 0x002fe20000010000 */
[--C-:B------:R-:W-:Y:S01]  /*6f50*/  FFMA.FTZ R194, R170, UR10, -R192.reuse ;  /* 0x0000000aaac27c23 */ /* 0x100fe200080108c0 */
[----:B------:R-:W1:Y:S01]  /*6f60*/  MUFU.EX2 R172, R172 ;  /* 0x000000ac00ac7308 */ /* 0x000e620000000800 */
[--C-:B------:R-:W-:Y:S01]  /*6f70*/  FFMA.FTZ R163, R163, UR10, -R192.reuse ;  /* 0x0000000aa3a37c23 */ /* 0x100fe200080108c0 */
[----:B----4-:R-:W-:Y:S01]  /*6f80*/  FADD.FTZ R162, R164, R197 ;  /* 0x000000c5a4a27221 */ /* 0x010fe20000010000 */
[--C-:B------:R-:W-:Y:S01]  /*6f90*/  FFMA.FTZ R193, R166, UR10, -R192.reuse ;  /* 0x0000000aa6c17c23 */ /* 0x100fe200080108c0 */
[--C-:B------:R-:W-:Y:S01]  /*6fa0*/  FFMA.FTZ R167, R167, UR10, -R192.reuse ;  /* 0x0000000aa7a77c23 */ /* 0x100fe200080108c0 */
[--C-:B------:R-:W-:Y:S01]  /*6fb0*/  FFMA.FTZ R171, R171, UR10, -R192.reuse ;  /* 0x0000000aabab7c23 */ /* 0x100fe200080108c0 */
[--C-:B------:R-:W-:Y:S01]  /*6fc0*/  FFMA.FTZ R195, R174, UR10, -R192.reuse ;  /* 0x0000000aaec37c23 */ /* 0x100fe200080108c0 */
[--C-:B------:R-:W-:Y:S01]  /*6fd0*/  FFMA.FTZ R175, R175, UR10, -R192.reuse ;  /* 0x0000000aafaf7c23 */ /* 0x100fe200080108c0 */
[----:B------:R-:W2:Y:S01]  /*6fe0*/  MUFU.EX2 R173, R173 ;  /* 0x000000ad00ad7308 */ /* 0x000ea20000000800 */
[----:B------:R-:W-:Y:S01]  /*6ff0*/  @!P3 STS [R180+0x28800], R7 ;  /* 0x02880007b400b388 */ /* 0x000fe20000000800 */
[--C-:B------:R-:W-:Y:S01]  /*7000*/  FFMA.FTZ R178, R178, UR10, -R192.reuse ;  /* 0x0000000ab2b27c23 */ /* 0x100fe200080108c0 */
[----:B------:R-:W-:Y:S01]  /*7010*/  F2FP.F16.F32.PACK_AB R160, R165, R160 ;  /* 0x000000a0a5a0723e */ /* 0x000fe200000000ff */
[--C-:B------:R-:W-:Y:S01]  /*7020*/  FFMA.FTZ R179, R179, UR10, -R192.reuse ;  /* 0x0000000ab3b37c23 */ /* 0x100fe200080108c0 */
[--C-:B------:R-:W-:Y:S01]  /*7030*/  FFMA.FTZ R182, R182, UR10, -R192.reuse ;  /* 0x0000000ab6b67c23 */ /* 0x100fe200080108c0 */
[----:B------:R-:W-:Y:S01]  /*7040*/  FFMA.FTZ R183, R183, UR10, -R192 ;  /* 0x0000000ab7b77c23 */ /* 0x000fe200080108c0 */
        /* <DEDUP_REMOVED lines=17> */
[----:B------:R3:W4:Y:S01]  /*7160*/  MUFU.EX2 R14, R5 ;  /* 0x00000005000e7308 */ /* 0x0007220000000800 */
        /* <DEDUP_REMOVED lines=8> */
[----:B---3--:R-:W-:Y:S01]  /*71f0*/  FADD.FTZ R5, R169, R162 ;  /* 0x000000a2a9057221 */ /* 0x008fe20000010000 */
[-C--:B------:R-:W-:Y:S01]  /*7200*/  FMUL.FTZ R93, R93, R7.reuse ;  /* 0x000000075d5d7220 */ /* 0x080fe20000410000 */
[-C--:B------:R-:W-:Y:S01]  /*7210*/  FMUL.FTZ R96, R96, R7.reuse ;  /* 0x0000000760607220 */ /* 0x080fe20000410000 */
[-C--:B------:R-:W-:Y:S01]  /*7220*/  FMUL.FTZ R97, R97, R7.reuse ;  /* 0x0000000761617220 */ /* 0x080fe20000410000 */
[----:B-1----:R-:W-:Y:S01]  /*7230*/  FADD.FTZ R162, R172, R5 ;  /* 0x00000005aca27221 */ /* 0x002fe20000010000 */
[-C--:B------:R-:W-:Y:S01]  /*7240*/  FMUL.FTZ R100, R100, R7.reuse ;  /* 0x0000000764647220 */ /* 0x080fe20000410000 */
[-C--:B------:R-:W-:Y:S01]  /*7250*/  FMUL.FTZ R101, R101, R7.reuse ;  /* 0x0000000765657220 */ /* 0x080fe20000410000 */
[----:B------:R-:W1:Y:S01]  /*7260*/  MUFU.EX2 R8, R155 ;  /* 0x0000009b00087308 */ /* 0x000e620000000800 */
[----:B--2---:R-:W-:Y:S01]  /*7270*/  FADD.FTZ R5, R173, R162 ;  /* 0x000000a2ad057221 */ /* 0x004fe20000010000 */
[----:B----4-:R-:W-:Y:S01]  /*7280*/  FFMA.FTZ R21, R14, R4, R15 ;  /* 0x000000040e157223 */ /* 0x010fe2000001000f */
[----:B------:R-:W-:Y:S01]  /*7290*/  F2FP.F16.F32.PACK_AB R162, R169, R164 ;  /* 0x000000a4a9a2723e */ /* 0x000fe200000000ff */
[----:B------:R2:W-:Y:S01]  /*72a0*/  @!P3 STS [R180+0x28820], R14 ;  /* 0x0288200eb400b388 */ /* 0x0005e20000000800 */
[----:B------:R-:W-:Y:S01]  /*72b0*/  F2FP.F16.F32.PACK_AB R164, R173, R172 ;  /* 0x000000acada4723e */ /* 0x000fe200000000ff */
[-C--:B------:R-:W-:Y:S01]  /*72c0*/  FMUL.FTZ R104, R104, R7.reuse ;  /* 0x0000000768687220 */ /* 0x080fe20000410000 */
[-C--:B------:R-:W-:Y:S01]  /*72d0*/  FMUL.FTZ R105, R105, R7.reuse ;  /* 0x0000000769697220 */ /* 0x080fe20000410000 */
[----:B------:R3:W4:Y:S01]  /*72e0*/  MUFU.EX2 R155, R158 ;  /* 0x0000009e009b7308 */ /* 0x0007220000000800 */
[----:B-----5:R-:W-:Y:S01]  /*72f0*/  F2FP.F16.F32.PACK_AB R166, R177, R176 ;  /* 0x000000b0b1a6723e */ /* 0x020fe200000000ff */
[-C--:B------:R-:W-:Y:S01]  /*7300*/  FMUL.FTZ R108, R108, R7.reuse ;  /* 0x000000076c6c7220 */ /* 0x080fe20000410000 */
[-C--:B------:R-:W-:Y:S01]  /*7310*/  FMUL.FTZ R109, R109, R7.reuse ;  /* 0x000000076d6d7220 */ /* 0x080fe20000410000 */
[-C--:B------:R-:W-:Y:S01]  /*7320*/  FMUL.FTZ R112, R112, R7.reuse ;  /* 0x0000000770707220 */ /* 0x080fe20000410000 */
[-C--:B------:R-:W-:Y:S01]  /*7330*/  FMUL.FTZ R113, R113, R7.reuse ;  /* 0x0000000771717220 */ /* 0x080fe20000410000 */
[-C--:B------:R-:W-:Y:S01]  /*7340*/  FMUL.FTZ R116, R116, R7.reuse ;  /* 0x0000000774747220 */ /* 0x080fe20000410000 */
[----:B------:R-:W-:Y:S01]  /*7350*/  FMUL.FTZ R117, R117, R7 ;  /* 0x0000000775757220 */ /* 0x000fe20000410000 */
[----:B------:R-:W5:Y:S01]  /*7360*/  MUFU.EX2 R170, R159 ;  /* 0x0000009f00aa7308 */ /* 0x000f620000000800 */
[----:B---3--:R-:W-:Y:S01]  /*7370*/  F2FP.F16.F32.PACK_AB R158, R161, R20 ;  /* 0x00000014a19e723e */ /* 0x008fe200000000ff */
[----:B------:R-:W-:Y:S01]  /*7380*/  FADD.FTZ R20, R176, R5 ;  /* 0x00000005b0147221 */ /* 0x000fe20000010000 */
[C---:B-1----:R-:W-:Y:S01]  /*7390*/  FADD.FTZ R4, R8.reuse, R21 ;  /* 0x0000001508047221 */ /* 0x042fe20000010000 */
[----:B------:R-:W-:Y:S01]  /*73a0*/  F2FP.F16.F32.PACK_AB R153, R8, R15 ;  /* 0x0000000f0899723e */ /* 0x000fe200000000ff */
[-C--:B------:R-:W-:Y:S01]  /*73b0*/  FMUL.FTZ R120, R120, R7.reuse ;  /* 0x0000000778787220 */ /* 0x080fe20000410000 */
[----:B------:R-:W-:Y:S01]  /*73c0*/  FADD.FTZ R5, R177, R20 ;  /* 0x00000014b1057221 */ /* 0x000fe20000010000 */
        /* <DEDUP_REMOVED lines=8> */
[----:B------:R-:W-:Y:S01]  /*7450*/  FMUL.FTZ R133, R133, R7 ;  /* 0x0000000785857220 */ /* 0x000fe20000410000 */
[----:B------:R-:W3:Y:S01]  /*7460*/  MUFU.EX2 R20, R163 ;  /* 0x000000a300147308 */ /* 0x000ee20000000800 */
[C---:B-----5:R-:W-:Y:S01]  /*7470*/  FADD.FTZ R176, R170.reuse, R21 ;  /* 0x00000015aab07221 */ /* 0x060fe20000010000 */
        /* <DEDUP_REMOVED lines=8> */
[----:B-1----:R-:W-:Y:S01]  /*7500*/  FADD.FTZ R21, R157, R176 ;  /* 0x000000b09d157221 */ /* 0x002fe20000010000 */
[-C--:B------:R-:W-:Y:S01]  /*7510*/  FMUL.FTZ R145, R145, R7.reuse ;  /* 0x0000000791917220 */ /* 0x080fe20000410000 */
[-C--:B------:R-:W-:Y:S01]  /*7520*/  FMUL.FTZ R148, R148, R7.reuse ;  /* 0x0000000794947220 */ /* 0x080fe20000410000 */
[----:B------:R-:W-:Y:S01]  /*7530*/  FMUL.FTZ R149, R149, R7 ;  /* 0x0000000795957220 */ /* 0x000fe20000410000 */
[-C--:B------:R-:W-:Y:S01]  /*7540*/  FMUL.FTZ R26, R26, R14.reuse ;  /* 0x0000000e1a1a7220 */ /* 0x080fe20000410000 */
[-C--:B------:R-:W-:Y:S01]  /*7550*/  FMUL.FTZ R27, R27, R14.reuse ;  /* 0x0000000e1b1b7220 */ /* 0x080fe20000410000 */
[-C--:B------:R-:W-:Y:S01]  /*7560*/  FMUL.FTZ R30, R30, R14.reuse ;  /* 0x0000000e1e1e7220 */ /* 0x080fe20000410000 */
[----:B------:R-:W2:Y:S01]  /*7570*/  MUFU.EX2 R172, R167 ;  /* 0x000000a700ac7308 */ /* 0x000ea20000000800 */
[C---:B---3--:R-:W-:Y:S01]  /*7580*/  FADD.FTZ R176, R20.reuse, R21 ;  /* 0x0000001514b07221 */ /* 0x048fe20000010000 */
[----:B------:R-:W-:Y:S01]  /*7590*/  F2FP.F16.F32.PACK_AB R157, R20, R157 ;  /* 0x0000009d149d723e */ /* 0x000fe200000000ff */
[-C--:B------:R-:W-:Y:S01]  /*75a0*/  FMUL.FTZ R31, R31, R14.reuse ;  /* 0x0000000e1f1f7220 */ /* 0x080fe20000410000 */
[-C--:B------:R-:W-:Y:S01]  /*75b0*/  FMUL.FTZ R34, R34, R14.reuse ;  /* 0x0000000e22227220 */ /* 0x080fe20000410000 */
[-C--:B------:R-:W-:Y:S01]  /*75c0*/  FMUL.FTZ R35, R35, R14.reuse ;  /* 0x0000000e23237220 */ /* 0x080fe20000410000 */
[-C--:B------:R-:W-:Y:S01]  /*75d0*/  FMUL.FTZ R38, R38, R14.reuse ;  /* 0x0000000e26267220 */ /* 0x080fe20000410000 */
[-C--:B------:R-:W-:Y:S01]  /*75e0*/  FMUL.FTZ R39, R39, R14.reuse ;  /* 0x0000000e27277220 */ /* 0x080fe20000410000 */
[----:B------:R-:W1:Y:S01]  /*75f0*/  MUFU.EX2 R161, R194 ;  /* 0x000000c200a17308 */ /* 0x000e620000000800 */
[----:B----4-:R-:W-:Y:S01]  /*7600*/  FADD.FTZ R21, R159, R176 ;  /* 0x000000b09f157221 */ /* 0x010fe20000010000 */
[----:B------:R3:W-:Y:S01]  /*7610*/  STSM.16.M88.4 [R18+0x26800], R152 ;  /* 0x0268009812007844 */ /* 0x0007e20000000200 */
[-C--:B------:R-:W-:Y:S01]  /*7620*/  FMUL.FTZ R42, R42, R14.reuse ;  /* 0x0000000e2a2a7220 */ /* 0x080fe20000410000 */
[-C--:B------:R-:W-:Y:S01]  /*7630*/  FMUL.FTZ R43, R43, R14.reuse ;  /* 0x0000000e2b2b7220 */ /* 0x080fe20000410000 */
[-C--:B------:R-:W-:Y:S01]  /*7640*/  FMUL.FTZ R46, R46, R14.reuse ;  /* 0x0000000e2e2e7220 */ /* 0x080fe20000410000 */
[-C--:B------:R-:W-:Y:S01]  /*7650*/  FMUL.FTZ R47, R47, R14.reuse ;  /* 0x0000000e2f2f7220 */ /* 0x080fe20000410000 */
[-C--:B------:R-:W-:Y:S01]  /*7660*/  FMUL.FTZ R50, R50, R14.reuse ;  /* 0x0000000e32327220 */ /* 0x080fe20000410000 */
[----:B------:R-:W4:Y:S01]  /*7670*/  MUFU.EX2 R174, R171 ;  /* 0x000000ab00ae7308 */ /* 0x000f220000000800 */
[C---:B--2---:R-:W-:Y:S01]  /*7680*/  FADD.FTZ R180, R172.reuse, R21 ;  /* 0x00000015acb47221 */ /* 0x044fe20000010000 */
[----:B------:R-:W-:Y:S01]  /*7690*/  F2FP.F16.F32.PACK_AB R159, R172, R159 ;  /* 0x0000009fac9f723e */ /* 0x000fe200000000ff */
[-C--:B------:R-:W-:Y:S01]  /*76a0*/  FMUL.FTZ R51, R51, R14.reuse ;  /* 0x0000000e33337220 */ /* 0x080fe20000410000 */
[-C--:B------:R-:W-:Y:S01]  /*76b0*/  FMUL.FTZ R54, R54, R14.reuse ;  /* 0x0000000e36367220 */ /* 0x080fe20000410000 */
[-C--:B------:R-:W-:Y:S01]  /*76c0*/  FMUL.FTZ R55, R55, R14.reuse ;  /* 0x0000000e37377220 */ /* 0x080fe20000410000 */
[-C--:B------:R-:W-:Y:S01]  /*76d0*/  FMUL.FTZ R58, R58, R14.reuse ;  /* 0x0000000e3a3a7220 */ /* 0x080fe20000410000 */
[----:B------:R3:W-:Y:S01]  /*76e0*/  STSM.16.M88.4 [R19], R156 ;  /* 0x0000009c13007844 */ /* 0x0007e20000000200 */
[----:B------:R-:W2:Y:S01]  /*76f0*/  MUFU.EX2 R163, R195 ;  /* 0x000000c300a37308 */ /* 0x000ea20000000800 */
        /* <DEDUP_REMOVED lines=8> */
[----:B----4-:R-:W-:Y:S01]  /*7780*/  F2FP.F16.F32.PACK_AB R161, R174, R161 ;  /* 0x000000a1aea1723e */ /* 0x010fe200000000ff */
[-C--:B------:R-:W-:Y:S01]  /*7790*/  FMUL.FTZ R71, R71, R14.reuse ;  /* 0x0000000e47477220 */ /* 0x080fe20000410000 */
[-C--:B------:R-:W-:Y:S01]  /*77a0*/  FMUL.FTZ R74, R74, R14.reuse ;  /* 0x0000000e4a4a7220 */ /* 0x080fe20000410000 */
[-C--:B------:R-:W-:Y:S01]  /*77b0*/  FMUL.FTZ R75, R75, R14.reuse ;  /* 0x0000000e4b4b7220 */ /* 0x080fe20000410000 */
[-C--:B------:R-:W-:Y:S01]  /*77c0*/  FMUL.FTZ R78, R78, R14.reuse ;  /* 0x0000000e4e4e7220 */ /* 0x080fe20000410000 */
[-C--:B------:R-:W-:Y:S01]  /*77d0*/  FMUL.FTZ R79, R79, R14.reuse ;  /* 0x0000000e4f4f7220 */ /* 0x080fe20000410000 */
[-C--:B------:R-:W-:Y:S01]  /*77e0*/  FMUL.FTZ R82, R82, R14.reuse ;  /* 0x0000000e52527220 */ /* 0x080fe20000410000 */
[----:B------:R4:W5:Y:S01]  /*77f0*/  MUFU.EX2 R165, R178 ;  /* 0x000000b200a57308 */ /* 0x0009620000000800 */
[-C--:B------:R-:W-:Y:S01]  /*7800*/  FMUL.FTZ R83, R83, R14.reuse ;  /* 0x0000000e53537220 */ /* 0x080fe20000410000 */
[-C--:B------:R-:W-:Y:S01]  /*7810*/  FMUL.FTZ R86, R86, R14.reuse ;  /* 0x0000000e56567220 */ /* 0x080fe20000410000 */
[-C--:B------:R-:W-:Y:S01]  /*7820*/  FMUL.FTZ R87, R87, R14.reuse ;  /* 0x0000000e57577220 */ /* 0x080fe20000410000 */
[-C--:B------:R-:W-:Y:S01]  /*7830*/  FMUL.FTZ R90, R90, R14.reuse ;  /* 0x0000000e5a5a7220 */ /* 0x080fe20000410000 */
[-C--:B------:R-:W-:Y:S01]  /*7840*/  FMUL.FTZ R91, R91, R14.reuse ;  /* 0x0000000e5b5b7220 */ /* 0x080fe20000410000 */
[-C--:B------:R-:W-:Y:S01]  /*7850*/  FMUL.FTZ R94, R94, R14.reuse ;  /* 0x0000000e5e5e7220 */ /* 0x080fe20000410000 */
[-C--:B------:R-:W-:Y:S01]  /*7860*/  FMUL.FTZ R95, R95, R14.reuse ;  /* 0x0000000e5f5f7220 */ /* 0x080fe20000410000 */
[----:B------:R-:W3:Y:S01]  /*7870*/  MUFU.EX2 R176, R179 ;  /* 0x000000b300b07308 */ /* 0x000ee20000000800 */
[----:B----4-:R-:W-:Y:S01]  /*7880*/  FADD.FTZ R178, R174, R21 ;  /* 0x00000015aeb27221 */ /* 0x010fe20000010000 */
[-C--:B------:R-:W-:Y:S01]  /*7890*/  FMUL.FTZ R98, R98, R14.reuse ;  /* 0x0000000e62627220 */ /* 0x080fe20000410000 */
[-C--:B------:R-:W-:Y:S01]  /*78a0*/  FMUL.FTZ R99, R99, R14.reuse ;  /* 0x0000000e63637220 */ /* 0x080fe20000410000 */
[-C--:B------:R-:W-:Y:S01]  /*78b0*/  FMUL.FTZ R102, R102, R14.reuse ;  /* 0x0000000e66667220 */ /* 0x080fe20000410000 */
[----:B--2---:R-:W-:Y:S01]  /*78c0*/  FADD.FTZ R21, R163, R178 ;  /* 0x000000b2a3157221 */ /* 0x004fe20000010000 */
[C---:B-1----:R-:W-:Y:S01]  /*78d0*/  F2FP.F16.F32.PACK_AB R163, R4.reuse, R163 ;  /* 0x000000a304a3723e */ /* 0x042fe200000000ff */
[-C--:B------:R-:W-:Y:S01]  /*78e0*/  FMUL.FTZ R103, R103, R14.reuse ;  /* 0x0000000e67677220 */ /* 0x080fe20000410000 */
[----:B------:R-:W1:Y:S01]  /*78f0*/  MUFU.EX2 R167, R182 ;  /* 0x000000b600a77308 */ /* 0x000e620000000800 */
[----:B------:R-:W-:Y:S01]  /*7900*/  FADD.FTZ R180, R4, R21 ;  /* 0x0000001504b47221 */ /* 0x000fe20000010000 */
[-C--:B------:R-:W-:Y:S01]  /*7910*/  FMUL.FTZ R106, R106, R14.reuse ;  /* 0x0000000e6a6a7220 */ /* 0x080fe20000410000 */
[----:B------:R2:W-:Y:S01]  /*7920*/  STSM.16.M88.4 [R23], R160 ;  /* 0x000000a017007844 */ /* 0x0005e20000000200 */
[-C--:B------:R-:W-:Y:S01]  /*7930*/  FMUL.FTZ R107, R107, R14.reuse ;  /* 0x0000000e6b6b7220 */ /* 0x080fe20000410000 */
[----:B-----5:R-:W-:Y:S01]  /*7940*/  FADD.FTZ R21, R165, R180 ;  /* 0x000000b4a5157221 */ /* 0x020fe20000010000 */
[-C--:B------:R-:W-:Y:S01]  /*7950*/  FMUL.FTZ R110, R110, R14.reuse ;  /* 0x0000000e6e6e7220 */ /* 0x080fe20000410000 */
[-C--:B------:R-:W-:Y:S01]  /*7960*/  FMUL.FTZ R111, R111, R14.reuse ;  /* 0x0000000e6f6f7220 */ /* 0x080fe20000410000 */
[----:B------:R-:W4:Y:S01]  /*7970*/  MUFU.EX2 R178, R183 ;  /* 0x000000b700b27308 */ /* 0x000f220000000800 */
[C---:B---3--:R-:W-:Y:S01]  /*7980*/  FADD.FTZ R8, R176.reuse, R21 ;  /* 0x00000015b0087221 */ /* 0x048fe20000010000 */
[----:B------:R-:W-:Y:S01]  /*7990*/  F2FP.F16.F32.PACK_AB R165, R176, R165 ;  /* 0x000000a5b0a5723e */ /* 0x000fe200000000ff */
[-C--:B------:R-:W-:Y:S01]  /*79a0*/  FMUL.FTZ R114, R114, R14.reuse ;  /* 0x0000000e72727220 */ /* 0x080fe20000410000 */
[-C--:B------:R-:W-:Y:S01]  /*79b0*/  FMUL.FTZ R115, R115, R14.reuse ;  /* 0x0000000e73737220 */ /* 0x080fe20000410000 */
[-C--:B------:R-:W-:Y:S01]  /*79c0*/  FMUL.FTZ R118, R118, R14.reuse ;  /* 0x0000000e76767220 */ /* 0x080fe20000410000 */
[-C--:B------:R-:W-:Y:S01]  /*79d0*/  FMUL.FTZ R119, R119, R14.reuse ;  /* 0x0000000e77777220 */ /* 0x080fe20000410000 */
[-C--:B------:R-:W-:Y:S01]  /*79e0*/  FMUL.FTZ R122, R122, R14.reuse ;  /* 0x0000000e7a7a7220 */ /* 0x080fe20000410000 */
[-C--:B------:R-:W-:Y:S01]  /*79f0*/  FMUL.FTZ R123, R123, R14.reuse ;  /* 0x0000000e7b7b7220 */ /* 0x080fe20000410000 */
[----:B-1----:R-:W-:Y:S01]  /*7a00*/  FADD.FTZ R7, R167, R8 ;  /* 0x00000008a7077221 */ /* 0x002fe20000010000 */
[-C--:B------:R-:W-:Y:S01]  /*7a10*/  FMUL.FTZ R126, R126, R14.reuse ;  /* 0x0000000e7e7e7220 */ /* 0x080fe20000410000 */
[-C--:B------:R-:W-:Y:S01]  /*7a20*/  FMUL.FTZ R127, R127, R14.reuse ;  /* 0x0000000e7f7f7220 */ /* 0x080fe20000410000 */
[-C--:B------:R-:W-:Y:S01]  /*7a30*/  FMUL.FTZ R130, R130, R14.reuse ;  /* 0x0000000e82827220 */ /* 0x080fe20000410000 */
[-C--:B------:R-:W-:Y:S01]  /*7a40*/  FMUL.FTZ R131, R131, R14.reuse ;  /* 0x0000000e83837220 */ /* 0x080fe20000410000 */
[-C--:B------:R-:W-:Y:S01]  /*7a50*/  FMUL.FTZ R134, R134, R14.reuse ;  /* 0x0000000e86867220 */ /* 0x080fe20000410000 */
[-C--:B------:R-:W-:Y:S01]  /*7a60*/  FMUL.FTZ R135, R135, R14.reuse ;  /* 0x0000000e87877220 */ /* 0x080fe20000410000 */
[-C--:B------:R-:W-:Y:S01]  /*7a70*/  FMUL.FTZ R138, R138, R14.reuse ;  /* 0x0000000e8a8a7220 */ /* 0x080fe20000410000 */
[C---:B----4-:R-:W-:Y:S01]  /*7a80*/  F2FP.F16.F32.PACK_AB R167, R178.reuse, R167 ;  /* 0x000000a7b2a7723e */ /* 0x050fe200000000ff */
[----:B------:R-:W-:Y:S01]  /*7a90*/  FADD.FTZ R4, R178, R7 ;  /* 0x00000007b2047221 */ /* 0x000fe20000010000 */
[-C--:B------:R-:W-:Y:S01]  /*7aa0*/  FMUL.FTZ R139, R139, R14.reuse ;  /* 0x0000000e8b8b7220 */ /* 0x080fe20000410000 */
[-C--:B------:R-:W-:Y:S01]  /*7ab0*/  FMUL.FTZ R142, R142, R14.reuse ;  /* 0x0000000e8e8e7220 */ /* 0x080fe20000410000 */
[-C--:B------:R-:W-:Y:S01]  /*7ac0*/  FMUL.FTZ R143, R143, R14.reuse ;  /* 0x0000000e8f8f7220 */ /* 0x080fe20000410000 */
[----:B------:R2:W-:Y:S01]  /*7ad0*/  STSM.16.M88.4 [R22], R164 ;  /* 0x000000a416007844 */ /* 0x0005e20000000200 */
[-C--:B------:R-:W-:Y:S01]  /*7ae0*/  FMUL.FTZ R146, R146, R14.reuse ;  /* 0x0000000e92927220 */ /* 0x080fe20000410000 */
[-C--:B------:R-:W-:Y:S01]  /*7af0*/  FMUL.FTZ R147, R147, R14.reuse ;  /* 0x0000000e93937220 */ /* 0x080fe20000410000 */
[-C--:B------:R-:W-:Y:S01]  /*7b00*/  FMUL.FTZ R150, R150, R14.reuse ;  /* 0x0000000e96967220 */ /* 0x080fe20000410000 */
[----:B------:R-:W-:Y:S01]  /*7b10*/  FMUL.FTZ R151, R151, R14 ;  /* 0x0000000e97977220 */ /* 0x000fe20000410000 */
[----:B------:R-:W-:Y:S06]  /*7b20*/  @!P0 BRA `(.L_x_1336) ;  /* 0x0000000000048947 */ /* 0x000fec0003800000 */
[----:B------:R-:W-:Y:S01]  /*7b30*/  BPT.TRAP 0x1 ;  /* 0x000000040000795c */ /* 0x000fe20000300000 */
.L_x_1336:
[----:B------:R1:W3:Y:S01]  /*7b40*/  SYNCS.PHASECHK.TRANS64.TRYWAIT P3, [UR26+0x28c50], R11 ;  /* 0x028c500bff0075a7 */ /* 0x0002e2000806015a */
[----:B------:R-:W-:Y:S05]  /*7b50*/  @!P0 BRA `(.L_x_1337) ;  /* 0x0000000000048947 */ /* 0x000fea0003800000 */
[----:B------:R-:W-:Y:S01]  /*7b60*/  BPT.TRAP 0x1 ;  /* 0x000000040000795c */ /* 0x000fe20000300000 */
.L_x_1337:
[----:B---3--:R-:W-:Y:S05]  /*7b70*/  @P3 BRA `(.L_x_1338) ;  /* 0x0000000000083947 */ /* 0x008fea0003800000 */
[----:B------:R-:W3:Y:S02]  /*7b80*/  SYNCS.PHASECHK.TRANS64.TRYWAIT P3, [UR26+0x28c50], R11 ;  /* 0x028c500bff0075a7 */ /* 0x000ee4000806015a */
[----:B---3--:R-:W-:Y:S05]  /*7b90*/  @!P3 BRA `(.L_x_1339) ;  /* 0x0000009c0020b947 */ /* 0x008fea0003800000 */
.L_x_1338:
[----:B------:R-:W-:Y:S01]  /*7ba0*/  ULEA UR14, UR22, UR45, 0xc ;  /* 0x0000002d160e7291 */ /* 0x000fe2000f8e603f */
[----:B------:R-:W-:Y:S01]  /*7bb0*/  WARPGROUP.ARRIVE ;  /* 0x00000000000079c5 */ /* 0x000fe20000000000 */
[----:B------:R-:W-:Y:S01]  /*7bc0*/  UMOV UR7, 0x40000040 ;  /* 0x4000004000077882 */ /* 0x000fe20000000000 */
[C---:B------:R-:W-:Y:S01]  /*7bd0*/  ISETP.GT.AND P3, PT, R9.reuse, R10, PT ;  /* 0x0000000a0900720c */ /* 0x040fe20003f64270 */
[----:B---3--:R-:W-:Y:S01]  /*7be0*/  @!P1 VIADD R12, R12, 0x28c60 ;  /* 0x00028c600c0c9836 */ /* 0x008fe20000000000 */
[----:B------:R-:W-:Y:S01]  /*7bf0*/  UMOV UR39, UR22 ;  /* 0x0000001600277c82 */ /* 0x000fe20008000000 */
[----:B------:R-:W-:Y:S01]  /*7c00*/  VIADD R9, R9, 0xffffffff ;  /* 0xffffffff09097836 */ /* 0x000fe20000000000 */
[----:B------:R-:W-:Y:S01]  /*7c10*/  UMOV UR6, UR14 ;  /* 0x0000000e00067c82 */ /* 0x000fe20008000000 */
[----:B------:R-:W-:Y:S01]  /*7c20*/  MOV R8, R168 ;  /* 0x000000a800087202 */ /* 0x000fe20000000f00 */
[----:B------:R-:W-:Y:S01]  /*7c30*/  HGMMA.64x256x16.F32 R24, R152, gdesc[UR4].tnspB, R24, gsb0 ;  /* 0x43e0000498187df0 */ /* 0x000fe20008000818 */
[----:B------:R-:W-:Y:S01]  /*7c40*/  UIADD3 UR6, UR14, 0x80, URZ ;  /* 0x000000800e067890 */ /* 0x000fe2000fffe03f */
[----:B------:R-:W-:Y:S01]  /*7c50*/  @!P1 PRMT R12, RZ, 0x654, R12 ;  /* 0x00000654ff0c9816 */ /* 0x000fe2000000000c */
[----:B------:R-:W-:Y:S01]  /*7c60*/  UMOV UR7, 0x40000040 ;  /* 0x4000004000077882 */ /* 0x000fe20000000000 */
[----:B------:R-:W-:Y:S01]  /*7c70*/  IMAD.MOV.U32 R7, RZ, RZ, R13 ;  /* 0x000000ffff077224 */ /* 0x000fe200078e000d */
[----:B------:R-:W-:-:S02]  /*7c80*/  WARPGROUP.DEPBAR.LE gsb0, 0x0 ;  /* 0x00008000000079c5 */ /* 0x000fc40000010000 */
[----:B------:R-:W-:-:S15]  /*7c90*/  WARPGROUP.ARRIVE ;  /* 0x00000000000079c5 */ /* 0x000fde0000000000 */
[----:B------:R-:W-:-:S06]  /*7ca0*/  NOP ;  /* 0x0000000000007918 */ /* 0x000fcc0000000000 */
        /* <DEDUP_REMOVED lines=24> */
[----:B------:R-:W-:Y:S01]  /*7e30*/  IMAD.MOV.U32 R8, RZ, RZ, R168 ;  /* 0x000000ffff087224 */ /* 0x000fe200078e00a8 */
[----:B------:R-:W-:Y:S01]  /*7e40*/  UMOV UR39, UR22 ;  /* 0x0000001600277c82 */ /* 0x000fe20008000000 */
[----:B------:R-:W-:-:S07]  /*7e50*/  IMAD.MOV.U32 R7, RZ, RZ, R13 ;  /* 0x000000ffff077224 */ /* 0x000fce00078e000d */
.L_x_1323:
[----:B------:R-:W-:Y:S01]  /*7e60*/  ULDC UR14, c[0x0][0x9e4] ;  /* 0x00027900000e7ab9 */ /* 0x000fe20000000800 */
[----:B------:R-:W-:Y:S02]  /*7e70*/  UIADD3 UR11, UR54, -UR11, URZ ;  /* 0x8000000b360b7290 */ /* 0x000fe4000fffe03f */
[----:B------:R-:W-:-:S06]  /*7e80*/  UISETP.GE.AND UP0, UPT, UR14, 0x1, UPT ;  /* 0x000000010e00788c */ /* 0x000fcc000bf06270 */
[----:B------:R-:W-:-:S13]  /*7e90*/  PLOP3.LUT P6, PT, PT, PT, UP0, 0x80, 0x0 ;  /* 0x000000000000781c */ /* 0x000fda0003fcf008 */
[----:B------:R-:W-:Y:S05]  /*7ea0*/  @!P6 BRA `(.L_x_1341) ;  /* 0x000000000044e947 */ /* 0x000fea0003800000 */
        /* <DEDUP_REMOVED lines=10> */
.L_x_1342:
[----:B------:R-:W-:-:S11]  /*7f50*/  UISETP.NE.AND UP0, UPT, UR14, 0x1, UPT ;  /* 0x000000010e00788c */ /* 0x000fd6000bf05270 */
[----:B------:R-:W-:Y:S02]  /*7f60*/  @UP0 ULDC.64 UR18, c[0x0][0x9e8] ;  /* 0x00027a0000120ab9 */ /* 0x000fe40000000a00 */
[----:B------:R-:W-:-:S04]  /*7f70*/  UIMAD.WIDE.U32 UR6, UR54, UR18, URZ ;  /* 0x00000012360672a5 */ /* 0x000fc8000f8e003f */
[----:B------:R-:W-:-:S12]  /*7f80*/  @UP0 USHF.R.U32.HI UR54, URZ, UR19, UR7 ;  /* 0x000000133f360299 */ /* 0x000fd80008011607 */
.L_x_1343:
[----:B------:R-:W-:-:S04]  /*7f90*/  UIMAD UR54, UR54, UR14, URZ ;  /* 0x0000000e363672a4 */ /* 0x000fc8000f8e023f */
[----:B------:R-:W-:-:S04]  /*7fa0*/  UISETP.LT.AND UP0, UPT, UR11, UR54, UPT ;  /* 0x000000360b00728c */ /* 0x000fc8000bf01270 */
[----:B------:R-:W-:-:S12]  /*7fb0*/  USEL UR11, UR11, UR54, !UP0 ;  /* 0x000000360b0b7287 */ /* 0x000fd8000c000000 */
.L_x_1341:
[----:B------:R-:W-:-:S04]  /*7fc0*/  UIADD3 UR11, UR11, 0x3f, URZ ;  /* 0x0000003f0b0b7890 */ /* 0x000fc8000fffe03f */
[----:B------:R-:W-:-:S04]  /*7fd0*/  USHF.R.S32.HI UR6, URZ, 0x1f, UR11 ;  /* 0x0000001f3f067899 */ /* 0x000fc8000801140b */
[----:B------:R-:W-:-:S04]  /*7fe0*/  ULEA.HI UR6, UR6, UR11, URZ, 0x6 ;  /* 0x0000000b06067291 */ /* 0x000fc8000f8f303f */
[----:B------:R-:W-:-:S04]  /*7ff0*/  USHF.R.S32.HI UR6, URZ, 0x6, UR6 ;  /* 0x000000063f067899 */ /* 0x000fc80008011406 */
[----:B------:R-:W-:-:S04]  /*8000*/  UISETP.LT.AND UP0, UPT, UR41, UR6, UPT ;  /* 0x000000062900728c */ /* 0x000fc8000bf01270 */
[----:B------:R-:W-:-:S06]  /*8010*/  USEL UR20, UR41, UR6, !UP0 ;  /* 0x0000000629147287 */ /* 0x000fcc000c000000 */
[----:B------:R-:W-:-:S13]  /*8020*/  ISETP.GE.AND P2, PT, R9, UR20, PT ;  /* 0x0000001409007c0c */ /* 0x000fda000bf46270 */
[----:B------:R-:W-:Y:S05]  /*8030*/  @!P2 BRA `(.L_x_1344) ;  /* 0x000000180034a947 */ /* 0x000fea0003800000 */
[----:B-1----:R-:W-:Y:S01]  /*8040*/  MOV R11, R8 ;  /* 0x00000008000b7202 */ /* 0x002fe20000000f00 */
[----:B---3--:R-:W-:Y:S01]  /*8050*/  IMAD.MOV.U32 R12, RZ, RZ, R7 ;  /* 0x000000ffff0c7224 */ /* 0x008fe200078e0007 */
[----:B------:R-:W-:Y:S01]  /*8060*/  UMOV UR22, UR39 ;  /* 0x0000002700167c82 */ /* 0x000fe20008000000 */
[----:B------:R-:W-:Y:S01]  /*8070*/  IMAD.MOV.U32 R10, RZ, RZ, R9 ;  /* 0x000000ffff0a7224 */ /* 0x000fe200078e0009 */
[----:B------:R-:W-:-:S06]  /*8080*/  ULDC UR21, c[0x0][0x988] ;  /* 0x0002620000157ab9 */ /* 0x000fcc0000000800 */
.L_x_1353:
[----:B------:R-:W-:Y:S01]  /*8090*/  UIADD3 UR39, UR22, 0x1, URZ ;  /* 0x0000000116277890 */ /* 0x000fe2000fffe03f */
[C---:B------:R-:W-:Y:S01]  /*80a0*/  ISETP.GT.AND P2, PT, R10.reuse, UR20, PT ;  /* 0x000000140a007c0c */ /* 0x040fe2000bf44270 */
[----:B------:R-:W-:Y:S02]  /*80b0*/  VIADD R10, R10, 0xffffffff ;  /* 0xffffffff0a0a7836 */ /* 0x000fe40000000000 */
[----:B------:R-:W-:-:S04]  /*80c0*/  UISETP.NE.AND UP0, UPT, UR39, 0x2, UPT ;  /* 0x000000022700788c */ /* 0x000fc8000bf05270 */
[----:B------:R-:W-:Y:S02]  /*80d0*/  USEL UR6, URZ, 0x1, UP0 ;  /* 0x000000013f067887 */ /* 0x000fe40008000000 */
[----:B------:R-:W-:Y:S02]  /*80e0*/  USEL UR39, UR39, URZ, UP0 ;  /* 0x0000003f27277287 */ /* 0x000fe40008000000 */
[----:B------:R-:W-:Y:S01]  /*80f0*/  ULOP3.LUT UR38, UR38, UR6, URZ, 0x3c, !UPT ;  /* 0x0000000626267292 */ /* 0x000fe2000f8e3c3f */
[----:B-1234-:R-:W-:Y:S11]  /*8100*/  @!P0 BRA `(.L_x_1345) ;  /* 0x0000000000048947 */ /* 0x01eff60003800000 */
[----:B------:R-:W-:Y:S01]  /*8110*/  BPT.TRAP 0x1 ;  /* 0x000000040000795c */ /* 0x000fe20000300000 */
.L_x_1345:
[----:B------:R-:W-:Y:S01]  /*8120*/  ULEA UR23, UR39, UR48, 0x3 ;  /* 0x0000003027177291 */ /* 0x000fe2000f8e183f */
[----:B------:R-:W-:-:S04]  /*8130*/  MOV R9, UR38 ;  /* 0x0000002600097c02 */ /* 0x000fc80008000f00 */
[----:B------:R-:W-:-:S04]  /*8140*/  SHF.L.U32 R9, R9, 0x1f, RZ ;  /* 0x0000001f09097819 */ /* 0x000fc800000006ff */
[----:B------:R1:W3:Y:S01]  /*8150*/  SYNCS.PHASECHK.TRANS64.TRYWAIT P3, [UR23+0x28c30], R9 ;  /* 0x028c3009ff0075a7 */ /* 0x0002e20008060157 */
[----:B------:R-:W-:Y:S05]  /*8160*/  @!P0 BRA `(.L_x_1346) ;  /* 0x0000000000048947 */ /* 0x000fea0003800000 */
[----:B------:R-:W-:Y:S01]  /*8170*/  BPT.TRAP 0x1 ;  /* 0x000000040000795c */ /* 0x000fe20000300000 */
.L_x_1346:
[----:B---3--:R-:W-:Y:S05]  /*8180*/  @P3 BRA `(.L_x_1347) ;  /* 0x0000000000083947 */ /* 0x008fea0003800000 */
[----:B------:R-:W3:Y:S02]  /*8190*/  SYNCS.PHASECHK.TRANS64.TRYWAIT P3, [UR23+0x28c30], R9 ;  /* 0x028c3009ff0075a7 */ /* 0x000ee40008060157 */
[----:B---3--:R-:W-:Y:S05]  /*81a0*/  @!P3 BRA `(.L_x_1348) ;  /* 0x0000009400b0b947 */ /* 0x008fea0003800000 */
.L_x_1347:
[----:B------:R-:W-:Y:S01]  /*81b0*/  R2UR UR18, R3 ;  /* 0x00000000031272ca */ /* 0x000fe200000e0000 */
[----:B--2---:R-:W-:Y:S01]  /*81c0*/  WARPGROUP.ARRIVE ;  /* 0x00000000000079c5 */ /* 0x004fe20000000000 */
[----:B------:R-:W-:Y:S01]  /*81d0*/  UMOV UR19, 0x40000040 ;  /* 0x4000004000137882 */ /* 0x000fe20000000000 */
[----:B------:R-:W-:Y:S01]  /*81e0*/  UMOV UR7, 0x40000040 ;  /* 0x4000004000077882 */ /* 0x000fe20000000000 */
[----:B------:R-:W-:Y:S01]  /*81f0*/  UMOV UR11, 0x40000040 ;  /* 0x40000040000b7882 */ /* 0x000fe20000000000 */
[----:B------:R-:W-:-:S08]  /*8200*/  UMOV UR15, 0x40000040 ;  /* 0x40000040000f7882 */ /* 0x000fd00000000000 */
[----:B------:R-:W-:-:S04]  /*8210*/  ULEA UR18, UR39, UR18, 0x9 ;  /* 0x0000001227127291 */ /* 0x000fc8000f8e483f */
[----:B------:R-:W-:Y:S02]  /*8220*/  UIADD3 UR6, UR18, 0x2, URZ ;  /* 0x0000000212067890 */ /* 0x000fe4000fffe03f */
[----:B------:R-:W-:Y:S02]  /*8230*/  UIADD3 UR10, UR18, 0x4, URZ ;  /* 0x00000004120a7890 */ /* 0x000fe4000fffe03f */
[----:B------:R-:W-:Y:S02]  /*8240*/  UIADD3 UR14, UR18, 0x6, URZ ;  /* 0x00000006120e7890 */ /* 0x000fe4000fffe03f */
[----:B------:R-:W-:Y:S03]  /*8250*/  HGMMA.64x64x16.F32 R152, gdesc[UR16], RZ, !UPT, gsb0 ;  /* 0x00e00000109879f0 */ /* 0x000fe6000c0008ff */
[----:B------:R-:W-:Y:S02]  /*8260*/  WARPGROUP.DEPBAR.LE gsb0, 0x0 ;  /* 0x00008000000079c5 */ /* 0x000fe40000010000 */
[----:B------:R-:W-:-:S06]  /*8270*/  WARPGROUP.ARRIVE ;  /* 0x00000000000079c5 */ /* 0x000fcc0000000000 */
[----:B------:R-:W-:Y:S03]  /*8280*/  HGMMA.64x64x16.F32 R152, gdesc[UR4], R152, gsb0 ;  /* 0x00e00000049879f0 */ /* 0x000fe60008000898 */
[----:B------:R-:W-:Y:S02]  /*8290*/  WARPGROUP.DEPBAR.LE gsb0, 0x0 ;  /* 0x00008000000079c5 */ /* 0x000fe40000010000 */
[----:B------:R-:W-:-:S06]  /*82a0*/  WARPGROUP.ARRIVE ;  /* 0x00000000000079c5 */ /* 0x000fcc0000000000 */
[----:B------:R-:W-:Y:S01]  /*82b0*/  HGMMA.64x64x16.F32 R152, gdesc[UR8], R152, gsb0 ;  /* 0x00e00000089879f0 */ /* 0x000fe20008000898 */
[----:B------:R-:W-:Y:S02]  /*82c0*/  UMOV UR10, UR21 ;  /* 0x00000015000a7c82 */ /* 0x000fe40008000000 */
        /* <DEDUP_REMOVED lines=21> */
[----:B------:R-:W2:Y:S02]  /*8420*/  SHFL.BFLY PT, R7, R14, 0x2, 0x1f ;  /* 0x0c401f000e077f89 */ /* 0x000ea400000e0000 */
[----:B--2---:R-:W-:Y:S02]  /*8430*/  FMNMX.FTZ R15, R14, R7, !PT ;  /* 0x000000070e0f7209 */ /* 0x004fe40007810000 */
[----:B------:R-:W-:-:S03]  /*8440*/  FMNMX.FTZ R7, R155, R8, !PT ;  /* 0x000000089b077209 */ /* 0x000fc60007810000 */
[----:B------:R-:W2:Y:S01]  /*8450*/  SHFL.BFLY PT, R20, R15, 0x1, 0x1f ;  /* 0x0c201f000f147f89 */ /* 0x000ea200000e0000 */
[----:B------:R-:W-:-:S04]  /*8460*/  FMNMX.FTZ R8, R158, R7, !PT ;  /* 0x000000079e087209 */ /* 0x000fc80007810000 */
[----:B------:R-:W-:-:S04]  /*8470*/  FMNMX.FTZ R7, R159, R8, !PT ;  /* 0x000000089f077209 */ /* 0x000fc80007810000 */
[----:B------:R-:W-:-:S04]  /*8480*/  FMNMX.FTZ R8, R162, R7, !PT ;  /* 0x00000007a2087209 */ /* 0x000fc80007810000 */
[----:B------:R-:W-:-:S04]  /*8490*/  FMNMX.FTZ R13, R163, R8, !PT ;  /* 0x00000008a30d7209 */ /* 0x000fc80007810000 */
[----:B------:R-:W-:-:S04]  /*84a0*/  FMNMX.FTZ R8, R166, R13, !PT ;  /* 0x0000000da6087209 */ /* 0x000fc80007810000 */
[----:B------:R-:W-:Y:S02]  /*84b0*/  FMNMX.FTZ R13, R167, R8, !PT ;  /* 0x00000008a70d7209 */ /* 0x000fe40007810000 */
[----:B--2---:R-:W-:Y:S02]  /*84c0*/  FMNMX.FTZ R7, R15, R20, !PT ;  /* 0x000000140f077209 */ /* 0x004fe40007810000 */
[----:B------:R-:W-:-:S03]  /*84d0*/  FMNMX.FTZ R8, R170, R13, !PT ;  /* 0x0000000daa087209 */ /* 0x000fc60007810000 */
[----:B------:R-:W-:Y:S01]  /*84e0*/  FMUL.FTZ R193, R7, UR10 ;  /* 0x0000000a07c17c20 */ /* 0x000fe20008410000 */
[----:B------:R-:W-:Y:S01]  /*84f0*/  FMNMX.FTZ R15, R171, R8, !PT ;  /* 0x00000008ab0f7209 */ /* 0x000fe20007810000 */
[----:B------:R-:W-:Y:S02]  /*8500*/  FADD.FTZ R12, -R7, R12 ;  /* 0x0000000c070c7221 */ /* 0x000fe40000010100 */
        /* <DEDUP_REMOVED lines=10> */
[----:B------:R-:W2:Y:S01]  /*85b0*/  MUFU.EX2 R12, R12 ;  /* 0x0000000c000c7308 */ /* 0x000ea20000000800 */
[--C-:B------:R-:W-:Y:S01]  /*85c0*/  FFMA.FTZ R153, R165, UR10, -R193.reuse ;  /* 0x0000000aa5997c23 */ /* 0x100fe200080108c1 */
[--C-:B------:R-:W-:Y:S01]  /*85d0*/  FFMA.FTZ R165, R176, UR10, -R193.reuse ;  /* 0x0000000ab0a57c23 */ /* 0x100fe200080108c1 */
[----:B------:R-:W-:Y:S01]  /*85e0*/  FMNMX.FTZ R15, R179, R8, !PT ;  /* 0x00000008b30f7209 */ /* 0x000fe20007810000 */
[--C-:B------:R-:W-:Y:S01]  /*85f0*/  FFMA.FTZ R20, R164, UR10, -R193.reuse ;  /* 0x0000000aa4147c23 */ /* 0x100fe200080108c1 */
[--C-:B------:R-:W-:Y:S01]  /*8600*/  FFMA.FTZ R164, R173, UR10, -R193.reuse ;  /* 0x0000000aada47c23 */ /* 0x100fe200080108c1 */
[--C-:B------:R-:W-:Y:S01]  /*8610*/  FFMA.FTZ R180, R180, UR10, -R193.reuse ;  /* 0x0000000ab4b47c23 */ /* 0x100fe200080108c1 */
[----:B------:R-:W-:Y:S01]  /*8620*/  FMNMX.FTZ R8, R182, R15, !PT ;  /* 0x0000000fb6087209 */ /* 0x000fe20007810000 */
[--C-:B------:R-:W-:Y:S01]  /*8630*/  FFMA.FTZ R15, R157, UR10, -R193.reuse ;  /* 0x0000000a9d0f7c23 */ /* 0x100fe200080108c1 */
[----:B------:R-:W3:Y:S01]  /*8640*/  MUFU.EX2 R13, R13 ;  /* 0x0000000d000d7308 */ /* 0x000ee20000000800 */
[--C-:B------:R-:W-:Y:S01]  /*8650*/  FFMA.FTZ R21, R161, UR10, -R193.reuse ;  /* 0x0000000aa1157c23 */ /* 0x100fe200080108c1 */
[----:B------:R-:W-:Y:S01]  /*8660*/  FMNMX.FTZ R8, R183, R8, !PT ;  /* 0x00000008b7087209 */ /* 0x000fe20007810000 */
[--C-:B------:R-:W-:Y:S01]  /*8670*/  FFMA.FTZ R161, R172, UR10, -R193.reuse ;  /* 0x0000000aaca17c23 */ /* 0x100fe200080108c1 */
[----:B------:R-:W-:Y:S01]  /*8680*/  FFMA.FTZ R172, R181, UR10, -R193 ;  /* 0x0000000ab5ac7c23 */ /* 0x000fe200080108c1 */
[----:B------:R-:W-:-:S02]  /*8690*/  IMAD.MOV R181, RZ, RZ, -R17 ;  /* 0x000000ffffb57224 */ /* 0x000fc400078e0a11 */
[----:B------:R-:W4:Y:S01]  /*86a0*/  SHFL.BFLY PT, R157, R8, 0x2, 0x1f ;  /* 0x0c401f00089d7f89 */ /* 0x000f2200000e0000 */
[----:B------:R-:W5:Y:S01]  /*86b0*/  MUFU.EX2 R152, R152 ;  /* 0x0000009800987308 */ /* 0x000f620000000800 */
[-C--:B--2---:R-:W-:Y:S01]  /*86c0*/  FMUL.FTZ R24, R24, R12.reuse ;  /* 0x0000000c18187220 */ /* 0x084fe20000410000 */
[----:B------:R-:W-:Y:S01]  /*86d0*/  ISETP.NE.AND P3, PT, R2, R181, PT ;  /* 0x000000b50200720c */ /* 0x000fe20003f65270 */
[----:B------:R-:W-:Y:S02]  /*86e0*/  IMAD.U32 R181, RZ, RZ, UR22 ;  /* 0x00000016ffb57e24 */ /* 0x000fe4000f8e00ff */
[-C--:B------:R-:W-:Y:S01]  /*86f0*/  FMUL.FTZ R25, R25, R12.reuse ;  /* 0x0000000c19197220 */ /* 0x080fe20000410000 */
[-C--:B------:R-:W-:Y:S01]  /*8700*/  FMUL.FTZ R28, R28, R12.reuse ;  /* 0x0000000c1c1c7220 */ /* 0x080fe20000410000 */
[-C--:B------:R-:W-:Y:S01]  /*8710*/  FMUL.FTZ R29, R29, R12.reuse ;  /* 0x0000000c1d1d7220 */ /* 0x080fe20000410000 */
[-C--:B------:R-:W-:Y:S01]  /*8720*/  FMUL.FTZ R32, R32, R12.reuse ;  /* 0x0000000c20207220 */ /* 0x080fe20000410000 */
[----:B------:R-:W2:Y:S01]  /*8730*/  MUFU.EX2 R14, R14 ;  /* 0x0000000e000e7308 */ /* 0x000ea20000000800 */
[----:B---3--:R-:W-:Y:S01]  /*8740*/  FFMA.FTZ R5, R12, R5, R13 ;  /* 0x000000050c057223 */ /* 0x008fe2000001000d */
[-C--:B------:R-:W-:Y:S01]  /*8750*/  FMUL.FTZ R33, R33, R12.reuse ;  /* 0x0000000c21217220 */ /* 0x080fe20000410000 */
[-C--:B------:R-:W-:Y:S01]  /*8760*/  FMUL.FTZ R36, R36, R12.reuse ;  /* 0x0000000c24247220 */ /* 0x080fe20000410000 */
[-C--:B------:R-:W-:Y:S01]  /*8770*/  FMUL.FTZ R37, R37, R12.reuse ;  /* 0x0000000c25257220 */ /* 0x080fe20000410000 */
[-C--:B------:R-:W-:Y:S01]  /*8780*/  FMUL.FTZ R40, R40, R12.reuse ;  /* 0x0000000c28287220 */ /* 0x080fe20000410000 */
[-C--:B------:R-:W-:Y:S01]  /*8790*/  FMUL.FTZ R41, R41, R12.reuse ;  /* 0x0000000c29297220 */ /* 0x080fe20000410000 */
[-C--:B------:R-:W-:Y:S01]  /*87a0*/  FMUL.FTZ R44, R44, R12.reuse ;  /* 0x0000000c2c2c7220 */ /* 0x080fe20000410000 */
[----:B------:R-:W-:Y:S01]  /*87b0*/  MUFU.EX2 R15, R15 ;  /* 0x0000000f000f7308 */ /* 0x000fe20000000800 */
[----:B-----5:R-:W-:Y:S01]  /*87c0*/  FADD.FTZ R5, R152, R5 ;  /* 0x0000000598057221 */ /* 0x020fe20000010000 */
[-C--:B------:R-:W-:Y:S01]  /*87d0*/  FMUL.FTZ R45, R45, R12.reuse ;  /* 0x0000000c2d2d7220 */ /* 0x080fe20000410000 */
[-C--:B------:R-:W-:Y:S01]  /*87e0*/  FMUL.FTZ R48, R48, R12.reuse ;  /* 0x0000000c30307220 */ /* 0x080fe20000410000 */
[-C--:B------:R-:W-:Y:S01]  /*87f0*/  FMUL.FTZ R49, R49, R12.reuse ;  /* 0x0000000c31317220 */ /* 0x080fe20000410000 */
[-C--:B------:R-:W-:Y:S01]  /*8800*/  FMUL.FTZ R52, R52, R12.reuse ;  /* 0x0000000c34347220 */ /* 0x080fe20000410000 */
[-C--:B------:R-:W-:Y:S01]  /*8810*/  FMUL.FTZ R53, R53, R12.reuse ;  /* 0x0000000c35357220 */ /* 0x080fe20000410000 */
[----:B----4-:R-:W-:Y:S01]  /*8820*/  FMNMX.FTZ R192, R8, R157, !PT ;  /* 0x0000009d08c07209 */ /* 0x010fe20007810000 */
[----:B------:R-:W-:Y:S01]  /*8830*/  FFMA.FTZ R157, R169, UR10, -R193 ;  /* 0x0000000aa99d7c23 */ /* 0x000fe200080108c1 */
[----:B------:R-:W-:Y:S01]  /*8840*/  MUFU.EX2 R156, R156 ;  /* 0x0000009c009c7308 */ /* 0x000fe20000000800 */
[-C--:B------:R-:W-:Y:S01]  /*8850*/  FMUL.FTZ R56, R56, R12.reuse ;  /* 0x0000000c38387220 */ /* 0x080fe20000410000 */
[-C--:B------:R-:W-:Y:S01]  /*8860*/  FMUL.FTZ R57, R57, R12.reuse ;  /* 0x0000000c39397220 */ /* 0x080fe20000410000 */
[----:B------:R-:W3:Y:S01]  /*8870*/  SHFL.BFLY PT, R169, R192, 0x1, 0x1f ;  /* 0x0c201f00c0a97f89 */ /* 0x000ee200000e0000 */
        /* <DEDUP_REMOVED lines=23> */
[----:B---3--:R-:W-:Y:S01]  /*89f0*/  FMNMX.FTZ R8, R192, R169, !PT ;  /* 0x000000a9c0087209 */ /* 0x008fe20007810000 */
        /* <DEDUP_REMOVED lines=13> */
[----:B------:R-:W-:Y:S01]  /*8ad0*/  FFMA.FTZ R173, R158, UR10, -R177 ;  /* 0x0000000a9ead7c23 */ /* 0x000fe200080108b1 */
[----:B------:R-:W-:Y:S01]  /*8ae0*/  MUFU.EX2 R11, R11 ;  /* 0x0000000b000b7308 */ /* 0x000fe20000000800 */
[----:B------:R-:W-:-:S02]  /*8af0*/  IMAD.U32 R170, RZ, RZ, UR23 ;  /* 0x00000017ffaa7e24 */ /* 0x000fc4000f8e00ff */
[--C-:B---3--:R-:W-:Y:S01]  /*8b00*/  FFMA.FTZ R180, R159, UR10, -R177.reuse ;  /* 0x0000000a9fb47c23 */ /* 0x108fe200080108b1 */
[--C-:B------:R-:W-:Y:S01]  /*8b10*/  FFMA.FTZ R159, R162, UR10, -R177.reuse ;  /* 0x0000000aa29f7c23 */ /* 0x100fe200080108b1 */
[--C-:B------:R-:W-:Y:S01]  /*8b20*/  FFMA.FTZ R192, R163, UR10, -R177.reuse ;  /* 0x0000000aa3c07c23 */ /* 0x100fe200080108b1 */
[--C-:B------:R-:W-:Y:S01]  /*8b30*/  FFMA.FTZ R163, R166, UR10, -R177.reuse ;  /* 0x0000000aa6a37c23 */ /* 0x100fe200080108b1 */
[----:B------:R-:W-:Y:S01]  /*8b40*/  @!P1 IADD3 R154, R170, 0x28c40, RZ ;  /* 0x00028c40aa9a9810 */ /* 0x000fe20007ffe0ff */
[--C-:B------:R-:W-:Y:S01]  /*8b50*/  FFMA.FTZ R196, R171, UR10, -R177.reuse ;  /* 0x0000000aabc47c23 */ /* 0x100fe200080108b1 */
[----:B------:R-:W3:Y:S01]  /*8b60*/  MUFU.EX2 R176, R176 ;  /* 0x000000b000b07308 */ /* 0x000ee20000000800 */
[--C-:B------:R-:W-:Y:S01]  /*8b70*/  FFMA.FTZ R179, R179, UR10, -R177.reuse ;  /* 0x0000000ab3b37c23 */ /* 0x100fe200080108b1 */
[----:B------:R-:W-:Y:S01]  /*8b80*/  @!P1 PRMT R154, RZ, 0x654, R154 ;  /* 0x00000654ff9a9816 */ /* 0x000fe2000000009a */
[--C-:B------:R-:W-:Y:S01]  /*8b90*/  FFMA.FTZ R171, R174, UR10, -R177.reuse ;  /* 0x0000000aaeab7c23 */ /* 0x100fe200080108b1 */
[--C-:B------:R-:W-:Y:S01]  /*8ba0*/  FFMA.FTZ R174, R175, UR10, -R177.reuse ;  /* 0x0000000aafae7c23 */ /* 0x100fe200080108b1 */
[--C-:B------:R-:W-:Y:S01]  /*8bb0*/  FFMA.FTZ R175, R178, UR10, -R177.reuse ;  /* 0x0000000ab2af7c23 */ /* 0x100fe200080108b1 */
[----:B------:R2:W-:Y:S01]  /*8bc0*/  @!P1 SYNCS.ARRIVE.TRANS64.RED.A1T0 RZ, [R154+URZ], RZ ;  /* 0x000000ff9aff99a7 */ /* 0x0005e2000810043f */
[----:B------:R-:W-:Y:S01]  /*8bd0*/  @!P3 IMAD R158, R181, 0x40, R16 ;  /* 0x00000040b59eb824 */ /* 0x000fe200078e0210 */
[----:B------:R-:W4:Y:S01]  /*8be0*/  MUFU.EX2 R155, R155 ;  /* 0x0000009b009b7308 */ /* 0x000f220000000800 */
[--C-:B------:R-:W-:Y:S01]  /*8bf0*/  FFMA.FTZ R182, R182, UR10, -R177.reuse ;  /* 0x0000000ab6b67c23 */ /* 0x100fe200080108b1 */
[----:B------:R-:W-:Y:S01]  /*8c00*/  FFMA.FTZ R177, R183, UR10, -R177 ;  /* 0x0000000ab7b17c23 */ /* 0x000fe200080108b1 */
[-C--:B------:R-:W-:Y:S01]  /*8c10*/  FMUL.FTZ R109, R109, R12.reuse ;  /* 0x0000000c6d6d7220 */ /* 0x080fe20000410000 */
[----:B------:R-:W-:Y:S01]  /*8c20*/  @!P3 LEA R158, R158, UR48, 0x2 ;  /* 0x000000309e9ebc11 */ /* 0x000fe2000f8e10ff */
[-C--:B------:R-:W-:Y:S01]  /*8c30*/  FMUL.FTZ R112, R112, R12.reuse ;  /* 0x0000000c70707220 */ /* 0x080fe20000410000 */
[----:B--2---:R-:W-:Y:S01]  /*8c40*/  FADD.FTZ R154, R14, R5 ;  /* 0x000000050e9a7221 */ /* 0x004fe20000010000 */
[----:B------:R-:W-:Y:S01]  /*8c50*/  FMUL.FTZ R113, R113, R12 ;  /* 0x0000000c71717220 */ /* 0x000fe20000410000 */
[----:B------:R-:W2:Y:S01]  /*8c60*/  MUFU.EX2 R173, R173 ;  /* 0x000000ad00ad7308 */ /* 0x000ea20000000800 */
[----:B---3--:R-:W-:Y:S01]  /*8c70*/  FFMA.FTZ R4, R11, R4, R176 ;  /* 0x000000040b047223 */ /* 0x008fe200000100b0 */
[----:B------:R-:W-:Y:S01]  /*8c80*/  FADD.FTZ R5, R15, R154 ;  /* 0x0000009a0f057221 */ /* 0x000fe20000010000 */
[----:B------:R-:W-:Y:S01]  /*8c90*/  @!P3 STS [R158+0x28800], R12 ;  /* 0x0288000c9e00b388 */ /* 0x000fe20000000800 */
[-C--:B------:R-:W-:Y:S01]  /*8ca0*/  FMUL.FTZ R116, R116, R12.reuse ;  /* 0x0000000c74747220 */ /* 0x080fe20000410000 */
[-C--:B------:R-:W-:Y:S01]  /*8cb0*/  FMUL.FTZ R117, R117, R12.reuse ;  /* 0x0000000c75757220 */ /* 0x080fe20000410000 */
[----:B------:R-:W-:Y:S01]  /*8cc0*/  FADD.FTZ R154, R156, R5 ;  /* 0x000000059c9a7221 */ /* 0x000fe20000010000 */
[----:B------:R3:W-:Y:S01]  /*8cd0*/  @!P3 STS [R158+0x28820], R11 ;  /* 0x0288200b9e00b388 */ /* 0x0007e20000000800 */
        /* <DEDUP_REMOVED lines=17> */
[----:B-----5:R-:W-:Y:S01]  /*8df0*/  FADD.FTZ R4, R180, R5 ;  /* 0x00000005b4047221 */ /* 0x020fe20000010000 */
[-C--:B------:R-:W-:Y:S01]  /*8e00*/  FMUL.FTZ R144, R144, R12.reuse ;  /* 0x0000000c90907220 */ /* 0x080fe20000410000 */
[-C--:B------:R-:W-:Y:S01]  /*8e10*/  FMUL.FTZ R145, R145, R12.reuse ;  /* 0x0000000c91917220 */ /* 0x080fe20000410000 */
[-C--:B------:R-:W-:Y:S01]  /*8e20*/  FMUL.FTZ R148, R148, R12.reuse ;  /* 0x0000000c94947220 */ /* 0x080fe20000410000 */
[----:B------:R-:W-:Y:S01]  /*8e30*/  FMUL.FTZ R149, R149, R12 ;  /* 0x0000000c95957220 */ /* 0x000fe20000410000 */
[----:B------:R-:W-:Y:S01]  /*8e40*/  F2FP.F16.F32.PACK_AB R152, R152, R13 ;  /* 0x0000000d9898723e */ /* 0x000fe200000000ff */
[-C--:B------:R-:W-:Y:S01]  /*8e50*/  FMUL.FTZ R26, R26, R11.reuse ;  /* 0x0000000b1a1a7220 */ /* 0x080fe20000410000 */
[----:B------:R-:W5:Y:S01]  /*8e60*/  MUFU.EX2 R163, R163 ;  /* 0x000000a300a37308 */ /* 0x000f620000000800 */
[----:B----4-:R-:W-:Y:S01]  /*8e70*/  FADD.FTZ R5, R159, R4 ;  /* 0x000000049f057221 */ /* 0x010fe20000010000 */
[----:B---3--:R-:W-:Y:S01]  /*8e80*/  F2FP.F16.F32.PACK_AB R158, R153, R20 ;  /* 0x00000014999e723e */ /* 0x008fe200000000ff */
[-C--:B------:R-:W-:Y:S01]  /*8e90*/  FMUL.FTZ R27, R27, R11.reuse ;  /* 0x0000000b1b1b7220 */ /* 0x080fe20000410000 */
[----:B------:R-:W-:Y:S01]  /*8ea0*/  F2FP.F16.F32.PACK_AB R156, R21, R156 ;  /* 0x0000009c159c723e */ /* 0x000fe200000000ff */
[-C--:B------:R-:W-:Y:S01]  /*8eb0*/  FMUL.FTZ R30, R30, R11.reuse ;  /* 0x0000000b1e1e7220 */ /* 0x080fe20000410000 */
[-C--:B------:R-:W-:Y:S01]  /*8ec0*/  FMUL.FTZ R31, R31, R11.reuse ;  /* 0x0000000b1f1f7220 */ /* 0x080fe20000410000 */
[-C--:B------:R-:W-:Y:S01]  /*8ed0*/  FMUL.FTZ R34, R34, R11.reuse ;  /* 0x0000000b22227220 */ /* 0x080fe20000410000 */
[----:B------:R-:W-:Y:S01]  /*8ee0*/  MUFU.EX2 R160, R160 ;  /* 0x000000a000a07308 */ /* 0x000fe20000000800 */
        /* <DEDUP_REMOVED lines=41> */
[----:B------:R-:W-:Y:S01]  /*9180*/  F2FP.F16.F32.PACK_AB R153, R155, R176 ;  /* 0x000000b09b99723e */ /* 0x000fe200000000ff */
[----:B------:R-:W-:Y:S01]  /*9190*/  FMUL.FTZ R95, R95, R11 ;  /* 0x0000000b5f5f7220 */ /* 0x000fe20000410000 */
[----:B------:R-:W-:Y:S01]  /*91a0*/  F2FP.F16.F32.PACK_AB R155, R180, R173 ;  /* 0x000000adb49b723e */ /* 0x000fe200000000ff */
[----:B------:R-:W-:Y:S01]  /*91b0*/  FADD.FTZ R154, R160, R179 ;  /* 0x000000b3a09a7221 */ /* 0x000fe20000010000 */
[C---:B---3--:R-:W-:Y:S01]  /*91c0*/  F2FP.F16.F32.PACK_AB R160, R157.reuse, R160 ;  /* 0x000000a09da0723e */ /* 0x048fe200000000ff */
[----:B------:R-:W-:Y:S01]  /*91d0*/  FMUL.FTZ R98, R98, R11 ;  /* 0x0000000b62627220 */ /* 0x000fe20000410000 */
[----:B------:R-:W3:Y:S01]  /*91e0*/  MUFU.EX2 R196, R196 ;  /* 0x000000c400c47308 */ /* 0x000ee20000000800 */
[----:B------:R-:W-:Y:S01]  /*91f0*/  FADD.FTZ R154, R157, R154 ;  /* 0x0000009a9d9a7221 */ /* 0x000fe20000010000 */
[----:B--2---:R-:W-:Y:S01]  /*9200*/  FADD.FTZ R5, R167, R4 ;  /* 0x00000004a7057221 */ /* 0x004fe20000010000 */
[----:B------:R-:W-:Y:S01]  /*9210*/  F2FP.F16.F32.PACK_AB R157, R192, R159 ;  /* 0x0000009fc09d723e */ /* 0x000fe200000000ff */
[----:B------:R-:W-:Y:S01]  /*9220*/  FMUL.FTZ R99, R99, R11 ;  /* 0x0000000b63637220 */ /* 0x000fe20000410000 */
[----:B------:R-:W-:Y:S01]  /*9230*/  F2FP.F16.F32.PACK_AB R159, R194, R163 ;  /* 0x000000a3c29f723e */ /* 0x000fe200000000ff */
[-C--:B------:R-:W-:Y:S01]  /*9240*/  FMUL.FTZ R102, R102, R11.reuse ;  /* 0x0000000b66667220 */ /* 0x080fe20000410000 */
[-C--:B------:R-:W-:Y:S01]  /*9250*/  FMUL.FTZ R103, R103, R11.reuse ;  /* 0x0000000b67677220 */ /* 0x080fe20000410000 */
[----:B------:R-:W2:Y:S01]  /*9260*/  MUFU.EX2 R164, R164 ;  /* 0x000000a400a47308 */ /* 0x000ea20000000800 */
        /* <DEDUP_REMOVED lines=15> */
[----:B------:R-:W-:Y:S01]  /*9360*/  FMUL.FTZ R126, R126, R11 ;  /* 0x0000000b7e7e7220 */ /* 0x000fe20000410000 */
[----:B------:R-:W3:Y:S01]  /*9370*/  MUFU.EX2 R165, R165 ;  /* 0x000000a500a57308 */ /* 0x000ee20000000800 */
[C---:B--2---:R-:W-:Y:S01]  /*9380*/  FADD.FTZ R12, R164.reuse, R179 ;  /* 0x000000b3a40c7221 */ /* 0x044fe20000010000 */
[----:B------:R-:W-:Y:S01]  /*9390*/  F2FP.F16.F32.PACK_AB R162, R164, R161 ;  /* 0x000000a1a4a2723e */ /* 0x000fe200000000ff */
[----:B------:R-:W-:Y:S01]  /*93a0*/  FMUL.FTZ R127, R127, R11 ;  /* 0x0000000b7f7f7220 */ /* 0x000fe20000410000 */
[----:B------:R-:W-:Y:S01]  /*93b0*/  F2FP.F16.F32.PACK_AB R161, R196, R167 ;  /* 0x000000a7c4a1723e */ /* 0x000fe200000000ff */
        /* <DEDUP_REMOVED lines=10> */
[-C--:B------:R-:W-:Y:S01]  /*9460*/  FMUL.FTZ R142, R142, R11.reuse ;  /* 0x0000000b8e8e7220 */ /* 0x080fe20000410000 */
[----:B------:R-:W5:Y:S01]  /*9470*/  MUFU.EX2 R168, R168 ;  /* 0x000000a800a87308 */ /* 0x000f620000000800 */
[----:B---3--:R-:W-:Y:S01]  /*9480*/  FADD.FTZ R13, R165, R12 ;  /* 0x0000000ca50d7221 */ /* 0x008fe20000010000 */
[-C--:B------:R-:W-:Y:S01]  /*9490*/  FMUL.FTZ R143, R143, R11.reuse ;  /* 0x0000000b8f8f7220 */ /* 0x080fe20000410000 */
[-C--:B------:R-:W-:Y:S01]  /*94a0*/  FMUL.FTZ R146, R146, R11.reuse ;  /* 0x0000000b92927220 */ /* 0x080fe20000410000 */
[-C--:B------:R-:W-:Y:S01]  /*94b0*/  FMUL.FTZ R147, R147, R11.reuse ;  /* 0x0000000b93937220 */ /* 0x080fe20000410000 */
[-C--:B------:R-:W-:Y:S01]  /*94c0*/  FMUL.FTZ R150, R150, R11.reuse ;  /* 0x0000000b96967220 */ /* 0x080fe20000410000 */
[----:B------:R-:W-:-:S02]  /*94d0*/  FMUL.FTZ R151, R151, R11 ;  /* 0x0000000b97977220 */ /* 0x000fc40000410000 */
[----:B------:R-:W3:Y:S01]  /*94e0*/  MUFU.EX2 R175, R175 ;  /* 0x000000af00af7308 */ /* 0x000ee20000000800 */
[C---:B--2---:R-:W-:Y:S01]  /*94f0*/  FADD.FTZ R4, R174.reuse, R5 ;  /* 0x00000005ae047221 */ /* 0x044fe20000010000 */
[----:B------:R-:W-:-:S05]  /*9500*/  F2FP.F16.F32.PACK_AB R163, R174, R171 ;  /* 0x000000abaea3723e */ /* 0x000fca00000000ff */
[----:B------:R4:W-:Y:S01]  /*9510*/  STSM.16.M88.4 [R23], R160 ;  /* 0x000000a017007844 */ /* 0x0009e20000000200 */
[----:B------:R-:W2:Y:S01]  /*9520*/  MUFU.EX2 R172, R172 ;  /* 0x000000ac00ac7308 */ /* 0x000ea20000000800 */
[C---:B-----5:R-:W-:Y:S01]  /*9530*/  FADD.FTZ R12, R168.reuse, R13 ;  /* 0x0000000da80c7221 */ /* 0x060fe20000010000 */
[----:B------:R-:W-:-:S03]  /*9540*/  F2FP.F16.F32.PACK_AB R164, R168, R165 ;  /* 0x000000a5a8a4723e */ /* 0x000fc600000000ff */
[----:B------:R-:W-:-:S03]  /*9550*/  FADD.FTZ R5, R169, R12 ;  /* 0x0000000ca9057221 */ /* 0x000fc60000010000 */
[----:B------:R-:W5:Y:S01]  /*9560*/  MUFU.EX2 R182, R182 ;  /* 0x000000b600b67308 */ /* 0x000f620000000800 */
[----:B---3--:R-:W-:Y:S01]  /*9570*/  FADD.FTZ R13, R175, R4 ;  /* 0x00000004af0d7221 */ /* 0x008fe20000010000 */
[----:B------:R-:W-:-:S03]  /*9580*/  F2FP.F16.F32.PACK_AB R165, R178, R175 ;  /* 0x000000afb2a5723e */ /* 0x000fc600000000ff */
[----:B------:R-:W-:-:S03]  /*9590*/  FADD.FTZ R13, R178, R13 ;  /* 0x0000000db20d7221 */ /* 0x000fc60000010000 */
[----:B------:R-:W3:Y:S01]  /*95a0*/  MUFU.EX2 R177, R177 ;  /* 0x000000b100b17308 */ /* 0x000ee20000000800 */
[C---:B--2---:R-:W-:Y:S01]  /*95b0*/  F2FP.F16.F32.PACK_AB R166, R172.reuse, R169 ;  /* 0x000000a9aca6723e */ /* 0x044fe200000000ff */
[----:B------:R-:W-:Y:S01]  /*95c0*/  FADD.FTZ R5, R172, R5 ;  /* 0x00000005ac057221 */ /* 0x000fe20000010000 */
[----:B-----5:R-:W-:Y:S01]  /*95d0*/  FADD.FTZ R4, R182, R13 ;  /* 0x0000000db6047221 */ /* 0x020fe20000010000 */
[----:B---3--:R-:W-:-:S03]  /*95e0*/  F2FP.F16.F32.PACK_AB R167, R177, R182 ;  /* 0x000000b6b1a7723e */ /* 0x008fc600000000ff */
[----:B------:R-:W-:Y:S02]  /*95f0*/  FADD.FTZ R4, R177, R4 ;  /* 0x00000004b1047221 */ /* 0x000fe40000010000 */
[----:B------:R4:W-:Y:S01]  /*9600*/  STSM.16.M88.4 [R22], R164 ;  /* 0x000000a416007844 */ /* 0x0009e20000000200 */
[----:B------:R-:W-:Y:S05]  /*9610*/  @!P0 BRA `(.L_x_1349) ;  /* 0x0000000000048947 */ /* 0x000fea0003800000 */
[----:B------:R-:W-:Y:S01]  /*9620*/  BPT.TRAP 0x1 ;  /* 0x000000040000795c */ /* 0x000fe20000300000 */
.L_x_1349:
[----:B------:R2:W3:Y:S01]  /*9630*/  SYNCS.PHASECHK.TRANS64.TRYWAIT P3, [UR23+0x28c50], R9 ;  /* 0x028c5009ff0075a7 */ /* 0x0004e20008060157 */
[----:B------:R-:W-:Y:S05]  /*9640*/  @!P0 BRA `(.L_x_1350) ;  /* 0x0000000000048947 */ /* 0x000fea0003800000 */
[----:B------:R-:W-:Y:S01]  /*9650*/  BPT.TRAP 0x1 ;  /* 0x000000040000795c */ /* 0x000fe20000300000 */
.L_x_1350:
[----:B---3--:R-:W-:Y:S05]  /*9660*/  @P3 BRA `(.L_x_1351) ;  /* 0x0000000000083947 */ /* 0x008fea0003800000 */
[----:B------:R-:W3:Y:S02]  /*9670*/  SYNCS.PHASECHK.TRANS64.TRYWAIT P3, [UR23+0x28c50], R9 ;  /* 0x028c5009ff0075a7 */ /* 0x000ee40008060157 */
[----:B---3--:R-:W-:Y:S05]  /*9680*/  @!P3 BRA `(.L_x_1352) ;  /* 0x000000800090b947 */ /* 0x008fea0003800000 */
.L_x_1351:
        /* <DEDUP_REMOVED lines=39> */
[----:B-12---:R-:W-:-:S07]  /*9900*/  IMAD.MOV.U32 R9, RZ, RZ, R10 ;  /* 0x000000ffff097224 */ /* 0x006fce00078e000a */
.L_x_1344:
[----:B------:R-:W-:-:S13]  /*9910*/  ISETP.GE.AND P2, PT, R9, UR41, PT ;  /* 0x0000002909007c0c */ /* 0x000fda000bf46270 */
[----:B------:R-:W-:Y:S05]  /*9920*/  @!P2 BRA `(.L_x_1354) ;  /* 0x0000002000c4a947 */ /* 0x000fea0003800000 */
[----:B---3--:R-:W-:Y:S01]  /*9930*/  IMAD.MOV.U32 R12, RZ, RZ, R8 ;  /* 0x000000ffff0c7224 */ /* 0x008fe200078e0008 */
[----:B------:R-:W-:Y:S01]  /*9940*/  UMOV UR21, UR39 ;  /* 0x0000002700157c82 */ /* 0x000fe20008000000 */
[----:B------:R-:W-:Y:S01]  /*9950*/  IMAD.MOV.U32 R13, RZ, RZ, R7 ;  /* 0x000000ffff0d7224 */ /* 0x000fe200078e0007 */
[----:B------:R-:W-:Y:S01]  /*9960*/  ULDC UR22, c[0x0][0x9e4] ;  /* 0x0002790000167ab9 */ /* 0x000fe20000000800 */
[----:B------:R-:W-:Y:S01]  /*9970*/  ULDC UR23, c[0x0][0x9dc] ;  /* 0x0002770000177ab9 */ /* 0x000fe20000000800 */
[----:B------:R-:W-:Y:S01]  /*9980*/  ULDC UR24, c[0x0][0x288] ;  /* 0x0000a20000187ab9 */ /* 0x000fe20000000800 */
[----:B------:R-:W-:Y:S01]  /*9990*/  ULDC UR20, c[0x0][0x988] ;  /* 0x0002620000147ab9 */ /* 0x000fe20000000800 */
[----:B------:R-:W-:-:S05]  /*99a0*/  ULDC UR25, c[0x0][0x9e0] ;  /* 0x0002780000197ab9 */ /* 0x000fca0000000800 */
.L_x_1371:
[----:B------:R-:W-:-:S04]  /*99b0*/  UIADD3 UR39, UR21, 0x1, URZ ;  /* 0x0000000115277890 */ /* 0x000fc8000fffe03f */
[----:B------:R-:W-:-:S04]  /*99c0*/  UISETP.NE.AND UP0, UPT, UR39, 0x2, UPT ;  /* 0x000000022700788c */ /* 0x000fc8000bf05270 */
[----:B------:R-:W-:Y:S02]  /*99d0*/  USEL UR6, URZ, 0x1, UP0 ;  /* 0x000000013f067887 */ /* 0x000fe40008000000 */
[----:B------:R-:W-:Y:S02]  /*99e0*/  USEL UR39, UR39, URZ, UP0 ;  /* 0x0000003f27277287 */ /* 0x000fe40008000000 */
[----:B------:R-:W-:Y:S01]  /*99f0*/  ULOP3.LUT UR38, UR38, UR6, URZ, 0x3c, !UPT ;  /* 0x0000000626267292 */ /* 0x000fe2000f8e3c3f */
[----:B-1-3--:R-:W-:Y:S11]  /*9a00*/  @!P0 BRA `(.L_x_1355) ;  /* 0x0000000000048947 */ /* 0x00aff60003800000 */
[----:B------:R-:W-:Y:S01]  /*9a10*/  BPT.TRAP 0x1 ;  /* 0x000000040000795c */ /* 0x000fe20000300000 */
.L_x_1355:
[----:B------:R-:W-:Y:S01]  /*9a20*/  ULEA UR26, UR39, UR48, 0x3 ;  /* 0x00000030271a7291 */ /* 0x000fe2000f8e183f */
[----:B------:R-:W-:-:S04]  /*9a30*/  MOV R10, UR38 ;  /* 0x00000026000a7c02 */ /* 0x000fc80008000f00 */
[----:B------:R-:W-:-:S04]  /*9a40*/  SHF.L.U32 R10, R10, 0x1f, RZ ;  /* 0x0000001f0a0a7819 */ /* 0x000fc800000006ff */
[----:B------:R3:W1:Y:S01]  /*9a50*/  SYNCS.PHASECHK.TRANS64.TRYWAIT P2, [UR26+0x28c30], R10 ;  /* 0x028c300aff0075a7 */ /* 0x000662000804015a */
[----:B------:R-:W-:Y:S05]  /*9a60*/  @!P0 BRA `(.L_x_1356) ;  /* 0x0000000000048947 */ /* 0x000fea0003800000 */
[----:B------:R-:W-:Y:S01]  /*9a70*/  BPT.TRAP 0x1 ;  /* 0x000000040000795c */ /* 0x000fe20000300000 */
.L_x_1356:
[----:B-1----:R-:W-:Y:S05]  /*9a80*/  @P2 BRA `(.L_x_1357) ;  /* 0x0000000000082947 */ /* 0x002fea0003800000 */
[----:B------:R-:W1:Y:S02]  /*9a90*/  SYNCS.PHASECHK.TRANS64.TRYWAIT P2, [UR26+0x28c30], R10 ;  /* 0x028c300aff0075a7 */ /* 0x000e64000804015a */
[----:B-1----:R-:W-:Y:S05]  /*9aa0*/  @!P2 BRA `(.L_x_1358) ;  /* 0x0000007c009ca947 */ /* 0x002fea0003800000 */
.L_x_1357:
[----:B------:R-:W-:Y:S01]  /*9ab0*/  R2UR UR18, R3 ;  /* 0x00000000031272ca */ /* 0x000fe200000e0000 */
[----:B--2-4-:R-:W-:Y:S01]  /*9ac0*/  WARPGROUP.ARRIVE ;  /* 0x00000000000079c5 */ /* 0x014fe20000000000 */
[----:B------:R-:W-:Y:S01]  /*9ad0*/  UMOV UR19, 0x40000040 ;  /* 0x4000004000137882 */ /* 0x000fe20000000000 */
[----:B------:R-:W-:Y:S01]  /*9ae0*/  UMOV UR7, 0x40000040 ;  /* 0x4000004000077882 */ /* 0x000fe20000000000 */
[----:B------:R-:W-:Y:S01]  /*9af0*/  UMOV UR11, 0x40000040 ;  /* 0x40000040000b7882 */ /* 0x000fe20000000000 */
[----:B------:R-:W-:Y:S01]  /*9b00*/  UMOV UR15, 0x40000040 ;  /* 0x40000040000f7882 */ /* 0x000fe20000000000 */
[----:B------:R-:W1:Y:S01]  /*9b10*/  LDC R15, c[0x0][0x2e0] ;  /* 0x0000b800ff0f7b82 */ /* 0x000e620000000800 */
[----:B------:R-:W-:-:S04]  /*9b20*/  IMAD.U32 R11, RZ, RZ, UR26 ;  /* 0x0000001aff0b7e24 */ /* 0x000fc8000f8e00ff */
        /* <DEDUP_REMOVED lines=10> */
[----:B------:R-:W-:Y:S01]  /*9bd0*/  HGMMA.64x64x16.F32 R152, gdesc[UR4], R152, gsb0 ;  /* 0x00e00000049879f0 */ /* 0x000fe20008000898 */
[----:B------:R-:W-:Y:S02]  /*9be0*/  ULOP3.LUT UR6, URZ, UR23, URZ, 0x33, !UPT ;  /* 0x000000173f067292 */ /* 0x000fe4000f8e333f */
[----:B------:R-:W-:Y:S02]  /*9bf0*/  WARPGROUP.DEPBAR.LE gsb0, 0x0 ;  /* 0x00008000000079c5 */ /* 0x000fe40000010000 */
[----:B------:R-:W-:-:S06]  /*9c00*/  WARPGROUP.ARRIVE ;  /* 0x00000000000079c5 */ /* 0x000fcc0000000000 */
[----:B------:R-:W-:Y:S03]  /*9c10*/  HGMMA.64x64x16.F32 R152, gdesc[UR8], R152, gsb0 ;  /* 0x00e00000089879f0 */ /* 0x000fe60008000898 */
[----:B------:R-:W-:Y:S02]  /*9c20*/  WARPGROUP.DEPBAR.LE gsb0, 0x0 ;  /* 0x00008000000079c5 */ /* 0x000fe40000010000 */
[----:B------:R-:W-:-:S06]  /*9c30*/  WARPGROUP.ARRIVE ;  /* 0x00000000000079c5 */ /* 0x000fcc0000000000 */
[----:B------:R-:W-:Y:S03]  /*9c40*/  HGMMA.64x64x16.F32 R152, gdesc[UR12], R152, gsb0 ;  /* 0x00e000000c9879f0 */ /* 0x000fe60008000898 */
[----:B------:R-:W-:Y:S02]  /*9c50*/  WARPGROUP.DEPBAR.LE gsb0, 0x0 ;  /* 0x00008000000079c5 */ /* 0x000fe40000010000 */
[----:B------:R2:W-:Y:S02]  /*9c60*/  @!P1 SYNCS.ARRIVE.TRANS64.RED.A1T0 RZ, [R8+URZ], RZ ;  /* 0x000000ff08ff99a7 */ /* 0x0005e4000810043f */
[----:B--2---:R-:W-:-:S05]  /*9c70*/  IADD3 R8, -R7, 0x1, RZ ;  /* 0x0000000107087810 */ /* 0x004fca0007ffe1ff */
        /* <DEDUP_REMOVED lines=17> */
.L_x_1361:
[----:B------:R-:W-:-:S05]  /*9d90*/  IMAD.U32 R192, RZ, RZ, UR22 ;  /* 0x00000016ffc07e24 */ /* 0x000fca000f8e00ff */
[----:B------:R-:W-:-:S13]  /*9da0*/  ISETP.NE.AND P2, PT, R192, 0x1, PT ;  /* 0x00000001c000780c */ /* 0x000fda0003f45270 */
[----:B------:R-:W1:Y:S02]  /*9db0*/  @P2 LDC.64 R194, c[0x0][0x9e8] ;  /* 0x00027a00ffc22b82 */ /* 0x000e640000000a00 */
[----:B-1----:R-:W-:-:S05]  /*9dc0*/  @P2 IMAD.HI.U32 R194, R20, R194, RZ ;  /* 0x000000c214c22227 */ /* 0x002fca00078e00ff */
[----:B------:R-:W-:-:S07]  /*9dd0*/  @P2 SHF.R.U32.HI R20, RZ, R195, R194 ;  /* 0x000000c3ff142219 */ /* 0x000fce00000116c2 */
.L_x_1362:
[----:B------:R-:W-:Y:S05]  /*9de0*/  BSYNC B0 ;  /* 0x0000000000007941 */ /* 0x000fea0003800000 */
.L_x_1360:
[----:B------:R-:W-:-:S04]  /*9df0*/  IMAD R21, R20, R192, -R7 ;  /* 0x000000c014157224 */ /* 0x000fc800078e0a07 */
[----:B------:R-:W-:-:S05]  /*9e00*/  IMAD.IADD R21, R21, 0x1, -R2 ;  /* 0x0000000115157824 */ /* 0x000fca00078e0a02 */
[----:B------:R-:W-:Y:S02]  /*9e10*/  VIADDMNMX R8, R21, R192, R8, PT ;  /* 0x000000c015087246 */ /* 0x000fe40003800108 */
[----:B------:R-:W-:-:S07]  /*9e20*/  VIMNMX R14, R14, R21, !PT ;  /* 0x000000150e0e7248 */ /* 0x000fce0007fe0100 */
.L_x_1359:
        /* <DEDUP_REMOVED lines=67> */
.L_x_1365:
[----:B------:R-:W-:-:S05]  /*a260*/  IMAD.U32 R192, RZ, RZ, UR22 ;  /* 0x00000016ffc07e24 */ /* 0x000fca000f8e00ff */
[----:B------:R-:W-:-:S13]  /*a270*/  ISETP.NE.AND P3, PT, R192, 0x1, PT ;  /* 0x00000001c000780c */ /* 0x000fda0003f65270 */
[----:B------:R-:W1:Y:S02]  /*a280*/  @P3 LDC.64 R14, c[0x0][0x9e8] ;  /* 0x00027a00ff0e3b82 */ /* 0x000e640000000a00 */
[----:B-1----:R-:W-:-:S05]  /*a290*/  @P3 IMAD.HI.U32 R14, R21, R14, RZ ;  /* 0x0000000e150e3227 */ /* 0x002fca00078e00ff */
[----:B------:R-:W-:-:S07]  /*a2a0*/  @P3 SHF.R.U32.HI R21, RZ, R15, R14 ;  /* 0x0000000fff153219 */ /* 0x000fce000001160e */
.L_x_1366:
[----:B------:R-:W-:Y:S05]  /*a2b0*/  BSYNC B0 ;  /* 0x0000000000007941 */ /* 0x000fea0003800000 */
.L_x_1364:
[----:B------:R-:W-:-:S04]  /*a2c0*/  IMAD R21, R21, R192, -R7 ;  /* 0x000000c015157224 */ /* 0x000fc800078e0a07 */
[----:B------:R-:W-:-:S05]  /*a2d0*/  IMAD.IADD R21, R21, 0x1, -R2 ;  /* 0x0000000115157824 */ /* 0x000fca00078e0a02 */
[----:B------:R-:W-:Y:S02]  /*a2e0*/  VIADDMNMX R8, R21, R192, R8, PT ;  /* 0x000000c015087246 */ /* 0x000fe40003800108 */
[----:B------:R-:W-:-:S07]  /*a2f0*/  VIMNMX R20, R20, R21, !PT ;  /* 0x0000001514147248 */ /* 0x000fce0007fe0100 */
.L_x_1363:
        /* <DEDUP_REMOVED lines=8> */
[----:B------:R-:W-:Y:S02]  /*a380*/  ISETP.GT.AND P3, PT, R20, RZ, P2 ;  /* 0x000000ff1400720c */ /* 0x000fe40001764270 */
        /* <DEDUP_REMOVED lines=24> */
[----:B------:R-:W-:Y:S01]  /*a510*/  ISETP.GT.AND P5, PT, R20, 0x20, P2 ;  /* 0x000000201400780c */ /* 0x000fe200017a4270 */
        /* <DEDUP_REMOVED lines=38> */
[--C-:B------:R-:W-:Y:S01]  /*a780*/  FFMA.FTZ R160, R168, UR10, -R14.reuse ;  /* 0x0000000aa8a07c23 */ /* 0x100fe2000801080e */
[----:B------:R-:W-:Y:S01]  /*a790*/  ISETP.GT.AND P3, PT, R20, 0x29, P2 ;  /* 0x000000291400780c */ /* 0x000fe20001764270 */
[--C-:B------:R-:W-:Y:S01]  /*a7a0*/  FFMA.FTZ R152, R152, UR10, -R14.reuse ;  /* 0x0000000a98987c23 */ /* 0x100fe2000801080e */
[----:B------:R-:W-:Y:S01]  /*a7b0*/  FMNMX.FTZ R154, R170, R21, !PT ;  /* 0x00000015aa9a7209 */ /* 0x000fe20007810000 */
[--C-:B------:R-:W-:Y:S01]  /*a7c0*/  FFMA.FTZ R21, R153, UR10, -R14.reuse ;  /* 0x0000000a99157c23 */ /* 0x100fe2000801080e */
[----:B------:R-:W-:Y:S01]  /*a7d0*/  ISETP.LT.OR P3, PT, R8, 0x2a, P3 ;  /* 0x0000002a0800780c */ /* 0x000fe20001f61670 */
[----:B------:R-:W-:Y:S01]  /*a7e0*/  FFMA.FTZ R156, R156, UR10, -R14 ;  /* 0x0000000a9c9c7c23 */ /* 0x000fe2000801080e */
[----:B------:R-:W-:Y:S01]  /*a7f0*/  FMNMX.FTZ R153, R171, R154, !PT ;  /* 0x0000009aab997209 */ /* 0x000fe20007810000 */
[----:B------:R-:W-:Y:S01]  /*a800*/  MUFU.EX2 R152, R152 ;  /* 0x0000009800987308 */ /* 0x000fe20000000800 */
[----:B------:R-:W-:-:S02]  /*a810*/  FSEL R175, R175, -INF , !P3 ;  /* 0xff800000afaf7808 */ /* 0x000fc40005800000 */
[----:B------:R-:W-:Y:S02]  /*a820*/  ISETP.GT.AND P3, PT, R20, 0x31, P2 ;  /* 0x000000311400780c */ /* 0x000fe40001764270 */
[----:B------:R-:W-:Y:S02]  /*a830*/  FMNMX.FTZ R154, R174, R153, !PT ;  /* 0x00000099ae9a7209 */ /* 0x000fe40007810000 */
[----:B------:R-:W-:Y:S01]  /*a840*/  ISETP.LT.OR P3, PT, R8, 0x32, P3 ;  /* 0x000000320800780c */ /* 0x000fe20001f61670 */
[----:B------:R-:W-:Y:S01]  /*a850*/  MUFU.EX2 R21, R21 ;  /* 0x0000001500157308 */ /* 0x000fe20000000800 */
[----:B------:R-:W-:Y:S02]  /*a860*/  FMNMX.FTZ R153, R175, R154, !PT ;  /* 0x0000009aaf997209 */ /* 0x000fe40007810000 */
[----:B------:R-:W-:Y:S02]  /*a870*/  ISETP.GT.AND P2, PT, R20, 0x39, P2 ;  /* 0x000000391400780c */ /* 0x000fe40001744270 */
[----:B------:R-:W-:-:S02]  /*a880*/  FSEL R179, R179, -INF , !P3 ;  /* 0xff800000b3b37808 */ /* 0x000fc40005800000 */
[----:B------:R-:W-:Y:S01]  /*a890*/  FMNMX.FTZ R20, R178, R153, !PT ;  /* 0x00000099b2147209 */ /* 0x000fe20007810000 */
[--C-:B------:R-:W-:Y:S01]  /*a8a0*/  FFMA.FTZ R153, R157, UR10, -R14.reuse ;  /* 0x0000000a9d997c23 */ /* 0x100fe2000801080e */
[----:B------:R-:W-:Y:S01]  /*a8b0*/  ISETP.LT.OR P2, PT, R8, 0x3a, P2 ;  /* 0x0000003a0800780c */ /* 0x000fe20001741670 */
[----:B------:R-:W-:Y:S01]  /*a8c0*/  MUFU.EX2 R154, R156 ;  /* 0x0000009c009a7308 */ /* 0x000fe20000000800 */
[----:B------:R-:W-:Y:S01]  /*a8d0*/  FMNMX.FTZ R157, R179, R20, !PT ;  /* 0x00000014b39d7209 */ /* 0x000fe20007810000 */
[--C-:B------:R-:W-:Y:S01]  /*a8e0*/  FFMA.FTZ R20, R164, UR10, -R14.reuse ;  /* 0x0000000aa4147c23 */ /* 0x100fe2000801080e */
[----:B------:R-:W-:Y:S01]  /*a8f0*/  FSEL R183, R183, -INF , !P2 ;  /* 0xff800000b7b77808 */ /* 0x000fe20005000000 */
[--C-:B------:R-:W-:Y:S01]  /*a900*/  FFMA.FTZ R164, R172, UR10, -R14.reuse ;  /* 0x0000000aaca47c23 */ /* 0x100fe2000801080e */
[----:B------:R-:W-:Y:S01]  /*a910*/  FMNMX.FTZ R8, R182, R157, !PT ;  /* 0x0000009db6087209 */ /* 0x000fe20007810000 */
[--C-:B------:R-:W-:Y:S01]  /*a920*/  FFMA.FTZ R157, R161, UR10, -R14.reuse ;  /* 0x0000000aa19d7c23 */ /* 0x100fe2000801080e */
[----:B------:R-:W-:Y:S01]  /*a930*/  FSEL R168, R7, RZ, P5 ;  /* 0x000000ff07a87208 */ /* 0x000fe20002800000 */
[----:B------:R-:W-:Y:S01]  /*a940*/  MUFU.EX2 R153, R153 ;  /* 0x0000009900997308 */ /* 0x000fe20000000800 */
[----:B------:R-:W-:Y:S01]  /*a950*/  FMNMX.FTZ R8, R183, R8, !PT ;  /* 0x00000008b7087209 */ /* 0x000fe20007810000 */
[--C-:B------:R-:W-:Y:S01]  /*a960*/  FFMA.FTZ R161, R165, UR10, -R14.reuse ;  /* 0x0000000aa5a17c23 */ /* 0x100fe2000801080e */
[--C-:B------:R-:W-:Y:S01]  /*a970*/  FFMA.FTZ R165, R169, UR10, -R14.reuse ;  /* 0x0000000aa9a57c23 */ /* 0x100fe2000801080e */
[----:B------:R-:W-:Y:S01]  /*a980*/  FADD.FTZ R168, -R168, R13 ;  /* 0x0000000da8a87221 */ /* 0x000fe20000010100 */
[--C-:B------:R-:W-:Y:S01]  /*a990*/  FFMA.FTZ R169, R173, UR10, -R14.reuse ;  /* 0x0000000aada97c23 */ /* 0x100fe2000801080e */
[----:B------:R-:W1:Y:S01]  /*a9a0*/  SHFL.BFLY PT, R193, R8, 0x2, 0x1f ;  /* 0x0c401f0008c17f89 */ /* 0x000e6200000e0000 */
[--C-:B------:R-:W-:Y:S01]  /*a9b0*/  FFMA.FTZ R173, R177, UR10, -R14.reuse ;  /* 0x0000000ab1ad7c23 */ /* 0x100fe2000801080e */
[----:B------:R-:W-:Y:S01]  /*a9c0*/  FMUL.FTZ R13, R168, UR10 ;  /* 0x0000000aa80d7c20 */ /* 0x000fe20008410000 */
[----:B------:R-:W-:Y:S01]  /*a9d0*/  MUFU.EX2 R156, R192 ;  /* 0x000000c0009c7308 */ /* 0x000fe20000000800 */
[----:B------:R-:W-:Y:S01]  /*a9e0*/  FFMA.FTZ R168, R176, UR10, -R14 ;  /* 0x0000000ab0a87c23 */ /* 0x000fe2000801080e */
[----:B------:R-:W-:-:S02]  /*a9f0*/  IMAD.MOV R177, RZ, RZ, -R17 ;  /* 0x000000ffffb17224 */ /* 0x000fc400078e0a11 */
[----:B------:R-:W-:-:S03]  /*aa00*/  FFMA.FTZ R172, R180, UR10, -R14 ;  /* 0x0000000ab4ac7c23 */ /* 0x000fc6000801080e */
[----:B------:R-:W-:Y:S01]  /*aa10*/  ISETP.NE.AND P3, PT, R2, R177, PT ;  /* 0x000000b10200720c */ /* 0x000fe20003f65270 */
[----:B------:R-:W2:Y:S01]  /*aa20*/  MUFU.EX2 R13, R13 ;  /* 0x0000000d000d7308 */ /* 0x000ea20000000800 */
[----:B------:R-:W-:-:S07]  /*aa30*/  FFMA.FTZ R177, R181, UR10, -R14 ;  /* 0x0000000ab5b17c23 */ /* 0x000fce000801080e */
[----:B------:R-:W4:Y:S01]  /*aa40*/  MUFU.EX2 R157, R157 ;  /* 0x0000009d009d7308 */ /* 0x000f220000000800 */
[----:B-1----:R-:W-:-:S07]  /*aa50*/  FMNMX.FTZ R193, R8, R193, !PT ;  /* 0x000000c108c17209 */ /* 0x002fce0007810000 */
[----:B------:R-:W1:Y:S01]  /*aa60*/  MUFU.EX2 R20, R20 ;  /* 0x0000001400147308 */ /* 0x000e620000000800 */
[----:B--2---:R-:W-:Y:S01]  /*aa70*/  FFMA.FTZ R176, R13, R5, R152 ;  /* 0x000000050db07223 */ /* 0x004fe20000010098 */
[----:B------:R-:W2:Y:S01]  /*aa80*/  SHFL.BFLY PT, R8, R193, 0x1, 0x1f ;  /* 0x0c201f00c1087f89 */ /* 0x000ea200000e0000 */
[C---:B------:R-:W-:Y:S01]  /*aa90*/  F2FP.F16.F32.PACK_AB R152, R21.reuse, R152 ;  /* 0x000000981598723e */ /* 0x040fe200000000ff */
[-C--:B------:R-:W-:Y:S01]  /*aaa0*/  FMUL.FTZ R24, R24, R13.reuse ;  /* 0x0000000d18187220 */ /* 0x080fe20000410000 */
[----:B------:R-:W-:Y:S01]  /*aab0*/  FADD.FTZ R5, R21, R176 ;  /* 0x000000b015057221 */ /* 0x000fe20000010000 */
[-C--:B------:R-:W-:Y:S01]  /*aac0*/  FMUL.FTZ R25, R25, R13.reuse ;  /* 0x0000000d19197220 */ /* 0x080fe20000410000 */
[-C--:B------:R-:W-:Y:S01]  /*aad0*/  FMUL.FTZ R28, R28, R13.reuse ;  /* 0x0000000d1c1c7220 */ /* 0x080fe20000410000 */
[----:B------:R-:W5:Y:S01]  /*aae0*/  MUFU.EX2 R161, R161 ;  /* 0x000000a100a17308 */ /* 0x000f620000000800 */
[----:B------:R-:W-:Y:S01]  /*aaf0*/  FADD.FTZ R14, R154, R5 ;  /* 0x000000059a0e7221 */ /* 0x000fe20000010000 */
        /* <DEDUP_REMOVED lines=8> */
[----:B----4-:R-:W-:Y:S01]  /*ab80*/  F2FP.F16.F32.PACK_AB R156, R157, R156 ;  /* 0x0000009c9d9c723e */ /* 0x010fe200000000ff */
[-C--:B------:R-:W-:Y:S01]  /*ab90*/  FMUL.FTZ R37, R37, R13.reuse ;  /* 0x0000000d25257220 */ /* 0x080fe20000410000 */
[-C--:B------:R-:W-:Y:S01]  /*aba0*/  FMUL.FTZ R40, R40, R13.reuse ;  /* 0x0000000d28287220 */ /* 0x080fe20000410000 */
[----:B------:R-:W-:Y:S01]  /*abb0*/  FADD.FTZ R181, R157, R192 ;  /* 0x000000c09db57221 */ /* 0x000fe20000010000 */
[-C--:B------:R-:W-:Y:S01]  /*abc0*/  FMUL.FTZ R41, R41, R13.reuse ;  /* 0x0000000d29297220 */ /* 0x080fe20000410000 */
[-C--:B------:R-:W-:Y:S01]  /*abd0*/  FMUL.FTZ R44, R44, R13.reuse ;  /* 0x0000000d2c2c7220 */ /* 0x080fe20000410000 */
[----:B------:R-:W4:Y:S01]  /*abe0*/  MUFU.EX2 R165, R165 ;  /* 0x000000a500a57308 */ /* 0x000f220000000800 */
[-C--:B------:R-:W-:Y:S01]  /*abf0*/  FMUL.FTZ R45, R45, R13.reuse ;  /* 0x0000000d2d2d7220 */ /* 0x080fe20000410000 */
[----:B--2---:R-:W-:Y:S01]  /*ac00*/  FMNMX.FTZ R8, R193, R8, !PT ;  /* 0x00000008c1087209 */ /* 0x004fe20007810000 */
[-C--:B------:R-:W-:Y:S01]  /*ac10*/  FMUL.FTZ R48, R48, R13.reuse ;  /* 0x0000000d30307220 */ /* 0x080fe20000410000 */
[----:B------:R-:W-:Y:S01]  /*ac20*/  MOV R193, UR21 ;  /* 0x0000001500c17c02 */ /* 0x000fe20008000f00 */
[-C--:B------:R-:W-:Y:S01]  /*ac30*/  FMUL.FTZ R49, R49, R13.reuse ;  /* 0x0000000d31317220 */ /* 0x080fe20000410000 */
[C---:B------:R-:W-:Y:S01]  /*ac40*/  FSETP.NEU.FTZ.AND P2, PT, R8.reuse, -INF , PT ;  /* 0xff8000000800780b */ /* 0x040fe20003f5d000 */
[C---:B------:R-:W-:Y:S01]  /*ac50*/  FMUL.FTZ R180, R8.reuse, UR10 ;  /* 0x0000000a08b47c20 */ /* 0x040fe20008410000 */
[----:B------:R-:W2:Y:S01]  /*ac60*/  MUFU.EX2 R164, R164 ;  /* 0x000000a400a47308 */ /* 0x000ea20000000800 */
[----:B------:R-:W-:Y:S01]  /*ac70*/  @!P3 IMAD R14, R193, 0x40, R16 ;  /* 0x00000040c10eb824 */ /* 0x000fe200078e0210 */
[----:B------:R-:W-:Y:S01]  /*ac80*/  FSEL R5, R8, RZ, P2 ;  /* 0x000000ff08057208 */ /* 0x000fe20001000000 */
[-C--:B------:R-:W-:Y:S01]  /*ac90*/  FMUL.FTZ R52, R52, R13.reuse ;  /* 0x0000000d34347220 */ /* 0x080fe20000410000 */
[----:B------:R-:W-:Y:S01]  /*aca0*/  FSEL R176, R180, RZ, P2 ;  /* 0x000000ffb4b07208 */ /* 0x000fe20001000000 */
[-C--:B------:R-:W-:Y:S01]  /*acb0*/  FMUL.FTZ R53, R53, R13.reuse ;  /* 0x0000000d35357220 */ /* 0x080fe20000410000 */
[-C--:B------:R-:W-:Y:S01]  /*acc0*/  FMUL.FTZ R56, R56, R13.reuse ;  /* 0x0000000d38387220 */ /* 0x080fe20000410000 */
[----:B------:R-:W-:Y:S01]  /*acd0*/  FADD.FTZ R5, -R5, R12 ;  /* 0x0000000c05057221 */ /* 0x000fe20000010100 */
[----:B------:R-:W2:Y:S01]  /*ace0*/  MUFU.EX2 R169, R169 ;  /* 0x000000a900a97308 */ /* 0x000ea20000000800 */
[--C-:B------:R-:W-:Y:S01]  /*acf0*/  FFMA.FTZ R180, R155, UR10, -R176.reuse ;  /* 0x0000000a9bb47c23 */ /* 0x100fe200080108b0 */
[----:B------:R-:W-:Y:S01]  /*ad00*/  @!P3 LEA R155, R14, UR48, 0x2 ;  /* 0x000000300e9bbc11 */ /* 0x000fe2000f8e10ff */
[----:B-1----:R-:W-:Y:S01]  /*ad10*/  FADD.FTZ R14, R20, R181 ;  /* 0x000000b5140e7221 */ /* 0x002fe20000010000 */
[--C-:B------:R-:W-:Y:S01]  /*ad20*/  FFMA.FTZ R181, R159, UR10, -R176.reuse ;  /* 0x0000000a9fb57c23 */ /* 0x100fe200080108b0 */
[--C-:B------:R-:W-:Y:S01]  /*ad30*/  FFMA.FTZ R192, R162, UR10, -R176.reuse ;  /* 0x0000000aa2c07c23 */ /* 0x100fe200080108b0 */
[----:B------:R-:W-:Y:S01]  /*ad40*/  FFMA.FTZ R15, R15, UR10, -R176 ;  /* 0x0000000a0f0f7c23 */ /* 0x000fe200080108b0 */
[----:B-----5:R-:W-:Y:S01]  /*ad50*/  FADD.FTZ R159, R161, R14 ;  /* 0x0000000ea19f7221 */ /* 0x020fe20000010000 */
[----:B------:R-:W1:Y:S01]  /*ad60*/  MUFU.EX2 R168, R168 ;  /* 0x000000a800a87308 */ /* 0x000e620000000800 */
[----:B------:R-:W-:Y:S01]  /*ad70*/  FMUL.FTZ R5, R5, UR10 ;  /* 0x0000000a05057c20 */ /* 0x000fe20008410000 */
[--C-:B------:R-:W-:Y:S01]  /*ad80*/  FFMA.FTZ R158, R158, UR10, -R176.reuse ;  /* 0x0000000a9e9e7c23 */ /* 0x100fe200080108b0 */
[----:B---3--:R-:W-:Y:S01]  /*ad90*/  FADD.FTZ R162, R160, R159 ;  /* 0x0000009fa0a27221 */ /* 0x008fe20000010000 */
[--C-:B------:R-:W-:Y:S01]  /*ada0*/  FFMA.FTZ R163, R163, UR10, -R176.reuse ;  /* 0x0000000aa3a37c23 */ /* 0x100fe200080108b0 */
[--C-:B------:R-:W-:Y:S01]  /*adb0*/  FFMA.FTZ R193, R166, UR10, -R176.reuse ;  /* 0x0000000aa6c17c23 */ /* 0x100fe200080108b0 */
[----:B------:R-:W-:Y:S01]  /*adc0*/  FFMA.FTZ R167, R167, UR10, -R176 ;  /* 0x0000000aa7a77c23 */ /* 0x000fe200080108b0 */
[----:B----4-:R-:W-:Y:S01]  /*add0*/  FADD.FTZ R195, R165, R162 ;  /* 0x000000a2a5c37221 */ /* 0x010fe20000010000 */
[----:B------:R-:W3:Y:S01]  /*ade0*/  MUFU.EX2 R173, R173 ;  /* 0x000000ad00ad7308 */ /* 0x000ee20000000800 */
[--C-:B------:R-:W-:Y:S01]  /*adf0*/  FFMA.FTZ R171, R171, UR10, -R176.reuse ;  /* 0x0000000aabab7c23 */ /* 0x100fe200080108b0 */
[--C-:B------:R-:W-:Y:S01]  /*ae00*/  FFMA.FTZ R174, R174, UR10, -R176.reuse ;  /* 0x0000000aaeae7c23 */ /* 0x100fe200080108b0 */
[----:B--2---:R-:W-:Y:S01]  /*ae10*/  FADD.FTZ R162, R164, R195 ;  /* 0x000000c3a4a27221 */ /* 0x004fe20000010000 */
[--C-:B------:R-:W-:Y:S01]  /*ae20*/  FFMA.FTZ R175, R175, UR10, -R176.reuse ;  /* 0x0000000aafaf7c23 */ /* 0x100fe200080108b0 */
[--C-:B------:R-:W-:Y:S01]  /*ae30*/  FFMA.FTZ R178, R178, UR10, -R176.reuse ;  /* 0x0000000ab2b27c23 */ /* 0x100fe200080108b0 */
[----:B------:R-:W-:Y:S01]  /*ae40*/  F2FP.F16.F32.PACK_AB R160, R165, R160 ;  /* 0x000000a0a5a0723e */ /* 0x000fe200000000ff */
[--C-:B------:R-:W-:Y:S01]  /*ae50*/  FFMA.FTZ R179, R179, UR10, -R176.reuse ;  /* 0x0000000ab3b37c23 */ /* 0x100fe200080108b0 */
[----:B------:R-:W-:Y:S01]  /*ae60*/  MUFU.EX2 R172, R172 ;  /* 0x000000ac00ac7308 */ /* 0x000fe20000000800 */
[----:B------:R-:W-:Y:S01]  /*ae70*/  FFMA.FTZ R182, R182, UR10, -R176 ;  /* 0x0000000ab6b67c23 */ /* 0x000fe200080108b0 */
[----:B------:R-:W-:Y:S01]  /*ae80*/  @!P3 STS [R155+0x28800], R13 ;  /* 0x0288000d9b00b388 */ /* 0x000fe20000000800 */
        /* <DEDUP_REMOVED lines=22> */
[----:B--2---:R-:W-:Y:S01]  /*aff0*/  FADD.FTZ R5, R169, R162 ;  /* 0x000000a2a9057221 */ /* 0x004fe20000010000 */
[-C--:B------:R-:W-:Y:S01]  /*b000*/  FMUL.FTZ R96, R96, R13.reuse ;  /* 0x0000000d60607220 */ /* 0x080fe20000410000 */
[-C--:B------:R-:W-:Y:S01]  /*b010*/  FMUL.FTZ R97, R97, R13.reuse ;  /* 0x0000000d61617220 */ /* 0x080fe20000410000 */
[-C--:B------:R-:W-:Y:S01]  /*b020*/  FMUL.FTZ R100, R100, R13.reuse ;  /* 0x0000000d64647220 */ /* 0x080fe20000410000 */
[----:B-1----:R-:W-:Y:S01]  /*b030*/  FADD.FTZ R162, R168, R5 ;  /* 0x00000005a8a27221 */ /* 0x002fe20000010000 */
[-C--:B------:R-:W-:Y:S01]  /*b040*/  FMUL.FTZ R101, R101, R13.reuse ;  /* 0x0000000d65657220 */ /* 0x080fe20000410000 */
[-C--:B------:R-:W-:Y:S01]  /*b050*/  FMUL.FTZ R104, R104, R13.reuse ;  /* 0x0000000d68687220 */ /* 0x080fe20000410000 */
[----:B------:R1:W2:Y:S01]  /*b060*/  MUFU.EX2 R12, R180 ;  /* 0x000000b4000c7308 */ /* 0x0002a20000000800 */
[----:B---3--:R-:W-:Y:S01]  /*b070*/  FADD.FTZ R5, R173, R162 ;  /* 0x000000a2ad057221 */ /* 0x008fe20000010000 */
[----:B----4-:R-:W-:Y:S01]  /*b080*/  FFMA.FTZ R21, R14, R4, R15 ;  /* 0x000000040e157223 */ /* 0x010fe2000001000f */
[----:B------:R-:W-:Y:S01]  /*b090*/  F2FP.F16.F32.PACK_AB R162, R169, R164 ;  /* 0x000000a4a9a2723e */ /* 0x000fe200000000ff */
[----:B------:R3:W-:Y:S01]  /*b0a0*/  @!P3 STS [R155+0x28820], R14 ;  /* 0x0288200e9b00b388 */ /* 0x0007e20000000800 */
[----:B------:R-:W-:Y:S01]  /*b0b0*/  F2FP.F16.F32.PACK_AB R164, R173, R168 ;  /* 0x000000a8ada4723e */ /* 0x000fe200000000ff */
[-C--:B------:R-:W-:Y:S01]  /*b0c0*/  FMUL.FTZ R105, R105, R13.reuse ;  /* 0x0000000d69697220 */ /* 0x080fe20000410000 */
[-C--:B------:R-:W-:Y:S01]  /*b0d0*/  FMUL.FTZ R108, R108, R13.reuse ;  /* 0x0000000d6c6c7220 */ /* 0x080fe20000410000 */
[----:B------:R4:W3:Y:S01]  /*b0e0*/  MUFU.EX2 R159, R158 ;  /* 0x0000009e009f7308 */ /* 0x0008e20000000800 */
[--C-:B-1----:R-:W-:Y:S01]  /*b0f0*/  FFMA.FTZ R180, R170, UR10, -R176.reuse ;  /* 0x0000000aaab47c23 */ /* 0x102fe200080108b0 */
[----:B-----5:R-:W-:Y:S01]  /*b100*/  F2FP.F16.F32.PACK_AB R166, R177, R172 ;  /* 0x000000acb1a6723e */ /* 0x020fe200000000ff */
[----:B------:R-:W-:Y:S01]  /*b110*/  FFMA.FTZ R176, R183, UR10, -R176 ;  /* 0x0000000ab7b07c23 */ /* 0x000fe200080108b0 */
[-C--:B------:R-:W-:Y:S01]  /*b120*/  FMUL.FTZ R109, R109, R13.reuse ;  /* 0x0000000d6d6d7220 */ /* 0x080fe20000410000 */
[-C--:B------:R-:W-:Y:S01]  /*b130*/  FMUL.FTZ R112, R112, R13.reuse ;  /* 0x0000000d70707220 */ /* 0x080fe20000410000 */
[-C--:B------:R-:W-:Y:S01]  /*b140*/  FMUL.FTZ R113, R113, R13.reuse ;  /* 0x0000000d71717220 */ /* 0x080fe20000410000 */
[----:B------:R-:W-:Y:S01]  /*b150*/  FMUL.FTZ R116, R116, R13 ;  /* 0x0000000d74747220 */ /* 0x000fe20000410000 */
[----:B------:R-:W1:Y:S01]  /*b160*/  MUFU.EX2 R170, R181 ;  /* 0x000000b500aa7308 */ /* 0x000e620000000800 */
[----:B----4-:R-:W-:Y:S01]  /*b170*/  F2FP.F16.F32.PACK_AB R158, R161, R20 ;  /* 0x00000014a19e723e */ /* 0x010fe200000000ff */
[----:B------:R-:W-:Y:S01]  /*b180*/  FADD.FTZ R20, R172, R5 ;  /* 0x00000005ac147221 */ /* 0x000fe20000010000 */
[C---:B--2---:R-:W-:Y:S01]  /*b190*/  FADD.FTZ R4, R12.reuse, R21 ;  /* 0x000000150c047221 */ /* 0x044fe20000010000 */
[----:B------:R-:W-:Y:S01]  /*b1a0*/  F2FP.F16.F32.PACK_AB R153, R12, R15 ;  /* 0x0000000f0c99723e */ /* 0x000fe200000000ff */
[-C--:B------:R-:W-:Y:S01]  /*b1b0*/  FMUL.FTZ R117, R117, R13.reuse ;  /* 0x0000000d75757220 */ /* 0x080fe20000410000 */
[----:B------:R-:W-:Y:S01]  /*b1c0*/  FADD.FTZ R5, R177, R20 ;  /* 0x00000014b1057221 */ /* 0x000fe20000010000 */
[-C--:B------:R-:W-:Y:S01]  /*b1d0*/  FMUL.FTZ R120, R120, R13.reuse ;  /* 0x0000000d78787220 */ /* 0x080fe20000410000 */
[----:B------:R-:W-:Y:S01]  /*b1e0*/  MUFU.EX2 R157, R192 ;  /* 0x000000c0009d7308 */ /* 0x000fe20000000800 */
[----:B---3--:R-:W-:Y:S01]  /*b1f0*/  FADD.FTZ R21, R159, R4 ;  /* 0x000000049f157221 */ /* 0x008fe20000010000 */
[-C--:B------:R-:W-:Y:S01]  /*b200*/  FMUL.FTZ R121, R121, R13.reuse ;  /* 0x0000000d79797220 */ /* 0x080fe20000410000 */
[-C--:B------:R-:W-:Y:S01]  /*b210*/  FMUL.FTZ R124, R124, R13.reuse ;  /* 0x0000000d7c7c7220 */ /* 0x080fe20000410000 */
[-C--:B------:R-:W-:Y:S01]  /*b220*/  FMUL.FTZ R125, R125, R13.reuse ;  /* 0x0000000d7d7d7220 */ /* 0x080fe20000410000 */
[-C--:B------:R-:W-:Y:S01]  /*b230*/  FMUL.FTZ R128, R128, R13.reuse ;  /* 0x0000000d80807220 */ /* 0x080fe20000410000 */
[-C--:B------:R-:W-:Y:S01]  /*b240*/  FMUL.FTZ R129, R129, R13.reuse ;  /* 0x0000000d81817220 */ /* 0x080fe20000410000 */
[----:B------:R-:W-:Y:S01]  /*b250*/  FMUL.FTZ R132, R132, R13 ;  /* 0x0000000d84847220 */ /* 0x000fe20000410000 */
[----:B------:R-:W-:Y:S01]  /*b260*/  MUFU.EX2 R20, R163 ;  /* 0x000000a300147308 */ /* 0x000fe20000000800 */
[----:B-1----:R-:W-:Y:S01]  /*b270*/  F2FP.F16.F32.PACK_AB R155, R170, R159 ;  /* 0x0000009faa9b723e */ /* 0x002fe200000000ff */
        /* <DEDUP_REMOVED lines=22> */
[----:B------:R2:W3:Y:S01]  /*b3e0*/  MUFU.EX2 R161, R180 ;  /* 0x000000b400a17308 */ /* 0x0004e20000000800 */
[-C--:B------:R-:W-:Y:S01]  /*b3f0*/  FMUL.FTZ R46, R46, R14.reuse ;  /* 0x0000000e2e2e7220 */ /* 0x080fe20000410000 */
[----:B------:R4:W-:Y:S01]  /*b400*/  STSM.16.M88.4 [R18+0x26800], R152 ;  /* 0x0268009812007844 */ /* 0x0009e20000000200 */
[-C--:B------:R-:W-:Y:S01]  /*b410*/  FMUL.FTZ R47, R47, R14.reuse ;  /* 0x0000000e2f2f7220 */ /* 0x080fe20000410000 */
[-C--:B------:R-:W-:Y:S01]  /*b420*/  FMUL.FTZ R50, R50, R14.reuse ;  /* 0x0000000e32327220 */ /* 0x080fe20000410000 */
[-C--:B------:R-:W-:Y:S01]  /*b430*/  FMUL.FTZ R51, R51, R14.reuse ;  /* 0x0000000e33337220 */ /* 0x080fe20000410000 */
[-C--:B------:R-:W-:Y:S01]  /*b440*/  FMUL.FTZ R54, R54, R14.reuse ;  /* 0x0000000e36367220 */ /* 0x080fe20000410000 */
[-C--:B------:R-:W-:Y:S01]  /*b450*/  FMUL.FTZ R55, R55, R14.reuse ;  /* 0x0000000e37377220 */ /* 0x080fe20000410000 */
[----:B------:R-:W5:Y:S01]  /*b460*/  MUFU.EX2 R172, R171 ;  /* 0x000000ab00ac7308 */ /* 0x000f620000000800 */
[----:B--2---:R-:W-:Y:S01]  /*b470*/  FADD.FTZ R180, R170, R21 ;  /* 0x00000015aab47221 */ /* 0x004fe20000010000 */
[----:B-1----:R-:W-:Y:S01]  /*b480*/  F2FP.F16.F32.PACK_AB R159, R168, R193 ;  /* 0x000000c1a89f723e */ /* 0x002fe200000000ff */
[-C--:B------:R-:W-:Y:S01]  /*b490*/  FMUL.FTZ R58, R58, R14.reuse ;  /* 0x0000000e3a3a7220 */ /* 0x080fe20000410000 */
[-C--:B------:R-:W-:Y:S01]  /*b4a0*/  FMUL.FTZ R59, R59, R14.reuse ;  /* 0x0000000e3b3b7220 */ /* 0x080fe20000410000 */
[----:B------:R-:W-:Y:S01]  /*b4b0*/  FADD.FTZ R21, R157, R180 ;  /* 0x000000b49d157221 */ /* 0x000fe20000010000 */
[----:B------:R-:W-:Y:S01]  /*b4c0*/  F2FP.F16.F32.PACK_AB R157, R20, R157 ;  /* 0x0000009d149d723e */ /* 0x000fe200000000ff */
[-C--:B------:R-:W-:Y:S01]  /*b4d0*/  FMUL.FTZ R62, R62, R14.reuse ;  /* 0x0000000e3e3e7220 */ /* 0x080fe20000410000 */
[----:B------:R1:W2:Y:S01]  /*b4e0*/  MUFU.EX2 R163, R174 ;  /* 0x000000ae00a37308 */ /* 0x0002a20000000800 */
[-C--:B------:R-:W-:Y:S01]  /*b4f0*/  FMUL.FTZ R63, R63, R14.reuse ;  /* 0x0000000e3f3f7220 */ /* 0x080fe20000410000 */
[-C--:B------:R-:W-:Y:S01]  /*b500*/  FMUL.FTZ R66, R66, R14.reuse ;  /* 0x0000000e42427220 */ /* 0x080fe20000410000 */
[----:B------:R4:W-:Y:S01]  /*b510*/  STSM.16.M88.4 [R19], R156 ;  /* 0x0000009c13007844 */ /* 0x0009e20000000200 */
        /* <DEDUP_REMOVED lines=8> */
[-C--:B------:R-:W-:Y:S01]  /*b5a0*/  FMUL.FTZ R79, R79, R14.reuse ;  /* 0x0000000e4f4f7220 */ /* 0x080fe20000410000 */
[----:B------:R-:W-:Y:S01]  /*b5b0*/  FADD.FTZ R21, R193, R174 ;  /* 0x000000aec1157221 */ /* 0x000fe20000010000 */
[-C--:B------:R-:W-:Y:S01]  /*b5c0*/  FMUL.FTZ R82, R82, R14.reuse ;  /* 0x0000000e52527220 */ /* 0x080fe20000410000 */
[-C--:B------:R-:W-:Y:S01]  /*b5d0*/  FMUL.FTZ R83, R83, R14.reuse ;  /* 0x0000000e53537220 */ /* 0x080fe20000410000 */
[----:B------:R1:W4:Y:S01]  /*b5e0*/  MUFU.EX2 R165, R178 ;  /* 0x000000b200a57308 */ /* 0x0003220000000800 */
[----:B------:R-:W-:Y:S01]  /*b5f0*/  FADD.FTZ R180, R168, R21 ;  /* 0x00000015a8b47221 */ /* 0x000fe20000010000 */
[-C--:B------:R-:W-:Y:S01]  /*b600*/  FMUL.FTZ R86, R86, R14.reuse ;  /* 0x0000000e56567220 */ /* 0x080fe20000410000 */
[-C--:B------:R-:W-:Y:S01]  /*b610*/  FMUL.FTZ R87, R87, R14.reuse ;  /* 0x0000000e57577220 */ /* 0x080fe20000410000 */
[-C--:B------:R-:W-:Y:S01]  /*b620*/  FMUL.FTZ R90, R90, R14.reuse ;  /* 0x0000000e5a5a7220 */ /* 0x080fe20000410000 */
[----:B---3--:R-:W-:Y:S01]  /*b630*/  FADD.FTZ R21, R161, R180 ;  /* 0x000000b4a1157221 */ /* 0x008fe20000010000 */
[C---:B-----5:R-:W-:Y:S01]  /*b640*/  F2FP.F16.F32.PACK_AB R161, R172.reuse, R161 ;  /* 0x000000a1aca1723e */ /* 0x060fe200000000ff */
[-C--:B------:R-:W-:Y:S01]  /*b650*/  FMUL.FTZ R91, R91, R14.reuse ;  /* 0x0000000e5b5b7220 */ /* 0x080fe20000410000 */
[----:B------:R-:W3:Y:S01]  /*b660*/  MUFU.EX2 R174, R179 ;  /* 0x000000b300ae7308 */ /* 0x000ee20000000800 */
[----:B-1----:R-:W-:Y:S01]  /*b670*/  FADD.FTZ R178, R172, R21 ;  /* 0x00000015acb27221 */ /* 0x002fe20000010000 */
[-C--:B------:R-:W-:Y:S01]  /*b680*/  FMUL.FTZ R94, R94, R14.reuse ;  /* 0x0000000e5e5e7220 */ /* 0x080fe20000410000 */
[-C--:B------:R-:W-:Y:S01]  /*b690*/  FMUL.FTZ R95, R95, R14.reuse ;  /* 0x0000000e5f5f7220 */ /* 0x080fe20000410000 */
[-C--:B------:R-:W-:Y:S01]  /*b6a0*/  FMUL.FTZ R98, R98, R14.reuse ;  /* 0x0000000e62627220 */ /* 0x080fe20000410000 */
[----:B--2---:R-:W-:Y:S01]  /*b6b0*/  FADD.FTZ R21, R163, R178 ;  /* 0x000000b2a3157221 */ /* 0x004fe20000010000 */
[C---:B----4-:R-:W-:Y:S01]  /*b6c0*/  F2FP.F16.F32.PACK_AB R163, R4.reuse, R163 ;  /* 0x000000a304a3723e */ /* 0x050fe200000000ff */
[-C--:B------:R-:W-:Y:S01]  /*b6d0*/  FMUL.FTZ R99, R99, R14.reuse ;  /* 0x0000000e63637220 */ /* 0x080fe20000410000 */
[----:B------:R-:W1:Y:S01]  /*b6e0*/  MUFU.EX2 R167, R182 ;  /* 0x000000b600a77308 */ /* 0x000e620000000800 */
[----:B------:R-:W-:Y:S01]  /*b6f0*/  FADD.FTZ R178, R4, R21 ;  /* 0x0000001504b27221 */ /* 0x000fe20000010000 */
[-C--:B------:R-:W-:Y:S01]  /*b700*/  FMUL.FTZ R102, R102, R14.reuse ;  /* 0x0000000e66667220 */ /* 0x080fe20000410000 */
[----:B------:R2:W-:Y:S01]  /*b710*/  STSM.16.M88.4 [R23], R160 ;  /* 0x000000a017007844 */ /* 0x0005e20000000200 */
[-C--:B------:R-:W-:Y:S01]  /*b720*/  FMUL.FTZ R103, R103, R14.reuse ;  /* 0x0000000e67677220 */ /* 0x080fe20000410000 */
[----:B------:R-:W-:Y:S01]  /*b730*/  FADD.FTZ R21, R165, R178 ;  /* 0x000000b2a5157221 */ /* 0x000fe20000010000 */
        /* <DEDUP_REMOVED lines=33> */
.L_x_1367:
[----:B------:R1:W3:Y:S01]  /*b950*/  SYNCS.PHASECHK.TRANS64.TRYWAIT P2, [UR26+0x28c50], R10 ;  /* 0x028c500aff0075a7 */ /* 0x0002e2000804015a */
[----:B------:R-:W-:Y:S05]  /*b960*/  @!P0 BRA `(.L_x_1368) ;  /* 0x0000000000048947 */ /* 0x000fea0003800000 */
[----:B------:R-:W-:Y:S01]  /*b970*/  BPT.TRAP 0x1 ;  /* 0x000000040000795c */ /* 0x000fe20000300000 */
.L_x_1368:
[----:B---3--:R-:W-:Y:S05]  /*b980*/  @P2 BRA `(.L_x_1369) ;  /* 0x0000000000082947 */ /* 0x008fea0003800000 */
[----:B------:R-:W3:Y:S02]  /*b990*/  SYNCS.PHASECHK.TRANS64.TRYWAIT P2, [UR26+0x28c50], R10 ;  /* 0x028c500aff0075a7 */ /* 0x000ee4000804015a */
[----:B---3--:R-:W-:Y:S05]  /*b9a0*/  @!P2 BRA `(.L_x_1370) ;  /* 0x0000005c00f4a947 */ /* 0x008fea0003800000 */
.L_x_1369:
[----:B------:R-:W-:Y:S01]  /*b9b0*/  ULEA UR11, UR39, UR45, 0xc ;  /* 0x0000002d270b7291 */ /* 0x000fe2000f8e603f */
[----:B------:R-:W-:Y:S01]  /*b9c0*/  WARPGROUP.ARRIVE ;  /* 0x00000000000079c5 */ /* 0x000fe20000000000 */
[----:B------:R-:W-:Y:S01]  /*b9d0*/  UMOV UR7, 0x40000040 ;  /* 0x4000004000077882 */ /* 0x000fe20000000000 */
[----:B------:R-:W-:Y:S01]  /*b9e0*/  ISETP.GT.AND P2, PT, R9, UR41, PT ;  /* 0x0000002909007c0c */ /* 0x000fe2000bf44270 */
        /* <DEDUP_REMOVED lines=37> */
.L_x_1354:
[----:B------:R-:W5:Y:S01]  /*bc40*/  SHFL.BFLY PT, R0, R5, 0x2, 0x1f ;  /* 0x0c401f0005007f89 */ /* 0x000f6200000e0000 */
[----:B-1----:R-:W-:Y:S01]  /*bc50*/  IMAD.MOV.U32 R10, RZ, RZ, RZ ;  /* 0x000000ffff0a7224 */ /* 0x002fe200078e00ff */
[----:B------:R-:W-:Y:S01]  /*bc60*/  UIADD3 UR37, UR37, 0x1, URZ ;  /* 0x0000000125257890 */ /* 0x000fe2000fffe03f */
[----:B------:R-:W-:Y:S01]  /*bc70*/  IMAD.U32 R14, RZ, RZ, UR10 ;  /* 0x0000000aff0e7e24 */ /* 0x000fe2000f8e00ff */
[----:B------:R-:W1:Y:S01]  /*bc80*/  SHFL.BFLY PT, R9, R4, 0x2, 0x1f ;  /* 0x0c401f0004097f89 */ /* 0x000e6200000e0000 */
[----:B------:R-:W-:Y:S08]  /*bc90*/  BAR.ARV 0x8, 0xa0 ;  /* 0x0202800000007b1d */ /* 0x000ff00000002000 */
[----:B------:R-:W-:Y:S01]  /*bca0*/  BAR.SYNC.DEFER_BLOCKING 0xf, 0x100 ;  /* 0x03c4000000007b1d */ /* 0x000fe20000010000 */
[----:B-----5:R-:W-:Y:S01]  /*bcb0*/  FADD.FTZ R0, R0, R5 ;  /* 0x0000000500007221 */ /* 0x020fe20000010000 */
[----:B-1----:R-:W-:-:S04]  /*bcc0*/  FADD.FTZ R9, R9, R4 ;  /* 0x0000000409097221 */ /* 0x002fc80000010000 */
[----:B------:R-:W3:Y:S01]  /*bcd0*/  SHFL.BFLY PT, R3, R0, 0x1, 0x1f ;  /* 0x0c201f0000037f89 */ /* 0x000ee200000e0000 */
[----:B------:R-:W-:-:S03]  /*bce0*/  IMAD.U32 R4, RZ, RZ, UR10 ;  /* 0x0000000aff047e24 */ /* 0x000fc6000f8e00ff */
[----:B------:R-:W1:Y:S01]  /*bcf0*/  SHFL.BFLY PT, R6, R9, 0x1, 0x1f ;  /* 0x0c201f0009067f89 */ /* 0x000e6200000e0000 */
[----:B---3--:R-:W-:Y:S01]  /*bd00*/  FADD.FTZ R11, R0, R3 ;  /* 0x00000003000b7221 */ /* 0x008fe20000010000 */
[----:B------:R-:W-:Y:S02]  /*bd10*/  IMAD.MOV R3, RZ, RZ, -R17 ;  /* 0x000000ffff037224 */ /* 0x000fe400078e0a11 */
[----:B------:R-:W-:Y:S02]  /*bd20*/  IMAD.MOV.U32 R0, RZ, RZ, RZ ;  /* 0x000000ffff007224 */ /* 0x000fe400078e00ff */
[----:B-1----:R-:W-:Y:S01]  /*bd30*/  FADD.FTZ R12, R9, R6 ;  /* 0x00000006090c7221 */ /* 0x002fe20000010000 */
[----:B------:R-:W-:Y:S02]  /*bd40*/  FSETP.NE.FTZ.AND P1, PT, R11, RZ, PT ;  /* 0x000000ff0b00720b */ /* 0x000fe40003f35000 */
[----:B------:R-:W-:Y:S02]  /*bd50*/  ISETP.NE.AND P0, PT, R2, R3, PT ;  /* 0x000000030200720c */ /* 0x000fe40003f05270 */
[----:B------:R-:W-:-:S02]  /*bd60*/  FSETP.NE.FTZ.AND P2, PT, R12, RZ, PT ;  /* 0x000000ff0c00720b */ /* 0x000fc40003f55000 */
[----:B------:R-:W-:Y:S01]  /*bd70*/  MOV R3, UR39 ;  /* 0x0000002700037c02 */ /* 0x000fe20008000f00 */
[----:B------:R-:W-:-:S04]  /*bd80*/  UIADD3 UR39, UR39, 0x1, URZ ;  /* 0x0000000127277890 */ /* 0x000fc8000fffe03f */
[----:B------:R-:W-:Y:S02]  /*bd90*/  UISETP.NE.AND UP0, UPT, UR39, 0x2, UPT ;  /* 0x000000022700788c */ /* 0x000fe4000bf05270 */
[----:B------:R-:W2:Y:S01]  /*bda0*/  @P1 MUFU.RCP R10, R11 ;  /* 0x0000000b000a1308 */ /* 0x000ea20000001000 */
[----:B------:R-:W-:Y:S01]  /*bdb0*/  @P1 FMUL.FTZ R4, R4, 0.69314718246459960938 ;  /* 0x3f31721804041820 */ /* 0x000fe20000410000 */
[----:B------:R-:W-:Y:S01]  /*bdc0*/  @!P0 IMAD R3, R3, 0x40, R16 ;  /* 0x0000004003038824 */ /* 0x000fe200078e0210 */
[----:B------:R-:W-:Y:S01]  /*bdd0*/  USEL UR4, URZ, 0x1, UP0 ;  /* 0x000000013f047887 */ /* 0x000fe20008000000 */
[----:B------:R-:W-:Y:S01]  /*bde0*/  @P2 FMUL.FTZ R14, R14, 0.69314718246459960938 ;  /* 0x3f3172180e0e2820 */ /* 0x000fe20000410000 */
[----:B------:R-:W-:Y:S02]  /*bdf0*/  USEL UR39, UR39, URZ, UP0 ;  /* 0x0000003f27277287 */ /* 0x000fe40008000000 */
[----:B------:R-:W-:Y:S01]  /*be00*/  @!P0 LEA R5, R3, UR48, 0x2 ;  /* 0x0000003003058c11 */ /* 0x000fe2000f8e10ff */
[----:B------:R-:W-:Y:S01]  /*be10*/  @P2 MUFU.RCP R0, R12 ;  /* 0x0000000c00002308 */ /* 0x000fe20000001000 */
[----:B------:R-:W-:Y:S01]  /*be20*/  MOV R3, 0xff800000 ;  /* 0xff80000000037802 */ /* 0x000fe20000000f00 */
[----:B------:R-:W-:-:S06]  /*be30*/  ULOP3.LUT UR38, UR38, UR4, URZ, 0x3c, !UPT ;  /* 0x0000000426267292 */ /* 0x000fcc000f8e3c3f */
[----:B------:R-:W1:Y:S01]  /*be40*/  @P1 MUFU.LG2 R6, R11 ;  /* 0x0000000b00061308 */ /* 0x000e620000000c00 */
[-C--:B--2-4-:R-:W-:Y:S01]  /*be50*/  FMUL.FTZ R162, R24, R10.reuse ;  /* 0x0000000a18a27220 */ /* 0x094fe20000410000 */
        /* <DEDUP_REMOVED lines=68> */
[----:B------:R-:W-:Y:S01]  /*c2a0*/  PLOP3.LUT P0, PT, PT, PT, PT, 0x8, 0x0 ;  /* 0x000000000000781c */ /* 0x000fe20003f0e170 */
[-C--:B------:R-:W-:Y:S01]  /*c2b0*/  FMUL.FTZ R30, R30, R0.reuse ;  /* 0x000000001e1e7220 */ /* 0x080fe20000410000 */
[-C--:B------:R-:W-:Y:S01]  /*c2c0*/  FMUL.FTZ R31, R31, R0.reuse ;  /* 0x000000001f1f7220 */ /* 0x080fe20000410000 */
[-C--:B------:R-:W-:Y:S01]  /*c2d0*/  FMUL.FTZ R34, R34, R0.reuse ;  /* 0x0000000022227220 */ /* 0x080fe20000410000 */
[-C--:B------:R-:W-:Y:S01]  /*c2e0*/  FMUL.FTZ R35, R35, R0.reuse ;  /* 0x0000000023237220 */ /* 0x080fe20000410000 */
[----:B--2---:R-:W2:Y:S01]  /*c2f0*/  @P2 MUFU.LG2 R10, R12 ;  /* 0x0000000c000a2308 */ /* 0x004ea20000000c00 */
        /* <DEDUP_REMOVED lines=63> */
.L_x_1287:
[----:B------:R-:W1:Y:S08]  /*c6f0*/  S2UR UR4, SR_CgaCtaId ;  /* 0x00000000000479c3 */ /* 0x000e700000008800 */
[----:B------:R-:W-:Y:S06]  /*c700*/  BAR.SYNC.DEFER_BLOCKING 0x5, 0x120 ;  /* 0x0144800000007b1d */ /* 0x000fec0000010000 */
[----:B------:R-:W-:-:S02]  /*c710*/  UMOV UR48, 0x400 ;  /* 0x0000040000307882 */ /* 0x000fc40000000000 */
[----:B-1----:R-:W-:-:S09]  /*c720*/  ULEA UR48, UR4, UR48, 0x18 ;  /* 0x0000003004307291 */ /* 0x002fd2000f8ec03f */
[----:B------:R-:W1:Y:S02]  /*c730*/  LDS R0, [UR48+0x28cd0] ;  /* 0x028cd030ff007984 */ /* 0x000e640008000800 */
[----:B-1----:R-:W-:Y:S01]  /*c740*/  R2UR UR4, R0 ;  /* 0x00000000000472ca */ /* 0x002fe200000e0000 */
[----:B------:R-:W-:Y:S06]  /*c750*/  BAR.ARV 0x4, 0x120 ;  /* 0x0104800000007b1d */ /* 0x000fec0000002000 */
[----:B------:R-:W-:Y:S08]  /*c760*/  @P0 BRA `(.L_x_1372) ;  /* 0x00000010004c0947 */ /* 0x000ff00003800000 */
        /* <DEDUP_REMOVED lines=26> */
[----:B------:R-:W-:Y:S01]  /*c910*/  LOP3.LUT R0, R173, 0x380, RZ, 0xc0, !PT ;  /* 0x00000380ad007812 */ /* 0x000fe200078ec0ff */
[--C-:B------:R-:W-:Y:S01]  /*c920*/  IMAD.X R9, RZ, RZ, R7.reuse, P2 ;  /* 0x000000ffff097224 */ /* 0x100fe200010e0607 */
[----:B------:R-:W-:Y:S01]  /*c930*/  IADD3 R181, P6, R6, 0x2020, RZ ;  /* 0x0000202006b57810 */ /* 0x000fe20007fde0ff */
[----:B------:R-:W-:Y:S01]  /*c940*/  IMAD.X R11, RZ, RZ, R7, P3 ;  /* 0x000000ffff0b7224 */ /* 0x000fe200018e0607 */
[----:B------:R-:W-:-:S02]  /*c950*/  SHF.R.U64 R0, R0, 0x3, RZ ;  /* 0x0000000300007819 */ /* 0x000fc400000012ff */
[----:B------:R-:W-:Y:S01]  /*c960*/  LOP3.LUT R4, R175, 0x380, RZ, 0xc0, !PT ;  /* 0x00000380af047812 */ /* 0x000fe200078ec0ff */
[--C-:B------:R-:W-:Y:S01]  /*c970*/  IMAD.X R21, RZ, RZ, R7.reuse, P6 ;  /* 0x000000ffff157224 */ /* 0x100fe200030e0607 */
[----:B------:R-:W-:Y:S02]  /*c980*/  IADD3 R177, P4, R6, 0x60, RZ ;  /* 0x0000006006b17810 */ /* 0x000fe40007f9e0ff */
[----:B------:R-:W-:Y:S02]  /*c990*/  LOP3.LUT R8, R0, R173, RZ, 0x3c, !PT ;  /* 0x000000ad00087212 */ /* 0x000fe400078e3cff */
[----:B------:R-:W-:Y:S01]  /*c9a0*/  LOP3.LUT R0, R181, 0x380, RZ, 0xc0, !PT ;  /* 0x00000380b5007812 */ /* 0x000fe200078ec0ff */
[----:B------:R-:W-:Y:S01]  /*c9b0*/  IMAD.X R13, RZ, RZ, R7, P4 ;  /* 0x000000ffff0d7224 */ /* 0x000fe200020e0607 */
[----:B------:R-:W-:Y:S02]  /*c9c0*/  SHF.R.U64 R4, R4, 0x3, RZ ;  /* 0x0000000304047819 */ /* 0x000fe400000012ff */
[----:B------:R-:W-:-:S02]  /*c9d0*/  IADD3 R183, P1, R6, 0x2040, RZ ;  /* 0x0000204006b77810 */ /* 0x000fc40007f3e0ff */
[----:B------:R-:W-:Y:S02]  /*c9e0*/  SHF.R.U64 R0, R0, 0x3, RZ ;  /* 0x0000000300007819 */ /* 0x000fe400000012ff */
[----:B------:R-:W-:Y:S01]  /*c9f0*/  IADD3 R197, P4, R6, 0x4020, RZ ;  /* 0x0000402006c57810 */ /* 0x000fe20007f9e0ff */
[--C-:B------:R-:W-:Y:S01]  /*ca00*/  IMAD.X R25, RZ, RZ, R7.reuse, P1 ;  /* 0x000000ffff197224 */ /* 0x100fe200008e0607 */
[----:B------:R-:W-:Y:S02]  /*ca10*/  LOP3.LUT R10, R4, R175, RZ, 0x3c, !PT ;  /* 0x000000af040a7212 */ /* 0x000fe400078e3cff */
[C---:B------:R-:W-:Y:S01]  /*ca20*/  LOP3.LUT R111, R6.reuse, 0x380, RZ, 0xc0, !PT ;  /* 0x00000380066f7812 */ /* 0x040fe200078ec0ff */
[----:B------:R-:W-:Y:S01]  /*ca30*/  IMAD.X R99, RZ, RZ, R7, P4 ;  /* 0x000000ffff637224 */ /* 0x000fe200020e0607 */
[C---:B------:R-:W-:Y:S02]  /*ca40*/  IADD3 R179, P5, R6.reuse, 0x2000, RZ ;  /* 0x0000200006b37810 */ /* 0x040fe40007fbe0ff */
[----:B------:R-:W-:-:S02]  /*ca50*/  IADD3 R193, P2, R6, 0x2060, RZ ;  /* 0x0000206006c17810 */ /* 0x000fc40007f5e0ff */
[----:B------:R-:W-:Y:S02]  /*ca60*/  LOP3.LUT R4, R183, 0x380, RZ, 0xc0, !PT ;  /* 0x00000380b7047812 */ /* 0x000fe400078ec0ff */
[----:B------:R-:W-:Y:S01]  /*ca70*/  IADD3 R195, P3, R6, 0x4000, RZ ;  /* 0x0000400006c37810 */ /* 0x000fe20007f7e0ff */
[----:B------:R-:W-:Y:S01]  /*ca80*/  IMAD.X R91, RZ, RZ, R7, P2 ;  /* 0x000000ffff5b7224 */ /* 0x000fe200010e0607 */
[----:B------:R-:W-:Y:S02]  /*ca90*/  LOP3.LUT R20, R0, R181, RZ, 0x3c, !PT ;  /* 0x000000b500147212 */ /* 0x000fe400078e3cff */
[----:B------:R-:W-:Y:S02]  /*caa0*/  LOP3.LUT R0, R197, 0x380, RZ, 0xc0, !PT ;  /* 0x00000380c5007812 */ /* 0x000fe400078ec0ff */
[----:B------:R-:W-:Y:S02]  /*cab0*/  IADD3.X R15, RZ, R7, RZ, P5, !PT ;  /* 0x00000007ff0f7210 */ /* 0x000fe40002ffe4ff */
[----:B------:R-:W-:-:S02]  /*cac0*/  SHF.R.U64 R111, R111, 0x3, RZ ;  /* 0x000000036f6f7819 */ /* 0x000fc400000012ff */
[----:B------:R-:W-:Y:S02]  /*cad0*/  SHF.R.U64 R4, R4, 0x3, RZ ;  /* 0x0000000304047819 */ /* 0x000fe400000012ff */
[C---:B------:R-:W-:Y:S02]  /*cae0*/  IADD3 R199, P5, R6.reuse, 0x4040, RZ ;  /* 0x0000404006c77810 */ /* 0x040fe40007fbe0ff */
[C---:B------:R-:W-:Y:S02]  /*caf0*/  IADD3 R114, P2, R6.reuse, 0x6020, RZ ;  /* 0x0000602006727810 */ /* 0x040fe40007f5e0ff */
[----:B------:R-:W-:Y:S01]  /*cb00*/  IADD3.X R95, RZ, R7, RZ, P3, !PT ;  /* 0x00000007ff5f7210 */ /* 0x000fe20001ffe4ff */
[--C-:B------:R-:W-:Y:S01]  /*cb10*/  IMAD.X R103, RZ, RZ, R7.reuse, P5 ;  /* 0x000000ffff677224 */ /* 0x100fe200028e0607 */
[C---:B------:R-:W-:Y:S01]  /*cb20*/  IADD3 R201, P6, R6.reuse, 0x4060, RZ ;  /* 0x0000406006c97810 */ /* 0x040fe20007fde0ff */
[----:B------:R-:W-:Y:S01]  /*cb30*/  IMAD.X R115, RZ, RZ, R7, P2 ;  /* 0x000000ffff737224 */ /* 0x000fe200010e0607 */
[----:B------:R-:W-:-:S02]  /*cb40*/  IADD3 R203, P1, R6, 0x6000, RZ ;  /* 0x0000600006cb7810 */ /* 0x000fc40007f3e0ff */
[C---:B------:R-:W-:Y:S01]  /*cb50*/  IADD3 R118, P3, R6.reuse, 0x6040, RZ ;  /* 0x0000604006767810 */ /* 0x040fe20007f7e0ff */
[--C-:B------:R-:W-:Y:S01]  /*cb60*/  IMAD.X R107, RZ, RZ, R7.reuse, P6 ;  /* 0x000000ffff6b7224 */ /* 0x100fe200030e0607 */
[----:B------:R-:W-:Y:S02]  /*cb70*/  IADD3 R205, P4, R6, 0x6060, RZ ;  /* 0x0000606006cd7810 */ /* 0x000fe40007f9e0ff */
[----:B------:R-:W-:Y:S01]  /*cb80*/  SHF.R.U64 R0, R0, 0x3, RZ ;  /* 0x0000000300007819 */ /* 0x000fe200000012ff */
[--C-:B------:R-:W-:Y:S01]  /*cb90*/  IMAD.X R119, RZ, RZ, R7.reuse, P3 ;  /* 0x000000ffff777224 */ /* 0x100fe200018e0607 */
[----:B------:R-:W-:Y:S01]  /*cba0*/  LOP3.LUT R6, R111, R6, RZ, 0x3c, !PT ;  /* 0x000000066f067212 */ /* 0x000fe200078e3cff */
[----:B------:R-:W-:Y:S01]  /*cbb0*/  IMAD.X R123, RZ, RZ, R7, P4 ;  /* 0x000000ffff7b7224 */ /* 0x000fe200020e0607 */
[----:B------:R-:W-:Y:S02]  /*cbc0*/  LOP3.LUT R24, R4, R183, RZ, 0x3c, !PT ;  /* 0x000000b704187212 */ /* 0x000fe400078e3cff */
[----:B------:R-:W-:-:S02]  /*cbd0*/  LOP3.LUT R12, R177, 0x380, RZ, 0xc0, !PT ;  /* 0x00000380b10c7812 */ /* 0x000fc400078ec0ff */
[----:B------:R-:W-:Y:S02]  /*cbe0*/  LOP3.LUT R4, R199, 0x380, RZ, 0xc0, !PT ;  /* 0x00000380c7047812 */ /* 0x000fe400078ec0ff */
[----:B------:R-:W-:Y:S02]  /*cbf0*/  LOP3.LUT R14, R179, 0x380, RZ, 0xc0, !PT ;  /* 0x00000380b30e7812 */ /* 0x000fe400078ec0ff */
[----:B------:R-:W-:Y:S02]  /*cc00*/  LOP3.LUT R27, R114, 0x380, RZ, 0xc0, !PT ;  /* 0x00000380721b7812 */ /* 0x000fe400078ec0ff */
[----:B------:R-:W-:Y:S02]  /*cc10*/  LOP3.LUT R98, R0, R197, RZ, 0x3c, !PT ;  /* 0x000000c500627212 */ /* 0x000fe400078e3cff */
[-C--:B------:R-:W-:Y:S02]  /*cc20*/  IADD3.X R111, RZ, R7.reuse, RZ, P1, !PT ;  /* 0x00000007ff6f7210 */ /* 0x080fe40000ffe4ff */
[----:B------:R-:W-:-:S02]  /*cc30*/  MOV R0, R6 ;  /* 0x0000000600007202 */ /* 0x000fc40000000f00 */
[----:B------:R-:W-:Y:S02]  /*cc40*/  SHF.R.U64 R12, R12, 0x3, RZ ;  /* 0x000000030c0c7819 */ /* 0x000fe400000012ff */
[----:B------:R-:W-:Y:S02]  /*cc50*/  LOP3.LUT R90, R193, 0x380, RZ, 0xc0, !PT ;  /* 0x00000380c15a7812 */ /* 0x000fe400078ec0ff */
[----:B------:R-:W-:Y:S02]  /*cc60*/  SHF.R.U64 R4, R4, 0x3, RZ ;  /* 0x0000000304047819 */ /* 0x000fe400000012ff */
[----:B------:R-:W-:Y:S02]  /*cc70*/  LOP3.LUT R7, R118, 0x380, RZ, 0xc0, !PT ;  /* 0x0000038076077812 */ /* 0x000fe400078ec0ff */
[----:B------:R-:W-:Y:S02]  /*cc80*/  SHF.R.U64 R14, R14, 0x3, RZ ;  /* 0x000000030e0e7819 */ /* 0x000fe400000012ff */
[----:B------:R-:W-:-:S02]  /*cc90*/  LOP3.LUT R94, R195, 0x380, RZ, 0xc0, !PT ;  /* 0x00000380c35e7812 */ /* 0x000fc400078ec0ff */
[----:B------:R-:W-:Y:S02]  /*cca0*/  SHF.R.U64 R27, R27, 0x3, RZ ;  /* 0x000000031b1b7819 */ /* 0x000fe400000012ff */
[----:B------:R-:W-:Y:S02]  /*ccb0*/  LOP3.LUT R106, R201, 0x380, RZ, 0xc0, !PT ;  /* 0x00000380c96a7812 */ /* 0x000fe400078ec0ff */
[----:B------:R-:W-:Y:S02]  /*ccc0*/  F2FP.F16.F32.PACK_AB R6, R29, R156 ;  /* 0x0000009c1d06723e */ /* 0x000fe400000000ff */
[----:B------:R-:W-:Y:S02]  /*ccd0*/  LOP3.LUT R12, R12, R177, RZ, 0x3c, !PT ;  /* 0x000000b10c0c7212 */ /* 0x000fe400078e3cff */
[----:B------:R-:W-:Y:S02]  /*cce0*/  SHF.R.U64 R90, R90, 0x3, RZ ;  /* 0x000000035a5a7819 */ /* 0x000fe400000012ff */
[----:B------:R-:W-:-:S02]  /*ccf0*/  LOP3.LUT R102, R4, R199, RZ, 0x3c, !PT ;  /* 0x000000c704667212 */ /* 0x000fc400078e3cff */
[----:B------:R-:W-:Y:S02]  /*cd00*/  LOP3.LUT R122, R205, 0x380, RZ, 0xc0, !PT ;  /* 0x00000380cd7a7812 */ /* 0x000fe400078ec0ff */
[----:B------:R-:W-:Y:S02]  /*cd10*/  SHF.R.U64 R29, R7, 0x3, RZ ;  /* 0x00000003071d7819 */ /* 0x000fe400000012ff */
[----:B------:R-:W-:Y:S02]  /*cd20*/  LOP3.LUT R14, R14, R179, RZ, 0x3c, !PT ;  /* 0x000000b30e0e7212 */ /* 0x000fe400078e3cff */
[----:B------:R-:W-:Y:S02]  /*cd30*/  SHF.R.U64 R94, R94, 0x3, RZ ;  /* 0x000000035e5e7819 */ /* 0x000fe400000012ff */
[----:B------:R-:W-:Y:S02]  /*cd40*/  LOP3.LUT R110, R203, 0x380, RZ, 0xc0, !PT ;  /* 0x00000380cb6e7812 */ /* 0x000fe400078ec0ff */
[----:B------:R-:W-:-:S02]  /*cd50*/  F2FP.F16.F32.PACK_AB R4, R153, R162 ;  /* 0x000000a29904723e */ /* 0x000fc400000000ff */
[----:B------:R-:W-:Y:S02]  /*cd60*/  F2FP.F16.F32.PACK_AB R7, R31, R30 ;  /* 0x0000001e1f07723e */ /* 0x000fe400000000ff */
[----:B------:R-:W-:Y:S02]  /*cd70*/  LOP3.LUT R114, R27, R114, RZ, 0x3c, !PT ;  /* 0x000000721b727212 */ /* 0x000fe400078e3cff */
[----:B------:R-:W-:Y:S01]  /*cd80*/  SHF.R.U64 R106, R106, 0x3, RZ ;  /* 0x000000036a6a7819 */ /* 0x000fe200000012ff */
[----:B------:R1:W-:Y:S01]  /*cd90*/  STSM.16.M88.4 [R0], R4 ;  /* 0x0000000400007844 */ /* 0x0003e20000000200 */
[----:B------:R-:W-:Y:S02]  /*cda0*/  MOV R27, R8 ;  /* 0x00000008001b7202 */ /* 0x000fe40000000f00 */
[----:B------:R-:W-:Y:S02]  /*cdb0*/  MOV R10, R10 ;  /* 0x0000000a000a7202 */ /* 0x000fe40000000f00 */
[----:B------:R-:W-:Y:S01]  /*cdc0*/  LOP3.LUT R90, R90, R193, RZ, 0x3c, !PT ;  /* 0x000000c15a5a7212 */ /* 0x000fe200078e3cff */
[----:B------:R2:W-:Y:S01]  /*cdd0*/  STSM.16.M88.4 [R27], R32 ;  /* 0x000000201b007844 */ /* 0x0005e20000000200 */
[----:B------:R-:W-:-:S02]  /*cde0*/  SHF.R.U64 R122, R122, 0x3, RZ ;  /* 0x000000037a7a7819 */ /* 0x000fc400000012ff */
[----:B------:R-:W-:Y:S01]  /*cdf0*/  MOV R12, R12 ;  /* 0x0000000c000c7202 */ /* 0x000fe20000000f00 */
[----:B------:R2:W-:Y:S01]  /*ce00*/  STSM.16.M88.4 [R10], R40 ;  /* 0x000000280a007844 */ /* 0x0005e20000000200 */
[----:B------:R-:W-:Y:S02]  /*ce10*/  F2FP.F16.F32.PACK_AB R64, R65, R64 ;  /* 0x000000404140723e */ /* 0x000fe400000000ff */
[----:B------:R-:W-:Y:S01]  /*ce20*/  LOP3.LUT R94, R94, R195, RZ, 0x3c, !PT ;  /* 0x000000c35e5e7212 */ /* 0x000fe200078e3cff */
[----:B------:R2:W-:Y:S01]  /*ce30*/  STSM.16.M88.4 [R12], R48 ;  /* 0x000000300c007844 */ /* 0x0005e20000000200 */
[----:B------:R-:W-:Y:S02]  /*ce40*/  SHF.R.U64 R110, R110, 0x3, RZ ;  /* 0x000000036e6e7819 */ /* 0x000fe400000012ff */
[----:B------:R-:W-:Y:S02]  /*ce50*/  MOV R14, R14 ;  /* 0x0000000e000e7202 */ /* 0x000fe40000000f00 */
[----:B------:R-:W-:-:S02]  /*ce60*/  F2FP.F16.F32.PACK_AB R58, R61, R60 ;  /* 0x0000003c3d3a723e */ /* 0x000fc400000000ff */
[----:B------:R-:W-:Y:S02]  /*ce70*/  F2FP.F16.F32.PACK_AB R59, R63, R62 ;  /* 0x0000003e3f3b723e */ /* 0x000fe400000000ff */
[----:B------:R-:W-:Y:S02]  /*ce80*/  F2FP.F16.F32.PACK_AB R65, R67, R66 ;  /* 0x000000424341723e */ /* 0x000fe400000000ff */
[----:B------:R-:W-:Y:S01]  /*ce90*/  F2FP.F16.F32.PACK_AB R72, R73, R72 ;  /* 0x000000484948723e */ /* 0x000fe200000000ff */
[----:B------:R2:W-:Y:S01]  /*cea0*/  STSM.16.M88.4 [R14], R56 ;  /* 0x000000380e007844 */ /* 0x0005e20000000200 */
[----:B------:R-:W-:Y:S02]  /*ceb0*/  LOP3.LUT R106, R106, R201, RZ, 0x3c, !PT ;  /* 0x000000c96a6a7212 */ /* 0x000fe400078e3cff */
[----:B------:R-:W-:Y:S02]  /*cec0*/  MOV R20, R20 ;  /* 0x0000001400147202 */ /* 0x000fe40000000f00 */
        /* <DEDUP_REMOVED lines=9> */
[----:B------:R-:W-:Y:S01]  /*cf60*/  LOP3.LUT R122, R122, R205, RZ, 0x3c, !PT ;  /* 0x000000cd7a7a7212 */ /* 0x000fe200078e3cff */
[----:B------:R2:W-:Y:S01]  /*cf70*/  STSM.16.M88.4 [R24], R72 ;  /* 0x0000004818007844 */ /* 0x0005e20000000200 */
[----:B------:R-:W-:Y:S02]  /*cf80*/  MOV R9, R90 ;  /* 0x0000005a00097202 */ /* 0x000fe40000000f00 */
[----:B------:R-:W-:Y:S02]  /*cf90*/  F2FP.F16.F32.PACK_AB R82, R85, R84 ;  /* 0x000000545552723e */ /* 0x000fe400000000ff */
[----:B------:R-:W-:Y:S02]  /*cfa0*/  F2FP.F16.F32.PACK_AB R83, R87, R86 ;  /* 0x000000565753723e */ /* 0x000fe400000000ff */
[----:B------:R-:W-:-:S02]  /*cfb0*/  F2FP.F16.F32.PACK_AB R88, R89, R88 ;  /* 0x000000585958723e */ /* 0x000fc400000000ff */
[----:B------:R-:W-:Y:S01]  /*cfc0*/  LOP3.LUT R110, R110, R203, RZ, 0x3c, !PT ;  /* 0x000000cb6e6e7212 */ /* 0x000fe200078e3cff */
[----:B------:R2:W-:Y:S01]  /*cfd0*/  STSM.16.M88.4 [R9], R80 ;  /* 0x0000005009007844 */ /* 0x0005e20000000200 */
[----:B------:R-:W-:Y:S02]  /*cfe0*/  MOV R94, R94 ;  /* 0x0000005e005e7202 */ /* 0x000fe40000000f00 */
[----:B------:R-:W-:Y:S02]  /*cff0*/  MOV R8, R98 ;  /* 0x0000006200087202 */ /* 0x000fe40000000f00 */
[----:B------:R-:W-:Y:S02]  /*d000*/  F2FP.F16.F32.PACK_AB R89, R154, R26 ;  /* 0x0000001a9a59723e */ /* 0x000fe400000000ff */
[----:B------:R-:W-:Y:S02]  /*d010*/  F2FP.F16.F32.PACK_AB R90, R93, R92 ;  /* 0x0000005c5d5a723e */ /* 0x000fe400000000ff */
[----:B------:R-:W-:-:S02]  /*d020*/  F2FP.F16.F32.PACK_AB R91, R157, R155 ;  /* 0x0000009b9d5b723e */ /* 0x000fc400000000ff */
[----:B------:R-:W-:Y:S02]  /*d030*/  F2FP.F16.F32.PACK_AB R96, R97, R96 ;  /* 0x000000606160723e */ /* 0x000fe400000000ff */
[----:B-1----:R-:W-:Y:S01]  /*d040*/  MOV R5, R106 ;  /* 0x0000006a00057202 */ /* 0x002fe20000000f00 */
[----:B------:R2:W-:Y:S01]  /*d050*/  STSM.16.M88.4 [R94], R88 ;  /* 0x000000585e007844 */ /* 0x0005e20000000200 */
[----:B------:R-:W-:Y:S02]  /*d060*/  F2FP.F16.F32.PACK_AB R97, R159, R158 ;  /* 0x0000009e9f61723e */ /* 0x000fe400000000ff */
        /* <DEDUP_REMOVED lines=11> */
[----:B------:R-:W-:Y:S01]  /*d120*/  MOV R0, R122 ;  /* 0x0000007a00007202 */ /* 0x000fe20000000f00 */
[----:B------:R2:W-:Y:S01]  /*d130*/  STSM.16.M88.4 [R102], R104 ;  /* 0x0000006866007844 */ /* 0x0005e20000000200 */
[----:B------:R-:W-:Y:S02]  /*d140*/  F2FP.F16.F32.PACK_AB R113, R168, R167 ;  /* 0x000000a7a871723e */ /* 0x000fe400000000ff */
        /* <DEDUP_REMOVED lines=9> */
[----:B------:R-:W-:-:S02]  /*d1e0*/  F2FP.F16.F32.PACK_AB R129, R131, R130 ;  /* 0x000000828381723e */ /* 0x000fc400000000ff */
[----:B------:R-:W-:Y:S01]  /*d1f0*/  F2FP.F16.F32.PACK_AB R136, R137, R136 ;  /* 0x000000888988723e */ /* 0x000fe200000000ff */
[----:B------:R2:W-:Y:S01]  /*d200*/  STSM.16.M88.4 [R110], R120 ;  /* 0x000000786e007844 */ /* 0x0005e20000000200 */
        /* <DEDUP_REMOVED lines=10> */
[----:B------:R2:W-:Y:S01]  /*d2b0*/  STSM.16.M88.4 [R118], R136 ;  /* 0x0000008876007844 */ /* 0x0005e20000000200 */
        /* <DEDUP_REMOVED lines=10> */
[----:B------:R-:W1:Y:S01]  /*d360*/  LDC.64 R6, c[0x0][0xb78] ;  /* 0x0002de00ff067b82 */ /* 0x000e620000000a00 */
[----:B------:R-:W-:Y:S01]  /*d370*/  USHF.R.S32.HI UR5, URZ, 0x1f, UR43 ;  /* 0x0000001f3f057899 */ /* 0x000fe2000801142b */
[----:B--2---:R-:W-:Y:S01]  /*d380*/  IADD3 R9, -R17, RZ, RZ ;  /* 0x000000ff11097210 */ /* 0x004fe20007ffe1ff */
[----:B------:R-:W-:Y:S02]  /*d390*/  ULDC.64 UR8, c[0x0][0xb70] ;  /* 0x0002dc0000087ab9 */ /* 0x000fe40000000a00 */
[----:B------:R-:W-:Y:S01]  /*d3a0*/  UIMAD UR5, UR5, UR8, URZ ;  /* 0x00000008050572a4 */ /* 0x000fe2000f8e023f */
[----:B------:R-:W-:Y:S01]  /*d3b0*/  ISETP.NE.AND P0, PT, R2, R9, PT ;  /* 0x000000090200720c */ /* 0x000fe20003f05270 */
[----:B------:R-:W-:Y:S01]  /*d3c0*/  UIMAD.WIDE.U32 UR6, UR43, UR8, URZ ;  /* 0x000000082b0672a5 */ /* 0x000fe2000f8e003f */
[----:B------:R-:W-:Y:S01]  /*d3d0*/  IADD3 R9, R16, UR42, RZ ;  /* 0x0000002a10097c10 */ /* 0x000fe2000fffe0ff */
[----:B------:R-:W-:Y:S02]  /*d3e0*/  UIMAD UR5, UR43, UR9, UR5 ;  /* 0x000000092b0572a4 */ /* 0x000fe4000f8e0205 */
[----:B------:R-:W-:-:S02]  /*d3f0*/  USHF.R.S32.HI UR8, URZ, 0x1f, UR44 ;  /* 0x0000001f3f087899 */ /* 0x000fc4000801142c */
[----:B------:R-:W-:Y:S02]  /*d400*/  UIADD3 UR5, UR7, UR5, URZ ;  /* 0x0000000507057290 */ /* 0x000fe4000fffe03f */
[----:B------:R-:W-:Y:S02]  /*d410*/  IMAD.U32 R5, RZ, RZ, UR7 ;  /* 0x00000007ff057e24 */ /* 0x000fe4000f8e00ff */
[----:B------:R-:W-:Y:S01]  /*d420*/  IMAD.U32 R4, RZ, RZ, UR6 ;  /* 0x00000006ff047e24 */ /* 0x000fe2000f8e00ff */
[----:B------:R-:W-:Y:S01]  /*d430*/  ULDC.64 UR6, c[0x0][0xb40] ;  /* 0x0002d00000067ab9 */ /* 0x000fe20000000a00 */
[C---:B------:R-:W-:Y:S02]  /*d440*/  VIADD R8, R9.reuse, 0x8 ;  /* 0x0000000809087836 */ /* 0x040fe40000000000 */
[----:B------:R-:W-:Y:S01]  /*d450*/  IMAD.U32 R5, RZ, RZ, UR5 ;  /* 0x00000005ff057e24 */ /* 0x000fe2000f8e00ff */
[----:B------:R-:W-:Y:S02]  /*d460*/  ULDC UR5, c[0x0][0xa88] ;  /* 0x0002a20000057ab9 */ /* 0x000fe40000000800 */
[----:B------:R-:W-:Y:S01]  /*d470*/  ISETP.GE.OR P1, PT, R9, UR5, P0 ;  /* 0x0000000509007c0c */ /* 0x000fe20008726670 */
[----:B-1----:R-:W-:Y:S01]  /*d480*/  IMAD R0, R6, UR8, RZ ;  /* 0x0000000806007c24 */ /* 0x002fe2000f8e02ff */
[----:B------:R-:W-:Y:S01]  /*d490*/  ISETP.GE.OR P0, PT, R8, UR5, P0 ;  /* 0x0000000508007c0c */ /* 0x000fe20008706670 */
[----:B------:R-:W-:-:S04]  /*d4a0*/  IMAD.WIDE.U32 R4, R6, UR44, R4 ;  /* 0x0000002c06047c25 */ /* 0x000fc8000f8e0004 */
[----:B------:R-:W-:Y:S01]  /*d4b0*/  IMAD R6, R7, UR44, R0 ;  /* 0x0000002c07067c24 */ /* 0x000fe2000f8e0200 */
[----:B------:R-:W-:Y:S02]  /*d4c0*/  SHF.R.S32.HI R7, RZ, 0x1f, R9 ;  /* 0x0000001fff077819 */ /* 0x000fe40000011409 */
[----:B------:R-:W-:-:S04]  /*d4d0*/  IADD3 R0, P2, R9, R4, RZ ;  /* 0x0000000409007210 */ /* 0x000fc80007f5e0ff */
[----:B------:R-:W-:Y:S02]  /*d4e0*/  IADD3.X R7, R7, R5, R6, P2, !PT ;  /* 0x0000000507077210 */ /* 0x000fe400017fe406 */
[----:B------:R-:W-:-:S04]  /*d4f0*/  LEA R4, P2, R0, UR6, 0x2 ;  /* 0x0000000600047c11 */ /* 0x000fc8000f8410ff */
[----:B------:R-:W-:-:S05]  /*d500*/  LEA.HI.X R5, R0, UR7, R7, 0x2, P2 ;  /* 0x0000000700057c11 */ /* 0x000fca00090f1407 */
[----:B------:R1:W-:Y:S04]  /*d510*/  @!P1 STG.E desc[UR50][R4.64], R3 ;  /* 0x0000000304009986 */ /* 0x0003e8000c101932 */
[----:B------:R1:W-:Y:S02]  /*d520*/  @!P0 STG.E desc[UR50][R4.64+0x20], R28 ;  /* 0x0000201c04008986 */ /* 0x0003e4000c101932 */
.L_x_1373:
[----:B--2---:R-:W2:Y:S02]  /*d530*/  SHFL.IDX PT, R0, R189, RZ, 0x1f ;  /* 0x00001fffbd007589 */ /* 0x004ea400000e0000 */
[----:B--2---:R-:W-:-:S13]  /*d540*/  ISETP.NE.AND P0, PT, R0, 0x7, PT ;  /* 0x000000070000780c */ /* 0x004fda0003f05270 */
[----:B------:R-:W-:Y:S05]  /*d550*/  @P0 BRA `(.L_x_1374) ;  /* 0x0000000800f80947 */ /* 0x000fea0003800000 */
[----:B------:R-:W-:Y:S01]  /*d560*/  BAR.SYNC.DEFER_BLOCKING 0x1, 0x120 ;  /* 0x0044800000007b1d */ /* 0x000fe20000010000 */
[----:B------:R-:W-:-:S05]  /*d570*/  ELECT P0, URZ, PT ;  /* 0x00000000003f782f */ /* 0x000fca0003800000 */
[----:B------:R-:W-:Y:S08]  /*d580*/  BSSY B0, `(.L_x_1375) ;  /* 0x0000030000007945 */ /* 0x000ff00003800000 */
[----:B------:R-:W-:Y:S05]  /*d590*/  @!P0 BRA `(.L_x_1376) ;  /* 0x0000000000b88947 */ /* 0x000fea0003800000 */
[----:B------:R-:W-:Y:S02]  /*d5a0*/  UIADD3 UR6, UP0, UR52, 0x9f0, URZ ;  /* 0x000009f034067890 */ /* 0x000fe4000ff1e03f */
[----:B------:R-:W-:Y:S02]  /*d5b0*/  UIADD3 UR5, UR48, 0x2000, URZ ;  /* 0x0000200030057890 */ /* 0x000fe4000fffe03f */
[----:B------:R-:W-:Y:S02]  /*d5c0*/  UIADD3.X UR7, URZ, UR53, URZ, UP0, !UPT ;  /* 0x000000353f077290 */ /* 0x000fe400087fe43f */
[----:B------:R-:W-:Y:S01]  /*d5d0*/  UIADD3 UR9, UR48, 0x4000, URZ ;  /* 0x0000400030097890 */ /* 0x000fe2000fffe03f */
[----:B------:R-:W-:Y:S01]  /*d5e0*/  UMOV UR41, URZ ;  /* 0x0000003f00297c82 */ /* 0x000fe20008000000 */
[----:B------:R-:W-:Y:S01]  /*d5f0*/  UMOV UR45, URZ ;  /* 0x0000003f002d7c82 */ /* 0x000fe20008000000 */
[----:B------:R-:W-:Y:S01]  /*d600*/  UMOV UR40, UR48 ;  /* 0x0000003000287c82 */ /* 0x000fe20008000000 */
[----:B------:R-:W-:Y:S01]  /*d610*/  UMOV UR8, 0x40 ;  /* 0x0000004000087882 */ /* 0x000fe20000000000 */
[----:B------:R-:W-:-:S02]  /*d620*/  UIADD3 UR11, UR48, 0x6000, URZ ;  /* 0x00006000300b7890 */ /* 0x000fc4000fffe03f */
        /* <DEDUP_REMOVED lines=37> */
.L_x_1376:
[----:B------:R-:W-:Y:S05]  /*d880*/  BSYNC B0 ;  /* 0x0000000000007941 */ /* 0x000fea0003800000 */
.L_x_1375:
[----:B------:R-:W-:Y:S05]  /*d890*/  BRA `(.L_x_1374) ;  /* 0x0000000800287947 */ /* 0x000fea0003800000 */
.L_x_1372:
[----:B------:R-:W1:Y:S01]  /*d8a0*/  LDC.64 R8, c[0x0][0xae0] ;  /* 0x0002b800ff087b82 */ /* 0x000e620000000a00 */
[----:B------:R-:W-:Y:S01]  /*d8b0*/  ISETP.GT.AND P0, PT, R191, 0x3f, PT ;  /* 0x0000003fbf00780c */ /* 0x000fe20003f04270 */
[----:B------:R-:W-:Y:S01]  /*d8c0*/  USHF.R.S32.HI UR5, URZ, 0x1f, UR43 ;  /* 0x0000001f3f057899 */ /* 0x000fe2000801142b */
[----:B------:R-:W-:Y:S01]  /*d8d0*/  BSSY B0, `(.L_x_1377) ;  /* 0x000001a000007945 */ /* 0x000fe20003800000 */
[----:B------:R-:W-:Y:S01]  /*d8e0*/  USHF.R.S32.HI UR8, URZ, 0x1f, UR44 ;  /* 0x0000001f3f087899 */ /* 0x000fe2000801142c */
[----:B------:R-:W-:-:S09]  /*d8f0*/  VIADD R12, R184, 0x40 ;  /* 0x00000040b80c7836 */ /* 0x000fd20000000000 */
[----:B------:R-:W-:Y:S05]  /*d900*/  @P0 BRA `(.L_x_1378) ;  /* 0x0000000000580947 */ /* 0x000fea0003800000 */
[----:B------:R-:W2:Y:S01]  /*d910*/  S2R R4, SR_TID.X ;  /* 0x0000000000047919 */ /* 0x000ea20000002100 */
[----:B------:R-:W-:Y:S01]  /*d920*/  IMAD.U32 R5, RZ, RZ, UR42 ;  /* 0x0000002aff057e24 */ /* 0x000fe2000f8e00ff */
[----:B------:R-:W-:-:S04]  /*d930*/  ULDC UR6, c[0x0][0xa88] ;  /* 0x0002a20000067ab9 */ /* 0x000fc80000000800 */
[----:B--2---:R-:W-:-:S04]  /*d940*/  IADD3 R4, R5, -0x80, R4 ;  /* 0xffffff8005047810 */ /* 0x004fc80007ffe004 */
[----:B------:R-:W-:-:S13]  /*d950*/  ISETP.GE.AND P0, PT, R4, UR6, PT ;  /* 0x0000000604007c0c */ /* 0x000fda000bf06270 */
[----:B------:R-:W-:Y:S05]  /*d960*/  @P0 BRA `(.L_x_1378) ;  /* 0x0000000000400947 */ /* 0x000fea0003800000 */
[----:B------:R-:W2:Y:S01]  /*d970*/  LDC.64 R6, c[0x0][0xb70] ;  /* 0x0002dc00ff067b82 */ /* 0x000ea20000000a00 */
[----:B------:R-:W-:Y:S01]  /*d980*/  SHF.R.S32.HI R5, RZ, 0x1f, R4 ;  /* 0x0000001fff057819 */ /* 0x000fe20000011404 */
[----:B------:R-:W-:-:S06]  /*d990*/  ULDC.64 UR6, c[0x0][0xb40] ;  /* 0x0002d00000067ab9 */ /* 0x000fcc0000000a00 */
[----:B------:R-:W3:Y:S01]  /*d9a0*/  LDC.64 R10, c[0x0][0xb78] ;  /* 0x0002de00ff0a7b82 */ /* 0x000ee20000000a00 */
[C---:B--2---:R-:W-:Y:S02]  /*d9b0*/  IMAD R0, R6.reuse, UR5, RZ ;  /* 0x0000000506007c24 */ /* 0x044fe4000f8e02ff */
[----:B------:R-:W-:-:S04]  /*d9c0*/  IMAD.WIDE.U32 R4, R6, UR43, R4 ;  /* 0x0000002b06047c25 */ /* 0x000fc8000f8e0004 */
[----:B------:R-:W-:Y:S02]  /*d9d0*/  IMAD R3, R7, UR43, R0 ;  /* 0x0000002b07037c24 */ /* 0x000fe4000f8e0200 */
[----:B---3--:R-:W-:-:S03]  /*d9e0*/  IMAD R0, R10, UR8, RZ ;  /* 0x000000080a007c24 */ /* 0x008fc6000f8e02ff */
[----:B------:R-:W-:Y:S01]  /*d9f0*/  IADD3 R5, R5, R3, RZ ;  /* 0x0000000305057210 */ /* 0x000fe20007ffe0ff */
[----:B------:R-:W-:Y:S02]  /*da00*/  IMAD R3, R11, UR44, R0 ;  /* 0x0000002c0b037c24 */ /* 0x000fe4000f8e0200 */
[----:B------:R-:W-:-:S04]  /*da10*/  IMAD.WIDE.U32 R4, R10, UR44, R4 ;  /* 0x0000002c0a047c25 */ /* 0x000fc8000f8e0004 */
[----:B------:R-:W-:Y:S01]  /*da20*/  IMAD.IADD R3, R5, 0x1, R3 ;  /* 0x0000000105037824 */ /* 0x000fe200078e0203 */
[----:B------:R-:W-:-:S04]  /*da30*/  LEA R6, P0, R4, UR6, 0x2 ;  /* 0x0000000604067c11 */ /* 0x000fc8000f8010ff */
[----:B------:R-:W-:Y:S01]  /*da40*/  LEA.HI.X R7, R4, UR7, R3, 0x2, P0 ;  /* 0x0000000704077c11 */ /* 0x000fe200080f1403 */
[----:B------:R-:W-:-:S05]  /*da50*/  IMAD.MOV.U32 R3, RZ, RZ, -0x800000 ;  /* 0xff800000ff037424 */ /* 0x000fca00078e00ff */
[----:B------:R2:W-:Y:S03]  /*da60*/  STG.E desc[UR50][R6.64], R3 ;  /* 0x0000000306007986 */ /* 0x0005e6000c101932 */
.L_x_1378:
[----:B------:R-:W-:Y:S05]  /*da70*/  BSYNC B0 ;  /* 0x0000000000007941 */ /* 0x000fea0003800000 */
.L_x_1377:
[----:B------:R-:W-:Y:S01]  /*da80*/  ULDC.64 UR6, c[0x0][0xa88] ;  /* 0x0002a20000067ab9 */ /* 0x000fe20000000a00 */
[----:B-12---:R-:W-:Y:S01]  /*da90*/  IMAD R6, R8, UR5, RZ ;  /* 0x0000000508067c24 */ /* 0x006fe2000f8e02ff */
[----:B------:R-:W-:Y:S01]  /*daa0*/  ISETP.GE.AND P1, PT, R12, UR7, PT ;  /* 0x000000070c007c0c */ /* 0x000fe2000bf26270 */
[----:B------:R-:W1:Y:S01]  /*dab0*/  LDC.64 R10, c[0x0][0xae8] ;  /* 0x0002ba00ff0a7b82 */ /* 0x000e620000000a00 */
[C---:B------:R-:W-:Y:S01]  /*dac0*/  ISETP.GE.AND P0, PT, R184.reuse, UR7, PT ;  /* 0x00000007b8007c0c */ /* 0x040fe2000bf06270 */
[C---:B------:R-:W-:Y:S01]  /*dad0*/  VIADD R14, R184.reuse, 0x80 ;  /* 0x00000080b80e7836 */ /* 0x040fe20000000000 */
[----:B------:R-:W-:Y:S01]  /*dae0*/  SEL R3, RZ, 0xffffffff, P1 ;  /* 0xffffffffff037807 */ /* 0x000fe20000800000 */
[----:B------:R-:W-:Y:S01]  /*daf0*/  VIADD R15, R184, 0xc0 ;  /* 0x000000c0b80f7836 */ /* 0x000fe20000000000 */
[----:B------:R-:W-:Y:S01]  /*db00*/  SEL R0, RZ, 0x1, P0 ;  /* 0x00000001ff007807 */ /* 0x000fe20000000000 */
[----:B------:R-:W-:Y:S01]  /*db10*/  IMAD R7, R9, UR43, R6 ;  /* 0x0000002b09077c24 */ /* 0x000fe2000f8e0206 */
[----:B------:R-:W-:Y:S01]  /*db20*/  ISETP.GE.AND P0, PT, R14, UR7, PT ;  /* 0x000000070e007c0c */ /* 0x000fe2000bf06270 */
[----:B------:R-:W2:Y:S01]  /*db30*/  LDC R9, c[0x0][0xdac] ;  /* 0x00036b00ff097b82 */ /* 0x000ea20000000800 */
[----:B------:R-:W-:Y:S01]  /*db40*/  IMAD.SHL.U32 R3, R3, 0x2, RZ ;  /* 0x0000000203037824 */ /* 0x000fe200078e00ff */
[----:B------:R-:W-:Y:S01]  /*db50*/  ISETP.GE.AND P2, PT, R15, UR7, PT ;  /* 0x000000070f007c0c */ /* 0x000fe2000bf46270 */
[C---:B------:R-:W-:Y:S01]  /*db60*/  VIADD R21, R184.reuse, 0x140 ;  /* 0x00000140b8157836 */ /* 0x040fe20000000000 */
[C---:B------:R-:W-:Y:S01]  /*db70*/  IADD3 R20, R184.reuse, 0x100, RZ ;  /* 0x00000100b8147810 */ /* 0x040fe20007ffe0ff */
[C---:B------:R-:W-:Y:S01]  /*db80*/  VIADD R4, R184.reuse, 0x180 ;  /* 0x00000180b8047836 */ /* 0x040fe20000000000 */
[----:B------:R-:W-:Y:S01]  /*db90*/  LOP3.LUT R0, R3, 0x2, R0, 0xe2, !PT ;  /* 0x0000000203007812 */ /* 0x000fe200078ee200 */
[----:B------:R-:W-:Y:S01]  /*dba0*/  UIADD3 UR42, -UR42, UR6, URZ ;  /* 0x000000062a2a7290 */ /* 0x000fe2000fffe13f */
[----:B------:R-:W-:Y:S01]  /*dbb0*/  SHF.R.S32.HI R185, RZ, 0x1f, R184 ;  /* 0x0000001fffb97819 */ /* 0x000fe200000114b8 */
[----:B------:R-:W-:Y:S01]  /*dbc0*/  ULOP3.LUT UR40, URZ, UR40, URZ, 0x33, !UPT ;  /* 0x000000283f287292 */ /* 0x000fe2000f8e333f */
[----:B------:R-:W-:Y:S01]  /*dbd0*/  IADD3 R5, R184, 0x1c0, RZ ;  /* 0x000001c0b8057810 */ /* 0x000fe20007ffe0ff */
[----:B------:R-:W-:Y:S01]  /*dbe0*/  BSSY B0, `(.L_x_1379) ;  /* 0x0000036000007945 */ /* 0x000fe20003800000 */
[----:B------:R-:W-:-:S02]  /*dbf0*/  SEL R3, RZ, 0x4, P0 ;  /* 0x00000004ff037807 */ /* 0x000fc40000000000 */
[----:B------:R-:W-:Y:S02]  /*dc00*/  SEL R6, RZ, 0x8, P2 ;  /* 0x00000008ff067807 */ /* 0x000fe40001000000 */
[----:B------:R-:W-:Y:S02]  /*dc10*/  ISETP.GE.AND P2, PT, R21, UR7, PT ;  /* 0x0000000715007c0c */ /* 0x000fe4000bf46270 */
[----:B------:R-:W-:Y:S02]  /*dc20*/  ISETP.GE.AND P0, PT, R20, UR7, PT ;  /* 0x0000000714007c0c */ /* 0x000fe4000bf06270 */
[----:B------:R-:W-:Y:S02]  /*dc30*/  ISETP.GE.AND P3, PT, R4, UR7, PT ;  /* 0x0000000704007c0c */ /* 0x000fe4000bf66270 */
[----:B------:R-:W-:Y:S01]  /*dc40*/  ISETP.GE.AND P1, PT, R5, UR7, PT ;  /* 0x0000000705007c0c */ /* 0x000fe2000bf26270 */
[----:B------:R-:W-:Y:S01]  /*dc50*/  IMAD.WIDE.U32 R4, R8, UR43, R184 ;  /* 0x0000002b08047c25 */ /* 0x000fe2000f8e00b8 */
[----:B------:R-:W-:-:S02]  /*dc60*/  LOP3.LUT R0, R6, R0, R3, 0xfe, !PT ;  /* 0x0000000006007212 */ /* 0x000fc400078efe03 */
[----:B------:R-:W-:Y:S01]  /*dc70*/  SEL R6, RZ, 0x20, P2 ;  /* 0x00000020ff067807 */ /* 0x000fe20001000000 */
[C---:B------:R-:W-:Y:S01]  /*dc80*/  VIADD R8, R186.reuse, 0x20 ;  /* 0x00000020ba087836 */ /* 0x040fe20000000000 */
[----:B------:R-:W-:Y:S01]  /*dc90*/  ISETP.GE.AND P2, PT, R186, UR42, PT ;  /* 0x0000002aba007c0c */ /* 0x000fe2000bf46270 */
[----:B------:R-:W-:Y:S01]  /*dca0*/  IMAD.IADD R5, R5, 0x1, R7 ;  /* 0x0000000105057824 */ /* 0x000fe200078e0207 */
[----:B------:R-:W-:Y:S02]  /*dcb0*/  SEL R3, RZ, 0x10, P0 ;  /* 0x00000010ff037807 */ /* 0x000fe40000000000 */
[----:B------:R-:W-:Y:S01]  /*dcc0*/  ISETP.GE.AND P0, PT, R8, UR42, PT ;  /* 0x0000002a08007c0c */ /* 0x000fe2000bf06270 */
[----:B-1----:R-:W-:Y:S01]  /*dcd0*/  IMAD R8, R10, UR8, RZ ;  /* 0x000000080a087c24 */ /* 0x002fe2000f8e02ff */
[----:B------:R-:W-:Y:S02]  /*dce0*/  LOP3.LUT R3, R6, R0, R3, 0xfe, !PT ;  /* 0x0000000006037212 */ /* 0x000fe400078efe03 */
[----:B------:R-:W-:Y:S01]  /*dcf0*/  SEL R0, RZ, 0x40, P3 ;  /* 0x00000040ff007807 */ /* 0x000fe20001800000 */
[----:B------:R-:W-:Y:S01]  /*dd00*/  IMAD R11, R11, UR44, R8 ;  /* 0x0000002c0b0b7c24 */ /* 0x000fe2000f8e0208 */
[----:B------:R-:W-:-:S02]  /*dd10*/  SHF.R.S32.HI R187, RZ, 0x1f, R186 ;  /* 0x0000001fffbb7819 */ /* 0x000fc400000114ba */
[----:B--2---:R-:W-:Y:S01]  /*dd20*/  IADD3 R7, R9, UR40, RZ ;  /* 0x0000002809077c10 */ /* 0x004fe2000fffe0ff */
[----:B------:R-:W-:Y:S01]  /*dd30*/  IMAD.WIDE.U32 R8, R10, UR44, R4 ;  /* 0x0000002c0a087c25 */ /* 0x000fe2000f8e0004 */
[----:B------:R-:W-:Y:S02]  /*dd40*/  LOP3.LUT R3, R3, R0, RZ, 0xfc, !PT ;  /* 0x0000000003037212 */ /* 0x000fe400078efcff */
[----:B------:R-:W-:Y:S01]  /*dd50*/  SEL R0, RZ, 0x80, P1 ;  /* 0x00000080ff007807 */ /* 0x000fe20000800000 */
[----:B------:R-:W-:-:S03]  /*dd60*/  IMAD.WIDE R6, R7, 0x40, R186 ;  /* 0x0000004007067825 */ /* 0x000fc600078e02ba */
[----:B------:R-:W-:Y:S01]  /*dd70*/  LOP3.LUT R0, R3, R0, RZ, 0xfc, !PT ;  /* 0x0000000003007212 */ /* 0x000fe200078efcff */
[----:B------:R-:W-:Y:S01]  /*dd80*/  IMAD.IADD R13, R9, 0x1, R11 ;  /* 0x00000001090d7824 */ /* 0x000fe200078e020b */
        /* <DEDUP_REMOVED lines=13> */
[----:B------:R-:W-:Y:S02]  /*de60*/  LEA R10, P2, R4, UR8, 0x1 ;  /* 0x00000008040a7c11 */ /* 0x000fe4000f8408ff */
[----:B------:R-:W-:-:S04]  /*de70*/  IADD3 R5, R5, R11, RZ ;  /* 0x0000000b05057210 */ /* 0x000fc80007ffe0ff */
        /* <DEDUP_REMOVED lines=12> */
.L_x_1380:
[----:B------:R-:W-:Y:S05]  /*df40*/  BSYNC B0 ;  /* 0x0000000000007941 */ /* 0x000fea0003800000 */
.L_x_1379:
[----:B------:R-:W-:Y:S04]  /*df50*/  BSSY B0, `(.L_x_1374) ;  /* 0x000001e000007945 */ /* 0x000fe80003800000 */
[----:B------:R-:W-:Y:S05]  /*df60*/  @P0 BRA `(.L_x_1381) ;  /* 0x0000000000700947 */ /* 0x000fea0003800000 */
[----:B------:R-:W-:Y:S01]  /*df70*/  IADD3 R9, P0, R6, 0x20, RZ ;  /* 0x0000002006097810 */ /* 0x000fe20007f1e0ff */
[----:B------:R-:W-:Y:S01]  /*df80*/  ULDC.64 UR8, c[0x0][0xad8] ;  /* 0x0002b60000087ab9 */ /* 0x000fe20000000a00 */
[----:B------:R-:W-:Y:S01]  /*df90*/  IMAD.MOV.U32 R4, RZ, RZ, R8 ;  /* 0x000000ffff047224 */ /* 0x000fe200078e0008 */
[----:B------:R-:W-:Y:S01]  /*dfa0*/  ISETP.GE.AND P1, PT, R14, UR7, PT ;  /* 0x000000070e007c0c */ /* 0x000fe2000bf26270 */
        /* <DEDUP_REMOVED lines=8> */
[----:B------:R-:W-:-:S03]  /*e030*/  LOP3.LUT P4, RZ, R3, 0x40, RZ, 0xc0, !PT ;  /* 0x0000004003ff7812 */ /* 0x000fc6000788c0ff */
[----:B------:R-:W-:Y:S01]  /*e040*/  IMAD R9, R9, UR9, R6 ;  /* 0x0000000909097c24 */ /* 0x000fe2000f8e0206 */
[----:B------:R-:W-:Y:S02]  /*e050*/  ULDC.64 UR8, c[0x0][0xa80] ;  /* 0x0002a00000087ab9 */ /* 0x000fe40000000a00 */
[----:B------:R-:W-:Y:S02]  /*e060*/  LEA R6, P3, R4, UR8, 0x1 ;  /* 0x0000000804067c11 */ /* 0x000fe4000f8608ff */
[----:B------:R-:W-:-:S04]  /*e070*/  IADD3 R5, R5, R9, RZ ;  /* 0x0000000905057210 */ /* 0x000fc80007ffe0ff */
        /* <DEDUP_REMOVED lines=11> */
.L_x_1381:
[----:B------:R-:W-:Y:S05]  /*e130*/  BSYNC B0 ;  /* 0x0000000000007941 */ /* 0x000fea0003800000 */
.L_x_1374:
[----:B------:R-:W3:Y:S02]  /*e140*/  LDC R0, c[0x0][0xda8] ;  /* 0x00036a00ff007b82 */ /* 0x000ee40000000800 */
[----:B---3--:R-:W-:-:S13]  /*e150*/  ISETP.LE.AND P0, PT, R0, UR4, PT ;  /* 0x0000000400007c0c */ /* 0x008fda000bf03270 */
[----:B------:R-:W-:Y:S05]  /*e160*/  @!P0 BRA `(.L_x_1382) ;  /* 0xffffff2c00588947 */ /* 0x000fea000383ffff */
[----:B------:R-:W-:Y:S05]  /*e170*/  EXIT ;  /* 0x000000000000794d */ /* 0x000fea0003800000 */
.L_x_1276:
[----:B------:R-:W-:-:S08]  /*e180*/  NOP ;  /* 0x0000000000007918 */ /* 0x000fd00000000000 */
[----:B------:R-:W1:-:S00]  /*e190*/  USETMAXREG.DEALLOC.CTAPOOL 0x18 ;  /* 0x00000018000079c8 */ /* 0x000e4000080e0500 */
[----:B-1----:R-:W-:-:S06]  /*e1a0*/  LOP3.LUT R0, R0, 0x3, RZ, 0xc0, !PT ;  /* 0x0000000300007812 */ /* 0x002fcc00078ec0ff */
[----:B------:R-:W1:Y:S02]  /*e1b0*/  SHFL.IDX PT, R0, R0, RZ, 0x1f ;  /* 0x00001fff00007589 */ /* 0x000e6400000e0000 */
[----:B-1----:R-:W-:-:S13]  /*e1c0*/  ISETP.NE.AND P0, PT, R0, RZ, PT ;  /* 0x000000ff0000720c */ /* 0x002fda0003f05270 */
[----:B------:R-:W-:Y:S05]  /*e1d0*/  @P0 EXIT ;  /* 0x000000000000094d */ /* 0x000fea0003800000 */
[----:B------:R-:W1:Y:S01]  /*e1e0*/  S2UR UR4, SR_CTAID.X ;  /* 0x00000000000479c3 */ /* 0x000e620000002500 */
[----:B------:R-:W-:Y:S01]  /*e1f0*/  UMOV UR45, URZ ;  /* 0x0000003f002d7c82 */ /* 0x000fe20008000000 */
[----:B------:R-:W-:Y:S02]  /*e200*/  IMAD.MOV.U32 R16, RZ, RZ, RZ ;  /* 0x000000ffff107224 */ /* 0x000fe400078e00ff */
[----:B------:R-:W-:-:S04]  /*e210*/  IMAD.MOV.U32 R17, RZ, RZ, 0x1 ;  /* 0x00000001ff117424 */ /* 0x000fc800078e00ff */
[----:B------:R-:W1:Y:S02]  /*e220*/  LDC R0, c[0x0][0xda8] ;  /* 0x00036a00ff007b82 */ /* 0x000e640000000800 */
[----:B-1----:R-:W-:-:S13]  /*e230*/  ISETP.LE.AND P0, PT, R0, UR4, PT ;  /* 0x0000000400007c0c */ /* 0x002fda000bf03270 */
[----:B------:R-:W-:Y:S05]  /*e240*/  @P0 BRA `(.L_x_1383) ;  /* 0x00000030001c0947 */ /* 0x000fea0003800000 */
[----:B------:R-:W-:Y:S01]  /*e250*/  LOP3.LUT R19, R19, 0x1f, RZ, 0xc0, !PT ;  /* 0x0000001f13137812 */ /* 0x000fe200078ec0ff */
[----:B------:R-:W-:Y:S01]  /*e260*/  IMAD.U32 R18, RZ, RZ, UR4 ;  /* 0x00000004ff127e24 */ /* 0x000fe2000f8e00ff */
[----:B------:R-:W-:Y:S01]  /*e270*/  MOV R17, 0x1 ;  /* 0x0000000100117802 */ /* 0x000fe20000000f00 */
[----:B------:R-:W-:Y:S01]  /*e280*/  IMAD.MOV.U32 R16, RZ, RZ, RZ ;  /* 0x000000ffff107224 */ /* 0x000fe200078e00ff */
[----:B------:R-:W-:Y:S01]  /*e290*/  ULDC UR44, c[0x0][0xc] ;  /* 0x00000300002c7ab9 */ /* 0x000fe20000000800 */
[----:B------:R-:W-:Y:S01]  /*e2a0*/  ULDC.64 UR46, c[0x0][0x198] ;  /* 0x00006600002e7ab9 */ /* 0x000fe20000000a00 */
[----:B------:R-:W-:-:S05]  /*e2b0*/  UMOV UR45, URZ ;  /* 0x0000003f002d7c82 */ /* 0x000fca0008000000 */
.L_x_1437:
[----:B------:R-:W-:Y:S01]  /*e2c0*/  ULDC UR10, c[0x0][0xdd0] ;  /* 0x00037400000a7ab9 */ /* 0x000fe20000000800 */
[----:B------:R-:W1:Y:S01]  /*e2d0*/  LDC R0, c[0x0][0xde8] ;  /* 0x00037a00ff007b82 */ /* 0x000e620000000800 */
[C---:B------:R-:W-:Y:S01]  /*e2e0*/  R2UR UR8, R18.reuse ;  /* 0x00000000120872ca */ /* 0x040fe200000e0000 */
[----:B------:R-:W-:Y:S01]  /*e2f0*/  UISETP.NE.AND UP0, UPT, UR10, 0x1, UPT ;  /* 0x000000010a00788c */ /* 0x000fe2000bf05270 */
[----:B------:R-:W-:-:S10]  /*e300*/  R2UR UR9, R18 ;  /* 0x00000000120972ca */ /* 0x000fd400000e0000 */
[----:B------:R-:W-:Y:S01]  /*e310*/  @UP0 ULDC UR6, c[0x0][0xdd4] ;  /* 0x0003750000060ab9 */ /* 0x000fe20000000800 */
[----:B------:R-:W-:Y:S01]  /*e320*/  @UP0 ULDC UR11, c[0x0][0xdd8] ;  /* 0x00037600000b0ab9 */ /* 0x000fe20000000800 */
[----:B------:R-:W-:-:S04]  /*e330*/  UIMAD.WIDE.U32 UR6, UR8, UR6, URZ ;  /* 0x00000006080672a5 */ /* 0x000fc8000f8e003f */
[----:B------:R-:W-:-:S04]  /*e340*/  @UP0 USHF.R.U32.HI UR8, URZ, UR11, UR7 ;  /* 0x0000000b3f080299 */ /* 0x000fc80008011607 */
[----:B------:R-:W-:Y:S02]  /*e350*/  UIADD3 UR6, -UR8, URZ, URZ ;  /* 0x0000003f08067290 */ /* 0x000fe4000fffe13f */
[----:B-1----:R-:W-:Y:S02]  /*e360*/  ISETP.LE.AND P0, PT, R0, UR8, PT ;  /* 0x0000000800007c0c */ /* 0x002fe4000bf03270 */
[----:B------:R-:W-:-:S11]  /*e370*/  UIMAD UR10, UR10, UR6, UR9 ;  /* 0x000000060a0a72a4 */ /* 0x000fd6000f8e0209 */
[----:B------:R-:W-:Y:S05]  /*e380*/  @!P0 BRA `(.L_x_1384) ;  /* 0x0000000000208947 */ /* 0x000fea0003800000 */
        /* <DEDUP_REMOVED lines=8> */
.L_x_1384:
[----:B------:R-:W-:Y:S01]  /*e410*/  ULDC UR11, c[0x0][0xdc4] ;  /* 0x00037100000b7ab9 */ /* 0x000fe20000000800 */
[----:B------:R-:W-:Y:S01]  /*e420*/  UMOV UR9, UR10 ;  /* 0x0000000a00097c82 */ /* 0x000fe20008000000 */
[----:B------:R-:W-:-:S11]  /*e430*/  UISETP.NE.AND UP0, UPT, UR11, 0x1, UPT ;  /* 0x000000010b00788c */ /* 0x000fd6000bf05270 */
[----:B------:R-:W-:Y:S02]  /*e440*/  @UP0 ULDC.64 UR12, c[0x0][0xdc8] ;  /* 0x00037200000c0ab9 */ /* 0x000fe40000000a00 */
[----:B------:R-:W-:-:S04]  /*e450*/  UIMAD.WIDE.U32 UR6, UR10, UR12, URZ ;  /* 0x0000000c0a0672a5 */ /* 0x000fc8000f8e003f */
[----:B------:R-:W-:-:S04]  /*e460*/  @UP0 USHF.R.U32.HI UR9, URZ, UR13, UR7 ;  /* 0x0000000d3f090299 */ /* 0x000fc80008011607 */
[----:B------:R-:W-:-:S12]  /*e470*/  UIMAD UR6, UR9, UR11, URZ ;  /* 0x0000000b090672a4 */ /* 0x000fd8000f8e023f */
.L_x_1385:
[----:B------:R-:W-:Y:S01]  /*e480*/  ULDC.64 UR12, c[0x0][0x3f8] ;  /* 0x0000fe00000c7ab9 */ /* 0x000fe20000000a00 */
[----:B------:R-:W-:Y:S02]  /*e490*/  UIADD3 UR10, UR10, -UR6, URZ ;  /* 0x800000060a0a7290 */ /* 0x000fe4000fffe03f */
[----:B------:R-:W-:Y:S02]  /*e4a0*/  UISETP.NE.U32.AND UP0, UPT, UR12, URZ, UPT ;  /* 0x0000003f0c00728c */ /* 0x000fe4000bf05070 */
[----:B------:R-:W-:Y:S01]  /*e4b0*/  ULOP3.LUT UR9, URZ, UR9, URZ, 0x33, !UPT ;  /* 0x000000093f097292 */ /* 0x000fe2000f8e333f */
[----:B------:R-:W-:Y:S01]  /*e4c0*/  ULDC UR12, c[0x0][0xdb8] ;  /* 0x00036e00000c7ab9 */ /* 0x000fe20000000800 */
[----:B------:R-:W-:Y:S01]  /*e4d0*/  ULDC.64 UR6, c[0x0][0x9e0] ;  /* 0x0002780000067ab9 */ /* 0x000fe20000000a00 */
[----:B------:R-:W-:Y:S01]  /*e4e0*/  UISETP.NE.AND UP1, UPT, UR12, 0x1, UPT ;  /* 0x000000010c00788c */ /* 0x000fe2000bf25270 */
[----:B------:R-:W-:Y:S01]  /*e4f0*/  ULDC UR11, c[0x0][0xdc4] ;  /* 0x00037100000b7ab9 */ /* 0x000fe20000000800 */
[----:B------:R-:W-:Y:S01]  /*e500*/  ULDC UR41, c[0x0][0xdac] ;  /* 0x00036b0000297ab9 */ /* 0x000fe20000000800 */
[----:B------:R-:W-:-:S02]  /*e510*/  UISETP.GE.AND UP2, UPT, UR7, 0x1, UPT ;  /* 0x000000010700788c */ /* 0x000fc4000bf46270 */
[----:B------:R-:W-:Y:S02]  /*e520*/  UIMAD UR11, UR8, UR11, UR10 ;  /* 0x0000000b080b72a4 */ /* 0x000fe4000f8e020a */
[----:B------:R-:W-:Y:S02]  /*e530*/  UIADD3 UR41, UR9, UR41, URZ ;  /* 0x0000002909297290 */ /* 0x000fe4000fffe03f */
[----:B------:R-:W-:Y:S01]  /*e540*/  UISETP.NE.AND.EX UP0, UPT, UR13, URZ, UPT, UP0 ;  /* 0x0000003f0d00728c */ /* 0x000fe2000bf05300 */
[----:B------:R-:W-:Y:S01]  /*e550*/  PLOP3.LUT P1, PT, PT, PT, UP2, 0x80, 0x0 ;  /* 0x000000000000781c */ /* 0x000fe20003f2f028 */
[----:B------:R-:W-:Y:S01]  /*e560*/  @UP1 ULDC UR8, c[0x0][0xdbc] ;  /* 0x00036f0000081ab9 */ /* 0x000fe20000000800 */
[----:B------:R-:W-:Y:S02]  /*e570*/  USHF.L.U32 UR41, UR41, 0x6, URZ ;  /* 0x0000000629297899 */ /* 0x000fe4000800063f */
[----:B------:R-:W-:Y:S01]  /*e580*/  UIMAD.WIDE.U32 UR8, UR11, UR8, URZ ;  /* 0x000000080b0872a5 */ /* 0x000fe2000f8e003f */
[----:B------:R-:W-:Y:S01]  /*e590*/  ULDC UR13, c[0x0][0x404] ;  /* 0x00010100000d7ab9 */ /* 0x000fe20000000800 */
[----:B------:R-:W-:Y:S01]  /*e5a0*/  ULDC UR14, c[0x0][0x288] ;  /* 0x0000a200000e7ab9 */ /* 0x000fe20000000800 */
[----:B------:R-:W-:Y:S01]  /*e5b0*/  @UP1 ULDC UR16, c[0x0][0xdc0] ;  /* 0x0003700000101ab9 */ /* 0x000fe20000000800 */
[----:B------:R-:W-:Y:S01]  /*e5c0*/  UMOV UR43, UR11 ;  /* 0x0000000b002b7c82 */ /* 0x000fe20008000000 */
[----:B------:R-:W-:-:S02]  /*e5d0*/  USEL UR13, UR13, 0x1, UP0 ;  /* 0x000000010d0d7887 */ /* 0x000fc40008000000 */
[----:B------:R-:W-:Y:S02]  /*e5e0*/  UIADD3 UR10, UR41, 0x40, -UR14 ;  /* 0x00000040290a7890 */ /* 0x000fe4000fffe80e */
[----:B------:R-:W-:Y:S01]  /*e5f0*/  @UP1 USHF.R.U32.HI UR43, URZ, UR16, UR9 ;  /* 0x000000103f2b1299 */ /* 0x000fe20008011609 */
[----:B------:R-:W-:Y:S02]  /*e600*/  ULDC UR15, c[0x0][0x2e0] ;  /* 0x0000b800000f7ab9 */ /* 0x000fe40000000800 */
[----:B------:R-:W-:Y:S02]  /*e610*/  UIMAD UR8, UR13, UR15, UR10 ;  /* 0x0000000f0d0872a4 */ /* 0x000fe4000f8e020a */
[----:B------:R-:W-:Y:S02]  /*e620*/  UIADD3 UR42, -UR43, URZ, URZ ;  /* 0x0000003f2b2a7290 */ /* 0x000fe4000fffe13f */
[----:B------:R-:W-:Y:S02]  /*e630*/  UIADD3 UR6, UR8, UR6, URZ ;  /* 0x0000000608067290 */ /* 0x000fe4000fffe03f */
[----:B------:R-:W-:Y:S01]  /*e640*/  UIMAD UR42, UR12, UR42, UR11 ;  /* 0x0000002a0c2a72a4 */ /* 0x000fe2000f8e020b */
[----:B------:R-:W-:Y:S11]  /*e650*/  @!P1 BRA `(.L_x_1386) ;  /* 0x0000000000449947 */ /* 0x000ff60003800000 */
        /* <DEDUP_REMOVED lines=10> */
.L_x_1387:
[----:B------:R-:W-:-:S11]  /*e700*/  UISETP.NE.AND UP0, UPT, UR7, 0x1, UPT ;  /* 0x000000010700788c */ /* 0x000fd6000bf05270 */
[----:B------:R-:W-:Y:S02]  /*e710*/  @UP0 ULDC.64 UR16, c[0x0][0x9e8] ;  /* 0x00027a0000100ab9 */ /* 0x000fe40000000a00 */
[----:B------:R-:W-:-:S04]  /*e720*/  UIMAD.WIDE.U32 UR8, UR10, UR16, URZ ;  /* 0x000000100a0872a5 */ /* 0x000fc8000f8e003f */
[----:B------:R-:W-:-:S12]  /*e730*/  @UP0 USHF.R.U32.HI UR10, URZ, UR17, UR9 ;  /* 0x000000113f0a0299 */ /* 0x000fd80008011609 */
.L_x_1388:
[----:B------:R-:W-:-:S04]  /*e740*/  UIMAD UR10, UR10, UR7, UR7 ;  /* 0x000000070a0a72a4 */ /* 0x000fc8000f8e0207 */
[----:B------:R-:W-:-:S04]  /*e750*/  UISETP.LT.AND UP0, UPT, UR6, UR10, UPT ;  /* 0x0000000a0600728c */ /* 0x000fc8000bf01270 */
[----:B------:R-:W-:-:S12]  /*e760*/  USEL UR6, UR6, UR10, UP0 ;  /* 0x0000000a06067287 */ /* 0x000fd80008000000 */
.L_x_1386:
[----:B------:R-:W-:Y:S02]  /*e770*/  UIMAD UR9, UR13, UR15, 0x3f ;  /* 0x0000003f0d0974a4 */ /* 0x000fe4000f8e020f */
[----:B------:R-:W-:Y:S02]  /*e780*/  UIADD3 UR6, UR6, 0x3f, URZ ;  /* 0x0000003f06067890 */ /* 0x000fe4000fffe03f */
[----:B------:R-:W-:Y:S02]  /*e790*/  USHF.R.S32.HI UR10, URZ, 0x1f, UR9 ;  /* 0x0000001f3f0a7899 */ /* 0x000fe40008011409 */
[----:B------:R-:W-:Y:S02]  /*e7a0*/  USHF.R.S32.HI UR8, URZ, 0x1f, UR6 ;  /* 0x0000001f3f087899 */ /* 0x000fe40008011406 */
[----:B------:R-:W-:Y:S02]  /*e7b0*/  ULEA.HI UR10, UR10, UR9, URZ, 0x6 ;  /* 0x000000090a0a7291 */ /* 0x000fe4000f8f303f */
[----:B------:R-:W-:-:S02]  /*e7c0*/  ULEA.HI UR8, UR8, UR6, URZ, 0x6 ;  /* 0x0000000608087291 */ /* 0x000fc4000f8f303f */
[----:B------:R-:W-:Y:S02]  /*e7d0*/  UIADD3 UR6, UR41, -UR14, URZ ;  /* 0x8000000e29067290 */ /* 0x000fe4000fffe03f */
[----:B------:R-:W-:Y:S02]  /*e7e0*/  USHF.R.S32.HI UR39, URZ, 0x6, UR10 ;  /* 0x000000063f277899 */ /* 0x000fe4000801140a */
[----:B------:R-:W-:Y:S02]  /*e7f0*/  USHF.R.S32.HI UR8, URZ, 0x6, UR8 ;  /* 0x000000063f087899 */ /* 0x000fe40008011408 */
[----:B------:R-:W-:Y:S02]  /*e800*/  UIMAD UR6, UR13, UR15, UR6 ;  /* 0x0000000f0d0672a4 */ /* 0x000fe4000f8e0206 */
[----:B------:R-:W-:Y:S01]  /*e810*/  UISETP.LT.AND UP0, UPT, UR39, UR8, UPT ;  /* 0x000000082700728c */ /* 0x000fe2000bf01270 */
[----:B------:R-:W-:Y:S02]  /*e820*/  ULDC UR10, c[0x0][0x9dc] ;  /* 0x00027700000a7ab9 */ /* 0x000fe40000000800 */
[----:B------:R-:W-:-:S02]  /*e830*/  UIADD3 UR10, UR6, -UR10, URZ ;  /* 0x8000000a060a7290 */ /* 0x000fc4000fffe03f */
[----:B------:R-:W-:Y:S01]  /*e840*/  USEL UR39, UR39, UR8, UP0 ;  /* 0x0000000827277287 */ /* 0x000fe20008000000 */
[----:B------:R-:W-:Y:S11]  /*e850*/  @!P1 BRA `(.L_x_1389) ;  /* 0x0000000000449947 */ /* 0x000ff60003800000 */
        /* <DEDUP_REMOVED lines=10> */
.L_x_1390:
[----:B------:R-:W-:-:S11]  /*e900*/  UISETP.NE.AND UP0, UPT, UR7, 0x1, UPT ;  /* 0x000000010700788c */ /* 0x000fd6000bf05270 */
[----:B------:R-:W-:Y:S02]  /*e910*/  @UP0 ULDC.64 UR12, c[0x0][0x9e8] ;  /* 0x00027a00000c0ab9 */ /* 0x000fe40000000a00 */
[----:B------:R-:W-:-:S04]  /*e920*/  UIMAD.WIDE.U32 UR8, UR6, UR12, URZ ;  /* 0x0000000c060872a5 */ /* 0x000fc8000f8e003f */
[----:B------:R-:W-:-:S12]  /*e930*/  @UP0 USHF.R.U32.HI UR6, URZ, UR13, UR9 ;  /* 0x0000000d3f060299 */ /* 0x000fd80008011609 */
.L_x_1391:
[----:B------:R-:W-:-:S04]  /*e940*/  UIMAD UR6, UR6, UR7, URZ ;  /* 0x00000007060672a4 */ /* 0x000fc8000f8e023f */
[----:B------:R-:W-:-:S04]  /*e950*/  UISETP.LT.AND UP0, UPT, UR10, UR6, UPT ;  /* 0x000000060a00728c */ /* 0x000fc8000bf01270 */
[----:B------:R-:W-:-:S12]  /*e960*/  USEL UR10, UR10, UR6, !UP0 ;  /* 0x000000060a0a7287 */ /* 0x000fd8000c000000 */
.L_x_1389:
[----:B------:R-:W-:Y:S01]  /*e970*/  USHF.R.S32.HI UR6, URZ, 0x1f, UR10 ;  /* 0x0000001f3f067899 */ /* 0x000fe2000801140a */
[----:B------:R-:W-:Y:S03]  /*e980*/  BSSY B6, `(.L_x_1392) ;  /* 0x0000284000067945 */ /* 0x000fe60003800000 */
[----:B------:R-:W-:-:S04]  /*e990*/  ULEA.HI UR6, UR6, UR10, URZ, 0x6 ;  /* 0x0000000a06067291 */ /* 0x000fc8000f8f303f */
[----:B------:R-:W-:-:S04]  /*e9a0*/  USHF.R.S32.HI UR6, URZ, 0x6, UR6 ;  /* 0x000000063f067899 */ /* 0x000fc80008011406 */
[----:B------:R-:W-:-:S04]  /*e9b0*/  UISETP.LT.AND UP0, UPT, URZ, UR6, UPT ;  /* 0x000000063f00728c */ /* 0x000fc8000bf01270 */
[----:B------:R-:W-:-:S04]  /*e9c0*/  USEL UR38, URZ, UR6, !UP0 ;  /* 0x000000063f267287 */ /* 0x000fc8000c000000 */
[----:B------:R-:W-:-:S06]  /*e9d0*/  UISETP.GT.AND UP0, UPT, UR39, UR38, UPT ;  /* 0x000000262700728c */ /* 0x000fcc000bf04270 */
[----:B------:R-:W-:-:S13]  /*e9e0*/  PLOP3.LUT P0, PT, PT, PT, UP0, 0x80, 0x0 ;  /* 0x000000000000781c */ /* 0x000fda0003f0f008 */
[----:B------:R-:W-:Y:S05]  /*e9f0*/  @P0 BRA `(.L_x_1393) ;  /* 0x0000000000400947 */ /* 0x000fea0003800000 */
[----:B------:R-:W-:Y:S01]  /*ea00*/  ISETP.NE.AND P0, PT, R19, RZ, PT ;  /* 0x000000ff1300720c */ /* 0x000fe20003f05270 */
[----:B------:R-:W-:-:S12]  /*ea10*/  IMAD.MOV.U32 R13, RZ, RZ, R18 ;  /* 0x000000ffff0d7224 */ /* 0x000fd800078e0012 */
[----:B------:R-:W-:Y:S05]  /*ea20*/  @P0 BRA `(.L_x_1394) ;  /* 0x0000002400e40947 */ /* 0x000fea0003800000 */
[----:B------:R-:W1:Y:S01]  /*ea30*/  S2R R5, SR_LANEID ;  /* 0x0000000000057919 */ /* 0x000e620000000000 */
[----:B------:R-:W-:Y:S01]  /*ea40*/  VOTEU.ANY UR6, UPT, PT ;  /* 0x0000000000067886 */ /* 0x000fe200038e0100 */
[----:B------:R-:W2:Y:S01]  /*ea50*/  LDC.64 R2, c[0x0][0xdf0] ;  /* 0x00037c00ff027b82 */ /* 0x000ea20000000a00 */
[----:B------:R-:W1:Y:S02]  /*ea60*/  FLO.U32 R0, UR6 ;  /* 0x0000000600007d00 */ /* 0x000e6400080e0000 */
[----:B-1----:R-:W-:-:S06]  /*ea70*/  ISETP.EQ.U32.AND P0, PT, R0, R5, PT ;  /* 0x000000050000720c */ /* 0x002fcc0003f02070 */
[----:B------:R-:W2:Y:S07]  /*ea80*/  POPC R5, UR6 ;  /* 0x0000000600057d09 */ /* 0x000eae0008000000 */
[----:B--2---:R-:W2:Y:S01]  /*ea90*/  @P0 ATOMG.E.ADD.STRONG.GPU PT, R3, desc[UR50][R2.64], R5 ;  /* 0x00000005020309a8 */ /* 0x004ea200081ee1f2 */
[----:B------:R-:W1:Y:S02]  /*eaa0*/  S2R R4, SR_LTMASK ;  /* 0x0000000000047919 */ /* 0x000e640000003900 */
[----:B-1----:R-:W-:-:S04]  /*eab0*/  LOP3.LUT R4, R4, UR6, RZ, 0xc0, !PT ;  /* 0x0000000604047c12 */ /* 0x002fc8000f8ec0ff */
[----:B------:R-:W1:Y:S01]  /*eac0*/  POPC R13, R4 ;  /* 0x00000004000d7309 */ /* 0x000e620000000000 */
[----:B--2---:R-:W1:Y:S02]  /*ead0*/  SHFL.IDX PT, R0, R3, R0, 0x1f ;  /* 0x00001f0003007589 */ /* 0x004e6400000e0000 */
[----:B-1----:R-:W-:Y:S01]  /*eae0*/  IADD3 R13, R0, UR44, R13 ;  /* 0x0000002c000d7c10 */ /* 0x002fe2000fffe00d */
[----:B------:R-:W-:Y:S06]  /*eaf0*/  BRA `(.L_x_1394) ;  /* 0x0000002400b07947 */ /* 0x000fec0003800000 */
.L_x_1393:
[----:B------:R-:W1:Y:S01]  /*eb00*/  S2UR UR4, SR_CgaCtaId ;  /* 0x00000000000479c3 */ /* 0x000e620000008800 */
[----:B------:R-:W-:Y:S02]  /*eb10*/  UMOV UR37, 0x400 ;  /* 0x0000040000257882 */ /* 0x000fe40000000000 */
[----:B-1----:R-:W-:-:S04]  /*eb20*/  ULEA UR37, UR4, UR37, 0x18 ;  /* 0x0000002504257291 */ /* 0x002fc8000f8ec03f */
[----:B------:R-:W-:-:S04]  /*eb30*/  UIADD3 UR4, UR37, 0x22400, URZ ;  /* 0x0002240025047890 */ /* 0x000fc8000fffe03f */
[----:B------:R-:W-:-:S06]  /*eb40*/  ULOP3.LUT UP0, URZ, UR4, 0x3ff, URZ, 0xc0, !UPT ;  /* 0x000003ff043f7892 */ /* 0x000fcc000f80c03f */
[----:B------:R-:W-:-:S13]  /*eb50*/  PLOP3.LUT P0, PT, PT, PT, UP0, 0x80, 0x0 ;  /* 0x000000000000781c */ /* 0x000fda0003f0f008 */
[----:B------:R-:W-:Y:S05]  /*eb60*/  @!P0 BRA `(.L_x_1395) ;  /* 0x0000000000408947 */ /* 0x000fea0003800000 */
        /* <DEDUP_REMOVED lines=9> */
[----:B------:R-:W-:Y:S02]  /*ec00*/  IMAD.U32 R7, RZ, RZ, UR9 ;  /* 0x00000009ff077e24 */ /* 0x000fe4000f8e00ff */
[----:B------:R-:W-:-:S02]  /*ec10*/  IMAD.U32 R10, RZ, RZ, UR4 ;  /* 0x00000004ff0a7e24 */ /* 0x000fc4000f8e00ff */
[----:B------:R-:W-:Y:S02]  /*ec20*/  IMAD.MOV.U32 R8, RZ, RZ, 0x70 ;  /* 0x00000070ff087424 */ /* 0x000fe400078e00ff */
[----:B------:R-:W-:Y:S02]  /*ec30*/  IMAD.MOV.U32 R12, RZ, RZ, 0x1 ;  /* 0x00000001ff0c7424 */ /* 0x000fe400078e00ff */
[----:B------:R-:W-:-:S07]  /*ec40*/  IMAD.MOV.U32 R13, RZ, RZ, RZ ;  /* 0x000000ffff0d7224 */ /* 0x000fce00078e00ff */
[----:B------:R-:W-:-:S07]  /*ec50*/  LEPC R20, `(.L_x_1395) ;  /* 0x000000001014794e */ /* 0x000fce0000000000 */
[----:B-1----:R-:W-:Y:S05]  /*ec60*/  CALL.ABS.NOINC R2 ;  /* 0x0000000002007343 */ /* 0x002fea0003c00000 */
.L_x_1395:
        /* <DEDUP_REMOVED lines=13> */
[----:B------:R-:W-:Y:S01]  /*ed40*/  MOV R13, RZ ;  /* 0x000000ff000d7202 */ /* 0x000fe20000000f00 */
[----:B------:R-:W-:-:S02]  /*ed50*/  IMAD.U32 R7, RZ, RZ, UR9 ;  /* 0x00000009ff077e24 */ /* 0x000fc4000f8e00ff */
[----:B------:R-:W-:Y:S02]  /*ed60*/  IMAD.U32 R11, RZ, RZ, UR5 ;  /* 0x00000005ff0b7e24 */ /* 0x000fe4000f8e00ff */
[----:B------:R-:W-:Y:S02]  /*ed70*/  IMAD.MOV.U32 R8, RZ, RZ, 0x70 ;  /* 0x00000070ff087424 */ /* 0x000fe400078e00ff */
[----:B-1----:R-:W-:-:S07]  /*ed80*/  IMAD.MOV.U32 R12, RZ, RZ, 0x1 ;  /* 0x00000001ff0c7424 */ /* 0x002fce00078e00ff */
[----:B------:R-:W-:-:S07]  /*ed90*/  LEPC R20, `(.L_x_1397) ;  /* 0x000000001014794e */ /* 0x000fce0000000000 */
[----:B--2---:R-:W-:Y:S05]  /*eda0*/  CALL.ABS.NOINC R2 ;  /* 0x0000000002007343 */ /* 0x004fea0003c00000 */
.L_x_1397:
        /* <DEDUP_REMOVED lines=15> */
[----:B-1----:R-:W-:Y:S05]  /*eea0*/  CALL.ABS.NOINC R2 ;  /* 0x0000000002007343 */ /* 0x002fea0003c00000 */
.L_x_1396:
[----:B------:R-:W-:Y:S01]  /*eeb0*/  ULDC.64 UR4, c[0x0][0x9f8] ;  /* 0x00027e0000047ab9 */ /* 0x000fe20000000a00 */
[----:B------:R-:W-:Y:S01]  /*eec0*/  IMAD.U32 R5, RZ, RZ, UR43 ;  /* 0x0000002bff057e24 */ /* 0x000fe2000f8e00ff */
[----:B------:R-:W-:Y:S01]  /*eed0*/  ISETP.NE.U32.AND P0, PT, RZ, UR4, PT ;  /* 0x00000004ff007c0c */ /* 0x000fe2000bf05070 */
[----:B------:R-:W-:Y:S01]  /*eee0*/  IMAD.U32 R6, RZ, RZ, UR43 ;  /* 0x0000002bff067e24 */ /* 0x000fe2000f8e00ff */
[----:B------:R-:W1:Y:S02]  /*eef0*/  LDC R0, c[0x0][0x428] ;  /* 0x00010a00ff007b82 */ /* 0x000e640000000800 */
[----:B------:R-:W-:-:S13]  /*ef00*/  ISETP.NE.AND.EX P0, PT, RZ, UR5, PT, P0 ;  /* 0x00000005ff007c0c */ /* 0x000fda000bf05300 */
[----:B------:R-:W2:Y:S02]  /*ef10*/  @P0 LDC.64 R2, c[0x0][0x9f8] ;  /* 0x00027e00ff020b82 */ /* 0x000ea40000000a00 */
[----:B--2---:R-:W-:-:S05]  /*ef20*/  @P0 IMAD.WIDE R2, R5, 0x4, R2 ;  /* 0x0000000405020825 */ /* 0x004fca00078e0202 */
[----:B------:R2:W3:Y:S01]  /*ef30*/  @P0 LDG.E R6, desc[UR50][R2.64] ;  /* 0x0000003202060981 */ /* 0x0004e2000c1e1900 */
[----:B-1----:R-:W-:Y:S01]  /*ef40*/  ISETP.NE.AND P0, PT, R0, 0x1, PT ;  /* 0x000000010000780c */ /* 0x002fe20003f05270 */
[----:B------:R-:W-:Y:S01]  /*ef50*/  UMOV UR40, URZ ;  /* 0x0000003f00287c82 */ /* 0x000fe20008000000 */
[----:B------:R-:W-:Y:S01]  /*ef60*/  ISETP.NE.AND P1, PT, R19, RZ, PT ;  /* 0x000000ff1300720c */ /* 0x000fe20003f25270 */
[----:B------:R-:W-:Y:S01]  /*ef70*/  UMOV UR6, 0xffffffff ;  /* 0xffffffff00067882 */ /* 0x000fe20000000000 */
[----:B------:R-:W-:Y:S01]  /*ef80*/  MOV R0, UR42 ;  /* 0x0000002a00007c02 */ /* 0x000fe20008000f00 */
[----:B------:R-:W-:Y:S01]  /*ef90*/  IMAD.U32 R10, RZ, RZ, UR39 ;  /* 0x00000027ff0a7e24 */ /* 0x000fe2000f8e00ff */
[----:B--2---:R-:W1:Y:S03]  /*efa0*/  LDC.64 R2, c[0x0][0x3f8] ;  /* 0x0000fe00ff027b82 */ /* 0x004e660000000a00 */
[----:B------:R-:W-:-:S06]  /*efb0*/  VIADD R10, R10, 0xffffffff ;  /* 0xffffffff0a0a7836 */ /* 0x000fcc0000000000 */
[----:B------:R-:W-:Y:S01]  /*efc0*/  VOTEU.ALL UP1, P1 ;  /* 0x00000000003f7886 */ /* 0x000fe20000820000 */
[----:B------:R-:W2:Y:S04]  /*efd0*/  @P0 LDC R4, c[0x0][0x42c] ;  /* 0x00010b00ff040b82 */ /* 0x000ea80000000800 */
[----:B------:R-:W-:-:S04]  /*efe0*/  @!UP1 UIADD3 UR4, UP0, UR46, 0x270, URZ ;  /* 0x000002702e049890 */ /* 0x000fc8000ff1e03f */
[----:B------:R-:W-:Y:S01]  /*eff0*/  @!UP1 UIADD3.X UR5, URZ, UR47, URZ, UP0, !UPT ;  /* 0x0000002f3f059290 */ /* 0x000fe200087fe43f */
[----:B------:R-:W4:Y:S08]  /*f000*/  @P0 LDC R5, c[0x0][0x430] ;  /* 0x00010c00ff050b82 */ /* 0x000f300000000800 */
[----:B------:R1:W-:Y:S01]  /*f010*/  @!UP1 UTMAPF.L2.4D [UR40], [UR4] ;  /* 0x00000028040095b8 */ /* 0x0003e20008018000 */
[----:B--2---:R-:W-:-:S05]  /*f020*/  @P0 IMAD.HI.U32 R4, R4, UR42, RZ ;  /* 0x0000002a04040c27 */ /* 0x004fca000f8e00ff */
[----:B----4-:R-:W-:Y:S02]  /*f030*/  @P0 SHF.R.U32.HI R0, RZ, R5, R4 ;  /* 0x00000005ff000219 */ /* 0x010fe40000011604 */
[----:B-1----:R-:W-:-:S04]  /*f040*/  ISETP.NE.U32.AND P0, PT, R2, RZ, PT ;  /* 0x000000ff0200720c */ /* 0x002fc80003f05070 */
[----:B------:R-:W-:-:S04]  /*f050*/  ISETP.NE.AND.EX P0, PT, R3, RZ, PT, P0 ;  /* 0x000000ff0300720c */ /* 0x000fc80003f05300 */
[----:B---3--:R-:W-:Y:S01]  /*f060*/  SEL R4, R6, RZ, !P0 ;  /* 0x000000ff06047207 */ /* 0x008fe20004000000 */
[----:B------:R-:W-:Y:S08]  /*f070*/  BRA.DIV UR6, `(.L_x_1398) ;  /* 0x0000002a06547947 */ /* 0x000ff0000b800000 */
.L_x_1450:
[----:B------:R-:W-:Y:S01]  /*f080*/  UMOV UR4, 0xffffffff ;  /* 0xffffffff00047882 */ /* 0x000fe20000000000 */
[----:B------:R-:W-:Y:S02]  /*f090*/  SHF.R.S32.HI R7, RZ, 0x1f, R6 ;  /* 0x0000001fff077819 */ /* 0x000fe40000011406 */
[----:B------:R-:W-:Y:S05]  /*f0a0*/  BRA.DIV UR4, `(.L_x_1399) ;  /* 0x0000002a04747947 */ /* 0x000fea000b800000 */
[----:B------:R-:W-:-:S13]  /*f0b0*/  ELECT P6, URZ, PT ;  /* 0x00000000003f782f */ /* 0x000fda00038c0000 */
.L_x_1453:
[----:B------:R-:W-:Y:S05]  /*f0c0*/  @!P6 BRA `(.L_x_1400) ;  /* 0x0000000000c4e947 */ /* 0x000fea0003800000 */
[----:B------:R-:W-:Y:S01]  /*f0d0*/  IMAD.MOV.U32 R4, RZ, RZ, R6 ;  /* 0x000000ffff047224 */ /* 0x000fe200078e0006 */
[----:B------:R-:W-:Y:S06]  /*f0e0*/  @!P0 BRA `(.L_x_1401) ;  /* 0x0000000000488947 */ /* 0x000fec0003800000 */
[----:B------:R-:W1:Y:S01]  /*f0f0*/  LDC R11, c[0x0][0x41c] ;  /* 0x00010700ff0b7b82 */ /* 0x000e620000000800 */
[----:B------:R-:W-:Y:S01]  /*f100*/  MOV R12, R10 ;  /* 0x0000000a000c7202 */ /* 0x000fe20000000f00 */
[----:B------:R-:W-:Y:S02]  /*f110*/  ULDC.64 UR4, c[0x0][0x408] ;  /* 0x0001020000047ab9 */ /* 0x000fe40000000a00 */
        /* <DEDUP_REMOVED lines=11> */
[----:B------:R-:W-:-:S05]  /*f1d0*/  LEA.HI.X R9, R4, R3, R5, 0x2, P2 ;  /* 0x0000000304097211 */ /* 0x000fca00010f1405 */
[----:B------:R1:W5:Y:S01]  /*f1e0*/  LDG.E R4, desc[UR50][R8.64] ;  /* 0x0000003208047981 */ /* 0x000362000c1e1900 */
[----:B------:R-:W-:-:S04]  /*f1f0*/  IMAD.MOV R5, RZ, RZ, -R12 ;  /* 0x000000ffff057224 */ /* 0x000fc800078e0a0c */
[----:B------:R-:W-:-:S07]  /*f200*/  IMAD R10, R11, R5, R10 ;  /* 0x000000050b0a7224 */ /* 0x000fce00078e020a */
.L_x_1401:
[----:B-1----:R-:W-:Y:S01]  /*f210*/  LEA R8, R16, UR37, 0x3 ;  /* 0x0000002510087c11 */ /* 0x002fe2000f8e18ff */
[----:B------:R-:W1:Y:S01]  /*f220*/  S2R R9, SR_TID.X ;  /* 0x0000000000097919 */ /* 0x000e620000002100 */
[----:B------:R-:W-:-:S04]  /*f230*/  SHF.L.U32 R5, R17, 0x1f, RZ ;  /* 0x0000001f11057819 */ /* 0x000fc800000006ff */
[----:B------:R-:W2:Y:S01]  /*f240*/  SYNCS.PHASECHK.TRANS64.TRYWAIT P2, [R8+URZ+0x28c40], R5 ;  /* 0x028c4005080075a7 */ /* 0x000ea2000804017f */
[----:B-1----:R-:W-:-:S04]  /*f250*/  LOP3.LUT R9, R9, 0x7f, RZ, 0xc0, !PT ;  /* 0x0000007f09097812 */ /* 0x002fc800078ec0ff */
[----:B------:R-:W-:Y:S01]  /*f260*/  ISETP.NE.AND P3, PT, R9, RZ, PT ;  /* 0x000000ff0900720c */ /* 0x000fe20003f65270 */
[----:B--2---:R-:W-:-:S12]  /*f270*/  @!P2 BRA `(.L_x_1402) ;  /* 0x000000280020a947 */ /* 0x004fd80003800000 */
.L_x_1454:
[----:B------:R-:W-:Y:S05]  /*f280*/  @P3 BRA `(.L_x_1403) ;  /* 0x0000000000143947 */ /* 0x000fea0003800000 */
[----:B------:R-:W-:Y:S02]  /*f290*/  ISETP.NE.AND P2, PT, R19, RZ, PT ;  /* 0x000000ff1300720c */ /* 0x000fe40003f45270 */
[----:B-1----:R-:W-:-:S04]  /*f2a0*/  MOV R5, 0x2000 ;  /* 0x0000200000057802 */ /* 0x002fc80000000f00 */
[----:B------:R2:W-:Y:S07]  /*f2b0*/  SYNCS.ARRIVE.TRANS64 RZ, [R8+URZ+0x28c30], R5 ;  /* 0x028c300508ff79a7 */ /* 0x0005ee000800003f */
[----:B------:R-:W-:Y:S05]  /*f2c0*/  @!P2 BRA `(.L_x_1403) ;  /* 0x000000000004a947 */ /* 0x000fea0003800000 */
[----:B------:R-:W-:Y:S01]  /*f2d0*/  BPT.TRAP 0x1 ;  /* 0x000000040000795c */ /* 0x000fe20000300000 */
.L_x_1403:
        /* <DEDUP_REMOVED lines=8> */
[----:B-----5:R-:W-:Y:S01]  /*f360*/  R2UR UR13, R4 ;  /* 0x00000000040d72ca */ /* 0x020fe200000e0000 */
[----:B------:R-:W-:-:S04]  /*f370*/  UMOV UR10, URZ ;  /* 0x0000003f000a7c82 */ /* 0x000fc80008000000 */
[----:B------:R-:W-:Y:S02]  /*f380*/  ULEA UR8, UR8, UR37, 0xd ;  /* 0x0000002508087291 */ /* 0x000fe4000f8e683f */
[----:B------:R-:W-:Y:S02]  /*f390*/  UIADD3 UR9, UR9, 0x28c30, URZ ;  /* 0x00028c3009097890 */ /* 0x000fe4000fffe03f */
[----:B------:R-:W-:Y:S02]  /*f3a0*/  USHF.L.U32 UR11, UR11, 0x6, URZ ;  /* 0x000000060b0b7899 */ /* 0x000fe4000800063f */
[----:B------:R-:W-:-:S09]  /*f3b0*/  UIADD3 UR8, UR8, 0x22400, URZ ;  /* 0x0002240008087890 */ /* 0x000fd2000fffe03f */
[----:B------:R3:W-:Y:S02]  /*f3c0*/  UTMALDG.4D [UR8], [UR4], desc[UR6] ;  /* 0x00000608040075b4 */ /* 0x0007e40008019000 */
[----:B---3--:R-:W-:Y:S01]  /*f3d0*/  NOP ;  /* 0x0000000000007918 */ /* 0x008fe20000000000 */
.L_x_1400:
[----:B------:R-:W-:Y:S05]  /*f3e0*/  WARPSYNC.ALL ;  /* 0x0000000000007948 */ /* 0x000fea0003800000 */
[----:B------:R-:W-:Y:S01]  /*f3f0*/  BAR.SYNC.DEFER_BLOCKING 0x8, 0xa0 ;  /* 0x0202800000007b1d */ /* 0x000fe20000010000 */
[----:B------:R-:W-:Y:S01]  /*f400*/  ELECT P2, URZ, PT ;  /* 0x00000000003f782f */ /* 0x000fe20003840000 */
[----:B------:R-:W-:Y:S02]  /*f410*/  UIADD3 UR45, UR45, 0x1, URZ ;  /* 0x000000012d2d7890 */ /* 0x000fe4000fffe03f */
[----:B------:R-:W-:Y:S02]  /*f420*/  UIADD3 UR6, UP0, UR46, 0x270, URZ ;  /* 0x000002702e067890 */ /* 0x000fe4000ff1e03f */
[----:B------:R-:W-:-:S02]  /*f430*/  ULEA.HI UR4, UR45, UR45, URZ, 0x1 ;  /* 0x0000002d2d047291 */ /* 0x000fc4000f8f083f */
[----:B------:R-:W-:Y:S02]  /*f440*/  UIADD3 UR8, UR37, 0x20400, URZ ;  /* 0x0002040025087890 */ /* 0x000fe4000fffe03f */
[----:B------:R-:W-:Y:S02]  /*f450*/  ULOP3.LUT UR4, UR4, 0xfffffffe, URZ, 0xc0, !UPT ;  /* 0xfffffffe04047892 */ /* 0x000fe4000f8ec03f */
[----:B------:R-:W-:Y:S02]  /*f460*/  UIADD3 UR9, UR37, 0x28c00, URZ ;  /* 0x00028c0025097890 */ /* 0x000fe4000fffe03f */
[----:B-12---:R-:W-:Y:S01]  /*f470*/  @P2 IMAD.MOV.U32 R5, RZ, RZ, 0x2000 ;  /* 0x00002000ff052424 */ /* 0x006fe200078e00ff */
[----:B------:R-:W-:Y:S02]  /*f480*/  UIADD3 UR4, UR45, -UR4, URZ ;  /* 0x800000042d047290 */ /* 0x000fe4000fffe03f */
[----:B------:R-:W-:Y:S01]  /*f490*/  UIADD3.X UR7, URZ, UR47, URZ, UP0, !UPT ;  /* 0x0000002f3f077290 */ /* 0x000fe200087fe43f */
[----:B------:R-:W-:Y:S01]  /*f4a0*/  UMOV UR11, UR41 ;  /* 0x00000029000b7c82 */ /* 0x000fe20008000000 */
[----:B------:R-:W-:Y:S01]  /*f4b0*/  UMOV UR12, UR42 ;  /* 0x0000002a000c7c82 */ /* 0x000fe20008000000 */
[----:B------:R-:W-:Y:S01]  /*f4c0*/  UMOV UR13, UR43 ;  /* 0x0000002b000d7c82 */ /* 0x000fe20008000000 */
[----:B------:R-:W-:Y:S01]  /*f4d0*/  UMOV UR5, 0x12f00000 ;  /* 0x12f0000000057882 */ /* 0x000fe20000000000 */
[----:B------:R-:W-:Y:S01]  /*f4e0*/  UMOV UR10, URZ ;  /* 0x0000003f000a7c82 */ /* 0x000fe20008000000 */
[----:B------:R1:W-:Y:S02]  /*f4f0*/  @P2 SYNCS.ARRIVE.TRANS64 RZ, [UR37+0x28c00], R5 ;  /* 0x028c0005ffff29a7 */ /* 0x0003e40008000025 */
[----:B-1----:R-:W-:Y:S01]  /*f500*/  IMAD.U32 R5, RZ, RZ, UR4 ;  /* 0x00000004ff057e24 */ /* 0x002fe2000f8e00ff */
[----:B------:R-:W-:-:S02]  /*f510*/  UMOV UR4, 0x0 ;  /* 0x0000000000047882 */ /* 0x000fc40000000000 */
[----:B------:R1:W-:Y:S02]  /*f520*/  UTMALDG.4D [UR8], [UR6], desc[UR4] ;  /* 0x00000408060075b4 */ /* 0x0003e40008019000 */
[----:B------:R-:W-:-:S04]  /*f530*/  SHF.L.U32 R5, R5, 0x1f, RZ ;  /* 0x0000001f05057819 */ /* 0x000fc800000006ff */
[----:B------:R-:W2:Y:S02]  /*f540*/  SYNCS.PHASECHK.TRANS64.TRYWAIT P2, [UR37+0x28c20], R5 ;  /* 0x028c2005ff0075a7 */ /* 0x000ea40008040165 */
[----:B-12---:R-:W-:Y:S05]  /*f550*/  @!P2 BRA `(.L_x_1404) ;  /* 0x00000024007ca947 */ /* 0x006fea0003800000 */
.L_x_1455:
[----:B------:R-:W-:Y:S01]  /*f560*/  ULDC.64 UR4, c[0x0][0x408] ;  /* 0x0001020000047ab9 */ /* 0x000fe20000000a00 */
[----:B------:R-:W-:Y:S04]  /*f570*/  BSSY B0, `(.L_x_1405) ;  /* 0x0000042000007945 */ /* 0x000fe80003800000 */
[----:B------:R-:W-:Y:S05]  /*f580*/  @!P6 BRA `(.L_x_1406) ;  /* 0x000000040000e947 */ /* 0x000fea0003800000 */
[----:B-1----:R-:W-:Y:S01]  /*f590*/  LEA R8, R16, UR37, 0x3 ;  /* 0x0000002510087c11 */ /* 0x002fe2000f8e18ff */
[----:B------:R-:W1:Y:S01]  /*f5a0*/  S2R R9, SR_TID.X ;  /* 0x0000000000097919 */ /* 0x000e620000002100 */
[----:B------:R-:W-:-:S04]  /*f5b0*/  SHF.L.U32 R5, R17, 0x1f, RZ ;  /* 0x0000001f11057819 */ /* 0x000fc800000006ff */
[----:B------:R-:W2:Y:S01]  /*f5c0*/  SYNCS.PHASECHK.TRANS64.TRYWAIT P2, [R8+URZ+0x28c60], R5 ;  /* 0x028c6005080075a7 */ /* 0x000ea2000804017f */
[----:B-1----:R-:W-:-:S04]  /*f5d0*/  LOP3.LUT R9, R9, 0x7f, RZ, 0xc0, !PT ;  /* 0x0000007f09097812 */ /* 0x002fc800078ec0ff */
[----:B------:R-:W-:Y:S01]  /*f5e0*/  ISETP.NE.AND P3, PT, R9, RZ, PT ;  /* 0x000000ff0900720c */ /* 0x000fe20003f65270 */
[----:B--2---:R-:W-:-:S12]  /*f5f0*/  @!P2 BRA `(.L_x_1407) ;  /* 0x00000024006ca947 */ /* 0x004fd80003800000 */
.L_x_1456:
[----:B------:R-:W-:Y:S05]  /*f600*/  @P3 BRA `(.L_x_1408) ;  /* 0x0000000000143947 */ /* 0x000fea0003800000 */
[----:B------:R-:W-:Y:S01]  /*f610*/  ISETP.NE.AND P2, PT, R19, RZ, PT ;  /* 0x000000ff1300720c */ /* 0x000fe20003f45270 */
[----:B-1----:R-:W-:-:S04]  /*f620*/  IMAD.MOV.U32 R5, RZ, RZ, 0x10000 ;  /* 0x00010000ff057424 */ /* 0x002fc800078e00ff */
[----:B------:R2:W-:Y:S08]  /*f630*/  SYNCS.ARRIVE.TRANS64 RZ, [R8+URZ+0x28c50], R5 ;  /* 0x028c500508ff79a7 */ /* 0x0005f0000800003f */
[----:B------:R-:W-:Y:S05]  /*f640*/  @!P2 BRA `(.L_x_1408) ;  /* 0x000000000004a947 */ /* 0x000fea0003800000 */
[----:B------:R-:W-:Y:S01]  /*f650*/  BPT.TRAP 0x1 ;  /* 0x000000040000795c */ /* 0x000fe20000300000 */
.L_x_1408:
        /* <DEDUP_REMOVED lines=13> */
[----:B------:R-:W-:-:S02]  /*f730*/  ULEA UR16, UR16, UR37, 0x10 ;  /* 0x0000002510107291 */ /* 0x000fc4000f8e803f */
[----:B------:R-:W-:Y:S02]  /*f740*/  USHF.L.U32 UR11, UR11, 0x6, URZ ;  /* 0x000000060b0b7899 */ /* 0x000fe4000800063f */
[----:B------:R-:W-:Y:S02]  /*f750*/  UIADD3 UR9, UR9, 0x28c50, URZ ;  /* 0x00028c5009097890 */ /* 0x000fe4000fffe03f */
[----:B------:R-:W-:Y:S02]  /*f760*/  UIADD3 UR8, UR16, 0x400, URZ ;  /* 0x0000040010087890 */ /* 0x000fe4000fffe03f */
[----:B------:R-:W-:Y:S02]  /*f770*/  UIADD3 UR17, UR16, 0x2400, URZ ;  /* 0x0000240010117890 */ /* 0x000fe4000fffe03f */
[----:B------:R-:W-:Y:S02]  /*f780*/  UIADD3 UR19, UR16, 0x4400, URZ ;  /* 0x0000440010137890 */ /* 0x000fe4000fffe03f */
[----:B------:R-:W-:Y:S01]  /*f790*/  UIADD3 UR21, UR16, 0x6400, URZ ;  /* 0x0000640010157890 */ /* 0x000fe2000fffe03f */
[----:B------:R-:W-:-:S02]  /*f7a0*/  UMOV UR23, 0x100 ;  /* 0x0000010000177882 */ /* 0x000fc40000000000 */
[----:B------:R3:W-:Y:S01]  /*f7b0*/  UTMALDG.4D [UR8], [UR14], desc[UR6] ;  /* 0x000006080e0075b4 */ /* 0x0007e20008019000 */
[----:B------:R-:W-:Y:S01]  /*f7c0*/  UMOV UR24, 0x140 ;  /* 0x0000014000187882 */ /* 0x000fe20000000000 */
[----:B---3--:R-:W-:Y:S01]  /*f7d0*/  UMOV UR8, UR17 ;  /* 0x0000001100087c82 */ /* 0x008fe20008000000 */
[----:B------:R-:W-:Y:S01]  /*f7e0*/  UMOV UR10, UR18 ;  /* 0x00000012000a7c82 */ /* 0x000fe20008000000 */
[----:B------:R-:W-:Y:S01]  /*f7f0*/  UIADD3 UR17, UR16, 0x8400, URZ ;  /* 0x0000840010117890 */ /* 0x000fe2000fffe03f */
[----:B------:R3:W-:Y:S01]  /*f800*/  UTMALDG.4D [UR8], [UR14], desc[UR6] ;  /* 0x000006080e0075b4 */ /* 0x0007e20008019000 */
[----:B------:R-:W-:Y:S01]  /*f810*/  UIADD3 UR18, UR16, 0xa400, URZ ;  /* 0x0000a40010127890 */ /* 0x000fe2000fffe03f */
[----:B---3--:R-:W-:Y:S01]  /*f820*/  UMOV UR8, UR19 ;  /* 0x0000001300087c82 */ /* 0x008fe20008000000 */
[----:B------:R-:W-:Y:S01]  /*f830*/  UMOV UR10, UR20 ;  /* 0x00000014000a7c82 */ /* 0x000fe20008000000 */
[----:B------:R-:W-:Y:S01]  /*f840*/  UIADD3 UR19, UR16, 0xc400, URZ ;  /* 0x0000c40010137890 */ /* 0x000fe2000fffe03f */
[----:B------:R3:W-:Y:S02]  /*f850*/  UTMALDG.4D [UR8], [UR14], desc[UR6] ;  /* 0x000006080e0075b4 */ /* 0x0007e40008019000 */
[----:B---3--:R-:W-:Y:S01]  /*f860*/  UMOV UR8, UR21 ;  /* 0x0000001500087c82 */ /* 0x008fe20008000000 */
[----:B------:R-:W-:-:S02]  /*f870*/  UMOV UR10, UR22 ;  /* 0x00000016000a7c82 */ /* 0x000fc40008000000 */
[----:B------:R3:W-:Y:S02]  /*f880*/  UTMALDG.4D [UR8], [UR14], desc[UR6] ;  /* 0x000006080e0075b4 */ /* 0x0007e40008019000 */
[----:B---3--:R-:W-:Y:S01]  /*f890*/  UMOV UR8, UR17 ;  /* 0x0000001100087c82 */ /* 0x008fe20008000000 */
[----:B------:R-:W-:Y:S01]  /*f8a0*/  UMOV UR10, UR23 ;  /* 0x00000017000a7c82 */ /* 0x000fe20008000000 */
[----:B------:R-:W-:Y:S01]  /*f8b0*/  UIADD3 UR17, UR16, 0xe400, URZ ;  /* 0x0000e40010117890 */ /* 0x000fe2000fffe03f */
[----:B------:R3:W-:Y:S02]  /*f8c0*/  UTMALDG.4D [UR8], [UR14], desc[UR6] ;  /* 0x000006080e0075b4 */ /* 0x0007e40008019000 */
[----:B------:R-:W-:Y:S01]  /*f8d0*/  UMOV UR16, 0x180 ;  /* 0x0000018000107882 */ /* 0x000fe20000000000 */
[----:B---3--:R-:W-:Y:S01]  /*f8e0*/  UMOV UR8, UR18 ;  /* 0x0000001200087c82 */ /* 0x008fe20008000000 */
[----:B------:R-:W-:Y:S02]  /*f8f0*/  UMOV UR10, UR24 ;  /* 0x00000018000a7c82 */ /* 0x000fe40008000000 */
[----:B------:R3:W-:Y:S02]  /*f900*/  UTMALDG.4D [UR8], [UR14], desc[UR6] ;  /* 0x000006080e0075b4 */ /* 0x0007e40008019000 */
[----:B---3--:R-:W-:Y:S01]  /*f910*/  UMOV UR8, UR19 ;  /* 0x0000001300087c82 */ /* 0x008fe20008000000 */
[----:B------:R-:W-:Y:S01]  /*f920*/  UMOV UR10, UR16 ;  /* 0x00000010000a7c82 */ /* 0x000fe20008000000 */
[----:B------:R-:W-:Y:S01]  /*f930*/  UMOV UR16, 0x1c0 ;  /* 0x000001c000107882 */ /* 0x000fe20000000000 */
[----:B------:R3:W-:Y:S02]  /*f940*/  UTMALDG.4D [UR8], [UR14], desc[UR6] ;  /* 0x000006080e0075b4 */ /* 0x0007e40008019000 */
[----:B---3--:R-:W-:Y:S01]  /*f950*/  UMOV UR8, UR17 ;  /* 0x0000001100087c82 */ /* 0x008fe20008000000 */
[----:B------:R-:W-:-:S02]  /*f960*/  UMOV UR10, UR16 ;  /* 0x00000010000a7c82 */ /* 0x000fc40008000000 */
[----:B------:R3:W-:Y:S02]  /*f970*/  UTMALDG.4D [UR8], [UR14], desc[UR6] ;  /* 0x000006080e0075b4 */ /* 0x0007e40008019000 */
[----:B---3--:R-:W-:Y:S01]  /*f980*/  NOP ;  /* 0x0000000000007918 */ /* 0x008fe20000000000 */
.L_x_1406:
[----:B------:R-:W-:Y:S05]  /*f990*/  BSYNC B0 ;  /* 0x0000000000007941 */ /* 0x000fea0003800000 */
.L_x_1405:
[----:B------:R-:W-:-:S04]  /*f9a0*/  UIADD3 UR6, UR39, -0x2, URZ ;  /* 0xfffffffe27067890 */ /* 0x000fc8000fffe03f */
[----:B------:R-:W-:-:S06]  /*f9b0*/  UISETP.GE.AND UP0, UPT, UR6, UR38, UPT ;  /* 0x000000260600728c */ /* 0x000fcc000bf06270 */
[----:B------:R-:W-:-:S13]  /*f9c0*/  PLOP3.LUT P2, PT, PT, PT, UP0, 0x80, 0x0 ;  /* 0x000000000000781c */ /* 0x000fda0003f4f008 */
[----:B------:R-:W-:Y:S05]  /*f9d0*/  @!P2 BRA `(.L_x_1409) ;  /* 0x0000001400a4a947 */ /* 0x000fea0003800000 */
[----:B------:R-:W-:Y:S02]  /*f9e0*/  LOP3.LUT R9, RZ, UR38, RZ, 0x33, !PT ;  /* 0x00000026ff097c12 */ /* 0x000fe4000f8e33ff */
[----:B-12---:R-:W-:-:S04]  /*f9f0*/  IADD3 R8, RZ, -UR39, RZ ;  /* 0x80000027ff087c10 */ /* 0x006fc8000fffe0ff */
[----:B------:R-:W-:Y:S01]  /*fa00*/  VIADDMNMX R9, R8, 0x1, R9, !PT ;  /* 0x0000000108097846 */ /* 0x000fe20007800109 */
[----:B------:R-:W-:-:S04]  /*fa10*/  IMAD.U32 R8, RZ, RZ, UR6 ;  /* 0x00000006ff087e24 */ /* 0x000fc8000f8e00ff */
[----:B------:R-:W-:-:S05]  /*fa20*/  VIADD R5, R9, UR39 ;  /* 0x0000002709057c36 */ /* 0x000fca0008000000 */
[----:B------:R-:W-:-:S04]  /*fa30*/  LOP3.LUT R5, R5, 0x1, RZ, 0xc0, !PT ;  /* 0x0000000105057812 */ /* 0x000fc800078ec0ff */
[----:B------:R-:W-:-:S13]  /*fa40*/  ISETP.NE.U32.AND P2, PT, R5, 0x1, PT ;  /* 0x000000010500780c */ /* 0x000fda0003f45070 */
[----:B------:R-:W-:Y:S05]  /*fa50*/  @P2 BRA `(.L_x_1410) ;  /* 0x0000000400cc2947 */ /* 0x000fea0003800000 */
[----:B------:R-:W-:Y:S01]  /*fa60*/  VIADD R16, R16, 0x1 ;  /* 0x0000000110107836 */ /* 0x000fe20000000000 */
[----:B------:R-:W-:Y:S04]  /*fa70*/  BSSY B0, `(.L_x_1411) ;  /* 0x000006f000007945 */ /* 0x000fe80003800000 */
[----:B------:R-:W-:-:S04]  /*fa80*/  ISETP.NE.AND P2, PT, R16, 0x2, PT ;  /* 0x000000021000780c */ /* 0x000fc80003f45270 */
[----:B------:R-:W-:Y:S02]  /*fa90*/  SEL R10, RZ, 0x1, P2 ;  /* 0x00000001ff0a7807 */ /* 0x000fe40001000000 */
[----:B------:R-:W-:Y:S02]  /*faa0*/  SEL R16, R16, RZ, P2 ;  /* 0x000000ff10107207 */ /* 0x000fe40001000000 */
[----:B------:R-:W-:Y:S01]  /*fab0*/  LOP3.LUT R17, R17, R10, RZ, 0x3c, !PT ;  /* 0x0000000a11117212 */ /* 0x000fe200078e3cff */
[----:B------:R-:W-:Y:S06]  /*fac0*/  @!P6 BRA `(.L_x_1412) ;  /* 0x0000000400a4e947 */ /* 0x000fec0003800000 */
[----:B------:R-:W-:Y:S05]  /*fad0*/  @!P0 BRA `(.L_x_1413) ;  /* 0x0000000000488947 */ /* 0x000fea0003800000 */
        /* <DEDUP_REMOVED lines=18> */
.L_x_1413:
[----:B-1----:R-:W-:Y:S01]  /*fc00*/  LEA R2, R16, UR37, 0x3 ;  /* 0x0000002510027c11 */ /* 0x002fe2000f8e18ff */
[----:B------:R-:W1:Y:S01]  /*fc10*/  S2R R5, SR_TID.X ;  /* 0x0000000000057919 */ /* 0x000e620000002100 */
[----:B------:R-:W-:-:S04]  /*fc20*/  SHF.L.U32 R3, R17, 0x1f, RZ ;  /* 0x0000001f11037819 */ /* 0x000fc800000006ff */
[----:B------:R-:W2:Y:S01]  /*fc30*/  SYNCS.PHASECHK.TRANS64.TRYWAIT P3, [R2+URZ+0x28c40], R3 ;  /* 0x028c4003020075a7 */ /* 0x000ea2000806017f */
[----:B-1----:R-:W-:-:S04]  /*fc40*/  LOP3.LUT R5, R5, 0x7f, RZ, 0xc0, !PT ;  /* 0x0000007f05057812 */ /* 0x002fc800078ec0ff */
[----:B------:R-:W-:Y:S01]  /*fc50*/  ISETP.NE.AND P2, PT, R5, RZ, PT ;  /* 0x000000ff0500720c */ /* 0x000fe20003f45270 */
[----:B--2---:R-:W-:-:S12]  /*fc60*/  @!P3 BRA `(.L_x_1414) ;  /* 0x0000001c00e4b947 */ /* 0x004fd80003800000 */
.L_x_1457:
[----:B------:R-:W-:Y:S05]  /*fc70*/  @P2 BRA `(.L_x_1415) ;  /* 0x0000000000142947 */ /* 0x000fea0003800000 */
[----:B------:R-:W-:Y:S02]  /*fc80*/  ISETP.NE.AND P3, PT, R19, RZ, PT ;  /* 0x000000ff1300720c */ /* 0x000fe40003f65270 */
[----:B------:R-:W-:-:S04]  /*fc90*/  MOV R5, 0x2000 ;  /* 0x0000200000057802 */ /* 0x000fc80000000f00 */
[----:B------:R2:W-:Y:S07]  /*fca0*/  SYNCS.ARRIVE.TRANS64 RZ, [R2+URZ+0x28c30], R5 ;  /* 0x028c300502ff79a7 */ /* 0x0005ee000800003f */
[----:B------:R-:W-:Y:S05]  /*fcb0*/  @!P3 BRA `(.L_x_1415) ;  /* 0x000000000004b947 */ /* 0x000fea0003800000 */
[----:B------:R-:W-:Y:S01]  /*fcc0*/  BPT.TRAP 0x1 ;  /* 0x000000040000795c */ /* 0x000fe20000300000 */
.L_x_1415:
[----:B------:R-:W-:Y:S01]  /*fcd0*/  R2UR UR8, R16 ;  /* 0x00000000100872ca */ /* 0x000fe200000e0000 */
[----:B------:R-:W-:Y:S01]  /*fce0*/  IMAD.SHL.U32 R8, R8, 0x40, RZ ;  /* 0x0000004008087824 */ /* 0x000fe200078e00ff */
[----:B------:R-:W-:Y:S01]  /*fcf0*/  R2UR UR9, R2 ;  /* 0x00000000020972ca */ /* 0x000fe200000e0000 */
[----:B------:R-:W-:Y:S01]  /*fd00*/  UIADD3 UR6, UP0, UR46, 0x370, URZ ;  /* 0x000003702e067890 */ /* 0x000fe2000ff1e03f */
[----:B------:R-:W-:Y:S01]  /*fd10*/  R2UR UR12, R0 ;  /* 0x00000000000c72ca */ /* 0x000fe200000e0000 */
[----:B------:R-:W-:Y:S01]  /*fd20*/  UMOV UR14, 0x0 ;  /* 0x00000000000e7882 */ /* 0x000fe20000000000 */
[----:B-----5:R-:W-:Y:S01]  /*fd30*/  R2UR UR13, R4 ;  /* 0x00000000040d72ca */ /* 0x020fe200000e0000 */
[----:B------:R-:W-:Y:S01]  /*fd40*/  UIADD3.X UR7, URZ, UR47, URZ, UP0, !UPT ;  /* 0x0000002f3f077290 */ /* 0x000fe200087fe43f */
[----:B------:R-:W-:Y:S01]  /*fd50*/  R2UR UR11, R8 ;  /* 0x00000000080b72ca */ /* 0x000fe200000e0000 */
[----:B------:R-:W-:Y:S01]  /*fd60*/  UMOV UR15, 0x14f00000 ;  /* 0x14f00000000f7882 */ /* 0x000fe20000000000 */
[----:B------:R-:W-:-:S03]  /*fd70*/  UMOV UR10, URZ ;  /* 0x0000003f000a7c82 */ /* 0x000fc60008000000 */
[----:B------:R-:W-:Y:S02]  /*fd80*/  ULEA UR8, UR8, UR37, 0xd ;  /* 0x0000002508087291 */ /* 0x000fe4000f8e683f */
[----:B------:R-:W-:Y:S02]  /*fd90*/  UIADD3 UR9, UR9, 0x28c30, URZ ;  /* 0x00028c3009097890 */ /* 0x000fe4000fffe03f */
[----:B------:R-:W-:-:S09]  /*fda0*/  UIADD3 UR8, UR8, 0x22400, URZ ;  /* 0x0002240008087890 */ /* 0x000fd2000fffe03f */
[----:B------:R3:W-:Y:S01]  /*fdb0*/  UTMALDG.4D [UR8], [UR6], desc[UR14] ;  /* 0x00000e08060075b4 */ /* 0x0007e20008019000 */
[----:B------:R-:W4:Y:S02]  /*fdc0*/  SYNCS.PHASECHK.TRANS64.TRYWAIT P3, [R2+URZ+0x28c60], R3 ;  /* 0x028c6003020075a7 */ /* 0x000f24000806017f */
[----:B---34-:R-:W-:Y:S05]  /*fdd0*/  @!P3 BRA `(.L_x_1416) ;  /* 0x0000001c009cb947 */ /* 0x018fea0003800000 */
.L_x_1458:
[----:B------:R-:W-:Y:S05]  /*fde0*/  @P2 BRA `(.L_x_1417) ;  /* 0x0000000000142947 */ /* 0x000fea0003800000 */
[----:B------:R-:W-:Y:S01]  /*fdf0*/  ISETP.NE.AND P2, PT, R19, RZ, PT ;  /* 0x000000ff1300720c */ /* 0x000fe20003f45270 */
[----:B-1-3--:R-:W-:-:S04]  /*fe00*/  IMAD.MOV.U32 R3, RZ, RZ, 0x10000 ;  /* 0x00010000ff037424 */ /* 0x00afc800078e00ff */
[----:B------:R4:W-:Y:S08]  /*fe10*/  SYNCS.ARRIVE.TRANS64 RZ, [R2+URZ+0x28c50], R3 ;  /* 0x028c500302ff79a7 */ /* 0x0009f0000800003f */
[----:B------:R-:W-:Y:S05]  /*fe20*/  @!P2 BRA `(.L_x_1417) ;  /* 0x000000000004a947 */ /* 0x000fea0003800000 */
[----:B------:R-:W-:Y:S01]  /*fe30*/  BPT.TRAP 0x1 ;  /* 0x000000040000795c */ /* 0x000fe20000300000 */
.L_x_1417:
        /* <DEDUP_REMOVED lines=14> */
[----:B------:R-:W-:Y:S02]  /*ff20*/  UIADD3 UR9, UR9, 0x28c50, URZ ;  /* 0x00028c5009097890 */ /* 0x000fe4000fffe03f */
[----:B------:R-:W-:Y:S02]  /*ff30*/  UIADD3 UR8, UR16, 0x400, URZ ;  /* 0x0000040010087890 */ /* 0x000fe4000fffe03f */
[----:B------:R-:W-:Y:S02]  /*ff40*/  UIADD3 UR17, UR16, 0x2400, URZ ;  /* 0x0000240010117890 */ /* 0x000fe4000fffe03f */
[----:B------:R-:W-:Y:S02]  /*ff50*/  UIADD3 UR19, UR16, 0x4400, URZ ;  /* 0x0000440010137890 */ /* 0x000fe4000fffe03f */
[----:B------:R-:W-:Y:S01]  /*ff60*/  UIADD3 UR21, UR16, 0x6400, URZ ;  /* 0x0000640010157890 */ /* 0x000fe2000fffe03f */
[----:B------:R-:W-:Y:S02]  /*ff70*/  UMOV UR23, 0x100 ;  /* 0x0000010000177882 */ /* 0x000fe40000000000 */
[----:B------:R5:W-:Y:S01]  /*ff80*/  UTMALDG.4D [UR8], [UR14], desc[UR6] ;  /* 0x000006080e0075b4 */ /* 0x000be20008019000 */
[----:B------:R-:W-:Y:S01]  /*ff90*/  UMOV UR24, 0x140 ;  /* 0x0000014000187882 */ /* 0x000fe20000000000 */
[----:B-----5:R-:W-:Y:S01]  /*ffa0*/  UMOV UR8, UR17 ;  /* 0x0000001100087c82 */ /* 0x020fe20008000000 */
[----:B------:R-:W-:Y:S01]  /*ffb0*/  UMOV UR10, UR18 ;  /* 0x00000012000a7c82 */ /* 0x000fe20008000000 */
[----:B------:R-:W-:Y:S01]  /*ffc0*/  UIADD3 UR17, UR16, 0x8400, URZ ;  /* 0x0000840010117890 */ /* 0x000fe2000fffe03f */
[----:B------:R5:W-:Y:S01]  /*ffd0*/  UTMALDG.4D [UR8], [UR14], desc[UR6] ;  /* 0x000006080e0075b4 */ /* 0x000be20008019000 */
[----:B------:R-:W-:Y:S01]  /*ffe0*/  UIADD3 UR18, UR16, 0xa400, URZ ;  /* 0x0000a40010127890 */ /* 0x000fe2000fffe03f */
[----:B-----5:R-:W-:Y:S01]  /*fff0*/  UMOV UR8, UR19 ;  /* 0x0000001300087c82 */ /* 0x020fe20008000000 */
[----:B------:R-:W-:Y:S01]  /*10000*/  UMOV UR10, UR20 ;  /* 0x00000014000a7c82 */ /* 0x000fe20008000000 */
[----:B------:R-:W-:Y:S01]  /*10010*/  UIADD3 UR19, UR16, 0xc400, URZ ;  /* 0x0000c40010137890 */ /* 0x000fe2000fffe03f */
[----:B------:R5:W-:Y:S02]  /*10020*/  UTMALDG.4D [UR8], [UR14], desc[UR6] ;  /* 0x000006080e0075b4 */ /* 0x000be40008019000 */
[----:B-----5:R-:W-:Y:S01]  /*10030*/  UMOV UR8, UR21 ;  /* 0x0000001500087c82 */ /* 0x020fe20008000000 */
[----:B------:R-:W-:-:S02]  /*10040*/  UMOV UR10, UR22 ;  /* 0x00000016000a7c82 */ /* 0x000fc40008000000 */
[----:B------:R5:W-:Y:S02]  /*10050*/  UTMALDG.4D [UR8], [UR14], desc[UR6] ;  /* 0x000006080e0075b4 */ /* 0x000be40008019000 */
[----:B-----5:R-:W-:Y:S01]  /*10060*/  UMOV UR8, UR17 ;  /* 0x0000001100087c82 */ /* 0x020fe20008000000 */
[----:B------:R-:W-:Y:S01]  /*10070*/  UMOV UR10, UR23 ;  /* 0x00000017000a7c82 */ /* 0x000fe20008000000 */
[----:B------:R-:W-:Y:S01]  /*10080*/  UIADD3 UR17, UR16, 0xe400, URZ ;  /* 0x0000e40010117890 */ /* 0x000fe2000fffe03f */
[----:B------:R5:W-:Y:S02]  /*10090*/  UTMALDG.4D [UR8], [UR14], desc[UR6] ;  /* 0x000006080e0075b4 */ /* 0x000be40008019000 */
[----:B------:R-:W-:Y:S01]  /*100a0*/  UMOV UR16, 0x180 ;  /* 0x0000018000107882 */ /* 0x000fe20000000000 */
[----:B-----5:R-:W-:Y:S01]  /*100b0*/  UMOV UR8, UR18 ;  /* 0x0000001200087c82 */ /* 0x020fe20008000000 */
[----:B------:R-:W-:Y:S02]  /*100c0*/  UMOV UR10, UR24 ;  /* 0x00000018000a7c82 */ /* 0x000fe40008000000 */
[----:B------:R5:W-:Y:S02]  /*100d0*/  UTMALDG.4D [UR8], [UR14], desc[UR6] ;  /* 0x000006080e0075b4 */ /* 0x000be40008019000 */
[----:B-----5:R-:W-:Y:S01]  /*100e0*/  UMOV UR8, UR19 ;  /* 0x0000001300087c82 */ /* 0x020fe20008000000 */
[----:B------:R-:W-:Y:S01]  /*100f0*/  UMOV UR10, UR16 ;  /* 0x00000010000a7c82 */ /* 0x000fe20008000000 */
[----:B------:R-:W-:Y:S01]  /*10100*/  UMOV UR16, 0x1c0 ;  /* 0x000001c000107882 */ /* 0x000fe20000000000 */
[----:B------:R5:W-:Y:S02]  /*10110*/  UTMALDG.4D [UR8], [UR14], desc[UR6] ;  /* 0x000006080e0075b4 */ /* 0x000be40008019000 */
[----:B-----5:R-:W-:Y:S01]  /*10120*/  UMOV UR8, UR17 ;  /* 0x0000001100087c82 */ /* 0x020fe20008000000 */
[----:B------:R-:W-:-:S02]  /*10130*/  UMOV UR10, UR16 ;  /* 0x00000010000a7c82 */ /* 0x000fc40008000000 */
[----:B------:R1:W-:Y:S02]  /*10140*/  UTMALDG.4D [UR8], [UR14], desc[UR6] ;  /* 0x000006080e0075b4 */ /* 0x0003e40008019000 */
[----:B-1----:R-:W-:Y:S01]  /*10150*/  NOP ;  /* 0x0000000000007918 */ /* 0x002fe20000000000 */
.L_x_1412:
[----:B------:R-:W-:Y:S05]  /*10160*/  BSYNC B0 ;  /* 0x0000000000007941 */ /* 0x000fea0003800000 */
.L_x_1411:
[----:B------:R-:W-:-:S06]  /*10170*/  UIADD3 UR6, UR39, -0x3, URZ ;  /* 0xfffffffd27067890 */ /* 0x000fcc000fffe03f */
[----:B------:R-:W-:-:S07]  /*10180*/  IMAD.U32 R8, RZ, RZ, UR6 ;  /* 0x00000006ff087e24 */ /* 0x000fce000f8e00ff */
.L_x_1410:
[----:B------:R-:W-:Y:S01]  /*10190*/  ULOP3.LUT UR6, URZ, UR39, URZ, 0x33, !UPT ;  /* 0x000000273f067292 */ /* 0x000fe2000f8e333f */
[----:B------:R-:W-:Y:S01]  /*101a0*/  IADD3 R9, R9, -0x2, RZ ;  /* 0xfffffffe09097810 */ /* 0x000fe20007ffe0ff */
[----:B------:R-:W-:Y:S04]  /*101b0*/  BSSY B0, `(.L_x_1409) ;  /* 0x00000eb000007945 */ /* 0x000fe80003800000 */
[----:B------:R-:W-:-:S13]  /*101c0*/  ISETP.NE.AND P2, PT, R9, UR6, PT ;  /* 0x0000000609007c0c */ /* 0x000fda000bf45270 */
[----:B------:R-:W-:Y:S05]  /*101d0*/  @!P2 BRA `(.L_x_1418) ;  /* 0x0000000c00a0a947 */ /* 0x000fea0003800000 */
.L_x_1433:
[----:B------:R-:W-:Y:S01]  /*101e0*/  VIADD R9, R16, 0x1 ;  /* 0x0000000110097836 */ /* 0x000fe20000000000 */
[----:B------:R-:W-:Y:S05]  /*101f0*/  YIELD ;  /* 0x0000000000007946 */ /* 0x000fea0003800000 */
[----:B------:R-:W-:Y:S01]  /*10200*/  ISETP.NE.AND P2, PT, R9, 0x2, PT ;  /* 0x000000020900780c */ /* 0x000fe20003f45270 */
[----:B------:R-:W-:Y:S03]  /*10210*/  BSSY B1, `(.L_x_1419) ;  /* 0x000006f000017945 */ /* 0x000fe60003800000 */
[----:B-1234-:R-:W-:-:S02]  /*10220*/  SEL R2, RZ, 0x1, P2 ;  /* 0x00000001ff027807 */ /* 0x01efc40001000000 */
[----:B------:R-:W-:Y:S02]  /*10230*/  SEL R9, R9, RZ, P2 ;  /* 0x000000ff09097207 */ /* 0x000fe40001000000 */
[----:B------:R-:W-:Y:S01]  /*10240*/  LOP3.LUT R17, R17, R2, RZ, 0x3c, !PT ;  /* 0x0000000211117212 */ /* 0x000fe200078e3cff */
[----:B------:R-:W-:Y:S06]  /*10250*/  @!P6 BRA `(.L_x_1420) ;  /* 0x0000000400a8e947 */ /* 0x000fec0003800000 */
[----:B------:R-:W-:Y:S01]  /*10260*/  IMAD.MOV.U32 R10, RZ, RZ, R8 ;  /* 0x000000ffff0a7224 */ /* 0x000fe200078e0008 */
[----:B------:R-:W-:Y:S06]  /*10270*/  @!P0 BRA `(.L_x_1421) ;  /* 0x0000000000488947 */ /* 0x000fec0003800000 */
[----:B------:R-:W1:Y:S01]  /*10280*/  LDC R10, c[0x0][0x41c] ;  /* 0x00010700ff0a7b82 */ /* 0x000e620000000800 */
[----:B------:R-:W-:Y:S02]  /*10290*/  IMAD.MOV.U32 R11, RZ, RZ, R8 ;  /* 0x000000ffff0b7224 */ /* 0x000fe400078e0008 */
[----:B------:R-:W-:-:S04]  /*102a0*/  IMAD R13, R7, UR4, RZ ;  /* 0x00000004070d7c24 */ /* 0x000fc8000f8e02ff */
[----:B------:R-:W-:Y:S01]  /*102b0*/  IMAD R13, R6, UR5, R13 ;  /* 0x00000005060d7c24 */ /* 0x000fe2000f8e020d */
[----:B------:R-:W2:Y:S01]  /*102c0*/  LDC.64 R4, c[0x0][0x3f8] ;  /* 0x0000fe00ff047b82 */ /* 0x000ea20000000a00 */
[----:B-1----:R-:W-:-:S13]  /*102d0*/  ISETP.NE.AND P2, PT, R10, 0x1, PT ;  /* 0x000000010a00780c */ /* 0x002fda0003f45270 */
[----:B------:R-:W1:Y:S02]  /*102e0*/  @P2 LDC.64 R2, c[0x0][0x420] ;  /* 0x00010800ff022b82 */ /* 0x000e640000000a00 */
[----:B-1----:R-:W-:-:S05]  /*102f0*/  @P2 IMAD.HI.U32 R2, R8, R2, RZ ;  /* 0x0000000208022227 */ /* 0x002fca00078e00ff */
[----:B------:R-:W-:-:S04]  /*10300*/  @P2 SHF.R.U32.HI R11, RZ, R3, R2 ;  /* 0x00000003ff0b2219 */ /* 0x000fc80000011602 */
[----:B------:R-:W-:Y:S02]  /*10310*/  SHF.R.S32.HI R3, RZ, 0x1f, R11 ;  /* 0x0000001fff037819 */ /* 0x000fe4000001140b */
[----:B------:R-:W-:-:S05]  /*10320*/  MOV R2, R11 ;  /* 0x0000000b00027202 */ /* 0x000fca0000000f00 */
[----:B------:R-:W-:-:S04]  /*10330*/  IMAD.WIDE.U32 R2, R6, UR4, R2 ;  /* 0x0000000406027c25 */ /* 0x000fc8000f8e0002 */
[----:B------:R-:W-:Y:S01]  /*10340*/  IMAD.IADD R3, R13, 0x1, R3 ;  /* 0x000000010d037824 */ /* 0x000fe200078e0203 */
[----:B--2---:R-:W-:-:S04]  /*10350*/  LEA R4, P2, R2, R4, 0x2 ;  /* 0x0000000402047211 */ /* 0x004fc800078410ff */
[----:B------:R-:W-:-:S05]  /*10360*/  LEA.HI.X R5, R2, R5, R3, 0x2, P2 ;  /* 0x0000000502057211 */ /* 0x000fca00010f1403 */
[----:B------:R1:W5:Y:S01]  /*10370*/  LDG.E R4, desc[UR50][R4.64] ;  /* 0x0000003204047981 */ /* 0x000362000c1e1900 */
[----:B------:R-:W-:-:S04]  /*10380*/  IMAD.MOV R3, RZ, RZ, -R11 ;  /* 0x000000ffff037224 */ /* 0x000fc800078e0a0b */
[----:B------:R-:W-:-:S07]  /*10390*/  IMAD R10, R10, R3, R8 ;  /* 0x000000030a0a7224 */ /* 0x000fce00078e0208 */
.L_x_1421:
[----:B------:R-:W-:Y:S01]  /*103a0*/  LEA R3, R9, UR37, 0x3 ;  /* 0x0000002509037c11 */ /* 0x000fe2000f8e18ff */
[----:B-1----:R-:W1:Y:S01]  /*103b0*/  S2R R5, SR_TID.X ;  /* 0x0000000000057919 */ /* 0x002e620000002100 */
[----:B------:R-:W-:-:S04]  /*103c0*/  SHF.L.U32 R2, R17, 0x1f, RZ ;  /* 0x0000001f11027819 */ /* 0x000fc800000006ff */
[----:B------:R-:W2:Y:S01]  /*103d0*/  SYNCS.PHASECHK.TRANS64.TRYWAIT P3, [R3+URZ+0x28c40], R2 ;  /* 0x028c4002030075a7 */ /* 0x000ea2000806017f */
[----:B-1----:R-:W-:-:S04]  /*103e0*/  LOP3.LUT R5, R5, 0x7f, RZ, 0xc0, !PT ;  /* 0x0000007f05057812 */ /* 0x002fc800078ec0ff */
[----:B------:R-:W-:Y:S01]  /*103f0*/  ISETP.NE.AND P2, PT, R5, RZ, PT ;  /* 0x000000ff0500720c */ /* 0x000fe20003f45270 */
[----:B--2---:R-:W-:-:S12]  /*10400*/  @!P3 BRA `(.L_x_1422) ;  /* 0x000000180024b947 */ /* 0x004fd80003800000 */
.L_x_1459:
[----:B------:R-:W-:Y:S05]  /*10410*/  @P2 BRA `(.L_x_1423) ;  /* 0x0000000000142947 */ /* 0x000fea0003800000 */
[----:B------:R-:W-:Y:S01]  /*10420*/  ISETP.NE.AND P3, PT, R19, RZ, PT ;  /* 0x000000ff1300720c */ /* 0x000fe20003f65270 */
[----:B------:R-:W-:-:S04]  /*10430*/  IMAD.MOV.U32 R12, RZ, RZ, 0x2000 ;  /* 0x00002000ff0c7424 */ /* 0x000fc800078e00ff */
[----:B------:R2:W-:Y:S08]  /*10440*/  SYNCS.ARRIVE.TRANS64 RZ, [R3+URZ+0x28c30], R12 ;  /* 0x028c300c03ff79a7 */ /* 0x0005f0000800003f */
[----:B------:R-:W-:Y:S05]  /*10450*/  @!P3 BRA `(.L_x_1423) ;  /* 0x000000000004b947 */ /* 0x000fea0003800000 */
[----:B------:R-:W-:Y:S01]  /*10460*/  BPT.TRAP 0x1 ;  /* 0x000000040000795c */ /* 0x000fe20000300000 */
.L_x_1423:
[----:B------:R-:W-:Y:S01]  /*10470*/  R2UR UR8, R9 ;  /* 0x00000000090872ca */ /* 0x000fe200000e0000 */
        /* <DEDUP_REMOVED lines=9> */
[----:B------:R-:W-:-:S03]  /*10510*/  R2UR UR11, R5 ;  /* 0x00000000050b72ca */ /* 0x000fc600000e0000 */
[----:B------:R-:W-:Y:S02]  /*10520*/  ULEA UR8, UR8, UR37, 0xd ;  /* 0x0000002508087291 */ /* 0x000fe4000f8e683f */
[----:B------:R-:W-:Y:S02]  /*10530*/  UIADD3 UR9, UR9, 0x28c30, URZ ;  /* 0x00028c3009097890 */ /* 0x000fe4000fffe03f */
[----:B------:R-:W-:-:S09]  /*10540*/  UIADD3 UR8, UR8, 0x22400, URZ ;  /* 0x0002240008087890 */ /* 0x000fd2000fffe03f */
[----:B------:R3:W-:Y:S01]  /*10550*/  UTMALDG.4D [UR8], [UR6], desc[UR14] ;  /* 0x00000e08060075b4 */ /* 0x0007e20008019000 */
[----:B------:R-:W4:Y:S02]  /*10560*/  SYNCS.PHASECHK.TRANS64.TRYWAIT P3, [R3+URZ+0x28c60], R2 ;  /* 0x028c6002030075a7 */ /* 0x000f24000806017f */
[----:B---34-:R-:W-:Y:S05]  /*10570*/  @!P3 BRA `(.L_x_1424) ;  /* 0x0000001400dcb947 */ /* 0x018fea0003800000 */
.L_x_1460:
[----:B------:R-:W-:Y:S05]  /*10580*/  @P2 BRA `(.L_x_1425) ;  /* 0x0000000000142947 */ /* 0x000fea0003800000 */
[----:B------:R-:W-:Y:S01]  /*10590*/  ISETP.NE.AND P2, PT, R19, RZ, PT ;  /* 0x000000ff1300720c */ /* 0x000fe20003f45270 */
[----:B-1-3--:R-:W-:-:S04]  /*105a0*/  IMAD.MOV.U32 R2, RZ, RZ, 0x10000 ;  /* 0x00010000ff027424 */ /* 0x00afc800078e00ff */
[----:B------:R4:W-:Y:S08]  /*105b0*/  SYNCS.ARRIVE.TRANS64 RZ, [R3+URZ+0x28c50], R2 ;  /* 0x028c500203ff79a7 */ /* 0x0009f0000800003f */
[----:B------:R-:W-:Y:S05]  /*105c0*/  @!P2 BRA `(.L_x_1425) ;  /* 0x000000000004a947 */ /* 0x000fea0003800000 */
[----:B------:R-:W-:Y:S01]  /*105d0*/  BPT.TRAP 0x1 ;  /* 0x000000040000795c */ /* 0x000fe20000300000 */
.L_x_1425:
        /* <DEDUP_REMOVED lines=25> */
[----:B------:R5:W-:Y:S02]  /*10770*/  UTMALDG.4D [UR8], [UR14], desc[UR6] ;  /* 0x000006080e0075b4 */ /* 0x000be40008019000 */
[----:B-----5:R-:W-:Y:S01]  /*10780*/  UMOV UR8, UR18 ;  /* 0x0000001200087c82 */ /* 0x020fe20008000000 */
[----:B------:R-:W-:Y:S01]  /*10790*/  UMOV UR10, UR21 ;  /* 0x00000015000a7c82 */ /* 0x000fe20008000000 */
[----:B------:R-:W-:Y:S01]  /*107a0*/  UIADD3 UR18, UR16, 0xa400, URZ ;  /* 0x0000a40010127890 */ /* 0x000fe2000fffe03f */
[----:B------:R5:W-:Y:S02]  /*107b0*/  UTMALDG.4D [UR8], [UR14], desc[UR6] ;  /* 0x000006080e0075b4 */ /* 0x000be40008019000 */
[----:B-----5:R-:W-:Y:S01]  /*107c0*/  UMOV UR8, UR19 ;  /* 0x0000001300087c82 */ /* 0x020fe20008000000 */
[----:B------:R-:W-:Y:S01]  /*107d0*/  UMOV UR10, UR22 ;  /* 0x00000016000a7c82 */ /* 0x000fe20008000000 */
[----:B------:R-:W-:Y:S01]  /*107e0*/  UIADD3 UR19, UR16, 0xc400, URZ ;  /* 0x0000c40010137890 */ /* 0x000fe2000fffe03f */
[----:B------:R5:W-:Y:S01]  /*107f0*/  UTMALDG.4D [UR8], [UR14], desc[UR6] ;  /* 0x000006080e0075b4 */ /* 0x000be20008019000 */
[----:B------:R-:W-:Y:S01]  /*10800*/  UIADD3 UR16, UR16, 0xe400, URZ ;  /* 0x0000e40010107890 */ /* 0x000fe2000fffe03f */
[----:B-----5:R-:W-:Y:S01]  /*10810*/  UMOV UR8, UR17 ;  /* 0x0000001100087c82 */ /* 0x020fe20008000000 */
[----:B------:R-:W-:Y:S01]  /*10820*/  UMOV UR10, UR23 ;  /* 0x00000017000a7c82 */ /* 0x000fe20008000000 */
[----:B------:R-:W-:Y:S01]  /*10830*/  UMOV UR17, 0x180 ;  /* 0x0000018000117882 */ /* 0x000fe20000000000 */
[----:B------:R5:W-:Y:S02]  /*10840*/  UTMALDG.4D [UR8], [UR14], desc[UR6] ;  /* 0x000006080e0075b4 */ /* 0x000be40008019000 */
[----:B-----5:R-:W-:Y:S01]  /*10850*/  UMOV UR8, UR18 ;  /* 0x0000001200087c82 */ /* 0x020fe20008000000 */
[----:B------:R-:W-:-:S02]  /*10860*/  UMOV UR10, UR24 ;  /* 0x00000018000a7c82 */ /* 0x000fc40008000000 */
[----:B------:R5:W-:Y:S02]  /*10870*/  UTMALDG.4D [UR8], [UR14], desc[UR6] ;  /* 0x000006080e0075b4 */ /* 0x000be40008019000 */
[----:B-----5:R-:W-:Y:S01]  /*10880*/  UMOV UR8, UR19 ;  /* 0x0000001300087c82 */ /* 0x020fe20008000000 */
[----:B------:R-:W-:Y:S01]  /*10890*/  UMOV UR10, UR17 ;  /* 0x00000011000a7c82 */ /* 0x000fe20008000000 */
[----:B------:R-:W-:Y:S01]  /*108a0*/  UMOV UR17, 0x1c0 ;  /* 0x000001c000117882 */ /* 0x000fe20000000000 */
[----:B------:R5:W-:Y:S02]  /*108b0*/  UTMALDG.4D [UR8], [UR14], desc[UR6] ;  /* 0x000006080e0075b4 */ /* 0x000be40008019000 */
[----:B-----5:R-:W-:Y:S01]  /*108c0*/  UMOV UR8, UR16 ;  /* 0x0000001000087c82 */ /* 0x020fe20008000000 */
[----:B------:R-:W-:Y:S02]  /*108d0*/  UMOV UR10, UR17 ;  /* 0x00000011000a7c82 */ /* 0x000fe40008000000 */
[----:B------:R1:W-:Y:S02]  /*108e0*/  UTMALDG.4D [UR8], [UR14], desc[UR6] ;  /* 0x000006080e0075b4 */ /* 0x0003e40008019000 */
[----:B-1----:R-:W-:Y:S01]  /*108f0*/  NOP ;  /* 0x0000000000007918 */ /* 0x002fe20000000000 */
.L_x_1420:
[----:B------:R-:W-:Y:S05]  /*10900*/  BSYNC B1 ;  /* 0x0000000000017941 */ /* 0x000fea0003800000 */
.L_x_1419:
[----:B------:R-:W-:Y:S01]  /*10910*/  VIADD R9, R9, 0x1 ;  /* 0x0000000109097836 */ /* 0x000fe20000000000 */
[----:B------:R-:W-:Y:S04]  /*10920*/  BSSY B1, `(.L_x_1426) ;  /* 0x0000070000017945 */ /* 0x000fe80003800000 */
[----:B------:R-:W-:-:S04]  /*10930*/  ISETP.NE.AND P2, PT, R9, 0x2, PT ;  /* 0x000000020900780c */ /* 0x000fc80003f45270 */
[----:B---34-:R-:W-:Y:S02]  /*10940*/  SEL R2, RZ, 0x1, P2 ;  /* 0x00000001ff027807 */ /* 0x018fe40001000000 */
[----:B------:R-:W-:Y:S01]  /*10950*/  SEL R16, R9, RZ, P2 ;  /* 0x000000ff09107207 */ /* 0x000fe20001000000 */
[----:B------:R-:W-:Y:S01]  /*10960*/  VIADD R9, R8, 0xffffffff ;  /* 0xffffffff08097836 */ /* 0x000fe20000000000 */
[----:B------:R-:W-:Y:S01]  /*10970*/  LOP3.LUT R17, R17, R2, RZ, 0x3c, !PT ;  /* 0x0000000211117212 */ /* 0x000fe200078e3cff */
[----:B------:R-:W-:Y:S06]  /*10980*/  @!P6 BRA `(.L_x_1427) ;  /* 0x0000000400a4e947 */ /* 0x000fec0003800000 */
[----:B------:R-:W-:Y:S01]  /*10990*/  MOV R10, R9 ;  /* 0x00000009000a7202 */ /* 0x000fe20000000f00 */
[----:B------:R-:W-:Y:S06]  /*109a0*/  @!P0 BRA `(.L_x_1428) ;  /* 0x0000000000448947 */ /* 0x000fec0003800000 */
[----:B------:R-:W1:Y:S02]  /*109b0*/  LDC R11, c[0x0][0x41c] ;  /* 0x00010700ff0b7b82 */ /* 0x000e640000000800 */
[----:B-1----:R-:W-:-:S13]  /*109c0*/  ISETP.NE.AND P2, PT, R11, 0x1, PT ;  /* 0x000000010b00780c */ /* 0x002fda0003f45270 */
[----:B--2---:R-:W1:Y:S02]  /*109d0*/  @P2 LDC.64 R2, c[0x0][0x420] ;  /* 0x00010800ff022b82 */ /* 0x004e640000000a00 */
[----:B-1----:R-:W-:-:S04]  /*109e0*/  @P2 IMAD.HI.U32 R4, R10, R2, RZ ;  /* 0x000000020a042227 */ /* 0x002fc800078e00ff */
[----:B------:R-:W-:Y:S01]  /*109f0*/  IMAD.MOV.U32 R2, RZ, RZ, R10 ;  /* 0x000000ffff027224 */ /* 0x000fe200078e000a */
[----:B------:R-:W-:Y:S02]  /*10a00*/  @P2 SHF.R.U32.HI R2, RZ, R3, R4 ;  /* 0x00000003ff022219 */ /* 0x000fe40000011604 */
[----:B------:R-:W1:Y:S03]  /*10a10*/  LDC.64 R4, c[0x0][0x3f8] ;  /* 0x0000fe00ff047b82 */ /* 0x000e660000000a00 */
[----:B------:R-:W-:-:S04]  /*10a20*/  IMAD.MOV R3, RZ, RZ, -R2 ;  /* 0x000000ffff037224 */ /* 0x000fc800078e0a02 */
[----:B------:R-:W-:Y:S01]  /*10a30*/  IMAD R10, R11, R3, R10 ;  /* 0x000000030b0a7224 */ /* 0x000fe200078e020a */
[----:B------:R-:W-:Y:S01]  /*10a40*/  SHF.R.S32.HI R3, RZ, 0x1f, R2 ;  /* 0x0000001fff037819 */ /* 0x000fe20000011402 */
[----:B------:R-:W-:-:S04]  /*10a50*/  IMAD R11, R7, UR4, RZ ;  /* 0x00000004070b7c24 */ /* 0x000fc8000f8e02ff */
[C---:B------:R-:W-:Y:S02]  /*10a60*/  IMAD R11, R6.reuse, UR5, R11 ;  /* 0x00000005060b7c24 */ /* 0x040fe4000f8e020b */
[----:B------:R-:W-:-:S04]  /*10a70*/  IMAD.WIDE.U32 R2, R6, UR4, R2 ;  /* 0x0000000406027c25 */ /* 0x000fc8000f8e0002 */
[----:B------:R-:W-:Y:S01]  /*10a80*/  IMAD.IADD R3, R11, 0x1, R3 ;  /* 0x000000010b037824 */ /* 0x000fe200078e0203 */
[----:B-1----:R-:W-:-:S04]  /*10a90*/  LEA R4, P2, R2, R4, 0x2 ;  /* 0x0000000402047211 */ /* 0x002fc800078410ff */
[----:B------:R-:W-:-:S05]  /*10aa0*/  LEA.HI.X R5, R2, R5, R3, 0x2, P2 ;  /* 0x0000000502057211 */ /* 0x000fca00010f1403 */
[----:B------:R1:W5:Y:S04]  /*10ab0*/  LDG.E R4, desc[UR50][R4.64] ;  /* 0x0000003204047981 */ /* 0x000368000c1e1900 */
.L_x_1428:
[----:B------:R-:W-:Y:S01]  /*10ac0*/  LEA R2, R16, UR37, 0x3 ;  /* 0x0000002510027c11 */ /* 0x000fe2000f8e18ff */
[----:B-1----:R-:W1:Y:S01]  /*10ad0*/  S2R R5, SR_TID.X ;  /* 0x0000000000057919 */ /* 0x002e620000002100 */
[----:B--2---:R-:W-:-:S04]  /*10ae0*/  SHF.L.U32 R3, R17, 0x1f, RZ ;  /* 0x0000001f11037819 */ /* 0x004fc800000006ff */
[----:B------:R-:W2:Y:S01]  /*10af0*/  SYNCS.PHASECHK.TRANS64.TRYWAIT P3, [R2+URZ+0x28c40], R3 ;  /* 0x028c4003020075a7 */ /* 0x000ea2000806017f */
[----:B-1----:R-:W-:-:S04]  /*10b00*/  LOP3.LUT R5, R5, 0x7f, RZ, 0xc0, !PT ;  /* 0x0000007f05057812 */ /* 0x002fc800078ec0ff */
[----:B------:R-:W-:Y:S01]  /*10b10*/  ISETP.NE.AND P2, PT, R5, RZ, PT ;  /* 0x000000ff0500720c */ /* 0x000fe20003f45270 */
[----:B--2---:R-:W-:-:S12]  /*10b20*/  @!P3 BRA `(.L_x_1429) ;  /* 0x000000100084b947 */ /* 0x004fd80003800000 */
.L_x_1461:
[----:B------:R-:W-:Y:S05]  /*10b30*/  @P2 BRA `(.L_x_1430) ;  /* 0x0000000000142947 */ /* 0x000fea0003800000 */
[----:B------:R-:W-:Y:S02]  /*10b40*/  ISETP.NE.AND P3, PT, R19, RZ, PT ;  /* 0x000000ff1300720c */ /* 0x000fe40003f65270 */
[----:B------:R-:W-:-:S04]  /*10b50*/  MOV R5, 0x2000 ;  /* 0x0000200000057802 */ /* 0x000fc80000000f00 */
[----:B------:R2:W-:Y:S07]  /*10b60*/  SYNCS.ARRIVE.TRANS64 RZ, [R2+URZ+0x28c30], R5 ;  /* 0x028c300502ff79a7 */ /* 0x0005ee000800003f */
[----:B------:R-:W-:Y:S05]  /*10b70*/  @!P3 BRA `(.L_x_1430) ;  /* 0x000000000004b947 */ /* 0x000fea0003800000 */
[----:B------:R-:W-:Y:S01]  /*10b80*/  BPT.TRAP 0x1 ;  /* 0x000000040000795c */ /* 0x000fe20000300000 */
.L_x_1430:
[----:B------:R-:W-:Y:S01]  /*10b90*/  R2UR UR8, R16 ;  /* 0x00000000100872ca */ /* 0x000fe200000e0000 */
[----:B--2---:R-:W-:Y:S01]  /*10ba0*/  IMAD.SHL.U32 R5, R10, 0x40, RZ ;  /* 0x000000400a057824 */ /* 0x004fe200078e00ff */
        /* <DEDUP_REMOVED lines=13> */
[----:B------:R-:W3:Y:S02]  /*10c80*/  SYNCS.PHASECHK.TRANS64.TRYWAIT P3, [R2+URZ+0x28c60], R3 ;  /* 0x028c6003020075a7 */ /* 0x000ee4000806017f */
[----:B--23--:R-:W-:Y:S05]  /*10c90*/  @!P3 BRA `(.L_x_1431) ;  /* 0x00000010003cb947 */ /* 0x00cfea0003800000 */
.L_x_1462:
[----:B------:R-:W-:Y:S05]  /*10ca0*/  @P2 BRA `(.L_x_1432) ;  /* 0x0000000000142947 */ /* 0x000fea0003800000 */
[----:B------:R-:W-:Y:S01]  /*10cb0*/  ISETP.NE.AND P2, PT, R19, RZ, PT ;  /* 0x000000ff1300720c */ /* 0x000fe20003f45270 */
[----:B-12---:R-:W-:-:S04]  /*10cc0*/  IMAD.MOV.U32 R3, RZ, RZ, 0x10000 ;  /* 0x00010000ff037424 */ /* 0x006fc800078e00ff */
[----:B------:R3:W-:Y:S08]  /*10cd0*/  SYNCS.ARRIVE.TRANS64 RZ, [R2+URZ+0x28c50], R3 ;  /* 0x028c500302ff79a7 */ /* 0x0007f0000800003f */
[----:B------:R-:W-:Y:S05]  /*10ce0*/  @!P2 BRA `(.L_x_1432) ;  /* 0x000000000004a947 */ /* 0x000fea0003800000 */
[----:B------:R-:W-:Y:S01]  /*10cf0*/  BPT.TRAP 0x1 ;  /* 0x000000040000795c */ /* 0x000fe20000300000 */
.L_x_1432:
        /* <DEDUP_REMOVED lines=22> */
[----:B----4-:R-:W-:Y:S01]  /*10e60*/  UMOV UR8, UR17 ;  /* 0x0000001100087c82 */ /* 0x010fe20008000000 */
[----:B------:R-:W-:Y:S01]  /*10e70*/  UMOV UR10, UR18 ;  /* 0x00000012000a7c82 */ /* 0x000fe20008000000 */
[----:B------:R-:W-:Y:S01]  /*10e80*/  UIADD3 UR17, UR16, 0x8400, URZ ;  /* 0x0000840010117890 */ /* 0x000fe2000fffe03f */
[----:B------:R4:W-:Y:S01]  /*10e90*/  UTMALDG.4D [UR8], [UR14], desc[UR6] ;  /* 0x000006080e0075b4 */ /* 0x0009e20008019000 */
[----:B------:R-:W-:Y:S01]  /*10ea0*/  UIADD3 UR18, UR16, 0xa400, URZ ;  /* 0x0000a40010127890 */ /* 0x000fe2000fffe03f */
[----:B----4-:R-:W-:Y:S01]  /*10eb0*/  UMOV UR8, UR19 ;  /* 0x0000001300087c82 */ /* 0x010fe20008000000 */
[----:B------:R-:W-:Y:S01]  /*10ec0*/  UMOV UR10, UR20 ;  /* 0x00000014000a7c82 */ /* 0x000fe20008000000 */
[----:B------:R-:W-:Y:S01]  /*10ed0*/  UIADD3 UR19, UR16, 0xc400, URZ ;  /* 0x0000c40010137890 */ /* 0x000fe2000fffe03f */
[----:B------:R4:W-:Y:S02]  /*10ee0*/  UTMALDG.4D [UR8], [UR14], desc[UR6] ;  /* 0x000006080e0075b4 */ /* 0x0009e40008019000 */
[----:B----4-:R-:W-:Y:S01]  /*10ef0*/  UMOV UR8, UR21 ;  /* 0x0000001500087c82 */ /* 0x010fe20008000000 */
[----:B------:R-:W-:-:S02]  /*10f00*/  UMOV UR10, UR22 ;  /* 0x00000016000a7c82 */ /* 0x000fc40008000000 */
[----:B------:R4:W-:Y:S02]  /*10f10*/  UTMALDG.4D [UR8], [UR14], desc[UR6] ;  /* 0x000006080e0075b4 */ /* 0x0009e40008019000 */
[----:B----4-:R-:W-:Y:S01]  /*10f20*/  UMOV UR8, UR17 ;  /* 0x0000001100087c82 */ /* 0x010fe20008000000 */
[----:B------:R-:W-:Y:S01]  /*10f30*/  UMOV UR10, UR23 ;  /* 0x00000017000a7c82 */ /* 0x000fe20008000000 */
[----:B------:R-:W-:Y:S01]  /*10f40*/  UIADD3 UR17, UR16, 0xe400, URZ ;  /* 0x0000e40010117890 */ /* 0x000fe2000fffe03f */
[----:B------:R4:W-:Y:S02]  /*10f50*/  UTMALDG.4D [UR8], [UR14], desc[UR6] ;  /* 0x000006080e0075b4 */ /* 0x0009e40008019000 */
[----:B------:R-:W-:Y:S01]  /*10f60*/  UMOV UR16, 0x180 ;  /* 0x0000018000107882 */ /* 0x000fe20000000000 */
[----:B----4-:R-:W-:Y:S01]  /*10f70*/  UMOV UR8, UR18 ;  /* 0x0000001200087c82 */ /* 0x010fe20008000000 */
[----:B------:R-:W-:Y:S02]  /*10f80*/  UMOV UR10, UR24 ;  /* 0x00000018000a7c82 */ /* 0x000fe40008000000 */
[----:B------:R4:W-:Y:S02]  /*10f90*/  UTMALDG.4D [UR8], [UR14], desc[UR6] ;  /* 0x000006080e0075b4 */ /* 0x0009e40008019000 */
[----:B----4-:R-:W-:Y:S01]  /*10fa0*/  UMOV UR8, UR19 ;  /* 0x0000001300087c82 */ /* 0x010fe20008000000 */
[----:B------:R-:W-:Y:S01]  /*10fb0*/  UMOV UR10, UR16 ;  /* 0x00000010000a7c82 */ /* 0x000fe20008000000 */
[----:B------:R-:W-:Y:S01]  /*10fc0*/  UMOV UR16, 0x1c0 ;  /* 0x000001c000107882 */ /* 0x000fe20000000000 */
[----:B------:R4:W-:Y:S02]  /*10fd0*/  UTMALDG.4D [UR8], [UR14], desc[UR6] ;  /* 0x000006080e0075b4 */ /* 0x0009e40008019000 */
[----:B----4-:R-:W-:Y:S01]  /*10fe0*/  UMOV UR8, UR17 ;  /* 0x0000001100087c82 */ /* 0x010fe20008000000 */
[----:B------:R-:W-:-:S02]  /*10ff0*/  UMOV UR10, UR16 ;  /* 0x00000010000a7c82 */ /* 0x000fc40008000000 */
[----:B------:R4:W-:Y:S02]  /*11000*/  UTMALDG.4D [UR8], [UR14], desc[UR6] ;  /* 0x000006080e0075b4 */ /* 0x0009e40008019000 */
[----:B----4-:R-:W-:Y:S01]  /*11010*/  NOP ;  /* 0x0000000000007918 */ /* 0x010fe20000000000 */
.L_x_1427:
[----:B------:R-:W-:Y:S05]  /*11020*/  BSYNC B1 ;  /* 0x0000000000017941 */ /* 0x000fea0003800000 */
.L_x_1426:
[----:B------:R-:W-:Y:S01]  /*11030*/  ISETP.GT.AND P2, PT, R9, UR38, PT ;  /* 0x0000002609007c0c */ /* 0x000fe2000bf44270 */
[----:B------:R-:W-:-:S12]  /*11040*/  VIADD R8, R8, 0xfffffffe ;  /* 0xfffffffe08087836 */ /* 0x000fd80000000000 */
[----:B------:R-:W-:Y:S05]  /*11050*/  @P2 BRA `(.L_x_1433) ;  /* 0xfffffff000602947 */ /* 0x000fea000383ffff */
.L_x_1418:
[----:B------:R-:W-:Y:S05]  /*11060*/  BSYNC B0 ;  /* 0x0000000000007941 */ /* 0x000fea0003800000 */
.L_x_1409:
[----:B------:R-:W-:Y:S01]  /*11070*/  IADD3 R16, R16, 0x1, RZ ;  /* 0x0000000110107810 */ /* 0x000fe20007ffe0ff */
[----:B------:R-:W-:Y:S03]  /*11080*/  BSSY B0, `(.L_x_1434) ;  /* 0x0000011000007945 */ /* 0x000fe60003800000 */
[----:B------:R-:W-:-:S04]  /*11090*/  ISETP.NE.AND P0, PT, R16, 0x2, PT ;  /* 0x000000021000780c */ /* 0x000fc80003f05270 */
[----:B------:R-:W-:-:S04]  /*110a0*/  SEL R0, RZ, 0x1, P0 ;  /* 0x00000001ff007807 */ /* 0x000fc80000000000 */
[----:B------:R-:W-:Y:S01]  /*110b0*/  LOP3.LUT R17, R17, R0, RZ, 0x3c, !PT ;  /* 0x0000000011117212 */ /* 0x000fe200078e3cff */
[----:B------:R-:W-:Y:S06]  /*110c0*/  @P1 BRA `(.L_x_1435) ;  /* 0x0000000000301947 */ /* 0x000fec0003800000 */
[----:B-12---:R-:W1:Y:S01]  /*110d0*/  S2R R5, SR_LANEID ;  /* 0x0000000000057919 */ /* 0x006e620000000000 */
[----:B------:R-:W-:Y:S01]  /*110e0*/  VOTEU.ANY UR6, UPT, PT ;  /* 0x0000000000067886 */ /* 0x000fe200038e0100 */
[----:B---34-:R-:W2:Y:S01]  /*110f0*/  LDC.64 R2, c[0x0][0xdf0] ;  /* 0x00037c00ff027b82 */ /* 0x018ea20000000a00 */
        /* <DEDUP_REMOVED lines=8> */
[----:B-1----:R-:W-:-:S07]  /*11180*/  IADD3 R18, R0, UR44, R7 ;  /* 0x0000002c00127c10 */ /* 0x002fce000fffe007 */
.L_x_1435:
[----:B------:R-:W-:Y:S05]  /*11190*/  BSYNC B0 ;  /* 0x0000000000007941 */ /* 0x000fea0003800000 */
.L_x_1434:
[----:B------:R-:W-:Y:S01]  /*111a0*/  SEL R16, R16, RZ, P0 ;  /* 0x000000ff10107207 */ /* 0x000fe20000000000 */
[----:B------:R-:W-:-:S07]  /*111b0*/  IMAD.MOV.U32 R13, RZ, RZ, R18 ;  /* 0x000000ffff0d7224 */ /* 0x000fce00078e0012 */
.L_x_1394:
[----:B------:R-:W-:Y:S05]  /*111c0*/  BSYNC B6 ;  /* 0x0000000000067941 */ /* 0x000fea0003800000 */
.L_x_1392:
[----:B------:R-:W-:-:S03]  /*111d0*/  UMOV UR6, 0xffffffff ;  /* 0xffffffff00067882 */ /* 0x000fc60000000000 */
[----:B------:R-:W-:Y:S05]  /*111e0*/  BRA.DIV UR6, `(.L_x_1436) ;  /* 0x0000000a06fc7947 */ /* 0x000fea000b800000 */
[----:B------:R1:W1:Y:S02]  /*111f0*/  SHFL.IDX PT, R14, R13, RZ, 0x1f ;  /* 0x00001fff0d0e7589 */ /* 0x00026400000e0000 */
.L_x_1465:
[----:B------:R-:W-:Y:S01]  /*11200*/  ISETP.NE.AND P0, PT, R19, RZ, PT ;  /* 0x000000ff1300720c */ /* 0x000fe20003f05270 */
[----:B------:R-:W-:Y:S05]  /*11210*/  WARPSYNC.ALL ;  /* 0x0000000000007948 */ /* 0x000fea0003800000 */
[----:B------:R-:W-:Y:S01]  /*11220*/  BAR.SYNC.DEFER_BLOCKING 0x4, 0x120 ;  /* 0x0104800000007b1d */ /* 0x000fe20000010000 */
[----:B-1----:R-:W-:-:S05]  /*11230*/  IMAD.MOV.U32 R18, RZ, RZ, R14 ;  /* 0x000000ffff127224 */ /* 0x002fca00078e000e */
[----:B------:R-:W-:Y:S01]  /*11240*/  ULDC UR6, c[0x0][0xda8] ;  /* 0x00036a0000067ab9 */ /* 0x000fe20000000800 */
[----:B------:R-:W-:Y:S01]  /*11250*/  @!P0 MOV R0, 0x400 ;  /* 0x0000040000008802 */ /* 0x000fe20000000f00 */
[----:B--234-:R-:W1:Y:S03]  /*11260*/  @!P0 S2R R3, SR_CgaCtaId ;  /* 0x0000000000038919 */ /* 0x01ce660000008800 */
[----:B-1----:R-:W-:-:S05]  /*11270*/  @!P0 LEA R0, R3, R0, 0x18 ;  /* 0x0000000003008211 */ /* 0x002fca00078ec0ff */
[----:B------:R1:W-:Y:S01]  /*11280*/  @!P0 STS [R0+0x28cd0], R13 ;  /* 0x028cd00d00008388 */ /* 0x0003e20000000800 */
[----:B------:R-:W-:Y:S06]  /*11290*/  BAR.ARV 0x5, 0x120 ;  /* 0x0144800000007b1d */ /* 0x000fec0000002000 */
[----:B------:R-:W-:-:S13]  /*112a0*/  ISETP.GE.AND P0, PT, R18, UR6, PT ;  /* 0x0000000612007c0c */ /* 0x000fda000bf06270 */
[----:B-1----:R-:W-:Y:S05]  /*112b0*/  @!P0 BRA `(.L_x_1437) ;  /* 0xffffffd000008947 */ /* 0x002fea000383ffff */
.L_x_1383:
[----:B------:R-:W1:Y:S01]  /*112c0*/  S2R R3, SR_CgaCtaId ;  /* 0x0000000000037919 */ /* 0x000e620000008800 */
[----:B------:R-:W-:Y:S01]  /*112d0*/  UIADD3 UR45, UR45, 0x1, URZ ;  /* 0x000000012d2d7890 */ /* 0x000fe2000fffe03f */
[----:B------:R-:W-:-:S03]  /*112e0*/  MOV R0, 0x400 ;  /* 0x0000040000007802 */ /* 0x000fc60000000f00 */
[----:B------:R-:W-:-:S04]  /*112f0*/  ULEA.HI UR4, UR45, UR45, URZ, 0x1 ;  /* 0x0000002d2d047291 */ /* 0x000fc8000f8f083f */
[----:B------:R-:W-:-:S04]  /*11300*/  ULOP3.LUT UR4, UR4, 0xfffffffe, URZ, 0xc0, !UPT ;  /* 0xfffffffe04047892 */ /* 0x000fc8000f8ec03f */
[----:B------:R-:W-:Y:S01]  /*11310*/  UIADD3 UR4, UR45, -UR4, URZ ;  /* 0x800000042d047290 */ /* 0x000fe2000fffe03f */
[----:B-1----:R-:W-:-:S05]  /*11320*/  LEA R7, R3, R0, 0x18 ;  /* 0x0000000003077211 */ /* 0x002fca00078ec0ff */
[----:B------:R-:W-:-:S05]  /*11330*/  IMAD.U32 R0, RZ, RZ, UR4 ;  /* 0x00000004ff007e24 */ /* 0x000fca000f8e00ff */
[----:B------:R-:W-:-:S04]  /*11340*/  SHF.L.U32 R0, R0, 0x1f, RZ ;  /* 0x0000001f00007819 */ /* 0x000fc800000006ff */
[----:B------:R-:W1:Y:S02]  /*11350*/  SYNCS.PHASECHK.TRANS64.TRYWAIT P0, [R7+URZ+0x28c20], R0 ;  /* 0x028c2000070075a7 */ /* 0x000e64000800017f */
[----:B-1----:R-:W-:Y:S05]  /*11360*/  @!P0 BRA `(.L_x_1438) ;  /* 0x0000000800c08947 */ /* 0x002fea0003800000 */
.L_x_1466:
[----:B------:R-:W2:Y:S02]  /*11370*/  S2R R2, SR_TID.X ;  /* 0x0000000000027919 */ /* 0x000ea40000002100 */
[----:B--2---:R-:W-:-:S04]  /*11380*/  SHF.R.U32.HI R2, RZ, 0x5, R2 ;  /* 0x00000005ff027819 */ /* 0x004fc80000011602 */
[----:B------:R-:W-:-:S05]  /*11390*/  LOP3.LUT R2, R2, 0x3, RZ, 0xc0, !PT ;  /* 0x0000000302027812 */ /* 0x000fca00078ec0ff */
[----:B-1----:R-:W1:Y:S02]  /*113a0*/  SHFL.IDX PT, R0, R2, RZ, 0x1f ;  /* 0x00001fff02007589 */ /* 0x002e6400000e0000 */
[----:B-1----:R-:W-:-:S13]  /*113b0*/  ISETP.NE.AND P0, PT, R0, RZ, PT ;  /* 0x000000ff0000720c */ /* 0x002fda0003f05270 */
[----:B------:R-:W-:Y:S05]  /*113c0*/  @P0 EXIT ;  /* 0x000000000000094d */ /* 0x000fea0003800000 */
[----:B------:R-:W-:Y:S01]  /*113d0*/  ELECT P0, URZ, PT ;  /* 0x00000000003f782f */ /* 0x000fe20003800000 */
[----:B------:R-:W-:-:S12]  /*113e0*/  BSSY B0, `(.L_x_1439) ;  /* 0x0000020000007945 */ /* 0x000fd80003800000 */
[----:B------:R-:W-:Y:S05]  /*113f0*/  @!P0 BRA `(.L_x_1440) ;  /* 0x0000000000788947 */ /* 0x000fea0003800000 */
[----:B------:R-:W-:-:S06]  /*11400*/  ULOP3.LUT UR4, UR36, 0x2, URZ, 0xfc, !UPT ;  /* 0x0000000224047892 */ /* 0x000fcc000f8efc3f */
[----:B------:R-:W-:-:S04]  /*11410*/  MOV R0, UR4 ;  /* 0x0000000400007c02 */ /* 0x000fc80008000f00 */
[----:B------:R-:W-:-:S13]  /*11420*/  ISETP.NE.AND P2, PT, R0, 0x3, PT ;  /* 0x000000030000780c */ /* 0x000fda0003f45270 */
[----:B------:R-:W-:Y:S05]  /*11430*/  @!P2 BRA `(.L_x_1441) ;  /* 0x000000000004a947 */ /* 0x000fea0003800000 */
[----:B------:R-:W-:Y:S01]  /*11440*/  BPT.TRAP 0x1 ;  /* 0x000000040000795c */ /* 0x000fe20000300000 */
.L_x_1441:
[----:B------:R-:W-:Y:S01]  /*11450*/  VIADD R3, R7, 0x28c40 ;  /* 0x00028c4007037836 */ /* 0x000fe20000000000 */
[----:B------:R-:W-:Y:S01]  /*11460*/  SHF.L.U32 R4, R17, 0x1f, RZ ;  /* 0x0000001f11047819 */ /* 0x000fe200000006ff */
[C---:B------:R-:W-:Y:S02]  /*11470*/  VIADD R0, R16.reuse, 0x1 ;  /* 0x0000000110007836 */ /* 0x040fe40000000000 */
[----:B------:R-:W-:-:S03]  /*11480*/  IMAD R5, R16, 0x8, R3 ;  /* 0x0000000810057824 */ /* 0x000fc600078e0203 */
[----:B------:R-:W-:Y:S01]  /*11490*/  ISETP.NE.AND P1, PT, R0, 0x2, PT ;  /* 0x000000020000780c */ /* 0x000fe20003f25270 */
[----:B------:R-:W1:Y:S03]  /*114a0*/  SYNCS.PHASECHK.TRANS64.TRYWAIT P0, [R5+URZ], R4 ;  /* 0x00000004050075a7 */ /* 0x000e66000800017f */
[----:B------:R-:W-:-:S04]  /*114b0*/  SEL R2, RZ, 0x1, P1 ;  /* 0x00000001ff027807 */ /* 0x000fc80000800000 */
[----:B------:R-:W-:Y:S02]  /*114c0*/  LOP3.LUT R17, R17, R2, RZ, 0x3c, !PT ;  /* 0x0000000211117212 */ /* 0x000fe400078e3cff */
[----:B------:R-:W-:Y:S02]  /*114d0*/  SEL R2, R0, RZ, P1 ;  /* 0x000000ff00027207 */ /* 0x000fe40000800000 */
[----:B------:R-:W-:Y:S02]  /*114e0*/  SHF.L.U32 R0, R17, 0x1f, RZ ;  /* 0x0000001f11007819 */ /* 0x000fe400000006ff */
[----:B------:R-:W-:Y:S01]  /*114f0*/  LEA R3, R2, R3, 0x3 ;  /* 0x0000000302037211 */ /* 0x000fe200078e18ff */
[----:B-1----:R-:W-:Y:S06]  /*11500*/  @!P0 BRA `(.L_x_1442) ;  /* 0x00000008006c8947 */ /* 0x002fec0003800000 */
.L_x_1467:
[----:B------:R-:W2:Y:S02]  /*11510*/  SYNCS.PHASECHK.TRANS64.TRYWAIT P0, [R3+URZ], R0 ;  /* 0x00000000030075a7 */ /* 0x000ea4000800017f */
[----:B--2---:R-:W-:Y:S05]  /*11520*/  @!P0 BRA `(.L_x_1443) ;  /* 0x0000000800788947 */ /* 0x004fea0003800000 */
.L_x_1468:
[----:B------:R-:W-:Y:S05]  /*11530*/  @!P2 BRA `(.L_x_1444) ;  /* 0x000000000004a947 */ /* 0x000fea0003800000 */
[----:B------:R-:W-:Y:S01]  /*11540*/  BPT.TRAP 0x1 ;  /* 0x000000040000795c */ /* 0x000fe20000300000 */
.L_x_1444:
[----:B--2---:R-:W-:-:S04]  /*11550*/  VIADD R3, R7, 0x28c60 ;  /* 0x00028c6007037836 */ /* 0x004fc80000000000 */
[----:B-1----:R-:W-:-:S04]  /*11560*/  IMAD R5, R16, 0x8, R3 ;  /* 0x0000000810057824 */ /* 0x002fc800078e0203 */
[----:B------:R-:W1:Y:S02]  /*11570*/  SYNCS.PHASECHK.TRANS64.TRYWAIT P0, [R5+URZ], R4 ;  /* 0x00000004050075a7 */ /* 0x000e64000800017f */
[----:B-1----:R-:W-:Y:S05]  /*11580*/  @!P0 BRA `(.L_x_1445) ;  /* 0x0000000800748947 */ /* 0x002fea0003800000 */
.L_x_1469:
[----:B------:R-:W-:-:S07]  /*11590*/  IMAD R3, R2, 0x8, R3 ;  /* 0x0000000802037824 */ /* 0x000fce00078e0203 */
.L_x_1446:
[----:B--2---:R2:W3:Y:S02]  /*115a0*/  SYNCS.PHASECHK.TRANS64.TRYWAIT P0, [R3+URZ], R0 ;  /* 0x00000000030075a7 */ /* 0x0044e4000800017f */
[----:B---3--:R-:W-:Y:S05]  /*115b0*/  @!P0 NANOSLEEP.SYNCS 0x989680 ;  /* 0x009896800000895d */ /* 0x008fea0003900000 */
[----:B------:R-:W3:Y:S02]  /*115c0*/  @!P0 SYNCS.PHASECHK.TRANS64 P0, [R3+URZ], R0 ;  /* 0x00000000030085a7 */ /* 0x000ee4000800007f */
[----:B---3--:R-:W-:Y:S05]  /*115d0*/  @!P0 BRA `(.L_x_1446) ;  /* 0xfffffffc00f08947 */ /* 0x008fea000383ffff */
.L_x_1440:
[----:B------:R-:W-:Y:S05]  /*115e0*/  BSYNC B0 ;  /* 0x0000000000007941 */ /* 0x000fea0003800000 */
.L_x_1439:
[----:B------:R-:W-:Y:S05]  /*115f0*/  EXIT ;  /* 0x000000000000794d */ /* 0x000fea0003800000 */
.L_x_1289:
[----:B-1----:R-:W-:-:S04]  /*11600*/  MOV R6, UR21 ;  /* 0x0000001500067c02 */ /* 0x002fc80008000f00 */
[----:B------:R1:W2:Y:S03]  /*11610*/  SYNCS.PHASECHK.TRANS64.TRYWAIT P1, [R6+URZ+0x28c50], R3 ;  /* 0x028c5003060075a7 */ /* 0x0002a6000802017f */
[----:B--2---:R-:W-:Y:S05]  /*11620*/  @!P1 NANOSLEEP.SYNCS 0x989680 ;  /* 0x009896800000995d */ /* 0x004fea0003900000 */
[----:B------:R-:W2:Y:S02]  /*11630*/  @!P1 SYNCS.PHASECHK.TRANS64 P1, [R6+URZ+0x28c50], R3 ;  /* 0x028c5003060095a7 */ /* 0x000ea4000802007f */
[----:B--2---:R-:W-:Y:S05]  /*11640*/  @!P1 BRA `(.L_x_1289) ;  /* 0xfffffffc00ec9947 */ /* 0x004fea000383ffff */
[----:B------:R-:W-:Y:S05]  /*11650*/  BRA `(.L_x_1447) ;  /* 0xffffff0400447947 */ /* 0x000fea000383ffff */
.L_x_1294:
[----:B--2---:R-:W-:-:S04]  /*11660*/  IMAD.U32 R5, RZ, RZ, UR21 ;  /* 0x00000015ff057e24 */ /* 0x004fc8000f8e00ff */
[----:B------:R2:W3:Y:S03]  /*11670*/  SYNCS.PHASECHK.TRANS64.TRYWAIT P1, [R5+URZ+0x28c50], R4 ;  /* 0x028c5004050075a7 */ /* 0x0004e6000802017f */
[----:B---3--:R-:W-:Y:S05]  /*11680*/  @!P1 NANOSLEEP.SYNCS 0x989680 ;  /* 0x009896800000995d */ /* 0x008fea0003900000 */
[----:B------:R-:W3:Y:S02]  /*11690*/  @!P1 SYNCS.PHASECHK.TRANS64 P1, [R5+URZ+0x28c50], R4 ;  /* 0x028c5004050095a7 */ /* 0x000ee4000802007f */
[----:B---3--:R-:W-:Y:S05]  /*116a0*/  @!P1 BRA `(.L_x_1294) ;  /* 0xfffffffc00ec9947 */ /* 0x008fea000383ffff */
[----:B------:R-:W-:Y:S05]  /*116b0*/  BRA `(.L_x_1293) ;  /* 0xffffff1000407947 */ /* 0x000fea000383ffff */
.L_x_1303:
[----:B-1----:R-:W-:-:S04]  /*116c0*/  IMAD.U32 R3, RZ, RZ, UR48 ;  /* 0x00000030ff037e24 */ /* 0x002fc8000f8e00ff */
[----:B------:R1:W2:Y:S03]  /*116d0*/  SYNCS.PHASECHK.TRANS64.TRYWAIT P1, [R3+URZ+0x28c00], R0 ;  /* 0x028c0000030075a7 */ /* 0x0002a6000802017f */
[----:B--2---:R-:W-:Y:S05]  /*116e0*/  @!P1 NANOSLEEP.SYNCS 0x989680 ;  /* 0x009896800000995d */ /* 0x004fea0003900000 */
[----:B------:R-:W2:Y:S02]  /*116f0*/  @!P1 SYNCS.PHASECHK.TRANS64 P1, [R3+URZ+0x28c00], R0 ;  /* 0x028c0000030095a7 */ /* 0x000ea4000802007f */
[----:B--2---:R-:W-:Y:S05]  /*11700*/  @!P1 BRA `(.L_x_1303) ;  /* 0xfffffffc00ec9947 */ /* 0x004fea000383ffff */
[----:B------:R-:W-:Y:S05]  /*11710*/  BRA `(.L_x_1448) ;  /* 0xffffff2400607947 */ /* 0x000fea000383ffff */
.L_x_1307:
[----:B---3--:R3:W4:Y:S02]  /*11720*/  SYNCS.PHASECHK.TRANS64.TRYWAIT P1, [R6+URZ+0x28c30], R13 ;  /* 0x028c300d060075a7 */ /* 0x008724000802017f */
[----:B----4-:R-:W-:Y:S05]  /*11730*/  @!P1 NANOSLEEP.SYNCS 0x989680 ;  /* 0x009896800000995d */ /* 0x010fea0003900000 */
[----:B------:R-:W4:Y:S02]  /*11740*/  @!P1 SYNCS.PHASECHK.TRANS64 P1, [R6+URZ+0x28c30], R13 ;  /* 0x028c300d060095a7 */ /* 0x000f24000802007f */
[----:B----4-:R-:W-:Y:S05]  /*11750*/  @!P1 BRA `(.L_x_1307) ;  /* 0xfffffffc00f09947 */ /* 0x010fea000383ffff */
[----:B------:R-:W-:Y:S05]  /*11760*/  BRA `(.L_x_1306) ;  /* 0xffffff24007c7947 */ /* 0x000fea000383ffff */
.L_x_1319:
[----:B----4-:R4:W1:Y:S02]  /*11770*/  SYNCS.PHASECHK.TRANS64.TRYWAIT P3, [R6+URZ+0x28c50], R13 ;  /* 0x028c500d060075a7 */ /* 0x010864000806017f */
[----:B-1----:R-:W-:Y:S05]  /*11780*/  @!P3 NANOSLEEP.SYNCS 0x989680 ;  /* 0x009896800000b95d */ /* 0x002fea0003900000 */
[----:B------:R-:W1:Y:S02]  /*11790*/  @!P3 SYNCS.PHASECHK.TRANS64 P3, [R6+URZ+0x28c50], R13 ;  /* 0x028c500d0600b5a7 */ /* 0x000e64000806007f */
[----:B-1----:R-:W-:Y:S05]  /*117a0*/  @!P3 BRA `(.L_x_1319) ;  /* 0xfffffffc00f0b947 */ /* 0x002fea000383ffff */
[----:B------:R-:W-:Y:S05]  /*117b0*/  BRA `(.L_x_1318) ;  /* 0xffffff3c00e87947 */ /* 0x000fea000383ffff */
.L_x_1327:
[----:B---3--:R-:W-:-:S04]  /*117c0*/  IMAD.U32 R12, RZ, RZ, UR26 ;  /* 0x0000001aff0c7e24 */ /* 0x008fc8000f8e00ff */
[----:B------:R3:W4:Y:S03]  /*117d0*/  SYNCS.PHASECHK.TRANS64.TRYWAIT P3, [R12+URZ+0x28c30], R11 ;  /* 0x028c300b0c0075a7 */ /* 0x000726000806017f */
[----:B----4-:R-:W-:Y:S05]  /*117e0*/  @!P3 NANOSLEEP.SYNCS 0x989680 ;  /* 0x009896800000b95d */ /* 0x010fea0003900000 */
[----:B------:R-:W4:Y:S02]  /*117f0*/  @!P3 SYNCS.PHASECHK.TRANS64 P3, [R12+URZ+0x28c30], R11 ;  /* 0x028c300b0c00b5a7 */ /* 0x000f24000806007f */
[----:B----4-:R-:W-:Y:S05]  /*11800*/  @!P3 BRA `(.L_x_1327) ;  /* 0xfffffffc00ecb947 */ /* 0x010fea000383ffff */
[----:B------:R-:W-:Y:S05]  /*11810*/  BRA `(.L_x_1326) ;  /* 0xffffff44001c7947 */ /* 0x000fea000383ffff */
.L_x_1339:
[----:B---3--:R3:W4:Y:S02]  /*11820*/  SYNCS.PHASECHK.TRANS64.TRYWAIT P3, [R12+URZ+0x28c50], R11 ;  /* 0x028c500b0c0075a7 */ /* 0x008724000806017f */
[----:B----4-:R-:W-:Y:S05]  /*11830*/  @!P3 NANOSLEEP.SYNCS 0x989680 ;  /* 0x009896800000b95d */ /* 0x010fea0003900000 */
[----:B------:R-:W4:Y:S02]  /*11840*/  @!P3 SYNCS.PHASECHK.TRANS64 P3, [R12+URZ+0x28c50], R11 ;  /* 0x028c500b0c00b5a7 */ /* 0x000f24000806007f */
[----:B----4-:R-:W-:Y:S05]  /*11850*/  @!P3 BRA `(.L_x_1339) ;  /* 0xfffffffc00f0b947 */ /* 0x010fea000383ffff */
[----:B------:R-:W-:Y:S05]  /*11860*/  BRA `(.L_x_1338) ;  /* 0xffffff6000cc7947 */ /* 0x000fea000383ffff */
.L_x_1348:
[----:B---3--:R-:W-:-:S04]  /*11870*/  MOV R8, UR23 ;  /* 0x0000001700087c02 */ /* 0x008fc80008000f00 */
[----:B------:R3:W4:Y:S03]  /*11880*/  SYNCS.PHASECHK.TRANS64.TRYWAIT P3, [R8+URZ+0x28c30], R9 ;  /* 0x028c3009080075a7 */ /* 0x000726000806017f */
[----:B----4-:R-:W-:Y:S05]  /*11890*/  @!P3 NANOSLEEP.SYNCS 0x989680 ;  /* 0x009896800000b95d */ /* 0x010fea0003900000 */
[----:B------:R-:W4:Y:S02]  /*118a0*/  @!P3 SYNCS.PHASECHK.TRANS64 P3, [R8+URZ+0x28c30], R9 ;  /* 0x028c30090800b5a7 */ /* 0x000f24000806007f */
[----:B----4-:R-:W-:Y:S05]  /*118b0*/  @!P3 BRA `(.L_x_1348) ;  /* 0xfffffffc00ecb947 */ /* 0x010fea000383ffff */
[----:B------:R-:W-:Y:S05]  /*118c0*/  BRA `(.L_x_1347) ;  /* 0xffffff6800387947 */ /* 0x000fea000383ffff */
.L_x_1352:
[----:B---3--:R3:W1:Y:S02]  /*118d0*/  SYNCS.PHASECHK.TRANS64.TRYWAIT P3, [R170+URZ+0x28c50], R9 ;  /* 0x028c5009aa0075a7 */ /* 0x008664000806017f */
[----:B-1----:R-:W-:Y:S05]  /*118e0*/  @!P3 NANOSLEEP.SYNCS 0x989680 ;  /* 0x009896800000b95d */ /* 0x002fea0003900000 */
[----:B------:R-:W1:Y:S02]  /*118f0*/  @!P3 SYNCS.PHASECHK.TRANS64 P3, [R170+URZ+0x28c50], R9 ;  /* 0x028c5009aa00b5a7 */ /* 0x000e64000806007f */
[----:B-1----:R-:W-:Y:S05]  /*11900*/  @!P3 BRA `(.L_x_1352) ;  /* 0xfffffffc00f0b947 */ /* 0x002fea000383ffff */
[----:B------:R-:W-:Y:S05]  /*11910*/  BRA `(.L_x_1351) ;  /* 0xffffff7c005c7947 */ /* 0x000fea000383ffff */
.L_x_1358:
[----:B------:R-:W-:-:S04]  /*11920*/  IMAD.U32 R7, RZ, RZ, UR26 ;  /* 0x0000001aff077e24 */ /* 0x000fc8000f8e00ff */
[----:B------:R1:W1:Y:S03]  /*11930*/  SYNCS.PHASECHK.TRANS64.TRYWAIT P2, [R7+URZ+0x28c30], R10 ;  /* 0x028c300a070075a7 */ /* 0x000266000804017f */
[----:B-1----:R-:W-:Y:S05]  /*11940*/  @!P2 NANOSLEEP.SYNCS 0x989680 ;  /* 0x009896800000a95d */ /* 0x002fea0003900000 */
[----:B------:R-:W1:Y:S02]  /*11950*/  @!P2 SYNCS.PHASECHK.TRANS64 P2, [R7+URZ+0x28c30], R10 ;  /* 0x028c300a0700a5a7 */ /* 0x000e64000804007f */
[----:B-1----:R-:W-:Y:S05]  /*11960*/  @!P2 BRA `(.L_x_1358) ;  /* 0xfffffffc00eca947 */ /* 0x002fea000383ffff */
[----:B------:R-:W-:Y:S05]  /*11970*/  BRA `(.L_x_1357) ;  /* 0xffffff80004c7947 */ /* 0x000fea000383ffff */
.L_x_1370:
[----:B---3--:R3:W4:Y:S02]  /*11980*/  SYNCS.PHASECHK.TRANS64.TRYWAIT P2, [R11+URZ+0x28c50], R10 ;  /* 0x028c500a0b0075a7 */ /* 0x008724000804017f */
[----:B----4-:R-:W-:Y:S05]  /*11990*/  @!P2 NANOSLEEP.SYNCS 0x989680 ;  /* 0x009896800000a95d */ /* 0x010fea0003900000 */
[----:B------:R-:W4:Y:S02]  /*119a0*/  @!P2 SYNCS.PHASECHK.TRANS64 P2, [R11+URZ+0x28c50], R10 ;  /* 0x028c500a0b00a5a7 */ /* 0x000f24000804007f */
[----:B----4-:R-:W-:Y:S05]  /*119b0*/  @!P2 BRA `(.L_x_1370) ;  /* 0xfffffffc00f0a947 */ /* 0x010fea000383ffff */
[----:B------:R-:W-:Y:S05]  /*119c0*/  BRA `(.L_x_1369) ;  /* 0xffffff9c00f87947 */ /* 0x000fea000383ffff */
.L_x_1398:
[----:B------:R-:W1:Y:S01]  /*119d0*/  S2R R7, SR_TID.X ;  /* 0x0000000000077919 */ /* 0x000e620000002100 */
        /* <DEDUP_REMOVED lines=9> */
.L_x_1449:
[----:B------:R-:W-:Y:S05]  /*11a70*/  BRA `(.L_x_1450) ;  /* 0xffffffd400807947 */ /* 0x000fea000383ffff */
.L_x_1399:
[----:B------:R-:W-:Y:S01]  /*11a80*/  BSSY B0, `(.L_x_1451) ;  /* 0x0000006000007945 */ /* 0x000fe20003800000 */
[----:B------:R-:W-:-:S07]  /*11a90*/  IMAD.MOV.U32 R15, RZ, RZ, -0x1 ;  /* 0xffffffffff0f7424 */ /* 0x000fce00078e00ff */
[----:B------:R-:W-:Y:S05]  /*11aa0*/  WARPSYNC.COLLECTIVE R15, `(.L_x_1452) ;  /* 0x000000000f0c7348 */ /* 0x000fea0003c00000 */
[----:B------:R-:W-:Y:S02]  /*11ab0*/  ELECT P6, UR62, PT ;  /* 0x00000000003e782f */ /* 0x000fe400038c0000 */
[----:B------:R-:W-:Y:S01]  /*11ac0*/  MOV R14, UR62 ;  /* 0x0000003e000e7c02 */ /* 0x000fe20008000f00 */
[----:B------:R-:W-:Y:S10]  /*11ad0*/  ENDCOLLECTIVE ;  /* 0x000000000000791b */ /* 0x000ff40003800000 */
.L_x_1452:
[----:B------:R-:W-:Y:S05]  /*11ae0*/  BSYNC B0 ;  /* 0x0000000000007941 */ /* 0x000fea0003800000 */
.L_x_1451:
[----:B------:R-:W-:Y:S05]  /*11af0*/  BRA `(.L_x_1453) ;  /* 0xffffffd400707947 */ /* 0x000fea000383ffff */
.L_x_1402:
[----:B-1----:R1:W2:Y:S02]  /*11b00*/  SYNCS.PHASECHK.TRANS64.TRYWAIT P2, [R8+URZ+0x28c40], R5 ;  /* 0x028c4005080075a7 */ /* 0x0022a4000804017f */
[----:B--2---:R-:W-:Y:S05]  /*11b10*/  @!P2 NANOSLEEP.SYNCS 0x989680 ;  /* 0x009896800000a95d */ /* 0x004fea0003900000 */
[----:B------:R-:W2:Y:S02]  /*11b20*/  @!P2 SYNCS.PHASECHK.TRANS64 P2, [R8+URZ+0x28c40], R5 ;  /* 0x028c40050800a5a7 */ /* 0x000ea4000804007f */
[----:B--2---:R-:W-:Y:S05]  /*11b30*/  @!P2 BRA `(.L_x_1402) ;  /* 0xfffffffc00f0a947 */ /* 0x004fea000383ffff */
[----:B------:R-:W-:Y:S05]  /*11b40*/  BRA `(.L_x_1454) ;  /* 0xffffffd400cc7947 */ /* 0x000fea000383ffff */
.L_x_1404:
[----:B-1----:R-:W-:-:S04]  /*11b50*/  IMAD.U32 R8, RZ, RZ, UR37 ;  /* 0x00000025ff087e24 */ /* 0x002fc8000f8e00ff */
[----:B------:R1:W2:Y:S03]  /*11b60*/  SYNCS.PHASECHK.TRANS64.TRYWAIT P2, [R8+URZ+0x28c20], R5 ;  /* 0x028c2005080075a7 */ /* 0x0002a6000804017f */
[----:B--2---:R-:W-:Y:S05]  /*11b70*/  @!P2 NANOSLEEP.SYNCS 0x989680 ;  /* 0x009896800000a95d */ /* 0x004fea0003900000 */
[----:B------:R-:W2:Y:S02]  /*11b80*/  @!P2 SYNCS.PHASECHK.TRANS64 P2, [R8+URZ+0x28c20], R5 ;  /* 0x028c20050800a5a7 */ /* 0x000ea4000804007f */
[----:B--2---:R-:W-:Y:S05]  /*11b90*/  @!P2 BRA `(.L_x_1404) ;  /* 0xfffffffc00eca947 */ /* 0x004fea000383ffff */
[----:B------:R-:W-:Y:S05]  /*11ba0*/  BRA `(.L_x_1455) ;  /* 0xffffffd8006c7947 */ /* 0x000fea000383ffff */
.L_x_1407:
[----:B-1----:R1:W2:Y:S02]  /*11bb0*/  SYNCS.PHASECHK.TRANS64.TRYWAIT P2, [R8+URZ+0x28c60], R5 ;  /* 0x028c6005080075a7 */ /* 0x0022a4000804017f */
[----:B--2---:R-:W-:Y:S05]  /*11bc0*/  @!P2 NANOSLEEP.SYNCS 0x989680 ;  /* 0x009896800000a95d */ /* 0x004fea0003900000 */
[----:B------:R-:W2:Y:S02]  /*11bd0*/  @!P2 SYNCS.PHASECHK.TRANS64 P2, [R8+URZ+0x28c60], R5 ;  /* 0x028c60050800a5a7 */ /* 0x000ea4000804007f */
[----:B--2---:R-:W-:Y:S05]  /*11be0*/  @!P2 BRA `(.L_x_1407) ;  /* 0xfffffffc00f0a947 */ /* 0x004fea000383ffff */
[----:B------:R-:W-:Y:S05]  /*11bf0*/  BRA `(.L_x_1456) ;  /* 0xffffffd800807947 */ /* 0x000fea000383ffff */
.L_x_1414:
[----:B-1----:R1:W2:Y:S02]  /*11c00*/  SYNCS.PHASECHK.TRANS64.TRYWAIT P3, [R2+URZ+0x28c40], R3 ;  /* 0x028c4003020075a7 */ /* 0x0022a4000806017f */
[----:B--2---:R-:W-:Y:S05]  /*11c10*/  @!P3 NANOSLEEP.SYNCS 0x989680 ;  /* 0x009896800000b95d */ /* 0x004fea0003900000 */
[----:B------:R-:W2:Y:S02]  /*11c20*/  @!P3 SYNCS.PHASECHK.TRANS64 P3, [R2+URZ+0x28c40], R3 ;  /* 0x028c40030200b5a7 */ /* 0x000ea4000806007f */
[----:B--2---:R-:W-:Y:S05]  /*11c30*/  @!P3 BRA `(.L_x_1414) ;  /* 0xfffffffc00f0b947 */ /* 0x004fea000383ffff */
[----:B------:R-:W-:Y:S05]  /*11c40*/  BRA `(.L_x_1457) ;  /* 0xffffffe000087947 */ /* 0x000fea000383ffff */
.L_x_1416:
[----:B---3--:R3:W4:Y:S02]  /*11c50*/  SYNCS.PHASECHK.TRANS64.TRYWAIT P3, [R2+URZ+0x28c60], R3 ;  /* 0x028c6003020075a7 */ /* 0x008724000806017f */
[----:B----4-:R-:W-:Y:S05]  /*11c60*/  @!P3 NANOSLEEP.SYNCS 0x989680 ;  /* 0x009896800000b95d */ /* 0x010fea0003900000 */
[----:B------:R-:W4:Y:S02]  /*11c70*/  @!P3 SYNCS.PHASECHK.TRANS64 P3, [R2+URZ+0x28c60], R3 ;  /* 0x028c60030200b5a7 */ /* 0x000f24000806007f */
[----:B----4-:R-:W-:Y:S05]  /*11c80*/  @!P3 BRA `(.L_x_1416) ;  /* 0xfffffffc00f0b947 */ /* 0x010fea000383ffff */
[----:B------:R-:W-:Y:S05]  /*11c90*/  BRA `(.L_x_1458) ;  /* 0xffffffe000507947 */ /* 0x000fea000383ffff */
.L_x_1422:
[----:B-1----:R1:W2:Y:S02]  /*11ca0*/  SYNCS.PHASECHK.TRANS64.TRYWAIT P3, [R3+URZ+0x28c40], R2 ;  /* 0x028c4002030075a7 */ /* 0x0022a4000806017f */
[----:B--2---:R-:W-:Y:S05]  /*11cb0*/  @!P3 NANOSLEEP.SYNCS 0x989680 ;  /* 0x009896800000b95d */ /* 0x004fea0003900000 */
[----:B------:R-:W2:Y:S02]  /*11cc0*/  @!P3 SYNCS.PHASECHK.TRANS64 P3, [R3+URZ+0x28c40], R2 ;  /* 0x028c40020300b5a7 */ /* 0x000ea4000806007f */
[----:B--2---:R-:W-:Y:S05]  /*11cd0*/  @!P3 BRA `(.L_x_1422) ;  /* 0xfffffffc00f0b947 */ /* 0x004fea000383ffff */
[----:B------:R-:W-:Y:S05]  /*11ce0*/  BRA `(.L_x_1459) ;  /* 0xffffffe400c87947 */ /* 0x000fea000383ffff */
.L_x_1424:
[----:B---3--:R3:W4:Y:S02]  /*11cf0*/  SYNCS.PHASECHK.TRANS64.TRYWAIT P3, [R3+URZ+0x28c60], R2 ;  /* 0x028c6002030075a7 */ /* 0x008724000806017f */
[----:B----4-:R-:W-:Y:S05]  /*11d00*/  @!P3 NANOSLEEP.SYNCS 0x989680 ;  /* 0x009896800000b95d */ /* 0x010fea0003900000 */
[----:B------:R-:W4:Y:S02]  /*11d10*/  @!P3 SYNCS.PHASECHK.TRANS64 P3, [R3+URZ+0x28c60], R2 ;  /* 0x028c60020300b5a7 */ /* 0x000f24000806007f */
[----:B----4-:R-:W-:Y:S05]  /*11d20*/  @!P3 BRA `(.L_x_1424) ;  /* 0xfffffffc00f0b947 */ /* 0x010fea000383ffff */
[----:B------:R-:W-:Y:S05]  /*11d30*/  BRA `(.L_x_1460) ;  /* 0xffffffe800107947 */ /* 0x000fea000383ffff */
.L_x_1429:
[----:B-1----:R1:W2:Y:S02]  /*11d40*/  SYNCS.PHASECHK.TRANS64.TRYWAIT P3, [R2+URZ+0x28c40], R3 ;  /* 0x028c4003020075a7 */ /* 0x0022a4000806017f */
[----:B--2---:R-:W-:Y:S05]  /*11d50*/  @!P3 NANOSLEEP.SYNCS 0x989680 ;  /* 0x009896800000b95d */ /* 0x004fea0003900000 */
[----:B------:R-:W2:Y:S02]  /*11d60*/  @!P3 SYNCS.PHASECHK.TRANS64 P3, [R2+URZ+0x28c40], R3 ;  /* 0x028c40030200b5a7 */ /* 0x000ea4000806007f */
[----:B--2---:R-:W-:Y:S05]  /*11d70*/  @!P3 BRA `(.L_x_1429) ;  /* 0xfffffffc00f0b947 */ /* 0x004fea000383ffff */
[----:B------:R-:W-:Y:S05]  /*11d80*/  BRA `(.L_x_1461) ;  /* 0xffffffec00687947 */ /* 0x000fea000383ffff */
.L_x_1431:
[----:B--2---:R2:W3:Y:S02]  /*11d90*/  SYNCS.PHASECHK.TRANS64.TRYWAIT P3, [R2+URZ+0x28c60], R3 ;  /* 0x028c6003020075a7 */ /* 0x0044e4000806017f */
[----:B---3--:R-:W-:Y:S05]  /*11da0*/  @!P3 NANOSLEEP.SYNCS 0x989680 ;  /* 0x009896800000b95d */ /* 0x008fea0003900000 */
[----:B------:R-:W3:Y:S02]  /*11db0*/  @!P3 SYNCS.PHASECHK.TRANS64 P3, [R2+URZ+0x28c60], R3 ;  /* 0x028c60030200b5a7 */ /* 0x000ee4000806007f */
[----:B---3--:R-:W-:Y:S05]  /*11dc0*/  @!P3 BRA `(.L_x_1431) ;  /* 0xfffffffc00f0b947 */ /* 0x008fea000383ffff */
[----:B------:R-:W-:Y:S05]  /*11dd0*/  BRA `(.L_x_1462) ;  /* 0xffffffec00b07947 */ /* 0x000fea000383ffff */
.L_x_1436:
[----:B------:R-:W-:Y:S01]  /*11de0*/  BSSY B0, `(.L_x_1463) ;  /* 0x0000007000007945 */ /* 0x000fe20003800000 */
[----:B--2---:R-:W-:Y:S01]  /*11df0*/  MOV R12, RZ ;  /* 0x000000ff000c7202 */ /* 0x004fe20000000f00 */
[----:B------:R-:W-:Y:S02]  /*11e00*/  IMAD.MOV.U32 R11, RZ, RZ, 0x1f ;  /* 0x0000001fff0b7424 */ /* 0x000fe400078e00ff */
[----:B------:R-:W-:-:S07]  /*11e10*/  IMAD.MOV.U32 R15, RZ, RZ, -0x1 ;  /* 0xffffffffff0f7424 */ /* 0x000fce00078e00ff */
[----:B-1-34-:R-:W-:Y:S05]  /*11e20*/  WARPSYNC.COLLECTIVE R15, `(.L_x_1464) ;  /* 0x000000000f087348 */ /* 0x01afea0003c00000 */
[----:B------:R2:W1:Y:S02]  /*11e30*/  SHFL.IDX P6, R14, R13, R12, R11 ;  /* 0x0000000c0d0e7389 */ /* 0x00046400000c000b */
[----:B-1234-:R-:W-:Y:S01]  /*11e40*/  ENDCOLLECTIVE ;  /* 0x000000000000791b */ /* 0x01efe20003800000 */
.L_x_1464:
[----:B------:R-:W-:Y:S05]  /*11e50*/  BSYNC B0 ;  /* 0x0000000000007941 */ /* 0x000fea0003800000 */
.L_x_1463:
[----:B------:R-:W-:Y:S05]  /*11e60*/  BRA `(.L_x_1465) ;  /* 0xfffffff000e47947 */ /* 0x000fea000383ffff */
.L_x_1438:
[----:B-1----:R1:W2:Y:S02]  /*11e70*/  SYNCS.PHASECHK.TRANS64.TRYWAIT P0, [R7+URZ+0x28c20], R0 ;  /* 0x028c2000070075a7 */ /* 0x0022a4000800017f */
[----:B--2---:R-:W-:Y:S05]  /*11e80*/  @!P0 NANOSLEEP.SYNCS 0x989680 ;  /* 0x009896800000895d */ /* 0x004fea0003900000 */
[----:B------:R-:W2:Y:S02]  /*11e90*/  @!P0 SYNCS.PHASECHK.TRANS64 P0, [R7+URZ+0x28c20], R0 ;  /* 0x028c2000070085a7 */ /* 0x000ea4000800007f */
[----:B--2---:R-:W-:Y:S05]  /*11ea0*/  @!P0 BRA `(.L_x_1438) ;  /* 0xfffffffc00f08947 */ /* 0x004fea000383ffff */
[----:B------:R-:W-:Y:S05]  /*11eb0*/  BRA `(.L_x_1466) ;  /* 0xfffffff4002c7947 */ /* 0x000fea000383ffff */
.L_x_1442:
[----:B-1----:R1:W2:Y:S02]  /*11ec0*/  SYNCS.PHASECHK.TRANS64.TRYWAIT P0, [R5+URZ], R4 ;  /* 0x00000004050075a7 */ /* 0x0022a4000800017f */
[----:B--2---:R-:W-:Y:S05]  /*11ed0*/  @!P0 NANOSLEEP.SYNCS 0x989680 ;  /* 0x009896800000895d */ /* 0x004fea0003900000 */
[----:B------:R-:W2:Y:S02]  /*11ee0*/  @!P0 SYNCS.PHASECHK.TRANS64 P0, [R5+URZ], R4 ;  /* 0x00000004050085a7 */ /* 0x000ea4000800007f */
[----:B--2---:R-:W-:Y:S05]  /*11ef0*/  @!P0 BRA `(.L_x_1442) ;  /* 0xfffffffc00f08947 */ /* 0x004fea000383ffff */
[----:B------:R-:W-:Y:S05]  /*11f00*/  BRA `(.L_x_1467) ;  /* 0xfffffff400807947 */ /* 0x000fea000383ffff */
.L_x_1443:
[----:B--2---:R2:W3:Y:S02]  /*11f10*/  SYNCS.PHASECHK.TRANS64.TRYWAIT P0, [R3+URZ], R0 ;  /* 0x00000000030075a7 */ /* 0x0044e4000800017f */
[----:B---3--:R-:W-:Y:S05]  /*11f20*/  @!P0 NANOSLEEP.SYNCS 0x989680 ;  /* 0x009896800000895d */ /* 0x008fea0003900000 */
[----:B------:R-:W3:Y:S02]  /*11f30*/  @!P0 SYNCS.PHASECHK.TRANS64 P0, [R3+URZ], R0 ;  /* 0x00000000030085a7 */ /* 0x000ee4000800007f */
[----:B---3--:R-:W-:Y:S05]  /*11f40*/  @!P0 BRA `(.L_x_1443) ;  /* 0xfffffffc00f08947 */ /* 0x008fea000383ffff */
[----:B------:R-:W-:Y:S05]  /*11f50*/  BRA `(.L_x_1468) ;  /* 0xfffffff400747947 */ /* 0x000fea000383ffff */
.L_x_1445:
[----:B-1----:R1:W2:Y:S02]  /*11f60*/  SYNCS.PHASECHK.TRANS64.TRYWAIT P0, [R5+URZ], R4 ;  /* 0x00000004050075a7 */ /* 0x0022a4000800017f */
[----:B--2---:R-:W-:Y:S05]  /*11f70*/  @!P0 NANOSLEEP.SYNCS 0x989680 ;  /* 0x009896800000895d */ /* 0x004fea0003900000 */
[----:B------:R-:W2:Y:S02]  /*11f80*/  @!P0 SYNCS.PHASECHK.TRANS64 P0, [R5+URZ], R4 ;  /* 0x00000004050085a7 */ /* 0x000ea4000800007f */
[----:B--2---:R-:W-:Y:S05]  /*11f90*/  @!P0 BRA `(.L_x_1445) ;  /* 0xfffffffc00f08947 */ /* 0x004fea000383ffff */
[----:B------:R-:W-:Y:S05]  /*11fa0*/  BRA `(.L_x_1469) ;  /* 0xfffffff400787947 */ /* 0x000fea000383ffff */
.L_x_1470:
        /* <DEDUP_REMOVED lines=13> */
.L_x_4555:


//--------------------- .text._ZN7cutlass13device_kernelIN5flash11enable_sm90INS1_16FlashAttnFwdSm90INS1_25CollectiveMainloopFwdSm90ILi2EN4cute5tupleIJNS5_1CILi1EEES8_S8_EEENS6_IJNS7_ILi64EEESA_SA_EEELi512ENS_6half_tEfNS_4arch4Sm90ELb0ELb1ELb0ELb0ELb0ELb0ELb1ELb0ELb0ELb0ELb0ELb0EEENS1_21CollectiveEpilogueFwdINS6_IJSA_NS7_ILi512EEESA_EEES9_SC_SE_Li256ELb0ELb0ELb0ELb0EEENS1_30DynamicPersistentTileSchedulerILi256ELi32ELb0ELb0ELb1EEEEEEEEEvNT_6ParamsE --------------------------
	.section	.text._ZN7cutlass13device_kernelIN5flash11enable_sm90INS1_16FlashAttnFwdSm90INS1_25CollectiveMainloopFwdSm90ILi2EN4cute5tupleIJNS5_1CILi1EEES8_S8_EEENS6_IJNS7_ILi64EEESA_SA_EEELi512ENS_6half_tEfNS_4arch4Sm90ELb0ELb1ELb0ELb0ELb0ELb0ELb1ELb0ELb0ELb0ELb0ELb0EEENS1_21CollectiveEpilogueFwdINS6_IJSA_NS7_ILi512EEESA_EEES9_SC_SE_Li256ELb0ELb0ELb0ELb0EEENS1_30DynamicPersistentTileSchedulerILi256ELi32ELb0ELb0ELb1EEEEEEEEEvNT_6ParamsE,"ax",@progbits
	.align	128
.text._ZN7cutlass13device_kernelIN5flash11enable_sm90INS1_16FlashAttnFwdSm90INS1_25CollectiveMainloopFwdSm90ILi2EN4cute5tupleIJNS5_1CILi1EEES8_S8_EEENS6_IJNS7_ILi64EEESA_SA_EEELi512ENS_6half_tEfNS_4arch4Sm90ELb0ELb1ELb0ELb0ELb0ELb0ELb1ELb0ELb0ELb0ELb0ELb0EEENS1_21CollectiveEpilogueFwdINS6_IJSA_NS7_ILi512EEESA_EEES9_SC_SE_Li256ELb0ELb0ELb0ELb0EEENS1_30DynamicPersistentTileSchedulerILi256ELi32ELb0ELb0ELb1EEEEEEEEEvNT_6ParamsE:
        .type           _ZN7cutlass13device_kernelIN5flash11enable_sm90INS1_16FlashAttnFwdSm90INS1_25CollectiveMainloopFwdSm90ILi2EN4cute5tupleIJNS5_1CILi1EEES8_S8_EEENS6_IJNS7_ILi64EEESA_SA_EEELi512ENS_6half_tEfNS_4arch4Sm90ELb0ELb1ELb0ELb0ELb0ELb0ELb1ELb0ELb0ELb0ELb0ELb0EEENS1_21CollectiveEpilogueFwdINS6_IJSA_NS7_ILi512EEESA_EEES9_SC_SE_Li256ELb0ELb0ELb0ELb0EEENS1_30DynamicPersistentTileSchedulerILi256ELi32ELb0ELb0ELb1EEEEEEEEEvNT_6ParamsE,@function
        .size           _ZN7cutlass13device_kernelIN5flash11enable_sm90INS1_16FlashAttnFwdSm90INS1_25CollectiveMainloopFwdSm90ILi2EN4cute5tupleIJNS5_1CILi1EEES8_S8_EEENS6_IJNS7_ILi64EEESA_SA_EEELi512ENS_6half_tEfNS_4arch4Sm90ELb0ELb1ELb0ELb0ELb0ELb0ELb1ELb0ELb0ELb0ELb0ELb0EEENS1_21CollectiveEpilogueFwdINS6_IJSA_NS7_ILi512EEESA_EEES9_SC_SE_Li256ELb0ELb0ELb0ELb0EEENS1_30DynamicPersistentTileSchedulerILi256ELi32ELb0ELb0ELb1EEEEEEEEEvNT_6ParamsE,(.L_x_4556 - _ZN7cutlass13device_kernelIN5flash11enable_sm90INS1_16FlashAttnFwdSm90INS1_25CollectiveMainloopFwdSm90ILi2EN4cute5tupleIJNS5_1CILi1EEES8_S8_EEENS6_IJNS7_ILi64EEESA_SA_EEELi512ENS_6half_tEfNS_4arch4Sm90ELb0ELb1ELb0ELb0ELb0ELb0ELb1ELb0ELb0ELb0ELb0ELb0EEENS1_21CollectiveEpilogueFwdINS6_IJSA_NS7_ILi512EEESA_EEES9_SC_SE_Li256ELb0ELb0ELb0ELb0EEENS1_30DynamicPersistentTileSchedulerILi256ELi32ELb0ELb0ELb1EEEEEEEEEvNT_6ParamsE)
        .other          _ZN7cutlass13device_kernelIN5flash11enable_sm90INS1_16FlashAttnFwdSm90INS1_25CollectiveMainloopFwdSm90ILi2EN4cute5tupleIJNS5_1CILi1EEES8_S8_EEENS6_IJNS7_ILi64EEESA_SA_EEELi512ENS_6half_tEfNS_4arch4Sm90ELb0ELb1ELb0ELb0ELb0ELb0ELb1ELb0ELb0ELb0ELb0ELb0EEENS1_21CollectiveEpilogueFwdINS6_IJSA_NS7_ILi512EEESA_EEES9_SC_SE_Li256ELb0ELb0ELb0ELb0EEENS1_30DynamicPersistentTileSchedulerILi256ELi32ELb0ELb0ELb1EEEEEEEEEvNT_6ParamsE,@"STO_CUDA_ENTRY STV_DEFAULT"
_ZN7cutlass13device_kernelIN5flash11enable_sm90INS1_16FlashAttnFwdSm90INS1_25CollectiveMainloopFwdSm90ILi2EN4cute5tupleIJNS5_1CILi1EEES8_S8_EEENS6_IJNS7_ILi64EEESA_SA_EEELi512ENS_6half_tEfNS_4arch4Sm90ELb0ELb1ELb0ELb0ELb0ELb0ELb1ELb0ELb0ELb0ELb0ELb0EEENS1_21CollectiveEpilogueFwdINS6_IJSA_NS7_ILi512EEESA_EEES9_SC_SE_Li256ELb0ELb0ELb0ELb0EEENS1_30DynamicPersistentTileSchedulerILi256ELi32ELb0ELb0ELb1EEEEEEEEEvNT_6ParamsE:
[----:B------:R-:W1:Y:S02]  /*0000*/  LDC R1, c[0x0][0x28] ;  /* 0x00000a00ff017b82 */ /* 0x000e640000000800 */
[----:B-1----:R-:W-:Y:S01]  /*0010*/  VIADD R1, R1, 0xfffffff8 ;  /* 0xfffffff801017836 */ /* 0x002fe20000000000 */
[----:B------:R-:W1:Y:S01]  /*0020*/  S2R R19, SR_TID.X ;  /* 0x0000000000137919 */ /* 0x000e620000002100 */
[----:B------:R-:W-:Y:S01]  /*0030*/  ELECT P0, URZ, PT ;  /* 0x00000000003f782f */ /* 0x000fe20003800000 */
[----:B------:R-:W-:Y:S01]  /*0040*/  BSSY B0, `(.L_x_1471) ;  /* 0x0000017000007945 */ /* 0x000fe20003800000 */
[--C-:B-1----:R-:W-:Y:S02]  /*0050*/  SHF.R.U32.HI R0, RZ, 0x5, R19.reuse ;  /* 0x00000005ff007819 */ /* 0x102fe40000011613 */
[----:B------:R-:W-:-:S03]  /*0060*/  SHF.R.U32.HI R3, RZ, 0x7, R19 ;  /* 0x00000007ff037819 */ /* 0x000fc60000011613 */
        /* <DEDUP_REMOVED lines=20> */
.L_x_1472:
[----:B------:R-:W-:Y:S05]  /*01b0*/  BSYNC B0 ;  /* 0x0000000000007941 */ /* 0x000fea0003800000 */
.L_x_1471:
        /* <DEDUP_REMOVED lines=11> */
[----:B------:R-:W-:Y:S01]  /*0270*/  VOTEU.ANY UP3, P0 ;  /* 0x00000000003f7886 */ /* 0x000fe20000060100 */
[----:B-1----:R-:W-:Y:S01]  /*0280*/  R2UR UR47, R3 ;  /* 0x00000000032f72ca */ /* 0x002fe200000e0000 */
[----:B--2---:R-:W-:Y:S01]  /*0290*/  @UP0 ULEA UR6, UR7, UR6, 0x18 ;  /* 0x0000000607060291 */ /* 0x004fe2000f8ec03f */
[----:B---3--:R-:W-:-:S11]  /*02a0*/  ISETP.NE.AND P1, PT, R2, RZ, PT ;  /* 0x000000ff0200720c */ /* 0x008fd60003f25270 */
[----:B------:R-:W-:Y:S01]  /*02b0*/  UISETP.NE.AND UP0, UPT, UR47, URZ, UPT ;  /* 0x0000003f2f00728c */ /* 0x000fe2000bf05270 */
[----:B------:R-:W1:Y:S02]  /*02c0*/  FENCE.VIEW.ASYNC.S ;  /* 0x00000000000073c6 */ /* 0x000e640000000000 */
[----:B-1----:R1:W2:Y:S01]  /*02d0*/  @UP1 SYNCS.EXCH.64 URZ, [UR6+0x38800], UR4 ;  /* 0x03880004063f15b2 */ /* 0x0022a20008000100 */
[----:B------:R1:W3:Y:S01]  /*02e0*/  @UP2 SYNCS.EXCH.64 URZ, [UR6+0x38810], UR4 ;  /* 0x03881004063f25b2 */ /* 0x0002e20008000100 */
[----:B------:R1:W4:Y:S01]  /*02f0*/  @UP3 SYNCS.EXCH.64 URZ, [UR6+0x38820], UR4 ;  /* 0x03882004063f35b2 */ /* 0x0003220008000100 */
        /* <DEDUP_REMOVED lines=15> */
.L_x_1473:
        /* <DEDUP_REMOVED lines=22> */
.L_x_1474:
        /* <DEDUP_REMOVED lines=18> */
.L_x_1475:
        /* <DEDUP_REMOVED lines=22> */
.L_x_1476:
        /* <DEDUP_REMOVED lines=22> */
.L_x_1477:
[----:B-1----:R-:W-:Y:S01]  /*0930*/  UMOV UR4, 0x1 ;  /* 0x0000000100047882 */ /* 0x002fe20000000000 */
[----:B------:R-:W-:Y:S01]  /*0940*/  PLOP3.LUT P0, PT, PT, PT, UP0, 0x80, 0x0 ;  /* 0x000000000000781c */ /* 0x000fe20003f0f008 */
[----:B------:R-:W-:Y:S01]  /*0950*/  USEL UR4, UR4, 0x2, !UP0 ;  /* 0x0000000204047887 */ /* 0x000fe2000c000000 */
[----:B------:R-:W-:Y:S01]  /*0960*/  NOP ;  /* 0x0000000000007918 */ /* 0x000fe20000000000 */
[----:B------:R-:W-:-:S04]  /*0970*/  ULDC.64 UR54, c[0x0][0x208] ;  /* 0x0000820000367ab9 */ /* 0x000fc80000000a00 */
[----:B------:R-:W-:-:S05]  /*0980*/  IMAD.U32 R2, RZ, RZ, UR4 ;  /* 0x00000004ff027e24 */ /* 0x000fca000f8e00ff */
[----:B------:R1:W-:Y:S01]  /*0990*/  STL [R1+0x4], R2 ;  /* 0x0000040201007387 */ /* 0x0003e20000100800 */
[----:B--234-:R-:W-:Y:S06]  /*09a0*/  BAR.SYNC.DEFER_BLOCKING 0x0 ;  /* 0x0000000000007b1d */ /* 0x01cfec0000010000 */
[----:B------:R-:W-:Y:S05]  /*09b0*/  @!P0 BRA `(.L_x_1478) ;  /* 0x0000012800888947 */ /* 0x000fea0003800000 */
.L_x_1479:
[----:B------:R-:W-:-:S08]  /*09c0*/  NOP ;  /* 0x0000000000007918 */ /* 0x000fd00000000000 */
[----:B------:R-:W2:Y:S02]  /*09d0*/  USETMAXREG.TRY_ALLOC.CTAPOOL UP0, 0xf0 ;  /* 0x000000f0000079c8 */ /* 0x000ea40008000600 */
[----:B--2---:R-:W-:-:S13]  /*09e0*/  PLOP3.LUT P0, PT, PT, PT, UP0, 0x80, 0x0 ;  /* 0x000000000000781c */ /* 0x004fda0003f0f008 */
[----:B------:R-:W-:Y:S05]  /*09f0*/  @!P0 BRA `(.L_x_1479) ;  /* 0xfffffffc00f08947 */ /* 0x000fea000383ffff */
[----:B------:R-:W-:Y:S01]  /*0a00*/  LOP3.LUT R0, R19, 0xffffff80, RZ, 0xc0, !PT ;  /* 0xffffff8013007812 */ /* 0x000fe200078ec0ff */
[----:B------:R-:W2:Y:S08]  /*0a10*/  S2UR UR4, SR_CTAID.X ;  /* 0x00000000000479c3 */ /* 0x000eb00000002500 */
[----:B------:R-:W-:Y:S06]  /*0a20*/  BAR.ARV 0x4, 0x120 ;  /* 0x0104800000007b1d */ /* 0x000fec0000002000 */
[----:B------:R-:W-:-:S02]  /*0a30*/  ISETP.NE.AND P0, PT, R0, 0x80, PT ;  /* 0x000000800000780c */ /* 0x000fc40003f05270 */
[----:B------:R-:W2:Y:S11]  /*0a40*/  LDC R0, c[0x0][0xea8] ;  /* 0x0003aa00ff007b82 */ /* 0x000eb60000000800 */
[----:B------:R-:W-:Y:S06]  /*0a50*/  @!P0 BAR.ARV 0x8, 0xa0 ;  /* 0x0202800000008b1d */ /* 0x000fec0000002000 */
[----:B------:R-:W-:-:S13]  /*0a60*/  ISETP.GE.U32.AND P0, PT, R19, 0x100, PT ;  /* 0x000001001300780c */ /* 0x000fda0003f06070 */
[----:B------:R-:W-:Y:S06]  /*0a70*/  @P0 BAR.ARV 0xf, 0x100 ;  /* 0x03c4000000000b1d */ /* 0x000fec0000002000 */
[----:B--2---:R-:W-:-:S13]  /*0a80*/  ISETP.LE.AND P0, PT, R0, UR4, PT ;  /* 0x0000000400007c0c */ /* 0x004fda000bf03270 */
[----:B------:R-:W-:Y:S05]  /*0a90*/  @P0 EXIT ;  /* 0x000000000000094d */ /* 0x000fea0003800000 */
[----:B-1----:R-:W2:Y:S01]  /*0aa0*/  LDL R2, [R1+0x4] ;  /* 0x0000040001027983 */ /* 0x002ea20000100800 */
[----:B------:R-:W-:Y:S01]  /*0ab0*/  VIADD R195, R19, 0xffffff80 ;  /* 0xffffff8013c37836 */ /* 0x000fe20000000000 */
[----:B------:R-:W1:Y:S01]  /*0ac0*/  S2UR UR5, SR_CgaCtaId ;  /* 0x00000000000579c3 */ /* 0x000e620000008800 */
[----:B------:R-:W-:Y:S01]  /*0ad0*/  UMOV UR36, 0x400 ;  /* 0x0000040000247882 */ /* 0x000fe20000000000 */
[----:B------:R-:W-:Y:S01]  /*0ae0*/  IMAD.MOV.U32 R186, RZ, RZ, 0x40 ;  /* 0x00000040ffba7424 */ /* 0x000fe200078e00ff */
[----:B------:R-:W-:Y:S02]  /*0af0*/  CS2R R16, SRZ ;  /* 0x0000000000107805 */ /* 0x000fe4000001ff00 */
[----:B------:R-:W-:Y:S01]  /*0b00*/  SHF.R.S32.HI R0, RZ, 0x1f, R195 ;  /* 0x0000001fff007819 */ /* 0x000fe200000114c3 */
[----:B------:R-:W-:Y:S01]  /*0b10*/  ULDC.64 UR50, c[0x0][0x198] ;  /* 0x0000660000327ab9 */ /* 0x000fe20000000a00 */
[----:B------:R-:W-:Y:S02]  /*0b20*/  UMOV UR46, URZ ;  /* 0x0000003f002e7c82 */ /* 0x000fe40008000000 */
[----:B------:R-:W-:-:S02]  /*0b30*/  LEA.HI R5, R0, R195, RZ, 0x5 ;  /* 0x000000c300057211 */ /* 0x000fc400078f28ff */
[----:B------:R-:W-:Y:S02]  /*0b40*/  LEA.HI R3, R0, R195, RZ, 0x7 ;  /* 0x000000c300037211 */ /* 0x000fe400078f38ff */
[--C-:B------:R-:W-:Y:S02]  /*0b50*/  SHF.R.S32.HI R193, RZ, 0x5, R5.reuse ;  /* 0x00000005ffc17819 */ /* 0x100fe40000011405 */
[----:B------:R-:W-:Y:S02]  /*0b60*/  SHF.R.S32.HI R6, RZ, 0x1f, R5 ;  /* 0x0000001fff067819 */ /* 0x000fe40000011405 */
[----:B------:R-:W-:Y:S02]  /*0b70*/  SHF.R.S32.HI R192, RZ, 0x7, R3 ;  /* 0x00000007ffc07819 */ /* 0x000fe40000011403 */
[----:B------:R-:W-:-:S04]  /*0b80*/  LEA.HI R6, R6, R193, RZ, 0x2 ;  /* 0x000000c106067211 */ /* 0x000fc800078f10ff */
[----:B------:R-:W-:Y:S01]  /*0b90*/  LOP3.LUT R6, R6, 0x3ffffc, RZ, 0xc0, !PT ;  /* 0x003ffffc06067812 */ /* 0x000fe200078ec0ff */
[----:B-1----:R-:W-:-:S04]  /*0ba0*/  ULEA UR36, UR5, UR36, 0x18 ;  /* 0x0000002405247291 */ /* 0x002fc8000f8ec03f */
[----:B------:R-:W-:Y:S01]  /*0bb0*/  IMAD.IADD R6, R193, 0x1, -R6 ;  /* 0x00000001c1067824 */ /* 0x000fe200078e0a06 */
[----:B--2---:R-:W-:Y:S02]  /*0bc0*/  R2UR UR6, R2 ;  /* 0x00000000020672ca */ /* 0x004fe400000e0000 */
[CC--:B------:R-:W-:Y:S02]  /*0bd0*/  LEA.HI R2, R0.reuse, R195.reuse, RZ, 0x4 ;  /* 0x000000c300027211 */ /* 0x0c0fe400078f20ff */
[----:B------:R-:W-:Y:S02]  /*0be0*/  LEA.HI R0, R0, R195, RZ, 0x3 ;  /* 0x000000c300007211 */ /* 0x000fe400078f18ff */
[C---:B------:R-:W-:Y:S02]  /*0bf0*/  LOP3.LUT R4, R2.reuse, 0xfffffff0, RZ, 0xc0, !PT ;  /* 0xfffffff002047812 */ /* 0x040fe400078ec0ff */
[----:B------:R-:W-:Y:S02]  /*0c00*/  SHF.R.S32.HI R7, RZ, 0x4, R2 ;  /* 0x00000004ff077819 */ /* 0x000fe40000011402 */
[----:B------:R-:W-:Y:S01]  /*0c10*/  SHF.R.S32.HI R190, RZ, 0x3, R0 ;  /* 0x00000003ffbe7819 */ /* 0x000fe20000011400 */
[----:B------:R-:W-:Y:S01]  /*0c20*/  IMAD.IADD R5, R195, 0x1, -R4 ;  /* 0x00000001c3057824 */ /* 0x000fe200078e0a04 */
[----:B------:R-:W-:Y:S01]  /*0c30*/  LEA.HI R2, R2, R7, RZ, 0x1 ;  /* 0x0000000702027211 */ /* 0x000fe200078f08ff */
[----:B------:R-:W-:Y:S01]  /*0c40*/  ULOP3.LUT UR48, UR6, 0x1, URZ, 0xfc, !UPT ;  /* 0x0000000106307892 */ /* 0x000fe2000f8efc3f */
[----:B------:R-:W-:Y:S01]  /*0c50*/  LOP3.LUT R4, R3, 0xffffff80, RZ, 0xc0, !PT ;  /* 0xffffff8003047812 */ /* 0x000fe200078ec0ff */
[--C-:B------:R-:W-:Y:S01]  /*0c60*/  IMAD R11, R192, 0x100, R5.reuse ;  /* 0x00000100c00b7824 */ /* 0x100fe200078e0205 */
[----:B------:R-:W-:-:S02]  /*0c70*/  SHF.R.S32.HI R8, RZ, 0x1f, R5 ;  /* 0x0000001fff087819 */ /* 0x000fc40000011405 */
[----:B------:R-:W-:Y:S01]  /*0c80*/  LOP3.LUT R2, R2, 0x1ffffffe, RZ, 0xc0, !PT ;  /* 0x1ffffffe02027812 */ /* 0x000fe200078ec0ff */
[----:B------:R-:W-:Y:S01]  /*0c90*/  IMAD R13, R6, 0x10, R11 ;  /* 0x00000010060d7824 */ /* 0x000fe200078e020b */
[----:B------:R-:W-:Y:S01]  /*0ca0*/  LEA.HI R8, R8, R5, RZ, 0x3 ;  /* 0x0000000508087211 */ /* 0x000fe200078f18ff */
[----:B------:R-:W-:Y:S01]  /*0cb0*/  IMAD.IADD R4, R195, 0x1, -R4 ;  /* 0x00000001c3047824 */ /* 0x000fe200078e0a04 */
[----:B------:R-:W-:Y:S01]  /*0cc0*/  LEA.HI R3, R3, R192, RZ, 0x1 ;  /* 0x000000c003037211 */ /* 0x000fe200078f08ff */
[----:B------:R-:W-:Y:S01]  /*0cd0*/  IMAD.IADD R2, R7, 0x1, -R2 ;  /* 0x0000000107027824 */ /* 0x000fe200078e0a02 */
[C---:B------:R-:W-:Y:S01]  /*0ce0*/  LOP3.LUT R10, R8.reuse, 0xfffffff8, RZ, 0xc0, !PT ;  /* 0xfffffff8080a7812 */ /* 0x040fe200078ec0ff */
[----:B------:R-:W-:Y:S01]  /*0cf0*/  IMAD.SHL.U32 R8, R8, 0x40, RZ ;  /* 0x0000004008087824 */ /* 0x000fe200078e00ff */
[----:B------:R-:W-:Y:S01]  /*0d00*/  SHF.R.S32.HI R9, RZ, 0x1f, R4 ;  /* 0x0000001fff097819 */ /* 0x000fe20000011404 */
[----:B------:R-:W-:Y:S01]  /*0d10*/  IMAD.SHL.U32 R2, R2, 0x8, RZ ;  /* 0x0000000802027824 */ /* 0x000fe200078e00ff */
[----:B------:R-:W-:Y:S01]  /*0d20*/  LOP3.LUT R3, R3, 0xfffffe, RZ, 0xc0, !PT ;  /* 0x00fffffe03037812 */ /* 0x000fe200078ec0ff */
[----:B------:R-:W-:Y:S01]  /*0d30*/  IMAD.IADD R10, R5, 0x1, -R10 ;  /* 0x00000001050a7824 */ /* 0x000fe200078e0a0a */
[----:B------:R-:W-:Y:S01]  /*0d40*/  LOP3.LUT R8, R8, 0x7ffffe00, RZ, 0xc0, !PT ;  /* 0x7ffffe0008087812 */ /* 0x000fe200078ec0ff */
[----:B------:R-:W-:Y:S01]  /*0d50*/  IMAD.U32 R194, R13, 0x40, R2 ;  /* 0x000000400dc27824 */ /* 0x000fe200078e0002 */
[----:B------:R-:W-:Y:S01]  /*0d60*/  LEA.HI R6, R9, R4, RZ, 0x2 ;  /* 0x0000000409067211 */ /* 0x000fe200078f10ff */
[C---:B------:R-:W-:Y:S01]  /*0d70*/  IMAD.SHL.U32 R7, R10.reuse, 0x40, RZ ;  /* 0x000000400a077824 */ /* 0x040fe200078e00ff */
[----:B------:R-:W-:Y:S01]  /*0d80*/  R2P PR, R10, 0x6 ;  /* 0x000000060a007804 */ /* 0x000fe20000000000 */
[----:B------:R-:W-:Y:S01]  /*0d90*/  IMAD R8, R193, 0x400, R8 ;  /* 0x00000400c1087824 */ /* 0x000fe200078e0208 */
[----:B------:R-:W-:Y:S01]  /*0da0*/  LOP3.LUT R11, R6, 0x7ffffffc, RZ, 0xc0, !PT ;  /* 0x7ffffffc060b7812 */ /* 0x000fe200078ec0ff */
[----:B------:R-:W-:Y:S01]  /*0db0*/  IMAD.IADD R3, R192, 0x1, -R3 ;  /* 0x00000001c0037824 */ /* 0x000fe200078e0a03 */
[----:B------:R-:W-:-:S02]  /*0dc0*/  LOP3.LUT R7, R7, 0x1c0, RZ, 0xc0, !PT ;  /* 0x000001c007077812 */ /* 0x000fc400078ec0ff */
[----:B------:R-:W-:Y:S01]  /*0dd0*/  SHF.R.S32.HI R5, RZ, 0x2, R6 ;  /* 0x00000002ff057819 */ /* 0x000fe20000011406 */
[----:B------:R-:W-:Y:S01]  /*0de0*/  IMAD.IADD R11, R4, 0x1, -R11 ;  /* 0x00000001040b7824 */ /* 0x000fe200078e0a0b */
[----:B------:R-:W-:Y:S01]  /*0df0*/  LOP3.LUT R2, R7, 0x8, R2, 0xf8, !PT ;  /* 0x0000000807027812 */ /* 0x000fe200078ef802 */
[----:B------:R-:W-:Y:S01]  /*0e00*/  IMAD.SHL.U32 R23, R3, 0x100, RZ ;  /* 0x0000010003177824 */ /* 0x000fe200078e00ff */
[----:B------:R-:W-:Y:S01]  /*0e10*/  SHF.R.U32.HI R7, RZ, 0x3, R7 ;  /* 0x00000003ff077819 */ /* 0x000fe20000011607 */
[----:B------:R-:W-:Y:S01]  /*0e20*/  IMAD.SHL.U32 R18, R11, 0x2, RZ ;  /* 0x000000020b127824 */ /* 0x000fe200078e00ff */
[----:B------:R-:W-:Y:S02]  /*0e30*/  SHF.R.S32.HI R6, RZ, 0x1f, R6 ;  /* 0x0000001fff067819 */ /* 0x000fe40000011406 */
[----:B------:R-:W-:Y:S02]  /*0e40*/  LOP3.LUT R7, R2, R7, RZ, 0x3c, !PT ;  /* 0x0000000702077212 */ /* 0x000fe400078e3cff */
[----:B------:R-:W-:-:S02]  /*0e50*/  LEA.HI R6, R6, R5, RZ, 0x3 ;  /* 0x0000000506067211 */ /* 0x000fc400078f18ff */
[----:B------:R-:W-:Y:S01]  /*0e60*/  LEA.HI R9, R9, R4, RZ, 0x5 ;  /* 0x0000000409097211 */ /* 0x000fe200078f28ff */
[----:B------:R-:W-:Y:S01]  /*0e70*/  IMAD.IADD R7, R8, 0x1, R7 ;  /* 0x0000000108077824 */ /* 0x000fe200078e0207 */
[----:B------:R-:W-:Y:S02]  /*0e80*/  LOP3.LUT R6, R6, 0xfffffff8, RZ, 0xc0, !PT ;  /* 0xfffffff806067812 */ /* 0x000fe400078ec0ff */
[----:B------:R-:W-:Y:S02]  /*0e90*/  LOP3.LUT R2, R0, 0x1ffffff8, RZ, 0xc0, !PT ;  /* 0x1ffffff800027812 */ /* 0x000fe400078ec0ff */
[----:B------:R-:W-:Y:S01]  /*0ea0*/  LEA R184, R7, UR36, 0x1 ;  /* 0x0000002407b87c11 */ /* 0x000fe2000f8e08ff */
[----:B------:R-:W-:Y:S01]  /*0eb0*/  IMAD.IADD R6, R5, 0x1, -R6 ;  /* 0x0000000105067824 */ /* 0x000fe200078e0a06 */
[----:B------:R-:W-:Y:S01]  /*0ec0*/  SEL R186, R186, 0xffffffc0, !P2 ;  /* 0xffffffc0baba7807 */ /* 0x000fe20005000000 */
[----:B------:R-:W-:Y:S01]  /*0ed0*/  IMAD.IADD R2, R195, 0x1, -R2 ;  /* 0x00000001c3027824 */ /* 0x000fe200078e0a02 */
[----:B------:R-:W-:Y:S01]  /*0ee0*/  SHF.R.S32.HI R9, RZ, 0x5, R9 ;  /* 0x00000005ff097819 */ /* 0x000fe20000011409 */
[----:B------:R-:W-:-:S02]  /*0ef0*/  VIADD R187, R184, 0x36400 ;  /* 0x00036400b8bb7836 */ /* 0x000fc40000000000 */
[----:B------:R-:W-:Y:S02]  /*0f00*/  VIADD R185, R184, 0x36420 ;  /* 0x00036420b8b97836 */ /* 0x000fe40000000000 */
[C---:B------:R-:W-:Y:S02]  /*0f10*/  @P1 VIADD R185, R187.reuse, 0xffffffe0 ;  /* 0xffffffe0bbb91836 */ /* 0x040fe40000000000 */
[----:B------:R-:W-:Y:S02]  /*0f20*/  IMAD.IADD R187, R187, 0x1, R186 ;  /* 0x00000001bbbb7824 */ /* 0x000fe400078e02ba */
[----:B------:R-:W-:Y:S02]  /*0f30*/  IMAD R22, R9, 0x10, R6 ;  /* 0x0000001009167824 */ /* 0x000fe400078e0206 */
[----:B------:R-:W-:Y:S02]  /*0f40*/  IMAD.SHL.U32 R188, R2, 0x8, RZ ;  /* 0x0000000802bc7824 */ /* 0x000fe400078e00ff */
[----:B------:R-:W-:-:S07]  /*0f50*/  IMAD.IADD R186, R186, 0x1, R185 ;  /* 0x00000001baba7824 */ /* 0x000fce00078e02b9 */
.L_x_1579:
        /* <DEDUP_REMOVED lines=20> */
.L_x_1480:
[----:B------:R-:W-:Y:S01]  /*10a0*/  ULDC UR6, c[0x0][0xec4] ;  /* 0x0003b10000067ab9 */ /* 0x000fe20000000800 */
[----:B------:R-:W-:Y:S01]  /*10b0*/  UMOV UR39, UR7 ;  /* 0x0000000700277c82 */ /* 0x000fe20008000000 */
[----:B------:R-:W-:-:S11]  /*10c0*/  UISETP.NE.AND UP0, UPT, UR6, 0x1, UPT ;  /* 0x000000010600788c */ /* 0x000fd6000bf05270 */
[----:B------:R-:W-:Y:S02]  /*10d0*/  @UP0 ULDC.64 UR10, c[0x0][0xec8] ;  /* 0x0003b200000a0ab9 */ /* 0x000fe40000000a00 */
[----:B------:R-:W-:-:S04]  /*10e0*/  UIMAD.WIDE.U32 UR4, UR7, UR10, URZ ;  /* 0x0000000a070472a5 */ /* 0x000fc8000f8e003f */
[----:B------:R-:W-:-:S04]  /*10f0*/  @UP0 USHF.R.U32.HI UR39, URZ, UR11, UR5 ;  /* 0x0000000b3f270299 */ /* 0x000fc80008011605 */
[----:B------:R-:W-:-:S12]  /*1100*/  UIMAD UR4, UR39, UR6, URZ ;  /* 0x00000006270472a4 */ /* 0x000fd8000f8e023f */
.L_x_1481:
        /* <DEDUP_REMOVED lines=40> */
[----:B------:R-:W-:-:S06]  /*1390*/  IMAD.U32 R3, RZ, RZ, UR4 ;  /* 0x00000004ff037e24 */ /* 0x000fcc000f8e00ff */
        /* <DEDUP_REMOVED lines=8> */
.L_x_1484:
[----:B------:R-:W-:-:S13]  /*1420*/  ISETP.NE.AND P0, PT, R6, 0x1, PT ;  /* 0x000000010600780c */ /* 0x000fda0003f05270 */
[----:B------:R-:W1:Y:S02]  /*1430*/  @P0 LDC.64 R4, c[0x0][0xae0] ;  /* 0x0002b800ff040b82 */ /* 0x000e640000000a00 */
[----:B-1----:R-:W-:-:S05]  /*1440*/  @P0 IMAD.HI.U32 R2, R3, R4, RZ ;  /* 0x0000000403020227 */ /* 0x002fca00078e00ff */
[----:B------:R-:W-:-:S07]  /*1450*/  @P0 SHF.R.U32.HI R3, RZ, R5, R2 ;  /* 0x00000005ff030219 */ /* 0x000fce0000011602 */
.L_x_1485:
[----:B------:R-:W-:-:S05]  /*1460*/  IMAD R3, R3, R6, R6 ;  /* 0x0000000603037224 */ /* 0x000fca00078e0206 */
[----:B------:R-:W-:-:S07]  /*1470*/  VIMNMX R0, R0, R3, PT ;  /* 0x0000000300007248 */ /* 0x000fce0003fe0100 */
.L_x_1483:
        /* <DEDUP_REMOVED lines=21> */
.L_x_1487:
[----:B------:R-:W-:-:S13]  /*15d0*/  ISETP.NE.AND P0, PT, R6, 0x1, PT ;  /* 0x000000010600780c */ /* 0x000fda0003f05270 */
[----:B------:R-:W1:Y:S02]  /*15e0*/  @P0 LDC.64 R4, c[0x0][0xae0] ;  /* 0x0002b800ff040b82 */ /* 0x000e640000000a00 */
[----:B-1----:R-:W-:-:S05]  /*15f0*/  @P0 IMAD.HI.U32 R4, R3, R4, RZ ;  /* 0x0000000403040227 */ /* 0x002fca00078e00ff */
[----:B------:R-:W-:-:S07]  /*1600*/  @P0 SHF.R.U32.HI R3, RZ, R5, R4 ;  /* 0x00000005ff030219 */ /* 0x000fce0000011604 */
.L_x_1488:
[----:B------:R-:W-:-:S05]  /*1610*/  IMAD R3, R3, R6, RZ ;  /* 0x0000000603037224 */ /* 0x000fca00078e02ff */
[----:B------:R-:W-:-:S07]  /*1620*/  VIMNMX R2, R2, R3, !PT ;  /* 0x0000000302027248 */ /* 0x000fce0007fe0100 */
.L_x_1486:
[----:B------:R-:W-:Y:S02]  /*1630*/  SHF.R.S32.HI R3, RZ, 0x1f, R2 ;  /* 0x0000001fff037819 */ /* 0x000fe40000011402 */
[----:B------:R-:W-:Y:S02]  /*1640*/  CS2R R32, SRZ ;  /* 0x0000000000207805 */ /* 0x000fe4000001ff00 */
[----:B------:R-:W-:Y:S01]  /*1650*/  PLOP3.LUT P0, PT, PT, PT, PT, 0x80, 0x0 ;  /* 0x000000000000781c */ /* 0x000fe20003f0f070 */
[----:B------:R-:W-:Y:S01]  /*1660*/  IMAD.MOV.U32 R19, RZ, RZ, RZ ;  /* 0x000000ffff137224 */ /* 0x000fe200078e00ff */
[----:B------:R-:W-:Y:S02]  /*1670*/  LEA.HI R3, R3, R2, RZ, 0x6 ;  /* 0x0000000203037211 */ /* 0x000fe400078f30ff */
[----:B------:R-:W-:Y:S02]  /*1680*/  CS2R R150, SRZ ;  /* 0x0000000000967805 */ /* 0x000fe4000001ff00 */
[----:B------:R-:W-:-:S02]  /*1690*/  CS2R R148, SRZ ;  /* 0x0000000000947805 */ /* 0x000fc4000001ff00 */
[----:B------:R-:W-:Y:S02]  /*16a0*/  CS2R R146, SRZ ;  /* 0x0000000000927805 */ /* 0x000fe4000001ff00 */
[----:B------:R-:W-:Y:S02]  /*16b0*/  SHF.R.S32.HI R2, RZ, 0x6, R3 ;  /* 0x00000006ff027819 */ /* 0x000fe40000011403 */
[----:B------:R-:W-:Y:S02]  /*16c0*/  CS2R R144, SRZ ;  /* 0x0000000000907805 */ /* 0x000fe4000001ff00 */
[----:B------:R-:W-:Y:S02]  /*16d0*/  CS2R R142, SRZ ;  /* 0x00000000008e7805 */ /* 0x000fe4000001ff00 */
[----:B------:R-:W-:Y:S02]  /*16e0*/  CS2R R140, SRZ ;  /* 0x00000000008c7805 */ /* 0x000fe4000001ff00 */
[----:B------:R-:W-:-:S02]  /*16f0*/  VIMNMX R2, RZ, R2, !PT ;  /* 0x00000002ff027248 */ /* 0x000fc40007fe0100 */
[----:B------:R-:W-:Y:S02]  /*1700*/  CS2R R138, SRZ ;  /* 0x00000000008a7805 */ /* 0x000fe4000001ff00 */
[----:B------:R-:W-:Y:S02]  /*1710*/  CS2R R136, SRZ ;  /* 0x0000000000887805 */ /* 0x000fe4000001ff00 */
[----:B------:R-:W-:Y:S02]  /*1720*/  CS2R R134, SRZ ;  /* 0x0000000000867805 */ /* 0x000fe4000001ff00 */
[----:B------:R-:W-:Y:S02]  /*1730*/  ISETP.GT.AND P1, PT, R0, R2, PT ;  /* 0x000000020000720c */ /* 0x000fe40003f24270 */
        /* <DEDUP_REMOVED lines=54> */
[----:B------:R-:W-:Y:S01]  /*1aa0*/  IMAD.MOV.U32 R169, RZ, RZ, RZ ;  /* 0x000000ffffa97224 */ /* 0x000fe200078e00ff */
[----:B------:R-:W-:Y:S06]  /*1ab0*/  @!P1 BRA `(.L_x_1489) ;  /* 0x000000fc00a49947 */ /* 0x000fec0003800000 */
[----:B------:R-:W1:Y:S01]  /*1ac0*/  SHFL.IDX PT, R3, R192, RZ, 0x1f ;  /* 0x00001fffc0037589 */ /* 0x000e6200000e0000 */
[----:B------:R-:W-:Y:S01]  /*1ad0*/  UIADD3 UR4, UR36, 0x36400, URZ ;  /* 0x0003640024047890 */ /* 0x000fe2000fffe03f */
[----:B------:R-:W-:Y:S01]  /*1ae0*/  VIADD R5, R0, 0xfffffffe ;  /* 0xfffffffe00057836 */ /* 0x000fe20000000000 */
[----:B------:R-:W-:Y:S01]  /*1af0*/  UMOV UR17, 0x40000040 ;  /* 0x4000004000117882 */ /* 0x000fe20000000000 */
[----:B------:R-:W-:Y:S01]  /*1b00*/  BAR.SYNC.DEFER_BLOCKING 0xe, 0x100 ;  /* 0x0384000000007b1d */ /* 0x000fe20000010000 */
[----:B------:R-:W-:Y:S02]  /*1b10*/  USHF.R.U32.HI UR4, URZ, 0x4, UR4 ;  /* 0x000000043f047899 */ /* 0x000fe40008011604 */
[----:B------:R-:W-:Y:S02]  /*1b20*/  ISETP.GE.AND P0, PT, R5, R2, PT ;  /* 0x000000020500720c */ /* 0x000fe40003f06270 */
[----:B------:R-:W-:Y:S01]  /*1b30*/  ULOP3.LUT UR4, UR4, 0x3fff, URZ, 0xc0, !UPT ;  /* 0x00003fff04047892 */ /* 0x000fe2000f8ec03f */
[----:B------:R-:W-:Y:S01]  /*1b40*/  UMOV UR19, 0x40000040 ;  /* 0x4000004000137882 */ /* 0x000fe20000000000 */
[----:B------:R-:W-:-:S02]  /*1b50*/  UMOV UR5, 0x40000040 ;  /* 0x4000004000057882 */ /* 0x000fc40000000000 */
[----:B------:R-:W-:Y:S01]  /*1b60*/  ULOP3.LUT UR16, UR4, 0x10000, URZ, 0xfc, !UPT ;  /* 0x0001000004107892 */ /* 0x000fe2000f8efc3f */
[----:B------:R-:W2:Y:S01]  /*1b70*/  S2R R6, SR_TID.X ;  /* 0x0000000000067919 */ /* 0x000ea20000002100 */
[----:B------:R-:W-:Y:S01]  /*1b80*/  UMOV UR7, 0x40000040 ;  /* 0x4000004000077882 */ /* 0x000fe20000000000 */
[----:B------:R-:W-:Y:S01]  /*1b90*/  UMOV UR9, 0x40000040 ;  /* 0x4000004000097882 */ /* 0x000fe20000000000 */
[----:B------:R-:W-:Y:S02]  /*1ba0*/  UIADD3 UR4, UR16, 0x2, URZ ;  /* 0x0000000210047890 */ /* 0x000fe4000fffe03f */
        /* <DEDUP_REMOVED lines=9> */
[----:B------:R-:W-:-:S04]  /*1c40*/  LEA R4, R4, UR36, 0xf ;  /* 0x0000002404047c11 */ /* 0x000fc8000f8e78ff */
[----:B------:R-:W-:-:S04]  /*1c50*/  IADD3 R4, R4, 0x400, RZ ;  /* 0x0000040004047810 */ /* 0x000fc80007ffe0ff */
[----:B------:R-:W-:Y:S02]  /*1c60*/  SHF.R.U32.HI R4, RZ, 0x4, R4 ;  /* 0x00000004ff047819 */ /* 0x000fe40000011604 */
[----:B--2---:R-:W-:Y:S02]  /*1c70*/  LOP3.LUT R6, R6, 0x7f, RZ, 0xc0, !PT ;  /* 0x0000007f06067812 */ /* 0x004fe400078ec0ff */
[----:B------:R-:W-:Y:S02]  /*1c80*/  LOP3.LUT R4, R4, 0x3fff, RZ, 0xc0, !PT ;  /* 0x00003fff04047812 */ /* 0x000fe400078ec0ff */
[----:B------:R-:W-:Y:S02]  /*1c90*/  ISETP.NE.AND P1, PT, R6, RZ, PT ;  /* 0x000000ff0600720c */ /* 0x000fe40003f25270 */
[----:B------:R-:W-:-:S05]  /*1ca0*/  LOP3.LUT R7, R4, 0x2000000, RZ, 0xfc, !PT ;  /* 0x0200000004077812 */ /* 0x000fca00078efcff */
[----:B------:R-:W-:-:S04]  /*1cb0*/  IMAD R3, R16, 0x1000, R7 ;  /* 0x0000100010037824 */ /* 0x000fc800078e0207 */
[C---:B------:R-:W-:Y:S01]  /*1cc0*/  VIADD R4, R3.reuse, 0x80 ;  /* 0x0000008003047836 */ /* 0x040fe20000000000 */
[----:B------:R-:W-:-:S04]  /*1cd0*/  R2UR UR18, R3 ;  /* 0x00000000031272ca */ /* 0x000fc800000e0000 */
[----:B------:R-:W-:Y:S01]  /*1ce0*/  R2UR UR6, R4 ;  /* 0x00000000040672ca */ /* 0x000fe200000e0000 */
[C---:B------:R-:W-:Y:S02]  /*1cf0*/  VIADD R4, R3.reuse, 0x100 ;  /* 0x0000010003047836 */ /* 0x040fe40000000000 */
[----:B------:R-:W-:-:S03]  /*1d00*/  VIADD R3, R3, 0x180 ;  /* 0x0000018003037836 */ /* 0x000fc60000000000 */
[----:B------:R-:W-:Y:S02]  /*1d10*/  R2UR UR10, R4 ;  /* 0x00000000040a72ca */ /* 0x000fe400000e0000 */
[----:B------:R-:W-:Y:S01]  /*1d20*/  R2UR UR14, R3 ;  /* 0x00000000030e72ca */ /* 0x000fe200000e0000 */
[----:B------:R-:W-:Y:S01]  /*1d30*/  HGMMA.64x256x16.F32 R24, gdesc[UR16].tnspB, RZ, !UPT, gsb0 ;  /* 0x43e00000101879f0 */ /* 0x000fe2000c0008ff */
[----:B------:R-:W-:-:S05]  /*1d40*/  @!P1 LEA R3, R16, UR36, 0x3 ;  /* 0x0000002410039c11 */ /* 0x000fca000f8e18ff */
[----:B------:R-:W-:-:S05]  /*1d50*/  @!P1 VIADD R3, R3, 0x38860 ;  /* 0x0003886003039836 */ /* 0x000fca0000000000 */
        /* <DEDUP_REMOVED lines=16> */
.L_x_1491:
[----:B------:R-:W-:Y:S01]  /*1e60*/  BAR.SYNC.DEFER_BLOCKING 0xe, 0x100 ;  /* 0x0384000000007b1d */ /* 0x000fe20000010000 */
[C---:B------:R-:W-:Y:S01]  /*1e70*/  IMAD R0, R16.reuse, 0x40, R22 ;  /* 0x0000004010007824 */ /* 0x040fe200078e0216 */
[C---:B------:R-:W-:Y:S01]  /*1e80*/  ISETP.GT.AND P2, PT, R5.reuse, R2, PT ;  /* 0x000000020500720c */ /* 0x040fe20003f44270 */
        /* <DEDUP_REMOVED lines=9> */
[----:B-1----:R-:W1:Y:S04]  /*1f20*/  LDS R3, [R0+0x38400] ;  /* 0x0384000000037984 */ /* 0x002e680000000800 */
[----:B------:R2:W3:Y:S02]  /*1f30*/  LDS R4, [R0+0x38420] ;  /* 0x0384200000047984 */ /* 0x0004e40000000800 */
[----:B--2---:R-:W-:-:S05]  /*1f40*/  IMAD R0, R16, 0x1000, R7 ;  /* 0x0000100010007824 */ /* 0x004fca00078e0207 */
        /* <DEDUP_REMOVED lines=137> */
[----:B------:R-:W-:-:S05]  /*27e0*/  @!P1 LEA R0, R16, UR36, 0x3 ;  /* 0x0000002410009c11 */ /* 0x000fca000f8e18ff */
[----:B------:R-:W-:-:S05]  /*27f0*/  @!P1 VIADD R0, R0, 0x38860 ;  /* 0x0003886000009836 */ /* 0x000fca0000000000 */
[----:B------:R-:W-:Y:S01]  /*2800*/  @!P1 PRMT R0, RZ, 0x654, R0 ;  /* 0x00000654ff009816 */ /* 0x000fe20000000000 */
[----:B------:R-:W-:Y:S02]  /*2810*/  WARPGROUP.DEPBAR.LE gsb0, 0x0 ;  /* 0x00008000000079c5 */ /* 0x000fe40000010000 */
[----:B------:R-:W-:-:S10]  /*2820*/  WARPGROUP.ARRIVE ;  /* 0x00000000000079c5 */ /* 0x000fd40000000000 */
        /* <DEDUP_REMOVED lines=15> */
.L_x_1490:
[----:B------:R-:W-:Y:S01]  /*2920*/  BAR.SYNC.DEFER_BLOCKING 0xe, 0x100 ;  /* 0x0384000000007b1d */ /* 0x000fe20000010000 */
[C---:B------:R-:W-:Y:S01]  /*2930*/  IMAD R0, R16.reuse, 0x40, R22 ;  /* 0x0000004010007824 */ /* 0x040fe200078e0216 */
[----:B------:R-:W-:Y:S01]  /*2940*/  PLOP3.LUT P0, PT, PT, PT, PT, 0x8, 0x0 ;  /* 0x000000000000781c */ /* 0x000fe20003f0e170 */
[----:B------:R-:W-:Y:S02]  /*2950*/  VIADD R16, R16, 0x1 ;  /* 0x0000000110107836 */ /* 0x000fe40000000000 */
[----:B------:R-:W-:Y:S01]  /*2960*/  IMAD.MOV.U32 R19, RZ, RZ, RZ ;  /* 0x000000ffff137224 */ /* 0x000fe200078e00ff */
[----:B-1----:R-:W-:Y:S02]  /*2970*/  LEA R3, R0, UR36, 0x2 ;  /* 0x0000002400037c11 */ /* 0x002fe4000f8e10ff */
        /* <DEDUP_REMOVED lines=9> */
[----:B------:R-:W-:Y:S01]  /*2a10*/  FMUL.FTZ R166, R28, R2 ;  /* 0x000000021ca67220 */ /* 0x000fe20000410000 */
[----:B--2---:R-:W-:Y:S01]  /*2a20*/  FMUL.FTZ R5, R26, R0 ;  /* 0x000000001a057220 */ /* 0x004fe20000410000 */
        /* <DEDUP_REMOVED lines=123> */
[----:B------:R-:W-:Y:S01]  /*31e0*/  IMAD.MOV.U32 R32, RZ, RZ, RZ ;  /* 0x000000ffff207224 */ /* 0x000fe200078e00ff */
[----:B------:R-:W-:Y:S06]  /*31f0*/  BAR.ARV 0xf, 0x100 ;  /* 0x03c4000000007b1d */ /* 0x000fec0000002000 */
[----:B------:R-:W-:Y:S05]  /*3200*/  BRA `(.L_x_1489) ;  /* 0x000000e400d07947 */ /* 0x000fea0003800000 */
.L_x_1482:
        /* <DEDUP_REMOVED lines=14> */
.L_x_1493:
[----:B------:R-:W-:-:S11]  /*32f0*/  UISETP.NE.AND UP0, UPT, UR11, 0x1, UPT ;  /* 0x000000010b00788c */ /* 0x000fd6000bf05270 */
[----:B------:R-:W-:Y:S02]  /*3300*/  @UP0 ULDC.64 UR12, c[0x0][0xae0] ;  /* 0x0002b800000c0ab9 */ /* 0x000fe40000000a00 */
[----:B------:R-:W-:-:S04]  /*3310*/  UIMAD.WIDE.U32 UR4, UR6, UR12, URZ ;  /* 0x0000000c060472a5 */ /* 0x000fc8000f8e003f */
[----:B------:R-:W-:-:S12]  /*3320*/  @UP0 USHF.R.U32.HI UR6, URZ, UR13, UR5 ;  /* 0x0000000d3f060299 */ /* 0x000fd80008011605 */
.L_x_1494:
[----:B------:R-:W-:-:S06]  /*3330*/  UIMAD UR6, UR6, UR11, UR11 ;  /* 0x0000000b060672a4 */ /* 0x000fcc000f8e020b */
[----:B------:R-:W-:-:S07]  /*3340*/  VIMNMX R0, R0, UR6, PT ;  /* 0x0000000600007c48 */ /* 0x000fce000bfe0100 */
.L_x_1492:
        /* <DEDUP_REMOVED lines=20> */
.L_x_1496:
[----:B------:R-:W-:-:S11]  /*3490*/  UISETP.NE.AND UP0, UPT, UR11, 0x1, UPT ;  /* 0x000000010b00788c */ /* 0x000fd6000bf05270 */
[----:B------:R-:W-:Y:S02]  /*34a0*/  @UP0 ULDC.64 UR12, c[0x0][0xae0] ;  /* 0x0002b800000c0ab9 */ /* 0x000fe40000000a00 */
[----:B------:R-:W-:-:S04]  /*34b0*/  UIMAD.WIDE.U32 UR4, UR6, UR12, URZ ;  /* 0x0000000c060472a5 */ /* 0x000fc8000f8e003f */
[----:B------:R-:W-:-:S12]  /*34c0*/  @UP0 USHF.R.U32.HI UR6, URZ, UR13, UR5 ;  /* 0x0000000d3f060299 */ /* 0x000fd80008011605 */
.L_x_1497:
[----:B------:R-:W-:-:S04]  /*34d0*/  UIMAD UR6, UR6, UR11, URZ ;  /* 0x0000000b060672a4 */ /* 0x000fc8000f8e023f */
[----:B------:R-:W-:-:S04]  /*34e0*/  UISETP.LT.AND UP0, UPT, UR8, UR6, UPT ;  /* 0x000000060800728c */ /* 0x000fc8000bf01270 */
[----:B------:R-:W-:-:S12]  /*34f0*/  USEL UR8, UR8, UR6, !UP0 ;  /* 0x0000000608087287 */ /* 0x000fd8000c000000 */
.L_x_1495:
        /* <DEDUP_REMOVED lines=73> */
[----:B------:R-:W-:Y:S06]  /*3990*/  @!P1 BRA `(.L_x_1489) ;  /* 0x000000dc00ec9947 */ /* 0x000fec0003800000 */
[----:B------:R-:W1:Y:S01]  /*39a0*/  SHFL.IDX PT, R0, R192, RZ, 0x1f ;  /* 0x00001fffc0007589 */ /* 0x000e6200000e0000 */
[----:B------:R-:W-:-:S04]  /*39b0*/  UIADD3 UR4, UR36, 0x36400, URZ ;  /* 0x0003640024047890 */ /* 0x000fc8000fffe03f */
[----:B------:R-:W-:-:S06]  /*39c0*/  ULOP3.LUT UP0, URZ, UR4, 0x3ff, URZ, 0xc0, !UPT ;  /* 0x000003ff043f7892 */ /* 0x000fcc000f80c03f */
[----:B------:R-:W-:Y:S02]  /*39d0*/  PLOP3.LUT P0, PT, PT, PT, UP0, 0x80, 0x0 ;  /* 0x000000000000781c */ /* 0x000fe40003f0f008 */
[----:B-1----:R-:W-:-:S04]  /*39e0*/  LEA.HI R2, R0, R0, RZ, 0x1 ;  /* 0x0000000000027211 */ /* 0x002fc800078f08ff */
[----:B------:R-:W-:-:S05]  /*39f0*/  LOP3.LUT R3, R2, 0x1fffe, RZ, 0xc0, !PT ;  /* 0x0001fffe02037812 */ /* 0x000fca00078ec0ff */
[----:B------:R-:W-:-:S05]  /*3a00*/  IMAD.IADD R3, R0, 0x1, -R3 ;  /* 0x0000000100037824 */ /* 0x000fca00078e0a03 */
[----:B------:R-:W-:-:S05]  /*3a10*/  LEA R3, R3, UR36, 0xf ;  /* 0x0000002403037c11 */ /* 0x000fca000f8e78ff */
[----:B------:R-:W-:-:S05]  /*3a20*/  VIADD R3, R3, 0x400 ;  /* 0x0000040003037836 */ /* 0x000fca0000000000 */
[----:B------:R-:W-:-:S04]  /*3a30*/  SHF.R.U32.HI R3, RZ, 0x4, R3 ;  /* 0x00000004ff037819 */ /* 0x000fc80000011603 */
[----:B------:R-:W-:-:S04]  /*3a40*/  LOP3.LUT R3, R3, 0x3fff, RZ, 0xc0, !PT ;  /* 0x00003fff03037812 */ /* 0x000fc800078ec0ff */
        /* <DEDUP_REMOVED lines=9> */
[----:B------:R-:W-:Y:S02]  /*3ae0*/  IMAD.U32 R10, RZ, RZ, UR6 ;  /* 0x00000006ff0a7e24 */ /* 0x000fe4000f8e00ff */
[----:B------:R-:W-:Y:S02]  /*3af0*/  IMAD.U32 R6, RZ, RZ, UR4 ;  /* 0x00000004ff067e24 */ /* 0x000fe4000f8e00ff */
[----:B------:R-:W-:-:S02]  /*3b00*/  IMAD.U32 R7, RZ, RZ, UR5 ;  /* 0x00000005ff077e24 */ /* 0x000fc4000f8e00ff */
[----:B------:R-:W-:Y:S02]  /*3b10*/  IMAD.U32 R11, RZ, RZ, UR7 ;  /* 0x00000007ff0b7e24 */ /* 0x000fe4000f8e00ff */
[----:B------:R-:W-:Y:S02]  /*3b20*/  IMAD.MOV.U32 R8, RZ, RZ, 0x70 ;  /* 0x00000070ff087424 */ /* 0x000fe400078e00ff */
[----:B------:R-:W-:Y:S02]  /*3b30*/  IMAD.MOV.U32 R12, RZ, RZ, 0x1 ;  /* 0x00000001ff0c7424 */ /* 0x000fe400078e00ff */
[----:B-1----:R-:W-:-:S07]  /*3b40*/  IMAD.MOV.U32 R13, RZ, RZ, RZ ;  /* 0x000000ffff0d7224 */ /* 0x002fce00078e00ff */
[----:B------:R-:W-:-:S07]  /*3b50*/  LEPC R20, `(.L_x_1498) ;  /* 0x000000001014794e */ /* 0x000fce0000000000 */
[----:B--2---:R-:W-:Y:S05]  /*3b60*/  CALL.ABS.NOINC R2 ;  /* 0x0000000002007343 */ /* 0x004fea0003c00000 */
.L_x_1498:
        /* <DEDUP_REMOVED lines=9> */
.L_x_1646:
[----:B------:R-:W-:Y:S05]  /*3c00*/  @!P0 BRA `(.L_x_1500) ;  /* 0x0000000000048947 */ /* 0x000fea0003800000 */
[----:B------:R-:W-:Y:S01]  /*3c10*/  BPT.TRAP 0x1 ;  /* 0x000000040000795c */ /* 0x000fe20000300000 */
.L_x_1500:
[----:B------:R-:W-:Y:S02]  /*3c20*/  LEA R5, R16, UR36, 0x3 ;  /* 0x0000002410057c11 */ /* 0x000fe4000f8e18ff */
[----:B------:R-:W-:-:S04]  /*3c30*/  SHF.L.U32 R6, R17, 0x1f, RZ ;  /* 0x0000001f11067819 */ /* 0x000fc800000006ff */
[----:B------:R2:W3:Y:S01]  /*3c40*/  SYNCS.PHASECHK.TRANS64.TRYWAIT P1, [R5+URZ+0x38830], R6 ;  /* 0x03883006050075a7 */ /* 0x0004e2000802017f */
[----:B------:R-:W-:Y:S05]  /*3c50*/  @!P0 BRA `(.L_x_1501) ;  /* 0x0000000000048947 */ /* 0x000fea0003800000 */
[----:B------:R-:W-:Y:S01]  /*3c60*/  BPT.TRAP 0x1 ;  /* 0x000000040000795c */ /* 0x000fe20000300000 */
.L_x_1501:
[----:B---3--:R-:W-:Y:S05]  /*3c70*/  @P1 BRA `(.L_x_1502) ;  /* 0x0000000000081947 */ /* 0x008fea0003800000 */
[----:B------:R-:W3:Y:S02]  /*3c80*/  SYNCS.PHASECHK.TRANS64.TRYWAIT P1, [R5+URZ+0x38830], R6 ;  /* 0x03883006050075a7 */ /* 0x000ee4000802017f */
[----:B---3--:R-:W-:Y:S05]  /*3c90*/  @!P1 BRA `(.L_x_1503) ;  /* 0x0000012c00fc9947 */ /* 0x008fea0003800000 */
.L_x_1502:
[----:B------:R-:W-:-:S04]  /*3ca0*/  UIADD3 UR4, UR36, 0x22400, URZ ;  /* 0x0002240024047890 */ /* 0x000fc8000fffe03f */
[----:B------:R-:W-:-:S04]  /*3cb0*/  USHF.R.U32.HI UR4, URZ, 0x4, UR4 ;  /* 0x000000043f047899 */ /* 0x000fc80008011604 */
[----:B------:R-:W-:-:S06]  /*3cc0*/  ULOP3.LUT UR4, UR4, 0x3fff, URZ, 0xc0, !UPT ;  /* 0x00003fff04047892 */ /* 0x000fcc000f8ec03f */
[----:B------:R-:W-:Y:S01]  /*3cd0*/  IMAD.U32 R4, RZ, RZ, UR4 ;  /* 0x00000004ff047e24 */ /* 0x000fe2000f8e00ff */
[----:B------:R-:W-:Y:S05]  /*3ce0*/  WARPSYNC.ALL ;  /* 0x0000000000007948 */ /* 0x000fea0003800000 */
[----:B------:R-:W-:Y:S01]  /*3cf0*/  LOP3.LUT R4, R4, 0x10000, RZ, 0xfc, !PT ;  /* 0x0001000004047812 */ /* 0x000fe200078efcff */
[----:B------:R-:W-:-:S04]  /*3d00*/  UIADD3 UR4, UR36, 0x20400, URZ ;  /* 0x0002040024047890 */ /* 0x000fc8000fffe03f */
[----:B------:R-:W-:Y:S01]  /*3d10*/  IMAD R2, R16, 0x200, R4 ;  /* 0x0000020010027824 */ /* 0x000fe200078e0204 */
        /* <DEDUP_REMOVED lines=30> */
[----:B------:R-:W4:Y:S02]  /*3f00*/  SYNCS.PHASECHK.TRANS64.TRYWAIT P1, [UR36+0x38810], R0 ;  /* 0x03881000ff0075a7 */ /* 0x000f240008020164 */
[----:B----4-:R-:W-:Y:S05]  /*3f10*/  @!P1 BRA `(.L_x_1504) ;  /* 0x0000012c00709947 */ /* 0x010fea0003800000 */
.L_x_1647:
[----:B------:R-:W-:Y:S05]  /*3f20*/  @!P0 BRA `(.L_x_1505) ;  /* 0x0000000000048947 */ /* 0x000fea0003800000 */
[----:B------:R-:W-:Y:S01]  /*3f30*/  BPT.TRAP 0x1 ;  /* 0x000000040000795c */ /* 0x000fe20000300000 */
.L_x_1505:
[----:B------:R4:W1:Y:S01]  /*3f40*/  SYNCS.PHASECHK.TRANS64.TRYWAIT P1, [R5+URZ+0x38850], R6 ;  /* 0x03885006050075a7 */ /* 0x000862000802017f */
[----:B------:R-:W-:Y:S05]  /*3f50*/  @!P0 BRA `(.L_x_1506) ;  /* 0x0000000000048947 */ /* 0x000fea0003800000 */
[----:B------:R-:W-:Y:S01]  /*3f60*/  BPT.TRAP 0x1 ;  /* 0x000000040000795c */ /* 0x000fe20000300000 */
.L_x_1506:
[----:B------:R-:W-:-:S05]  /*3f70*/  IMAD.U32 R2, RZ, RZ, UR36 ;  /* 0x00000024ff027e24 */ /* 0x000fca000f8e00ff */
[C---:B-1----:R-:W-:Y:S01]  /*3f80*/  IADD3 R0, R2.reuse, 0x400, RZ ;  /* 0x0000040002007810 */ /* 0x042fe20007ffe0ff */
[----:B------:R-:W-:-:S03]  /*3f90*/  VIADD R2, R2, 0x26400 ;  /* 0x0002640002027836 */ /* 0x000fc60000000000 */
        /* <DEDUP_REMOVED lines=10> */
.L_x_1507:
[----:B------:R-:W-:Y:S01]  /*4040*/  R2UR UR8, R0 ;  /* 0x00000000000872ca */ /* 0x000fe200000e0000 */
[----:B------:R-:W-:Y:S01]  /*4050*/  WARPGROUP.ARRIVE ;  /* 0x00000000000079c5 */ /* 0x000fe20000000000 */
[----:B------:R-:W-:Y:S01]  /*4060*/  R2UR UR10, R2 ;  /* 0x00000000020a72ca */ /* 0x000fe200000e0000 */
[----:B------:R-:W-:Y:S01]  /*4070*/  UMOV UR9, 0x40000040 ;  /* 0x4000004000097882 */ /* 0x000fe20000000000 */
[----:B------:R-:W-:Y:S01]  /*4080*/  UMOV UR11, 0x40000040 ;  /* 0x40000040000b7882 */ /* 0x000fe20000000000 */
[----:B------:R-:W-:Y:S01]  /*4090*/  VIADD R7, R0, 0x2 ;  /* 0x0000000200077836 */ /* 0x000fe20000000000 */
[----:B------:R-:W-:Y:S01]  /*40a0*/  UMOV UR5, 0x40000040 ;  /* 0x4000004000057882 */ /* 0x000fe20000000000 */
[----:B--234-:R-:W-:Y:S01]  /*40b0*/  VIADD R6, R2, 0x2 ;  /* 0x0000000202067836 */ /* 0x01cfe20000000000 */
[----:B------:R-:W-:Y:S01]  /*40c0*/  UMOV UR7, 0x40000040 ;  /* 0x4000004000077882 */ /* 0x000fe20000000000 */
[----:B------:R-:W1:Y:S01]  /*40d0*/  S2R R8, SR_TID.X ;  /* 0x0000000000087919 */ /* 0x000e620000002100 */
[----:B------:R-:W-:Y:S01]  /*40e0*/  R2UR UR4, R7 ;  /* 0x00000000070472ca */ /* 0x000fe200000e0000 */
[----:B------:R-:W-:Y:S01]  /*40f0*/  VIADD R7, R0, 0x4 ;  /* 0x0000000400077836 */ /* 0x000fe20000000000 */
[----:B------:R-:W-:Y:S01]  /*4100*/  R2UR UR6, R6 ;  /* 0x00000000060672ca */ /* 0x000fe200000e0000 */
[C---:B------:R-:W-:Y:S01]  /*4110*/  VIADD R6, R2.reuse, 0x4 ;  /* 0x0000000402067836 */ /* 0x040fe20000000000 */
[----:B------:R-:W2:Y:S01]  /*4120*/  S2R R13, SR_TID.X ;  /* 0x00000000000d7919 */ /* 0x000ea20000002100 */
[----:B------:R-:W-:Y:S01]  /*4130*/  HGMMA.64x64x16.F32 R24, gdesc[UR8], R24, gsb0 ;  /* 0x00e00000081879f0 */ /* 0x000fe20008000818 */
[----:B------:R-:W-:Y:S01]  /*4140*/  VIADD R9, R2, 0x800 ;  /* 0x0000080002097836 */ /* 0x000fe20000000000 */
[----:B------:R-:W-:-:S02]  /*4150*/  LEA R20, R168, 0xffffffc0, 0x6 ;  /* 0xffffffc0a8147811 */ /* 0x000fc400078e30ff */
[----:B-1----:R-:W-:Y:S02]  /*4160*/  SHF.R.U32.HI R8, RZ, 0x7, R8 ;  /* 0x00000007ff087819 */ /* 0x002fe40000011608 */
[----:B--2---:R-:W-:Y:S01]  /*4170*/  LOP3.LUT R13, R13, 0x7f, RZ, 0xc0, !PT ;  /* 0x0000007f0d0d7812 */ /* 0x004fe200078ec0ff */
        /* <DEDUP_REMOVED lines=124> */
[----:B------:R-:W1:Y:S01]  /*4940*/  SHFL.IDX PT, R6, R8, RZ, 0x1f ;  /* 0x00001fff08067589 */ /* 0x000e6200000e0000 */
[----:B------:R-:W-:Y:S01]  /*4950*/  VIADD R7, R0, 0x800 ;  /* 0x0000080000077836 */ /* 0x000fe20000000000 */
[----:B-1----:R-:W-:-:S04]  /*4960*/  ISETP.GT.AND P1, PT, R6, 0x7f, PT ;  /* 0x0000007f0600780c */ /* 0x002fc80003f24270 */
        /* <DEDUP_REMOVED lines=14> */
[----:B------:R-:W-:Y:S02]  /*4a50*/  IMAD.IADD R12, R9, 0x1, R8 ;  /* 0x00000001090c7824 */ /* 0x000fe400078e0208 */
[--C-:B------:R-:W-:Y:S02]  /*4a60*/  IMAD.IADD R7, R7, 0x1, R10.reuse ;  /* 0x0000000107077824 */ /* 0x100fe400078e020a */
        /* <DEDUP_REMOVED lines=23> */
[----:B------:R-:W-:-:S04]  /*4be0*/  VIADD R9, R2, 0xa00 ;  /* 0x00000a0002097836 */ /* 0x000fc80000000000 */
        /* <DEDUP_REMOVED lines=18> */
[----:B------:R-:W-:Y:S02]  /*4d10*/  IMAD.IADD R12, R8, 0x1, R9 ;  /* 0x00000001080c7824 */ /* 0x000fe400078e0209 */
        /* <DEDUP_REMOVED lines=89> */
[----:B------:R-:W-:-:S02]  /*52b0*/  IMAD.IADD R9, R10, 0x1, R9 ;  /* 0x000000010a097824 */ /* 0x000fc400078e0209 */
[----:B------:R-:W1:Y:S01]  /*52c0*/  LDC R10, c[0x0][0x2e0] ;  /* 0x0000b800ff0a7b82 */ /* 0x000e620000000800 */
[----:B------:R-:W-:-:S04]  /*52d0*/  IMAD.MOV.U32 R11, RZ, RZ, -0x40 ;  /* 0xffffffc0ff0b7424 */ /* 0x000fc800078e00ff */
[----:B------:R-:W-:-:S04]  /*52e0*/  IMAD R11, R168, R11, 0x41 ;  /* 0x00000041a80b7424 */ /* 0x000fc800078e020b */
        /* <DEDUP_REMOVED lines=12> */
[----:B------:R-:W-:Y:S02]  /*53b0*/  ISETP.NE.AND P1, PT, R13, RZ, PT ;  /* 0x000000ff0d00720c */ /* 0x000fe40003f25270 */
[----:B------:R-:W-:Y:S01]  /*53c0*/  LOP3.LUT R8, R8, 0x1e00, RZ, 0xc0, !PT ;  /* 0x00001e0008087812 */ /* 0x000fe200078ec0ff */
[----:B------:R-:W2:Y:S02]  /*53d0*/  LDC.64 R12, c[0x0][0xad8] ;  /* 0x0002b600ff0c7b82 */ /* 0x000ea40000000a00 */
[----:B--2---:R-:W-:Y:S01]  /*53e0*/  ISETP.GE.AND P2, PT, R13, 0x1, PT ;  /* 0x000000010d00780c */ /* 0x004fe20003f46270 */
[----:B------:R-:W-:-:S02]  /*53f0*/  WARPGROUP.DEPBAR.LE gsb0, 0x0 ;  /* 0x00008000000079c5 */ /* 0x000fc40000010000 */
[----:B------:R-:W-:-:S06]  /*5400*/  WARPGROUP.ARRIVE ;  /* 0x00000000000079c5 */ /* 0x000fcc0000000000 */
[----:B------:R-:W-:Y:S01]  /*5410*/  HGMMA.64x64x16.F32 R24, gdesc[UR4], R24, gsb0 ;  /* 0x00e00000041879f0 */ /* 0x000fe20008000818 */
[----:B------:R-:W-:Y:S01]  /*5420*/  R2UR UR4, R7 ;  /* 0x00000000070472ca */ /* 0x000fe200000e0000 */
[----:B------:R-:W-:Y:S01]  /*5430*/  UMOV UR5, 0x40000040 ;  /* 0x4000004000057882 */ /* 0x000fe20000000000 */
[----:B------:R-:W-:Y:S01]  /*5440*/  R2UR UR6, R9 ;  /* 0x00000000090672ca */ /* 0x000fe200000e0000 */
[----:B------:R-:W-:Y:S01]  /*5450*/  UMOV UR7, 0x40000040 ;  /* 0x4000004000077882 */ /* 0x000fe20000000000 */
[----:B------:R-:W-:Y:S01]  /*5460*/  LOP3.LUT R7, R6, 0x6, RZ, 0xc0, !PT ;  /* 0x0000000606077812 */ /* 0x000fe200078ec0ff */
[----:B------:R-:W2:Y:S03]  /*5470*/  LDC R9, c[0x0][0x288] ;  /* 0x0000a200ff097b82 */ /* 0x000ea60000000800 */
[CC--:B------:R-:W-:Y:S02]  /*5480*/  IADD3 R6, R7.reuse, R8.reuse, R0 ;  /* 0x0000000807067210 */ /* 0x0c0fe40007ffe000 */
[----:B------:R-:W-:Y:S01]  /*5490*/  IADD3 R2, R7, R8, R2 ;  /* 0x0000000807027210 */ /* 0x000fe20007ffe002 */
[----:B-1----:R-:W-:-:S04]  /*54a0*/  IMAD R7, R10, UR38, -R20 ;  /* 0x000000260a077c24 */ /* 0x002fc8000f8e0a14 */
[----:B------:R-:W-:Y:S01]  /*54b0*/  IMAD.IADD R21, R7, 0x1, -R18 ;  /* 0x0000000107157824 */ /* 0x000fe200078e0a12 */
[----:B------:R-:W-:Y:S02]  /*54c0*/  WARPGROUP.DEPBAR.LE gsb0, 0x0 ;  /* 0x00008000000079c5 */ /* 0x000fe40000010000 */
[----:B------:R-:W-:-:S06]  /*54d0*/  WARPGROUP.ARRIVE ;  /* 0x00000000000079c5 */ /* 0x000fcc0000000000 */
[----:B------:R-:W-:Y:S01]  /*54e0*/  HGMMA.64x64x16.F32 R24, gdesc[UR4], R24, gsb0 ;  /* 0x00e00000041879f0 */ /* 0x000fe20008000818 */
[----:B------:R-:W-:Y:S01]  /*54f0*/  R2UR UR4, R6 ;  /* 0x00000000060472ca */ /* 0x000fe200000e0000 */
[----:B------:R-:W-:Y:S01]  /*5500*/  UMOV UR5, 0x40000040 ;  /* 0x4000004000057882 */ /* 0x000fe20000000000 */
[----:B------:R-:W-:Y:S01]  /*5510*/  R2UR UR6, R2 ;  /* 0x00000000020672ca */ /* 0x000fe200000e0000 */
[----:B------:R-:W-:Y:S01]  /*5520*/  UMOV UR7, 0x40000040 ;  /* 0x4000004000077882 */ /* 0x000fe20000000000 */
[----:B------:R-:W-:-:S05]  /*5530*/  @!P1 VIADD R2, R5, 0x38840 ;  /* 0x0003884005029836 */ /* 0x000fca0000000000 */
[----:B------:R-:W-:Y:S01]  /*5540*/  @!P1 PRMT R2, RZ, 0x654, R2 ;  /* 0x00000654ff029816 */ /* 0x000fe20000000002 */
[----:B------:R-:W-:Y:S02]  /*5550*/  WARPGROUP.DEPBAR.LE gsb0, 0x0 ;  /* 0x00008000000079c5 */ /* 0x000fe40000010000 */
[----:B------:R-:W-:-:S06]  /*5560*/  WARPGROUP.ARRIVE ;  /* 0x00000000000079c5 */ /* 0x000fcc0000000000 */
[----:B------:R-:W-:Y:S01]  /*5570*/  HGMMA.64x64x16.F32 R24, gdesc[UR4], R24, gsb0 ;  /* 0x00e00000041879f0 */ /* 0x000fe20008000818 */
[----:B------:R-:W-:Y:S02]  /*5580*/  ULDC UR6, c[0x0][0xad4] ;  /* 0x0002b50000067ab9 */ /* 0x000fe40000000800 */
[----:B------:R-:W-:Y:S01]  /*5590*/  ULOP3.LUT UR4, URZ, UR6, URZ, 0x33, !UPT ;  /* 0x000000063f047292 */ /* 0x000fe2000f8e333f */
[----:B------:R-:W-:Y:S02]  /*55a0*/  WARPGROUP.DEPBAR.LE gsb0, 0x0 ;  /* 0x00008000000079c5 */ /* 0x000fe40000010000 */
[----:B------:R1:W-:Y:S02]  /*55b0*/  @!P1 SYNCS.ARRIVE.TRANS64.RED.A1T0 RZ, [R2+URZ], RZ ;  /* 0x000000ff02ff99a7 */ /* 0x0003e4000810043f */
[----:B-1----:R-:W-:-:S05]  /*55c0*/  IMAD R2, R10, UR38, R11 ;  /* 0x000000260a027c24 */ /* 0x002fca000f8e020b */
[----:B--2---:R-:W-:Y:S02]  /*55d0*/  IADD3 R15, R2, -R9, -R18 ;  /* 0x80000009020f7210 */ /* 0x004fe40007ffe812 */
[----:B------:R-:W-:-:S03]  /*55e0*/  IADD3 R2, R22, UR42, RZ ;  /* 0x0000002a16027c10 */ /* 0x000fc6000fffe0ff */
[C---:B------:R-:W-:Y:S02]  /*55f0*/  VIADD R57, R15.reuse, UR4 ;  /* 0x000000040f397c36 */ /* 0x040fe40008000000 */
[----:B------:R-:W-:Y:S02]  /*5600*/  IMAD.IADD R15, R15, 0x1, R12 ;  /* 0x000000010f0f7824 */ /* 0x000fe400078e020c */
[----:B------:R-:W-:-:S03]  /*5610*/  IMAD.IADD R7, R57, 0x1, R2 ;  /* 0x0000000139077824 */ /* 0x000fc600078e0202 */
[----:B------:R-:W-:Y:S01]  /*5620*/  VIADDMNMX R6, R2, R15, R21, PT ;  /* 0x0000000f02067246 */ /* 0x000fe20003800115 */
        /* <DEDUP_REMOVED lines=13> */
.L_x_1511:
[----:B------:R-:W-:-:S13]  /*5700*/  ISETP.NE.AND P3, PT, R13, 0x1, PT ;  /* 0x000000010d00780c */ /* 0x000fda0003f65270 */
[----:B------:R-:W1:Y:S02]  /*5710*/  @P3 LDC.64 R58, c[0x0][0xae0] ;  /* 0x0002b800ff3a3b82 */ /* 0x000e640000000a00 */
[----:B-1----:R-:W-:-:S05]  /*5720*/  @P3 IMAD.HI.U32 R8, R11, R58, RZ ;  /* 0x0000003a0b083227 */ /* 0x002fca00078e00ff */
[----:B------:R-:W-:-:S07]  /*5730*/  @P3 SHF.R.U32.HI R11, RZ, R59, R8 ;  /* 0x0000003bff0b3219 */ /* 0x000fce0000011608 */
.L_x_1512:
[----:B------:R-:W-:Y:S05]  /*5740*/  BSYNC B0 ;  /* 0x0000000000007941 */ /* 0x000fea0003800000 */
.L_x_1510:
[----:B------:R-:W-:-:S04]  /*5750*/  IMAD R11, R11, R13, -R20 ;  /* 0x0000000d0b0b7224 */ /* 0x000fc800078e0a14 */
[----:B------:R-:W-:-:S05]  /*5760*/  IMAD.IADD R8, R11, 0x1, -R18 ;  /* 0x000000010b087824 */ /* 0x000fca00078e0a12 */
[----:B------:R-:W-:Y:S02]  /*5770*/  VIMNMX R7, R7, R8, !PT ;  /* 0x0000000807077248 */ /* 0x000fe40007fe0100 */
[----:B------:R-:W-:-:S07]  /*5780*/  VIADDMNMX R6, R8, R13, R6, PT ;  /* 0x0000000d08067246 */ /* 0x000fce0003800106 */
.L_x_1509:
        /* <DEDUP_REMOVED lines=74> */
[----:B------:R-:W-:-:S04]  /*5c30*/  ISETP.GT.AND P6, PT, R7, 0x39, !P6 ;  /* 0x000000390700780c */ /* 0x000fc800077c4270 */
[----:B------:R-:W-:Y:S01]  /*5c40*/  ISETP.LT.OR P6, PT, R6, 0x3a, P6 ;  /* 0x0000003a0600780c */ /* 0x000fe200037c1670 */
[----:B------:R-:W-:-:S03]  /*5c50*/  VIADD R6, R2, 0x8 ;  /* 0x0000000802067836 */ /* 0x000fc60000000000 */
[----:B------:R-:W-:Y:S02]  /*5c60*/  FSEL R53, R53, -INF , !P6 ;  /* 0xff80000035357808 */ /* 0x000fe40007000000 */
[----:B------:R-:W-:Y:S02]  /*5c70*/  VIADDMNMX R8, R6, R15, R21, PT ;  /* 0x0000000f06087246 */ /* 0x000fe40003800115 */
[----:B------:R-:W-:Y:S01]  /*5c80*/  IADD3 R6, R57, 0x8, R2 ;  /* 0x0000000839067810 */ /* 0x000fe20007ffe002 */
        /* <DEDUP_REMOVED lines=13> */
.L_x_1515:
[----:B------:R-:W-:-:S13]  /*5d60*/  ISETP.NE.AND P6, PT, R13, 0x1, PT ;  /* 0x000000010d00780c */ /* 0x000fda0003fc5270 */
[----:B------:R-:W1:Y:S02]  /*5d70*/  @P6 LDC.64 R14, c[0x0][0xae0] ;  /* 0x0002b800ff0e6b82 */ /* 0x000e640000000a00 */
[----:B-1----:R-:W-:-:S05]  /*5d80*/  @P6 IMAD.HI.U32 R14, R7, R14, RZ ;  /* 0x0000000e070e6227 */ /* 0x002fca00078e00ff */
[----:B------:R-:W-:-:S07]  /*5d90*/  @P6 SHF.R.U32.HI R7, RZ, R15, R14 ;  /* 0x0000000fff076219 */ /* 0x000fce000001160e */
.L_x_1516:
[----:B------:R-:W-:Y:S05]  /*5da0*/  BSYNC B0 ;  /* 0x0000000000007941 */ /* 0x000fea0003800000 */
.L_x_1514:
[----:B------:R-:W-:-:S04]  /*5db0*/  IMAD R7, R7, R13, -R20 ;  /* 0x0000000d07077224 */ /* 0x000fc800078e0a14 */
[----:B------:R-:W-:-:S05]  /*5dc0*/  IMAD.IADD R7, R7, 0x1, -R18 ;  /* 0x0000000107077824 */ /* 0x000fca00078e0a12 */
[----:B------:R-:W-:Y:S02]  /*5dd0*/  VIMNMX R6, R6, R7, !PT ;  /* 0x0000000706067248 */ /* 0x000fe40007fe0100 */
[----:B------:R-:W-:-:S07]  /*5de0*/  VIADDMNMX R8, R7, R13, R8, PT ;  /* 0x0000000d07087246 */ /* 0x000fce0003800108 */
.L_x_1513:
[----:B------:R-:W-:Y:S01]  /*5df0*/  ISETP.GT.AND P3, PT, R6, 0x1, !P3 ;  /* 0x000000010600780c */ /* 0x000fe20005f64270 */
[----:B------:R-:W-:Y:S01]  /*5e00*/  ULDC UR7, c[0x0][0xa80] ;  /* 0x0002a00000077ab9 */ /* 0x000fe20000000800 */
[----:B------:R-:W-:Y:S01]  /*5e10*/  FMNMX.FTZ R7, R25, R59, !PT ;  /* 0x0000003b19077209 */ /* 0x000fe20007810000 */
[----:B------:R-:W-:Y:S01]  /*5e20*/  IMAD R207, R16, 0x1000, R19 ;  /* 0x0000100010cf7824 */ /* 0x000fe200078e0213 */
[----:B------:R-:W-:Y:S01]  /*5e30*/  ISETP.LT.OR P3, PT, R8, 0x2, P3 ;  /* 0x000000020800780c */ /* 0x000fe20001f61670 */
[----:B------:R-:W-:Y:S01]  /*5e40*/  UMOV UR11, 0x40000040 ;  /* 0x40000040000b7882 */ /* 0x000fe20000000000 */
[----:B------:R-:W-:Y:S01]  /*5e50*/  FMNMX.FTZ R7, R61, R7, !PT ;  /* 0x000000073d077209 */ /* 0x000fe20007810000 */
[----:B------:R-:W-:Y:S01]  /*5e60*/  VIADD R208, R207, 0x80 ;  /* 0x00000080cfd07836 */ /* 0x000fe20000000000 */
[----:B------:R-:W-:Y:S01]  /*5e70*/  FSEL R27, R27, -INF , !P3 ;  /* 0xff8000001b1b7808 */ /* 0x000fe20005800000 */
[----:B------:R-:W-:Y:S01]  /*5e80*/  @!P1 VIADD R5, R5, 0x38860 ;  /* 0x0003886005059836 */ /* 0x000fe20000000000 */
[----:B------:R-:W-:Y:S01]  /*5e90*/  ISETP.NE.AND P3, PT, R28, RZ, PT ;  /* 0x000000ff1c00720c */ /* 0x000fe20003f65270 */
[----:B------:R-:W-:Y:S01]  /*5ea0*/  IMAD R10, R10, UR38, -R9 ;  /* 0x000000260a0a7c24 */ /* 0x000fe2000f8e0a09 */
[----:B------:R-:W-:Y:S01]  /*5eb0*/  FMNMX.FTZ R7, R29, R7, !PT ;  /* 0x000000071d077209 */ /* 0x000fe20007810000 */
[----:B------:R-:W-:Y:S01]  /*5ec0*/  VIADD R9, R168, 0xfffffffe ;  /* 0xfffffffea8097836 */ /* 0x000fe20000000000 */
[----:B------:R-:W-:Y:S01]  /*5ed0*/  BAR.SYNC.DEFER_BLOCKING 0xf, 0x100 ;  /* 0x03c4000000007b1d */ /* 0x000fe20000010000 */
[----:B------:R-:W-:-:S02]  /*5ee0*/  ISETP.GT.AND P3, PT, R6, 0x9, !P3 ;  /* 0x000000090600780c */ /* 0x000fc40005f64270 */
[----:B------:R-:W-:Y:S02]  /*5ef0*/  FMNMX.FTZ R7, R63, R7, !PT ;  /* 0x000000073f077209 */ /* 0x000fe40007810000 */
[----:B------:R-:W-:Y:S02]  /*5f00*/  ISETP.LT.OR P3, PT, R8, 0xa, P3 ;  /* 0x0000000a0800780c */ /* 0x000fe40001f61670 */
[----:B------:R-:W-:Y:S02]  /*5f10*/  FMNMX.FTZ R7, R33, R7, !PT ;  /* 0x0000000721077209 */ /* 0x000fe40007810000 */
[----:B------:R-:W-:Y:S02]  /*5f20*/  FSEL R31, R31, -INF , !P3 ;  /* 0xff8000001f1f7808 */ /* 0x000fe40005800000 */
[----:B------:R-:W-:Y:S02]  /*5f30*/  ISETP.NE.AND P3, PT, R56, RZ, PT ;  /* 0x000000ff3800720c */ /* 0x000fe40003f65270 */
[----:B------:R-:W-:-:S02]  /*5f40*/  FMNMX.FTZ R7, R169, R7, !PT ;  /* 0x00000007a9077209 */ /* 0x000fc40007810000 */
[----:B------:R-:W-:Y:S02]  /*5f50*/  ISETP.GT.AND P3, PT, R6, 0x10, !P3 ;  /* 0x000000100600780c */ /* 0x000fe40005f64270 */
[----:B------:R-:W-:Y:S02]  /*5f60*/  FMNMX.FTZ R7, R37, R7, !PT ;  /* 0x0000000725077209 */ /* 0x000fe40007810000 */
[----:B------:R-:W-:Y:S02]  /*5f70*/  ISETP.LT.OR P3, PT, R8, 0x11, P3 ;  /* 0x000000110800780c */ /* 0x000fe40001f61670 */
        /* <DEDUP_REMOVED lines=18> */
[C---:B------:R-:W-:Y:S02]  /*60a0*/  ISETP.GT.AND P3, PT, R6.reuse, 0x19, !P3 ;  /* 0x000000190600780c */ /* 0x040fe40005f64270 */
[----:B------:R-:W-:Y:S01]  /*60b0*/  ISETP.GT.AND P4, PT, R6, 0x8, !P4 ;  /* 0x000000080600780c */ /* 0x000fe20006784270 */
[----:B------:R-:W1:Y:S01]  /*60c0*/  SHFL.BFLY PT, R14, R15, 0x2, 0x1f ;  /* 0x0c401f000f0e7f89 */ /* 0x000e6200000e0000 */
[----:B------:R-:W-:-:S02]  /*60d0*/  ISETP.LT.OR P3, PT, R8, 0x1a, P3 ;  /* 0x0000001a0800780c */ /* 0x000fc40001f61670 */
[----:B------:R-:W-:Y:S02]  /*60e0*/  ISETP.LT.OR P4, PT, R8, 0x9, P4 ;  /* 0x000000090800780c */ /* 0x000fe40002781670 */
[----:B------:R-:W-:Y:S02]  /*60f0*/  FSEL R39, R39, -INF , !P3 ;  /* 0xff80000027277808 */ /* 0x000fe40005800000 */
[----:B------:R-:W-:Y:S02]  /*6100*/  ISETP.NE.AND P3, PT, R60, RZ, PT ;  /* 0x000000ff3c00720c */ /* 0x000fe40003f65270 */
[----:B------:R-:W-:Y:S02]  /*6110*/  FSEL R30, R30, -INF , !P4 ;  /* 0xff8000001e1e7808 */ /* 0x000fe40006000000 */
[----:B------:R-:W-:Y:S02]  /*6120*/  ISETP.GT.AND P3, PT, R6, 0x20, !P3 ;  /* 0x000000200600780c */ /* 0x000fe40005f64270 */
[----:B------:R-:W-:-:S02]  /*6130*/  ISETP.NE.AND P4, PT, R44, RZ, PT ;  /* 0x000000ff2c00720c */ /* 0x000fc40003f85270 */
[----:B------:R-:W-:Y:S02]  /*6140*/  ISETP.LT.OR P3, PT, R8, 0x21, P3 ;  /* 0x000000210800780c */ /* 0x000fe40001f61670 */
[----:B------:R-:W-:Y:S02]  /*6150*/  ISETP.NE.AND P6, PT, R11, RZ, PT ;  /* 0x000000ff0b00720c */ /* 0x000fe40003fc5270 */
[----:B------:R-:W-:Y:S02]  /*6160*/  FSEL R42, R42, -INF , !P3 ;  /* 0xff8000002a2a7808 */ /* 0x000fe40005800000 */
[----:B------:R-:W-:Y:S02]  /*6170*/  ISETP.NE.AND P3, PT, R40, RZ, PT ;  /* 0x000000ff2800720c */ /* 0x000fe40003f65270 */
[C---:B------:R-:W-:Y:S02]  /*6180*/  ISETP.GT.AND P5, PT, R6.reuse, 0x38, !P5 ;  /* 0x000000380600780c */ /* 0x040fe40006fa4270 */
[----:B------:R-:W-:-:S02]  /*6190*/  ISETP.GT.AND P3, PT, R6, 0x21, !P3 ;  /* 0x000000210600780c */ /* 0x000fc40005f64270 */
[----:B-1----:R-:W-:Y:S02]  /*61a0*/  FMNMX.FTZ R20, R15, R14, !PT ;  /* 0x0000000e0f147209 */ /* 0x002fe40007810000 */
[C---:B------:R-:W-:Y:S02]  /*61b0*/  ISETP.LT.OR P3, PT, R8.reuse, 0x22, P3 ;  /* 0x000000220800780c */ /* 0x040fe40001f61670 */
[----:B------:R-:W-:Y:S01]  /*61c0*/  ISETP.LT.OR P5, PT, R8, 0x39, P5 ;  /* 0x000000390800780c */ /* 0x000fe20002fa1670 */
[----:B------:R-:W1:Y:S01]  /*61d0*/  SHFL.BFLY PT, R7, R20, 0x1, 0x1f ;  /* 0x0c201f0014077f89 */ /* 0x000e6200000e0000 */
[----:B------:R-:W-:Y:S02]  /*61e0*/  FSEL R43, R43, -INF , !P3 ;  /* 0xff8000002b2b7808 */ /* 0x000fe40005800000 */
[----:B------:R-:W-:Y:S02]  /*61f0*/  ISETP.NE.AND P3, PT, R62, RZ, PT ;  /* 0x000000ff3e00720c */ /* 0x000fe40003f65270 */
[----:B------:R-:W-:-:S02]  /*6200*/  FSEL R54, R54, -INF , !P5 ;  /* 0xff80000036367808 */ /* 0x000fc40006800000 */
[----:B------:R-:W-:Y:S02]  /*6210*/  ISETP.GT.AND P3, PT, R6, 0x28, !P3 ;  /* 0x000000280600780c */ /* 0x000fe40005f64270 */
[----:B------:R-:W-:Y:S02]  /*6220*/  R2UR UR10, R207 ;  /* 0x00000000cf0a72ca */ /* 0x000fe400000e0000 */
[----:B------:R-:W-:Y:S02]  /*6230*/  ISETP.LT.OR P3, PT, R8, 0x29, P3 ;  /* 0x000000290800780c */ /* 0x000fe40001f61670 */
[----:B------:R-:W-:Y:S02]  /*6240*/  @!P1 PRMT R5, RZ, 0x654, R5 ;  /* 0x00000654ff059816 */ /* 0x000fe40000000005 */
[----:B------:R-:W-:Y:S02]  /*6250*/  FSEL R46, R46, -INF , !P3 ;  /* 0xff8000002e2e7808 */ /* 0x000fe40005800000 */
[----:B------:R-:W-:-:S02]  /*6260*/  ISETP.GT.AND P3, PT, R6, 0x29, !P4 ;  /* 0x000000290600780c */ /* 0x000fc40006764270 */
[----:B------:R-:W-:Y:S02]  /*6270*/  ISETP.NE.AND P4, PT, R48, RZ, PT ;  /* 0x000000ff3000720c */ /* 0x000fe40003f85270 */
[----:B------:R-:W-:Y:S02]  /*6280*/  ISETP.LT.OR P3, PT, R8, 0x2a, P3 ;  /* 0x0000002a0800780c */ /* 0x000fe40001f61670 */
[C---:B------:R-:W-:Y:S02]  /*6290*/  ISETP.GT.AND P4, PT, R6.reuse, 0x31, !P4 ;  /* 0x000000310600780c */ /* 0x040fe40006784270 */
[----:B------:R-:W-:Y:S02]  /*62a0*/  FSEL R47, R47, -INF , !P3 ;  /* 0xff8000002f2f7808 */ /* 0x000fe40005800000 */
[----:B------:R-:W-:Y:S02]  /*62b0*/  ISETP.GT.AND P3, PT, R6, RZ, !P6 ;  /* 0x000000ff0600720c */ /* 0x000fe40007764270 */
[----:B-1----:R-:W-:-:S02]  /*62c0*/  FMNMX.FTZ R7, R20, R7, !PT ;  /* 0x0000000714077209 */ /* 0x002fc40007810000 */
[----:B------:R-:W-:Y:S02]  /*62d0*/  ISETP.LT.OR P3, PT, R8, 0x1, P3 ;  /* 0x000000010800780c */ /* 0x000fe40001f61670 */
[----:B------:R-:W-:Y:S01]  /*62e0*/  ISETP.NE.AND P6, PT, R24, RZ, PT ;  /* 0x000000ff1800720c */ /* 0x000fe20003fc5270 */
[C---:B------:R-:W-:Y:S01]  /*62f0*/  FMUL.FTZ R11, R7.reuse, UR7 ;  /* 0x00000007070b7c20 */ /* 0x040fe20008410000 */
[----:B------:R-:W-:Y:S02]  /*6300*/  FSEL R26, R26, -INF , !P3 ;  /* 0xff8000001a1a7808 */ /* 0x000fe40005800000 */
[----:B------:R-:W-:Y:S02]  /*6310*/  FSETP.NEU.FTZ.AND P3, PT, R7, -INF , PT ;  /* 0xff8000000700780b */ /* 0x000fe40003f7d000 */
[----:B------:R-:W-:Y:S02]  /*6320*/  ISETP.LT.OR P4, PT, R8, 0x32, P4 ;  /* 0x000000320800780c */ /* 0x000fe40002781670 */
[----:B------:R-:W-:-:S02]  /*6330*/  FSEL R24, R11, RZ, P3 ;  /* 0x000000ff0b187208 */ /* 0x000fc40001800000 */
        /* <DEDUP_REMOVED lines=8> */
[--C-:B------:R-:W-:Y:S01]  /*63c0*/  FFMA.FTZ R170, R37, UR7, -R24.reuse ;  /* 0x0000000725aa7c23 */ /* 0x100fe20008010818 */
[----:B------:R-:W-:Y:S01]  /*63d0*/  ISETP.LT.OR P3, PT, R8, 0x31, P3 ;  /* 0x000000310800780c */ /* 0x000fe20001f61670 */
[--C-:B------:R-:W-:Y:S01]  /*63e0*/  FFMA.FTZ R171, R171, UR7, -R24.reuse ;  /* 0x00000007abab7c23 */ /* 0x100fe20008010818 */
[----:B------:R-:W-:Y:S01]  /*63f0*/  FMNMX.FTZ R14, R34, R11, !PT ;  /* 0x0000000b220e7209 */ /* 0x000fe20007810000 */
[--C-:B------:R-:W-:Y:S01]  /*6400*/  FFMA.FTZ R172, R41, UR7, -R24.reuse ;  /* 0x0000000729ac7c23 */ /* 0x100fe20008010818 */
[----:B------:R-:W-:Y:S01]  /*6410*/  FSEL R50, R50, -INF , !P3 ;  /* 0xff80000032327808 */ /* 0x000fe20005800000 */
[--C-:B------:R-:W-:Y:S01]  /*6420*/  FFMA.FTZ R173, R173, UR7, -R24.reuse ;  /* 0x00000007adad7c23 */ /* 0x100fe20008010818 */
[----:B------:R-:W-:Y:S01]  /*6430*/  FMNMX.FTZ R11, R35, R14, !PT ;  /* 0x0000000e230b7209 */ /* 0x000fe20007810000 */
[--C-:B------:R-:W-:Y:S01]  /*6440*/  FFMA.FTZ R174, R45, UR7, -R24.reuse ;  /* 0x000000072dae7c23 */ /* 0x100fe20008010818 */
[----:B------:R-:W-:Y:S01]  /*6450*/  ISETP.GT.AND P6, PT, R6, 0x39, !P6 ;  /* 0x000000390600780c */ /* 0x000fe200077c4270 */
[--C-:B------:R-:W-:Y:S01]  /*6460*/  FFMA.FTZ R6, R25, UR7, -R24.reuse ;  /* 0x0000000719067c23 */ /* 0x100fe20008010818 */
[----:B------:R-:W-:Y:S01]  /*6470*/  FMNMX.FTZ R14, R38, R11, !PT ;  /* 0x0000000b260e7209 */ /* 0x000fe20007810000 */
[--C-:B------:R-:W-:Y:S01]  /*6480*/  FFMA.FTZ R28, R63, UR7, -R24.reuse ;  /* 0x000000073f1c7c23 */ /* 0x100fe20008010818 */
[----:B------:R-:W-:Y:S01]  /*6490*/  FSEL R51, R51, -INF , !P4 ;  /* 0xff80000033337808 */ /* 0x000fe20006000000 */
[--C-:B------:R-:W-:Y:S01]  /*64a0*/  FFMA.FTZ R175, R175, UR7, -R24.reuse ;  /* 0x00000007afaf7c23 */ /* 0x100fe20008010818 */
[----:B------:R-:W-:Y:S01]  /*64b0*/  FMNMX.FTZ R11, R39, R14, !PT ;  /* 0x0000000e270b7209 */ /* 0x000fe20007810000 */
[--C-:B------:R-:W-:Y:S01]  /*64c0*/  FFMA.FTZ R176, R49, UR7, -R24.reuse ;  /* 0x0000000731b07c23 */ /* 0x100fe20008010818 */
[----:B------:R-:W-:Y:S01]  /*64d0*/  ISETP.LT.OR P6, PT, R8, 0x3a, P6 ;  /* 0x0000003a0800780c */ /* 0x000fe200037c1670 */
[--C-:B------:R-:W-:Y:S01]  /*64e0*/  FFMA.FTZ R177, R177, UR7, -R24.reuse ;  /* 0x00000007b1b17c23 */ /* 0x100fe20008010818 */
[----:B------:R-:W-:Y:S01]  /*64f0*/  FMNMX.FTZ R14, R42, R11, !PT ;  /* 0x0000000b2a0e7209 */ /* 0x000fe20007810000 */
[----:B------:R-:W-:Y:S01]  /*6500*/  FFMA.FTZ R178, R53, UR7, -R24 ;  /* 0x0000000735b27c23 */ /* 0x000fe20008010818 */
[----:B------:R-:W-:Y:S01]  /*6510*/  FSEL R55, R55, -INF , !P6 ;  /* 0xff80000037377808 */ /* 0x000fe20007000000 */
[----:B------:R-:W-:Y:S01]  /*6520*/  MUFU.EX2 R6, R6 ;  /* 0x0000000600067308 */ /* 0x000fe20000000800 */
[----:B------:R-:W-:-:S04]  /*6530*/  FMNMX.FTZ R11, R43, R14, !PT ;  /* 0x0000000e2b0b7209 */ /* 0x000fc80007810000 */
[----:B------:R-:W-:-:S03]  /*6540*/  FMNMX.FTZ R14, R46, R11, !PT ;  /* 0x0000000b2e0e7209 */ /* 0x000fc60007810000 */
[----:B------:R-:W-:Y:S01]  /*6550*/  MUFU.EX2 R21, R21 ;  /* 0x0000001500157308 */ /* 0x000fe20000000800 */
[----:B------:R-:W-:-:S04]  /*6560*/  FMNMX.FTZ R11, R47, R14, !PT ;  /* 0x0000000e2f0b7209 */ /* 0x000fc80007810000 */
[----:B------:R-:W-:-:S03]  /*6570*/  FMNMX.FTZ R14, R50, R11, !PT ;  /* 0x0000000b320e7209 */ /* 0x000fc60007810000 */
[----:B------:R-:W1:Y:S01]  /*6580*/  MUFU.EX2 R11, R20 ;  /* 0x00000014000b7308 */ /* 0x000e620000000800 */
[----:B------:R-:W-:Y:S01]  /*6590*/  FMNMX.FTZ R15, R51, R14, !PT ;  /* 0x0000000e330f7209 */ /* 0x000fe20007810000 */
[----:B------:R-:W-:-:S03]  /*65a0*/  FFMA.FTZ R14, R61, UR7, -R24 ;  /* 0x000000073d0e7c23 */ /* 0x000fc60008010818 */
[----:B------:R-:W-:Y:S01]  /*65b0*/  FMNMX.FTZ R8, R54, R15, !PT ;  /* 0x0000000f36087209 */ /* 0x000fe20007810000 */
[----:B------:R-:W-:Y:S02]  /*65c0*/  FFMA.FTZ R15, R29, UR7, -R24 ;  /* 0x000000071d0f7c23 */ /* 0x000fe40008010818 */
[----:B------:R-:W-:Y:S01]  /*65d0*/  MUFU.EX2 R14, R14 ;  /* 0x0000000e000e7308 */ /* 0x000fe20000000800 */
[----:B------:R-:W-:-:S05]  /*65e0*/  FMNMX.FTZ R8, R55, R8, !PT ;  /* 0x0000000837087209 */ /* 0x000fca0007810000 */
[----:B------:R-:W2:Y:S02]  /*65f0*/  SHFL.BFLY PT, R25, R8, 0x2, 0x1f ;  /* 0x0c401f0008197f89 */ /* 0x000ea400000e0000 */
[----:B------:R-:W3:Y:S01]  /*6600*/  MUFU.EX2 R15, R15 ;  /* 0x0000000f000f7308 */ /* 0x000ee20000000800 */
[----:B-1----:R-:W-:Y:S01]  /*6610*/  F2FP.F16.F32.PACK_AB R152, R11, R6 ;  /* 0x000000060b98723e */ /* 0x002fe200000000ff */
[----:B------:R-:W-:-:S06]  /*6620*/  FADD.FTZ R11, R6, R11 ;  /* 0x0000000b060b7221 */ /* 0x000fcc0000010000 */
[----:B------:R-:W1:Y:S08]  /*6630*/  MUFU.EX2 R20, R28 ;  /* 0x0000001c00147308 */ /* 0x000e700000000800 */
[----:B------:R-:W-:Y:S01]  /*6640*/  MUFU.EX2 R169, R169 ;  /* 0x000000a900a97308 */ /* 0x000fe20000000800 */
[----:B---3--:R-:W-:Y:S01]  /*6650*/  F2FP.F16.F32.PACK_AB R154, R15, R14 ;  /* 0x0000000e0f9a723e */ /* 0x008fe200000000ff */
[----:B------:R-:W-:Y:S01]  /*6660*/  FADD.FTZ R14, R14, R11 ;  /* 0x0000000b0e0e7221 */ /* 0x000fe20000010000 */
[----:B--2---:R-:W-:-:S03]  /*6670*/  FMNMX.FTZ R25, R8, R25, !PT ;  /* 0x0000001908197209 */ /* 0x004fc60007810000 */
[----:B------:R-:W-:Y:S02]  /*6680*/  FADD.FTZ R15, R15, R14 ;  /* 0x0000000e0f0f7221 */ /* 0x000fe40000010000 */
[----:B------:R-:W2:Y:S01]  /*6690*/  MUFU.EX2 R170, R170 ;  /* 0x000000aa00aa7308 */ /* 0x000ea20000000800 */
[----:B-1----:R-:W-:Y:S01]  /*66a0*/  F2FP.F16.F32.PACK_AB R156, R21, R20 ;  /* 0x00000014159c723e */ /* 0x002fe200000000ff */
[----:B------:R-:W1:Y:S01]  /*66b0*/  SHFL.BFLY PT, R8, R25, 0x1, 0x1f ;  /* 0x0c201f0019087f89 */ /* 0x000e6200000e0000 */
[----:B------:R-:W-:Y:S01]  /*66c0*/  FADD.FTZ R20, R20, R15 ;  /* 0x0000000f14147221 */ /* 0x000fe20000010000 */
[----:B------:R-:W-:-:S04]  /*66d0*/  VIADD R15, R10, UR42 ;  /* 0x0000002a0a0f7c36 */ /* 0x000fc80008000000 */
[----:B------:R-:W-:Y:S01]  /*66e0*/  MUFU.EX2 R171, R171 ;  /* 0x000000ab00ab7308 */ /* 0x000fe20000000800 */
[----:B------:R-:W-:Y:S01]  /*66f0*/  FADD.FTZ R20, R21, R20 ;  /* 0x0000001415147221 */ /* 0x000fe20000010000 */
[----:B------:R-:W-:-:S06]  /*6700*/  IMAD.IADD R12, R15, 0x1, R12 ;  /* 0x000000010f0c7824 */ /* 0x000fcc00078e020c */
[----:B------:R-:W3:Y:S01]  /*6710*/  MUFU.EX2 R172, R172 ;  /* 0x000000ac00ac7308 */ /* 0x000ee20000000800 */
[----:B--2---:R-:W-:Y:S01]  /*6720*/  F2FP.F16.F32.PACK_AB R158, R170, R169 ;  /* 0x000000a9aa9e723e */ /* 0x004fe200000000ff */
[----:B------:R-:W-:-:S04]  /*6730*/  FADD.FTZ R169, R169, R20 ;  /* 0x00000014a9a97221 */ /* 0x000fc80000010000 */
[----:B------:R-:W-:Y:S02]  /*6740*/  FADD.FTZ R170, R170, R169 ;  /* 0x000000a9aaaa7221 */ /* 0x000fe40000010000 */
[----:B------:R-:W-:Y:S01]  /*6750*/  MUFU.EX2 R173, R173 ;  /* 0x000000ad00ad7308 */ /* 0x000fe20000000800 */
[----:B-1----:R-:W-:-:S04]  /*6760*/  FMNMX.FTZ R8, R25, R8, !PT ;  /* 0x0000000819087209 */ /* 0x002fc80007810000 */
[C---:B------:R-:W-:Y:S01]  /*6770*/  FSETP.NEU.FTZ.AND P3, PT, R8.reuse, -INF , PT ;  /* 0xff8000000800780b */ /* 0x040fe20003f7d000 */
[----:B------:R-:W-:Y:S02]  /*6780*/  FMUL.FTZ R25, R8, UR7 ;  /* 0x0000000708197c20 */ /* 0x000fe40008410000 */
[----:B------:R-:W1:Y:S01]  /*6790*/  MUFU.EX2 R174, R174 ;  /* 0x000000ae00ae7308 */ /* 0x000e620000000800 */
[----:B---3--:R-:W-:Y:S01]  /*67a0*/  F2FP.F16.F32.PACK_AB R160, R172, R171 ;  /* 0x000000abaca0723e */ /* 0x008fe200000000ff */
[----:B------:R-:W-:Y:S01]  /*67b0*/  FADD.FTZ R171, R171, R170 ;  /* 0x000000aaabab7221 */ /* 0x000fe20000010000 */
[----:B------:R-:W-:-:S03]  /*67c0*/  FSEL R25, R25, RZ, P3 ;  /* 0x000000ff19197208 */ /* 0x000fc60001800000 */
[----:B------:R-:W-:Y:S02]  /*67d0*/  FADD.FTZ R172, R172, R171 ;  /* 0x000000abacac7221 */ /* 0x000fe40000010000 */
[----:B------:R-:W-:Y:S01]  /*67e0*/  MUFU.EX2 R175, R175 ;  /* 0x000000af00af7308 */ /* 0x000fe20000000800 */
        /* <DEDUP_REMOVED lines=17> */
[----:B-1----:R-:W-:Y:S01]  /*6900*/  F2FP.F16.F32.PACK_AB R162, R174, R173 ;  /* 0x000000adaea2723e */ /* 0x002fe200000000ff */
[----:B------:R-:W-:-:S04]  /*6910*/  FADD.FTZ R173, R173, R172 ;  /* 0x000000acadad7221 */ /* 0x000fc80000010000 */
[----:B------:R-:W-:Y:S02]  /*6920*/  FADD.FTZ R174, R174, R173 ;  /* 0x000000adaeae7221 */ /* 0x000fe40000010000 */
[----:B------:R-:W1:Y:S08]  /*6930*/  MUFU.EX2 R180, R180 ;  /* 0x000000b400b47308 */ /* 0x000e700000000800 */
[----:B------:R-:W-:Y:S08]  /*6940*/  MUFU.EX2 R181, R181 ;  /* 0x000000b500b57308 */ /* 0x000ff00000000800 */
[----:B------:R-:W2:Y:S01]  /*6950*/  MUFU.EX2 R182, R182 ;  /* 0x000000b600b67308 */ /* 0x000ea20000000800 */
[----:B-1----:R-:W-:Y:S01]  /*6960*/  F2FP.F16.F32.PACK_AB R153, R180, R179 ;  /* 0x000000b3b499723e */ /* 0x002fe200000000ff */
[----:B------:R-:W-:-:S06]  /*6970*/  FADD.FTZ R180, R179, R180 ;  /* 0x000000b4b3b47221 */ /* 0x000fcc0000010000 */
[----:B------:R-:W-:Y:S08]  /*6980*/  MUFU.EX2 R183, R183 ;  /* 0x000000b700b77308 */ /* 0x000ff00000000800 */
[----:B------:R-:W1:Y:S01]  /*6990*/  MUFU.EX2 R196, R196 ;  /* 0x000000c400c47308 */ /* 0x000e620000000800 */
[----:B--2---:R-:W-:Y:S01]  /*69a0*/  F2FP.F16.F32.PACK_AB R155, R182, R181 ;  /* 0x000000b5b69b723e */ /* 0x004fe200000000ff */
[----:B------:R-:W-:-:S04]  /*69b0*/  FADD.FTZ R181, R181, R180 ;  /* 0x000000b4b5b57221 */ /* 0x000fc80000010000 */
[----:B------:R2:W-:Y:S01]  /*69c0*/  STSM.16.M88.4 [R184+0x36400], R152 ;  /* 0x03640098b8007844 */ /* 0x0005e20000000200 */
        /* <DEDUP_REMOVED lines=17> */
[----:B------:R-:W1:Y:S08]  /*6ae0*/  MUFU.EX2 R176, R176 ;  /* 0x000000b000b07308 */ /* 0x000e700000000800 */
        /* <DEDUP_REMOVED lines=20> */
[----:B------:R-:W-:Y:S01]  /*6c30*/  WARPGROUP.ARRIVE ;  /* 0x00000000000079c5 */ /* 0x000fe20000000000 */
[----:B------:R-:W-:-:S05]  /*6c40*/  FADD.FTZ R6, R206, R205 ;  /* 0x000000cdce067221 */ /* 0x000fca0000010000 */
[----:B------:R-:W-:Y:S01]  /*6c50*/  HGMMA.64x256x16.F32 R24, R152, gdesc[UR8].tnspB, RZ, !UPT, gsb0 ;  /* 0x43e0000898187df0 */ /* 0x000fe2000c0008ff */
[----:B------:R-:W-:Y:S01]  /*6c60*/  R2UR UR10, R208 ;  /* 0x00000000d00a72ca */ /* 0x000fe200000e0000 */
[----:B------:R-:W-:Y:S01]  /*6c70*/  UMOV UR11, 0x40000040 ;  /* 0x40000040000b7882 */ /* 0x000fe20000000000 */
[C---:B------:R-:W-:Y:S02]  /*6c80*/  VIADD R208, R207.reuse, 0x100 ;  /* 0x00000100cfd07836 */ /* 0x040fe40000000000 */
[----:B------:R-:W-:Y:S01]  /*6c90*/  VIADD R207, R207, 0x180 ;  /* 0x00000180cfcf7836 */ /* 0x000fe20000000000 */
[----:B------:R-:W-:Y:S02]  /*6ca0*/  WARPGROUP.DEPBAR.LE gsb0, 0x0 ;  /* 0x00008000000079c5 */ /* 0x000fe40000010000 */
[----:B------:R-:W-:-:S15]  /*6cb0*/  WARPGROUP.ARRIVE ;  /* 0x00000000000079c5 */ /* 0x000fde0000000000 */
[----:B------:R-:W-:-:S05]  /*6cc0*/  NOP ;  /* 0x0000000000007918 */ /* 0x000fca0000000000 */
[----:B------:R-:W-:Y:S01]  /*6cd0*/  HGMMA.64x256x16.F32 R24, R156, gdesc[UR8].tnspB, R24, gsb0 ;  /* 0x43e000089c187df0 */ /* 0x000fe20008000818 */
[----:B------:R-:W-:Y:S01]  /*6ce0*/  R2UR UR10, R208 ;  /* 0x00000000d00a72ca */ /* 0x000fe200000e0000 */
[----:B------:R-:W-:Y:S01]  /*6cf0*/  UMOV UR11, 0x40000040 ;  /* 0x40000040000b7882 */ /* 0x000fe20000000000 */
[----:B------:R-:W-:Y:S02]  /*6d00*/  WARPGROUP.DEPBAR.LE gsb0, 0x0 ;  /* 0x00008000000079c5 */ /* 0x000fe40000010000 */
[----:B------:R-:W-:-:S15]  /*6d10*/  WARPGROUP.ARRIVE ;  /* 0x00000000000079c5 */ /* 0x000fde0000000000 */
[----:B------:R-:W-:-:S08]  /*6d20*/  NOP ;  /* 0x0000000000007918 */ /* 0x000fd00000000000 */
[----:B------:R-:W-:Y:S01]  /*6d30*/  HGMMA.64x256x16.F32 R24, R160, gdesc[UR8].tnspB, R24, gsb0 ;  /* 0x43e00008a0187df0 */ /* 0x000fe20008000818 */
[----:B------:R-:W-:Y:S01]  /*6d40*/  R2UR UR10, R207 ;  /* 0x00000000cf0a72ca */ /* 0x000fe200000e0000 */
[----:B------:R-:W-:Y:S01]  /*6d50*/  UMOV UR11, 0x40000040 ;  /* 0x40000040000b7882 */ /* 0x000fe20000000000 */
[----:B------:R-:W-:Y:S02]  /*6d60*/  WARPGROUP.DEPBAR.LE gsb0, 0x0 ;  /* 0x00008000000079c5 */ /* 0x000fe40000010000 */
[----:B------:R-:W-:-:S15]  /*6d70*/  WARPGROUP.ARRIVE ;  /* 0x00000000000079c5 */ /* 0x000fde0000000000 */
[----:B------:R-:W-:-:S08]  /*6d80*/  NOP ;  /* 0x0000000000007918 */ /* 0x000fd00000000000 */
[----:B------:R-:W-:Y:S03]  /*6d90*/  HGMMA.64x256x16.F32 R24, R164, gdesc[UR8].tnspB, R24, gsb0 ;  /* 0x43e00008a4187df0 */ /* 0x000fe60008000818 */
[----:B------:R-:W-:Y:S02]  /*6da0*/  WARPGROUP.DEPBAR.LE gsb0, 0x0 ;  /* 0x00008000000079c5 */ /* 0x000fe40000010000 */
[----:B------:R1:W-:Y:S06]  /*6db0*/  MEMBAR.ALL.CTA ;  /* 0x0000000000007992 */ /* 0x0003ec0000008000 */
[----:B-1----:R-:W1:Y:S02]  /*6dc0*/  FENCE.VIEW.ASYNC.S ;  /* 0x00000000000073c6 */ /* 0x002e640000000000 */
[----:B-1----:R-:W-:Y:S01]  /*6dd0*/  NOP ;  /* 0x0000000000007918 */ /* 0x002fe20000000000 */
[----:B------:R-:W-:Y:S06]  /*6de0*/  BAR.ARV 0xe, 0x100 ;  /* 0x0384000000007b1d */ /* 0x000fec0000002000 */
[----:B------:R1:W-:Y:S02]  /*6df0*/  @!P1 SYNCS.ARRIVE.TRANS64.RED.A1T0 RZ, [R5+URZ], RZ ;  /* 0x000000ff05ff99a7 */ /* 0x0003e4000810043f */
[----:B-1----:R-:W-:-:S04]  /*6e00*/  FADD.FTZ R5, R177, R176 ;  /* 0x000000b0b1057221 */ /* 0x002fc80000010000 */
[----:B------:R-:W-:Y:S01]  /*6e10*/  FADD.FTZ R5, R178, R5 ;  /* 0x00000005b2057221 */ /* 0x000fe20000010000 */
[----:B--2---:R-:W-:Y:S06]  /*6e20*/  @!P2 BRA `(.L_x_1517) ;  /* 0x000000000040a947 */ /* 0x004fec0003800000 */
[C---:B------:R-:W-:Y:S01]  /*6e30*/  ISETP.GT.AND P3, PT, R15.reuse, RZ, PT ;  /* 0x000000ff0f00720c */ /* 0x040fe20003f64270 */
[----:B------:R-:W-:-:S12]  /*6e40*/  VIADD R11, R15, 0xffffffff ;  /* 0xffffffff0f0b7836 */ /* 0x000fd80000000000 */
[----:B------:R-:W-:Y:S05]  /*6e50*/  @P3 BRA `(.L_x_1518) ;  /* 0x00000000001c3947 */ /* 0x000fea0003800000 */
[----:B------:R-:W-:Y:S01]  /*6e60*/  ISETP.NE.AND P3, PT, R13, 0x1, PT ;  /* 0x000000010d00780c */ /* 0x000fe20003f65270 */
[----:B------:R-:W-:-:S12]  /*6e70*/  IMAD.MOV R11, RZ, RZ, -R15 ;  /* 0x000000ffff0b7224 */ /* 0x000fd800078e0a0f */
[----:B------:R-:W1:Y:S02]  /*6e80*/  @P3 LDC.64 R20, c[0x0][0xae0] ;  /* 0x0002b800ff143b82 */ /* 0x000e640000000a00 */
[----:B-1----:R-:W-:-:S05]  /*6e90*/  @P3 IMAD.HI.U32 R14, R11, R20, RZ ;  /* 0x000000140b0e3227 */ /* 0x002fca00078e00ff */
[----:B------:R-:W-:-:S04]  /*6ea0*/  @P3 SHF.R.U32.HI R11, RZ, R21, R14 ;  /* 0x00000015ff0b3219 */ /* 0x000fc8000001160e */
[----:B------:R-:W-:Y:S01]  /*6eb0*/  LOP3.LUT R11, RZ, R11, RZ, 0x33, !PT ;  /* 0x0000000bff0b7212 */ /* 0x000fe200078e33ff */
[----:B------:R-:W-:Y:S06]  /*6ec0*/  BRA `(.L_x_1519) ;  /* 0x0000000000107947 */ /* 0x000fec0003800000 */
.L_x_1518:
[----:B------:R-:W-:-:S13]  /*6ed0*/  ISETP.NE.AND P3, PT, R13, 0x1, PT ;  /* 0x000000010d00780c */ /* 0x000fda0003f65270 */
[----:B------:R-:W1:Y:S02]  /*6ee0*/  @P3 LDC.64 R14, c[0x0][0xae0] ;  /* 0x0002b800ff0e3b82 */ /* 0x000e640000000a00 */
[----:B-1----:R-:W-:-:S05]  /*6ef0*/  @P3 IMAD.HI.U32 R14, R11, R14, RZ ;  /* 0x0000000e0b0e3227 */ /* 0x002fca00078e00ff */
[----:B------:R-:W-:-:S07]  /*6f00*/  @P3 SHF.R.U32.HI R11, RZ, R15, R14 ;  /* 0x0000000fff0b3219 */ /* 0x000fce000001160e */
.L_x_1519:
[----:B------:R-:W-:-:S05]  /*6f10*/  IMAD R11, R11, R13, R13 ;  /* 0x0000000d0b0b7224 */ /* 0x000fca00078e020d */
[----:B------:R-:W-:-:S07]  /*6f20*/  VIMNMX R12, R12, R11, PT ;  /* 0x0000000b0c0c7248 */ /* 0x000fce0003fe0100 */
.L_x_1517:
[----:B------:R-:W-:-:S04]  /*6f30*/  SHF.R.S32.HI R11, RZ, 0x1f, R12 ;  /* 0x0000001fff0b7819 */ /* 0x000fc8000001140c */
[----:B------:R-:W-:-:S04]  /*6f40*/  LEA.HI R11, R11, R12, RZ, 0x6 ;  /* 0x0000000c0b0b7211 */ /* 0x000fc800078f30ff */
[----:B------:R-:W-:-:S04]  /*6f50*/  SHF.R.S32.HI R11, RZ, 0x6, R11 ;  /* 0x00000006ff0b7819 */ /* 0x000fc8000001140b */
[----:B------:R-:W-:-:S04]  /*6f60*/  VIMNMX R14, R11, UR37, !PT ;  /* 0x000000250b0e7c48 */ /* 0x000fc8000ffe0100 */
[----:B------:R-:W-:-:S13]  /*6f70*/  ISETP.GE.AND P3, PT, R9, R14, PT ;  /* 0x0000000e0900720c */ /* 0x000fda0003f66270 */
[----:B------:R-:W-:Y:S05]  /*6f80*/  @!P3 BRA `(.L_x_1520) ;  /* 0x000000380010b947 */ /* 0x000fea0003800000 */
.L_x_1537:
[----:B------:R-:W-:-:S05]  /*6f90*/  VIADD R12, R16, 0x1 ;  /* 0x00000001100c7836 */ /* 0x000fca0000000000 */
[----:B------:R-:W-:-:S04]  /*6fa0*/  ISETP.NE.AND P3, PT, R12, 0x2, PT ;  /* 0x000000020c00780c */ /* 0x000fc80003f65270 */
[----:B------:R-:W-:Y:S02]  /*6fb0*/  SEL R20, RZ, 0x1, P3 ;  /* 0x00000001ff147807 */ /* 0x000fe40001800000 */
[----:B------:R-:W-:Y:S02]  /*6fc0*/  SEL R12, R12, RZ, P3 ;  /* 0x000000ff0c0c7207 */ /* 0x000fe40001800000 */
[----:B------:R-:W-:Y:S01]  /*6fd0*/  LOP3.LUT R17, R17, R20, RZ, 0x3c, !PT ;  /* 0x0000001411117212 */ /* 0x000fe200078e3cff */
[----:B------:R-:W-:Y:S06]  /*6fe0*/  @!P0 BRA `(.L_x_1521) ;  /* 0x0000000000048947 */ /* 0x000fec0003800000 */
[----:B------:R-:W-:Y:S01]  /*6ff0*/  BPT.TRAP 0x1 ;  /* 0x000000040000795c */ /* 0x000fe20000300000 */
.L_x_1521:
[----:B------:R-:W-:Y:S02]  /*7000*/  LEA R11, R12, UR36, 0x3 ;  /* 0x000000240c0b7c11 */ /* 0x000fe4000f8e18ff */
[----:B------:R-:W-:-:S04]  /*7010*/  SHF.L.U32 R20, R17, 0x1f, RZ ;  /* 0x0000001f11147819 */ /* 0x000fc800000006ff */
[----:B------:R1:W2:Y:S01]  /*7020*/  SYNCS.PHASECHK.TRANS64.TRYWAIT P3, [R11+URZ+0x38830], R20 ;  /* 0x038830140b0075a7 */ /* 0x0002a2000806017f */
[----:B------:R-:W-:Y:S05]  /*7030*/  @!P0 BRA `(.L_x_1522) ;  /* 0x0000000000048947 */ /* 0x000fea0003800000 */
[----:B------:R-:W-:Y:S01]  /*7040*/  BPT.TRAP 0x1 ;  /* 0x000000040000795c */ /* 0x000fe20000300000 */
.L_x_1522:
[----:B------:R-:W-:Y:S01]  /*7050*/  IMAD R13, R12, 0x200, R4 ;  /* 0x000002000c0d7824 */ /* 0x000fe200078e0204 */
[----:B--2---:R-:W-:Y:S06]  /*7060*/  @P3 BRA `(.L_x_1523) ;  /* 0x0000000000083947 */ /* 0x004fec0003800000 */
[----:B------:R-:W2:Y:S02]  /*7070*/  SYNCS.PHASECHK.TRANS64.TRYWAIT P3, [R11+URZ+0x38830], R20 ;  /* 0x038830140b0075a7 */ /* 0x000ea4000806017f */
[----:B--2---:R-:W-:Y:S05]  /*7080*/  @!P3 BRA `(.L_x_1524) ;  /* 0x000000fc0040b947 */ /* 0x004fea0003800000 */
.L_x_1523:
[----:B------:R-:W-:Y:S01]  /*7090*/  R2UR UR10, R13 ;  /* 0x000000000d0a72ca */ /* 0x000fe200000e0000 */
[----:B------:R-:W-:Y:S01]  /*70a0*/  WARPGROUP.ARRIVE ;  /* 0x00000000000079c5 */ /* 0x000fe20000000000 */
[----:B------:R-:W-:Y:S01]  /*70b0*/  UMOV UR4, UR24 ;  /* 0x0000001800047c82 */ /* 0x000fe20008000000 */
[----:B------:R-:W-:Y:S01]  /*70c0*/  UMOV UR5, UR25 ;  /* 0x0000001900057c82 */ /* 0x000fe20008000000 */
[----:B------:R-:W-:-:S09]  /*70d0*/  UMOV UR7, 0x40000040 ;  /* 0x4000004000077882 */ /* 0x000fd20000000000 */
[----:B------:R-:W-:Y:S02]  /*70e0*/  UMOV UR6, UR10 ;  /* 0x0000000a00067c82 */ /* 0x000fe40008000000 */
        /* <DEDUP_REMOVED lines=23> */
[----:B------:R-:W-:Y:S05]  /*7260*/  @!P0 BRA `(.L_x_1525) ;  /* 0x0000000000048947 */ /* 0x000fea0003800000 */
[----:B------:R-:W-:Y:S01]  /*7270*/  BPT.TRAP 0x1 ;  /* 0x000000040000795c */ /* 0x000fe20000300000 */
.L_x_1525:
[----:B------:R3:W4:Y:S01]  /*7280*/  SYNCS.PHASECHK.TRANS64.TRYWAIT P3, [R11+URZ+0x38850], R20 ;  /* 0x038850140b0075a7 */ /* 0x000722000806017f */
[----:B------:R-:W-:Y:S05]  /*7290*/  @!P0 BRA `(.L_x_1526) ;  /* 0x0000000000048947 */ /* 0x000fea0003800000 */
[----:B------:R-:W-:Y:S01]  /*72a0*/  BPT.TRAP 0x1 ;  /* 0x000000040000795c */ /* 0x000fe20000300000 */
.L_x_1526:
[----:B------:R-:W-:Y:S01]  /*72b0*/  IMAD R13, R12, 0x1000, R3 ;  /* 0x000010000c0d7824 */ /* 0x000fe200078e0203 */
[----:B----4-:R-:W-:Y:S06]  /*72c0*/  @P3 BRA `(.L_x_1527) ;  /* 0x0000000000083947 */ /* 0x010fec0003800000 */
[----:B------:R-:W4:Y:S02]  /*72d0*/  SYNCS.PHASECHK.TRANS64.TRYWAIT P3, [R11+URZ+0x38850], R20 ;  /* 0x038850140b0075a7 */ /* 0x000f24000806017f */
[----:B----4-:R-:W-:Y:S05]  /*72e0*/  @!P3 BRA `(.L_x_1528) ;  /* 0x000000f800bcb947 */ /* 0x010fea0003800000 */
.L_x_1527:
[C---:B------:R-:W-:Y:S01]  /*72f0*/  R2UR UR6, R13.reuse ;  /* 0x000000000d0672ca */ /* 0x040fe200000e0000 */
[----:B------:R-:W-:Y:S01]  /*7300*/  WARPGROUP.ARRIVE ;  /* 0x00000000000079c5 */ /* 0x000fe20000000000 */
[----:B------:R-:W-:Y:S01]  /*7310*/  UMOV UR4, UR8 ;  /* 0x0000000800047c82 */ /* 0x000fe20008000000 */
[----:B------:R-:W-:Y:S01]  /*7320*/  UMOV UR5, UR9 ;  /* 0x0000000900057c82 */ /* 0x000fe20008000000 */
[----:B------:R-:W-:Y:S01]  /*7330*/  UMOV UR7, 0x40000040 ;  /* 0x4000004000077882 */ /* 0x000fe20000000000 */
[C---:B-1234-:R-:W-:Y:S02]  /*7340*/  VIADD R20, R0.reuse, 0x2 ;  /* 0x0000000200147836 */ /* 0x05efe40000000000 */
[----:B------:R-:W1:Y:S01]  /*7350*/  S2R R21, SR_TID.X ;  /* 0x0000000000157919 */ /* 0x000e620000002100 */
[----:B------:R-:W-:Y:S02]  /*7360*/  VIADD R15, R13, 0x2 ;  /* 0x000000020d0f7836 */ /* 0x000fe40000000000 */
[----:B------:R-:W-:-:S02]  /*7370*/  VIADD R198, R0, 0x800 ;  /* 0x0000080000c67836 */ /* 0x000fc40000000000 */
[----:B------:R-:W-:Y:S01]  /*7380*/  VIADD R196, R13, 0x800 ;  /* 0x000008000dc47836 */ /* 0x000fe20000000000 */
[----:B------:R-:W-:Y:S01]  /*7390*/  HGMMA.64x64x16.F32 R152, gdesc[UR4], R152, gsb0 ;  /* 0x00e00000049879f0 */ /* 0x000fe20008000898 */
[----:B------:R-:W-:Y:S01]  /*73a0*/  R2UR UR4, R20 ;  /* 0x00000000140472ca */ /* 0x000fe200000e0000 */
[----:B------:R-:W-:Y:S01]  /*73b0*/  UMOV UR5, 0x40000040 ;  /* 0x4000004000057882 */ /* 0x000fe20000000000 */
[----:B------:R-:W-:Y:S01]  /*73c0*/  R2UR UR6, R15 ;  /* 0x000000000f0672ca */ /* 0x000fe200000e0000 */
[----:B------:R-:W-:Y:S01]  /*73d0*/  UMOV UR7, 0x40000040 ;  /* 0x4000004000077882 */ /* 0x000fe20000000000 */
[----:B------:R-:W-:Y:S02]  /*73e0*/  VIADD R20, R0, 0x4 ;  /* 0x0000000400147836 */ /* 0x000fe40000000000 */
[----:B------:R-:W-:Y:S01]  /*73f0*/  VIADD R15, R13, 0x4 ;  /* 0x000000040d0f7836 */ /* 0x000fe20000000000 */
[----:B-1----:R-:W-:Y:S01]  /*7400*/  SHF.R.U32.HI R21, RZ, 0x7, R21 ;  /* 0x00000007ff157819 */ /* 0x002fe20000011615 */
        /* <DEDUP_REMOVED lines=124> */
[----:B------:R-:W1:Y:S02]  /*7bd0*/  SHFL.IDX PT, R15, R21, RZ, 0x1f ;  /* 0x00001fff150f7589 */ /* 0x000e6400000e0000 */
[----:B-1----:R-:W-:-:S04]  /*7be0*/  ISETP.GT.AND P3, PT, R15, 0x7f, PT ;  /* 0x0000007f0f00780c */ /* 0x002fc80003f64270 */
[----:B------:R-:W-:-:S05]  /*7bf0*/  SEL R15, RZ, 0x2, !P3 ;  /* 0x00000002ff0f7807 */ /* 0x000fca0005800000 */
        /* <DEDUP_REMOVED lines=11> */
[----:B------:R-:W-:-:S03]  /*7cb0*/  SEL R21, R21, 0x6, !P3 ;  /* 0x0000000615157807 */ /* 0x000fc60005800000 */
[--C-:B------:R-:W-:Y:S02]  /*7cc0*/  IMAD.IADD R197, R198, 0x1, R20.reuse ;  /* 0x00000001c6c57824 */ /* 0x100fe400078e0214 */
        /* <DEDUP_REMOVED lines=10> */
[----:B------:R-:W-:Y:S02]  /*7d70*/  WARPGROUP.DEPBAR.LE gsb0, 0x0 ;  /* 0x00008000000079c5 */ /* 0x000fe40000010000 */
[----:B------:R-:W-:-:S08]  /*7d80*/  WARPGROUP.ARRIVE ;  /* 0x00000000000079c5 */ /* 0x000fd00000000000 */
        /* <DEDUP_REMOVED lines=129> */
[----:B------:R-:W-:Y:S02]  /*85a0*/  IMAD.IADD R21, R21, 0x1, R196 ;  /* 0x0000000115157824 */ /* 0x000fe400078e02c4 */
[----:B------:R-:W-:-:S05]  /*85b0*/  IMAD.MOV.U32 R20, RZ, RZ, 0x1000 ;  /* 0x00001000ff147424 */ /* 0x000fca00078e00ff */
[----:B------:R-:W-:-:S04]  /*85c0*/  SEL R20, R20, 0xf80, P3 ;  /* 0x00000f8014147807 */ /* 0x000fc80001800000 */
        /* <DEDUP_REMOVED lines=9> */
[----:B------:R-:W-:-:S04]  /*8660*/  SEL R15, R15, 0x3e, P3 ;  /* 0x0000003e0f0f7807 */ /* 0x000fc80001800000 */
[----:B------:R-:W-:-:S04]  /*8670*/  LOP3.LUT R15, R15, 0x6, RZ, 0xc0, !PT ;  /* 0x000000060f0f7812 */ /* 0x000fc800078ec0ff */
[CC--:B------:R-:W-:Y:S02]  /*8680*/  IADD3 R21, R15.reuse, R20.reuse, R0 ;  /* 0x000000140f157210 */ /* 0x0c0fe40007ffe000 */
[----:B------:R-:W-:Y:S01]  /*8690*/  IADD3 R13, R15, R20, R13 ;  /* 0x000000140f0d7210 */ /* 0x000fe20007ffe00d */
[----:B------:R-:W-:-:S05]  /*86a0*/  @!P1 VIADD R15, R11, 0x38840 ;  /* 0x000388400b0f9836 */ /* 0x000fca0000000000 */
[----:B------:R-:W-:Y:S01]  /*86b0*/  @!P1 PRMT R15, RZ, 0x654, R15 ;  /* 0x00000654ff0f9816 */ /* 0x000fe2000000000f */
[----:B------:R-:W-:Y:S02]  /*86c0*/  WARPGROUP.DEPBAR.LE gsb0, 0x0 ;  /* 0x00008000000079c5 */ /* 0x000fe40000010000 */
[----:B------:R-:W-:-:S06]  /*86d0*/  WARPGROUP.ARRIVE ;  /* 0x00000000000079c5 */ /* 0x000fcc0000000000 */
[----:B------:R-:W-:Y:S01]  /*86e0*/  HGMMA.64x64x16.F32 R152, gdesc[UR4], R152, gsb0 ;  /* 0x00e00000049879f0 */ /* 0x000fe20008000898 */
[----:B------:R-:W-:Y:S01]  /*86f0*/  R2UR UR4, R21 ;  /* 0x00000000150472ca */ /* 0x000fe200000e0000 */
[----:B------:R-:W-:Y:S01]  /*8700*/  UMOV UR5, 0x40000040 ;  /* 0x4000004000057882 */ /* 0x000fe20000000000 */
[----:B------:R-:W-:Y:S01]  /*8710*/  R2UR UR6, R13 ;  /* 0x000000000d0672ca */ /* 0x000fe200000e0000 */
[----:B------:R-:W-:Y:S01]  /*8720*/  UMOV UR7, 0x40000040 ;  /* 0x4000004000077882 */ /* 0x000fe20000000000 */
[----:B------:R-:W1:Y:S01]  /*8730*/  LDC R21, c[0x0][0x2e0] ;  /* 0x0000b800ff157b82 */ /* 0x000e620000000800 */
[----:B------:R-:W-:-:S05]  /*8740*/  IMAD.SHL.U32 R13, R9, 0x40, RZ ;  /* 0x00000040090d7824 */ /* 0x000fca00078e00ff */
[----:B------:R-:W-:Y:S01]  /*8750*/  IADD3 R20, -R13, 0x1, RZ ;  /* 0x000000010d147810 */ /* 0x000fe20007ffe1ff */
[----:B------:R-:W-:Y:S02]  /*8760*/  WARPGROUP.DEPBAR.LE gsb0, 0x0 ;  /* 0x00008000000079c5 */ /* 0x000fe40000010000 */
[----:B------:R-:W-:-:S06]  /*8770*/  WARPGROUP.ARRIVE ;  /* 0x00000000000079c5 */ /* 0x000fcc0000000000 */
[----:B------:R-:W-:Y:S01]  /*8780*/  HGMMA.64x64x16.F32 R152, gdesc[UR4], R152, gsb0 ;  /* 0x00e00000049879f0 */ /* 0x000fe20008000898 */
[----:B------:R-:W-:Y:S01]  /*8790*/  ULDC UR6, c[0x0][0xad4] ;  /* 0x0002b50000067ab9 */ /* 0x000fe20000000800 */
[----:B------:R-:W-:Y:S01]  /*87a0*/  ULDC UR5, c[0x0][0x288] ;  /* 0x0000a20000057ab9 */ /* 0x000fe20000000800 */
[----:B------:R-:W-:Y:S01]  /*87b0*/  ULOP3.LUT UR4, URZ, UR6, URZ, 0x33, !UPT ;  /* 0x000000063f047292 */ /* 0x000fe2000f8e333f */
[----:B------:R-:W-:Y:S02]  /*87c0*/  WARPGROUP.DEPBAR.LE gsb0, 0x0 ;  /* 0x00008000000079c5 */ /* 0x000fe40000010000 */
[----:B------:R1:W-:Y:S02]  /*87d0*/  @!P1 SYNCS.ARRIVE.TRANS64.RED.A1T0 RZ, [R15+URZ], RZ ;  /* 0x000000ff0fff99a7 */ /* 0x0003e4000810043f */
[----:B-1----:R-:W-:-:S05]  /*87e0*/  IMAD R15, R21, UR38, R20 ;  /* 0x00000026150f7c24 */ /* 0x002fca000f8e0214 */
[----:B------:R-:W-:Y:S01]  /*87f0*/  IADD3 R15, R15, -UR5, -R18 ;  /* 0x800000050f0f7c10 */ /* 0x000fe2000fffe812 */
[----:B------:R-:W-:-:S04]  /*8800*/  ULDC UR5, c[0x0][0xad8] ;  /* 0x0002b60000057ab9 */ /* 0x000fc80000000800 */
[C---:B------:R-:W-:Y:S02]  /*8810*/  VIADD R201, R15.reuse, UR5 ;  /* 0x000000050fc97c36 */ /* 0x040fe40008000000 */
[----:B------:R-:W-:Y:S01]  /*8820*/  VIADD R203, R15, UR4 ;  /* 0x000000040fcb7c36 */ /* 0x000fe20008000000 */
[----:B------:R-:W-:Y:S01]  /*8830*/  ULDC UR4, c[0x0][0xadc] ;  /* 0x0002b70000047ab9 */ /* 0x000fe20000000800 */
[C---:B------:R-:W-:Y:S02]  /*8840*/  IMAD.IADD R199, R2.reuse, 0x1, R201 ;  /* 0x0000000102c77824 */ /* 0x040fe400078e02c9 */
[----:B------:R-:W-:Y:S01]  /*8850*/  IMAD.IADD R200, R2, 0x1, R203 ;  /* 0x0000000102c87824 */ /* 0x000fe200078e02cb */
[----:B------:R-:W-:Y:S06]  /*8860*/  @!P2 BRA `(.L_x_1529) ;  /* 0x00000000005ca947 */ /* 0x000fec0003800000 */
[----:B------:R-:W-:Y:S01]  /*8870*/  IMAD.IADD R15, R2, 0x1, R10 ;  /* 0x00000001020f7824 */ /* 0x000fe200078e020a */
[----:B------:R-:W-:Y:S04]  /*8880*/  BSSY B0, `(.L_x_1530) ;  /* 0x0000011000007945 */ /* 0x000fe80003800000 */
        /* <DEDUP_REMOVED lines=10> */
.L_x_1531:
[----:B------:R-:W-:-:S05]  /*8930*/  IMAD.U32 R198, RZ, RZ, UR4 ;  /* 0x00000004ffc67e24 */ /* 0x000fca000f8e00ff */
[----:B------:R-:W-:-:S13]  /*8940*/  ISETP.NE.AND P3, PT, R198, 0x1, PT ;  /* 0x00000001c600780c */ /* 0x000fda0003f65270 */
[----:B------:R-:W1:Y:S02]  /*8950*/  @P3 LDC.64 R20, c[0x0][0xae0] ;  /* 0x0002b800ff143b82 */ /* 0x000e640000000a00 */
[----:B-1----:R-:W-:-:S04]  /*8960*/  @P3 IMAD.HI.U32 R196, R15, R20, RZ ;  /* 0x000000140fc43227 */ /* 0x002fc800078e00ff */
[----:B------:R-:W-:Y:S01]  /*8970*/  IMAD.MOV.U32 R20, RZ, RZ, R15 ;  /* 0x000000ffff147224 */ /* 0x000fe200078e000f */
[----:B------:R-:W-:-:S07]  /*8980*/  @P3 SHF.R.U32.HI R20, RZ, R21, R196 ;  /* 0x00000015ff143219 */ /* 0x000fce00000116c4 */
.L_x_1532:
[----:B------:R-:W-:Y:S05]  /*8990*/  BSYNC B0 ;  /* 0x0000000000007941 */ /* 0x000fea0003800000 */
.L_x_1530:
[----:B------:R-:W-:-:S04]  /*89a0*/  IMAD R15, R20, R198, -R13 ;  /* 0x000000c6140f7224 */ /* 0x000fc800078e0a0d */
[----:B------:R-:W-:-:S05]  /*89b0*/  IMAD.IADD R15, R15, 0x1, -R18 ;  /* 0x000000010f0f7824 */ /* 0x000fca00078e0a12 */
[----:B------:R-:W-:Y:S02]  /*89c0*/  VIADDMNMX R199, R15, R198, R199, PT ;  /* 0x000000c60fc77246 */ /* 0x000fe400038001c7 */
[----:B------:R-:W-:-:S07]  /*89d0*/  VIMNMX R200, R200, R15, !PT ;  /* 0x0000000fc8c87248 */ /* 0x000fce0007fe0100 */
.L_x_1529:
[----:B------:R-:W-:-:S04]  /*89e0*/  ISETP.GT.AND P3, PT, R9, -0x1, PT ;  /* 0xffffffff0900780c */ /* 0x000fc80003f64270 */
[C---:B------:R-:W-:Y:S02]  /*89f0*/  ISETP.GT.AND P4, PT, R200.reuse, RZ, P3 ;  /* 0x000000ffc800720c */ /* 0x040fe40001f84270 */
[C---:B------:R-:W-:Y:S02]  /*8a00*/  ISETP.GT.AND P6, PT, R200.reuse, 0x1, P3 ;  /* 0x00000001c800780c */ /* 0x040fe40001fc4270 */
[----:B------:R-:W-:Y:S02]  /*8a10*/  ISETP.LT.OR P5, PT, R199, 0x1, P4 ;  /* 0x00000001c700780c */ /* 0x000fe400027a1670 */
[----:B------:R-:W-:Y:S02]  /*8a20*/  ISETP.GT.AND P4, PT, R200, 0x8, P3 ;  /* 0x00000008c800780c */ /* 0x000fe40001f84270 */
[----:B------:R-:W-:Y:S02]  /*8a30*/  FSEL R198, R152, -INF , !P5 ;  /* 0xff80000098c67808 */ /* 0x000fe40006800000 */
[----:B------:R-:W-:-:S02]  /*8a40*/  ISETP.GT.AND P5, PT, R200, 0x9, P3 ;  /* 0x00000009c800780c */ /* 0x000fc40001fa4270 */
[C---:B------:R-:W-:Y:S02]  /*8a50*/  ISETP.LT.OR P6, PT, R199.reuse, 0x2, P6 ;  /* 0x00000002c700780c */ /* 0x040fe400037c1670 */
[C---:B------:R-:W-:Y:S02]  /*8a60*/  ISETP.LT.OR P4, PT, R199.reuse, 0x9, P4 ;  /* 0x00000009c700780c */ /* 0x040fe40002781670 */
[----:B------:R-:W-:Y:S02]  /*8a70*/  ISETP.LT.OR P5, PT, R199, 0xa, P5 ;  /* 0x0000000ac700780c */ /* 0x000fe40002fa1670 */
[----:B------:R-:W-:Y:S02]  /*8a80*/  FSEL R15, R153, -INF , !P6 ;  /* 0xff800000990f7808 */ /* 0x000fe40007000000 */
[----:B------:R-:W-:Y:S02]  /*8a90*/  FSEL R197, R156, -INF , !P4 ;  /* 0xff8000009cc57808 */ /* 0x000fe40006000000 */
[----:B------:R-:W-:-:S02]  /*8aa0*/  FSEL R196, R157, -INF , !P5 ;  /* 0xff8000009dc47808 */ /* 0x000fc40006800000 */
[C---:B------:R-:W-:Y:S02]  /*8ab0*/  ISETP.GT.AND P6, PT, R200.reuse, 0x10, P3 ;  /* 0x00000010c800780c */ /* 0x040fe40001fc4270 */
[C---:B------:R-:W-:Y:S02]  /*8ac0*/  ISETP.GT.AND P4, PT, R200.reuse, 0x11, P3 ;  /* 0x00000011c800780c */ /* 0x040fe40001f84270 */
[----:B------:R-:W-:Y:S02]  /*8ad0*/  ISETP.GT.AND P5, PT, R200, 0x18, P3 ;  /* 0x00000018c800780c */ /* 0x000fe40001fa4270 */
[C---:B------:R-:W-:Y:S02]  /*8ae0*/  ISETP.LT.OR P6, PT, R199.reuse, 0x11, P6 ;  /* 0x00000011c700780c */ /* 0x040fe400037c1670 */
[C---:B------:R-:W-:Y:S02]  /*8af0*/  ISETP.LT.OR P4, PT, R199.reuse, 0x12, P4 ;  /* 0x00000012c700780c */ /* 0x040fe40002781670 */
[----:B------:R-:W-:-:S02]  /*8b00*/  ISETP.LT.OR P5, PT, R199, 0x19, P5 ;  /* 0x00000019c700780c */ /* 0x000fc40002fa1670 */
[----:B------:R-:W-:Y:S02]  /*8b10*/  FSEL R160, R160, -INF , !P6 ;  /* 0xff800000a0a07808 */ /* 0x000fe40007000000 */
[----:B------:R-:W-:Y:S02]  /*8b20*/  FSEL R161, R161, -INF , !P4 ;  /* 0xff800000a1a17808 */ /* 0x000fe40006000000 */
[----:B------:R-:W-:Y:S02]  /*8b30*/  FSEL R164, R164, -INF , !P5 ;  /* 0xff800000a4a47808 */ /* 0x000fe40006800000 */
[C---:B------:R-:W-:Y:S02]  /*8b40*/  ISETP.GT.AND P6, PT, R200.reuse, 0x19, P3 ;  /* 0x00000019c800780c */ /* 0x040fe40001fc4270 */
[C---:B------:R-:W-:Y:S02]  /*8b50*/  ISETP.GT.AND P4, PT, R200.reuse, 0x20, P3 ;  /* 0x00000020c800780c */ /* 0x040fe40001f84270 */
        /* <DEDUP_REMOVED lines=22> */
[--C-:B------:R-:W-:Y:S02]  /*8cc0*/  IADD3 R168, R201, 0x8, R2.reuse ;  /* 0x00000008c9a87810 */ /* 0x100fe40007ffe002 */
[----:B------:R-:W-:Y:S02]  /*8cd0*/  IADD3 R169, R203, 0x8, R2 ;  /* 0x00000008cba97810 */ /* 0x000fe40007ffe002 */
[----:B------:R-:W-:-:S02]  /*8ce0*/  FSEL R177, R177, -INF , !P6 ;  /* 0xff800000b1b17808 */ /* 0x000fc40007000000 */
        /* <DEDUP_REMOVED lines=16> */
.L_x_1535:
[----:B------:R-:W-:Y:S02]  /*8df0*/  IMAD.U32 R200, RZ, RZ, UR4 ;  /* 0x00000004ffc87e24 */ /* 0x000fe4000f8e00ff */
[----:B------:R-:W-:-:S03]  /*8e00*/  VIADD R173, R173, 0x8 ;  /* 0x00000008adad7836 */ /* 0x000fc60000000000 */
[----:B------:R-:W-:-:S13]  /*8e10*/  ISETP.NE.AND P4, PT, R200, 0x1, PT ;  /* 0x00000001c800780c */ /* 0x000fda0003f85270 */
[----:B------:R-:W1:Y:S02]  /*8e20*/  @P4 LDC.64 R20, c[0x0][0xae0] ;  /* 0x0002b800ff144b82 */ /* 0x000e640000000a00 */
[----:B-1----:R-:W-:-:S05]  /*8e30*/  @P4 IMAD.HI.U32 R20, R173, R20, RZ ;  /* 0x00000014ad144227 */ /* 0x002fca00078e00ff */
[----:B------:R-:W-:-:S07]  /*8e40*/  @P4 SHF.R.U32.HI R173, RZ, R21, R20 ;  /* 0x00000015ffad4219 */ /* 0x000fce0000011614 */
.L_x_1536:
[----:B------:R-:W-:Y:S05]  /*8e50*/  BSYNC B0 ;  /* 0x0000000000007941 */ /* 0x000fea0003800000 */
.L_x_1534:
[----:B------:R-:W-:-:S04]  /*8e60*/  IMAD R173, R173, R200, -R13 ;  /* 0x000000c8adad7224 */ /* 0x000fc800078e0a0d */
[----:B------:R-:W-:-:S05]  /*8e70*/  IMAD.IADD R173, R173, 0x1, -R18 ;  /* 0x00000001adad7824 */ /* 0x000fca00078e0a12 */
[----:B------:R-:W-:Y:S02]  /*8e80*/  VIADDMNMX R168, R173, R200, R168, PT ;  /* 0x000000c8ada87246 */ /* 0x000fe400038001a8 */
[----:B------:R-:W-:-:S07]  /*8e90*/  VIMNMX R169, R169, R173, !PT ;  /* 0x000000ada9a97248 */ /* 0x000fce0007fe0100 */
.L_x_1533:
[----:B------:R-:W-:Y:S01]  /*8ea0*/  FMNMX.FTZ R20, R198, R7, !PT ;  /* 0x00000007c6147209 */ /* 0x000fe20007810000 */
[----:B------:R-:W-:Y:S01]  /*8eb0*/  ULDC UR7, c[0x0][0xa80] ;  /* 0x0002a00000077ab9 */ /* 0x000fe20000000800 */
[----:B------:R-:W-:Y:S01]  /*8ec0*/  ISETP.GT.AND P4, PT, R169, 0x1, P3 ;  /* 0x00000001a900780c */ /* 0x000fe20001f84270 */
[----:B------:R-:W-:Y:S01]  /*8ed0*/  UMOV UR11, 0x40000040 ;  /* 0x40000040000b7882 */ /* 0x000fe20000000000 */
[----:B------:R-:W-:Y:S01]  /*8ee0*/  FMNMX.FTZ R20, R15, R20, !PT ;  /* 0x000000140f147209 */ /* 0x000fe20007810000 */
[----:B------:R-:W-:Y:S01]  /*8ef0*/  @!P1 VIADD R11, R11, 0x38860 ;  /* 0x000388600b0b9836 */ /* 0x000fe20000000000 */
[----:B------:R-:W-:Y:S02]  /*8f00*/  ISETP.LT.OR P4, PT, R168, 0x2, P4 ;  /* 0x00000002a800780c */ /* 0x000fe40002781670 */
[----:B------:R-:W-:Y:S02]  /*8f10*/  FMNMX.FTZ R13, R197, R20, !PT ;  /* 0x00000014c50d7209 */ /* 0x000fe40007810000 */
[----:B------:R-:W-:-:S02]  /*8f20*/  FSEL R155, R155, -INF , !P4 ;  /* 0xff8000009b9b7808 */ /* 0x000fc40006000000 */
[----:B------:R-:W-:Y:S02]  /*8f30*/  FMNMX.FTZ R13, R196, R13, !PT ;  /* 0x0000000dc40d7209 */ /* 0x000fe40007810000 */
[----:B------:R-:W-:Y:S02]  /*8f40*/  ISETP.GT.AND P4, PT, R169, RZ, P3 ;  /* 0x000000ffa900720c */ /* 0x000fe40001f84270 */
[----:B------:R-:W-:Y:S02]  /*8f50*/  FMNMX.FTZ R20, R160, R13, !PT ;  /* 0x0000000da0147209 */ /* 0x000fe40007810000 */
[----:B------:R-:W-:Y:S02]  /*8f60*/  ISETP.LT.OR P4, PT, R168, 0x1, P4 ;  /* 0x00000001a800780c */ /* 0x000fe40002781670 */
[----:B------:R-:W-:Y:S02]  /*8f70*/  FMNMX.FTZ R13, R161, R20, !PT ;  /* 0x00000014a10d7209 */ /* 0x000fe40007810000 */
[----:B------:R-:W-:-:S02]  /*8f80*/  ISETP.GT.AND P5, PT, R169, 0x8, P3 ;  /* 0x00000008a900780c */ /* 0x000fc40001fa4270 */
[----:B------:R-:W-:Y:S02]  /*8f90*/  FMNMX.FTZ R20, R164, R13, !PT ;  /* 0x0000000da4147209 */ /* 0x000fe40007810000 */
[----:B------:R-:W-:Y:S02]  /*8fa0*/  FSEL R199, R154, -INF , !P4 ;  /* 0xff8000009ac77808 */ /* 0x000fe40006000000 */
        /* <DEDUP_REMOVED lines=18> */
[C---:B------:R-:W-:Y:S01]  /*90d0*/  ISETP.GT.AND P4, PT, R169.reuse, 0x18, P3 ;  /* 0x00000018a900780c */ /* 0x040fe20001f84270 */
[----:B------:R-:W1:Y:S01]  /*90e0*/  SHFL.BFLY PT, R13, R20, 0x2, 0x1f ;  /* 0x0c401f00140d7f89 */ /* 0x000e6200000e0000 */
[C---:B------:R-:W-:Y:S02]  /*90f0*/  ISETP.LT.OR P6, PT, R168.reuse, 0x12, P6 ;  /* 0x00000012a800780c */ /* 0x040fe400037c1670 */
[----:B------:R-:W-:Y:S02]  /*9100*/  ISETP.GT.AND P5, PT, R169, 0x19, P3 ;  /* 0x00000019a900780c */ /* 0x000fe40001fa4270 */
[----:B------:R-:W-:-:S02]  /*9110*/  ISETP.LT.OR P4, PT, R168, 0x19, P4 ;  /* 0x00000019a800780c */ /* 0x000fc40002781670 */
[----:B------:R-:W-:Y:S02]  /*9120*/  FSEL R163, R163, -INF , !P6 ;  /* 0xff800000a3a37808 */ /* 0x000fe40007000000 */
[----:B------:R-:W-:Y:S02]  /*9130*/  ISETP.LT.OR P5, PT, R168, 0x1a, P5 ;  /* 0x0000001aa800780c */ /* 0x000fe40002fa1670 */
[C---:B------:R-:W-:Y:S02]  /*9140*/  ISETP.GT.AND P6, PT, R169.reuse, 0x20, P3 ;  /* 0x00000020a900780c */ /* 0x040fe40001fc4270 */
[----:B------:R-:W-:Y:S02]  /*9150*/  FSEL R166, R166, -INF , !P4 ;  /* 0xff800000a6a67808 */ /* 0x000fe40006000000 */
[----:B------:R-:W-:Y:S02]  /*9160*/  ISETP.GT.AND P4, PT, R169, 0x21, P3 ;  /* 0x00000021a900780c */ /* 0x000fe40001f84270 */
[----:B------:R-:W-:-:S02]  /*9170*/  FSEL R167, R167, -INF , !P5 ;  /* 0xff800000a7a77808 */ /* 0x000fc40006800000 */
[C---:B------:R-:W-:Y:S02]  /*9180*/  ISETP.LT.OR P6, PT, R168.reuse, 0x21, P6 ;  /* 0x00000021a800780c */ /* 0x040fe400037c1670 */
[----:B------:R-:W-:Y:S02]  /*9190*/  ISETP.GT.AND P5, PT, R169, 0x28, P3 ;  /* 0x00000028a900780c */ /* 0x000fe40001fa4270 */
[----:B------:R-:W-:Y:S02]  /*91a0*/  ISETP.LT.OR P4, PT, R168, 0x22, P4 ;  /* 0x00000022a800780c */ /* 0x000fe40002781670 */
[----:B-1----:R-:W-:Y:S02]  /*91b0*/  FMNMX.FTZ R21, R20, R13, !PT ;  /* 0x0000000d14157209 */ /* 0x002fe40007810000 */
[----:B------:R-:W-:Y:S02]  /*91c0*/  FMNMX.FTZ R20, R199, R8, !PT ;  /* 0x00000008c7147209 */ /* 0x000fe40007810000 */
[----:B------:R-:W-:Y:S01]  /*91d0*/  FSEL R154, R170, -INF , !P6 ;  /* 0xff800000aa9a7808 */ /* 0x000fe20007000000 */
[----:B------:R-:W1:Y:S01]  /*91e0*/  SHFL.BFLY PT, R172, R21, 0x1, 0x1f ;  /* 0x0c201f0015ac7f89 */ /* 0x000e6200000e0000 */
[----:B------:R-:W-:-:S02]  /*91f0*/  ISETP.LT.OR P5, PT, R168, 0x29, P5 ;  /* 0x00000029a800780c */ /* 0x000fc40002fa1670 */
[----:B------:R-:W-:Y:S02]  /*9200*/  FSEL R200, R171, -INF , !P4 ;  /* 0xff800000abc87808 */ /* 0x000fe40006000000 */
[C---:B------:R-:W-:Y:S02]  /*9210*/  ISETP.GT.AND P4, PT, R169.reuse, 0x29, P3 ;  /* 0x00000029a900780c */ /* 0x040fe40001f84270 */
[----:B------:R-:W-:Y:S02]  /*9220*/  FSEL R201, R174, -INF , !P5 ;  /* 0xff800000aec97808 */ /* 0x000fe40006800000 */
[----:B------:R-:W-:Y:S02]  /*9230*/  ISETP.GT.AND P5, PT, R169, 0x30, P3 ;  /* 0x00000030a900780c */ /* 0x000fe40001fa4270 */
[C---:B------:R-:W-:Y:S02]  /*9240*/  ISETP.LT.OR P4, PT, R168.reuse, 0x2a, P4 ;  /* 0x0000002aa800780c */ /* 0x040fe40002781670 */
[----:B------:R-:W-:-:S02]  /*9250*/  ISETP.LT.OR P5, PT, R168, 0x31, P5 ;  /* 0x00000031a800780c */ /* 0x000fc40002fa1670 */
[----:B------:R-:W-:Y:S02]  /*9260*/  @!P1 PRMT R11, RZ, 0x654, R11 ;  /* 0x00000654ff0b9816 */ /* 0x000fe4000000000b */
[----:B------:R-:W-:Y:S02]  /*9270*/  FSEL R202, R178, -INF , !P5 ;  /* 0xff800000b2ca7808 */ /* 0x000fe40006800000 */
[----:B------:R-:W-:-:S04]  /*9280*/  ISETP.GT.AND P5, PT, R169, 0x38, P3 ;  /* 0x00000038a900780c */ /* 0x000fc80001fa4270 */
[----:B------:R-:W-:Y:S02]  /*9290*/  ISETP.LT.OR P5, PT, R168, 0x39, P5 ;  /* 0x00000039a800780c */ /* 0x000fe40002fa1670 */
[----:B-1----:R-:W-:Y:S02]  /*92a0*/  FMNMX.FTZ R13, R21, R172, !PT ;  /* 0x000000ac150d7209 */ /* 0x002fe40007810000 */
[----:B------:R-:W-:Y:S02]  /*92b0*/  FMNMX.FTZ R21, R155, R20, !PT ;  /* 0x000000149b157209 */ /* 0x000fe40007810000 */
[C---:B------:R-:W-:Y:S01]  /*92c0*/  FSETP.NEU.FTZ.AND P6, PT, R13.reuse, -INF , PT ;  /* 0xff8000000d00780b */ /* 0x040fe20003fdd000 */
[----:B------:R-:W-:Y:S01]  /*92d0*/  FMUL.FTZ R203, R13, UR7 ;  /* 0x000000070dcb7c20 */ /* 0x000fe20008410000 */
[----:B------:R-:W-:Y:S02]  /*92e0*/  FMNMX.FTZ R20, R158, R21, !PT ;  /* 0x000000159e147209 */ /* 0x000fe40007810000 */
[----:B------:R-:W-:-:S02]  /*92f0*/  FSEL R182, R182, -INF , !P5 ;  /* 0xff800000b6b67808 */ /* 0x000fc40006800000 */
[----:B------:R-:W-:Y:S02]  /*9300*/  FMNMX.FTZ R21, R159, R20, !PT ;  /* 0x000000149f157209 */ /* 0x000fe40007810000 */
[----:B------:R-:W-:Y:S02]  /*9310*/  FSEL R203, R203, RZ, P6 ;  /* 0x000000ffcbcb7208 */ /* 0x000fe40003000000 */
[----:B------:R-:W-:-:S03]  /*9320*/  FMNMX.FTZ R20, R162, R21, !PT ;  /* 0x00000015a2147209 */ /* 0x000fc60007810000 */
[--C-:B------:R-:W-:Y:S01]  /*9330*/  FFMA.FTZ R171, R198, UR7, -R203.reuse ;  /* 0x00000007c6ab7c23 */ /* 0x100fe200080108cb */
[----:B------:R-:W-:Y:S01]  /*9340*/  FMNMX.FTZ R21, R163, R20, !PT ;  /* 0x00000014a3157209 */ /* 0x000fe20007810000 */
[--C-:B------:R-:W-:Y:S01]  /*9350*/  FFMA.FTZ R173, R152, UR7, -R203.reuse ;  /* 0x0000000798ad7c23 */ /* 0x100fe200080108cb */
        /* <DEDUP_REMOVED lines=8> */
[----:B------:R-:W-:Y:S01]  /*93e0*/  ISETP.GT.AND P3, PT, R169, 0x39, P3 ;  /* 0x00000039a900780c */ /* 0x000fe20001f64270 */
[----:B------:R1:W-:Y:S01]  /*93f0*/  MUFU.EX2 R20, R171 ;  /* 0x000000ab00147308 */ /* 0x0003e20000000800 */
[----:B------:R-:W-:Y:S01]  /*9400*/  FMNMX.FTZ R21, R154, R21, !PT ;  /* 0x000000159a157209 */ /* 0x000fe20007810000 */
[--C-:B------:R-:W-:Y:S01]  /*9410*/  FFMA.FTZ R178, R157, UR7, -R203.reuse ;  /* 0x000000079db27c23 */ /* 0x100fe200080108cb */
[----:B------:R-:W-:Y:S01]  /*9420*/  ISETP.LT.OR P4, PT, R168, 0x32, P4 ;  /* 0x00000032a800780c */ /* 0x000fe20002781670 */
[--C-:B------:R-:W-:Y:S01]  /*9430*/  FFMA.FTZ R176, R176, UR7, -R203.reuse ;  /* 0x00000007b0b07c23 */ /* 0x100fe200080108cb */
[----:B------:R-:W-:Y:S01]  /*9440*/  FMNMX.FTZ R170, R200, R21, !PT ;  /* 0x00000015c8aa7209 */ /* 0x000fe20007810000 */
[--C-:B------:R-:W-:Y:S01]  /*9450*/  FFMA.FTZ R177, R177, UR7, -R203.reuse ;  /* 0x00000007b1b17c23 */ /* 0x100fe200080108cb */
[----:B------:R-:W-:Y:S01]  /*9460*/  ISETP.LT.OR P3, PT, R168, 0x3a, P3 ;  /* 0x0000003aa800780c */ /* 0x000fe20001f61670 */
[--C-:B------:R-:W-:Y:S01]  /*9470*/  FFMA.FTZ R168, R196, UR7, -R203.reuse ;  /* 0x00000007c4a87c23 */ /* 0x100fe200080108cb */
[----:B------:R-:W-:Y:S01]  /*9480*/  FMNMX.FTZ R21, R201, R170, !PT ;  /* 0x000000aac9157209 */ /* 0x000fe20007810000 */
[--C-:B-1----:R-:W-:Y:S01]  /*9490*/  FFMA.FTZ R171, R197, UR7, -R203.reuse ;  /* 0x00000007c5ab7c23 */ /* 0x102fe200080108cb */
[----:B------:R-:W-:Y:S01]  /*94a0*/  FSEL R197, R179, -INF , !P4 ;  /* 0xff800000b3c57808 */ /* 0x000fe20006000000 */
[--C-:B------:R-:W-:Y:S01]  /*94b0*/  FFMA.FTZ R179, R180, UR7, -R203.reuse ;  /* 0x00000007b4b37c23 */ /* 0x100fe200080108cb */
[----:B------:R-:W-:Y:S01]  /*94c0*/  FMNMX.FTZ R169, R198, R21, !PT ;  /* 0x00000015c6a97209 */ /* 0x000fe20007810000 */
[----:B------:R-:W-:Y:S01]  /*94d0*/  FFMA.FTZ R196, R181, UR7, -R203 ;  /* 0x00000007b5c47c23 */ /* 0x000fe200080108cb */
[----:B------:R-:W-:Y:S01]  /*94e0*/  FSEL R183, R183, -INF , !P3 ;  /* 0xff800000b7b77808 */ /* 0x000fe20005800000 */
[----:B------:R1:W-:Y:S01]  /*94f0*/  MUFU.EX2 R21, R171 ;  /* 0x000000ab00157308 */ /* 0x0003e20000000800 */
[----:B------:R-:W-:-:S02]  /*9500*/  FMNMX.FTZ R170, R202, R169, !PT ;  /* 0x000000a9caaa7209 */ /* 0x000fc40007810000 */
[----:B------:R-:W-:Y:S02]  /*9510*/  FSEL R156, R13, RZ, P6 ;  /* 0x000000ff0d9c7208 */ /* 0x000fe40003000000 */
[----:B------:R-:W-:-:S03]  /*9520*/  FMNMX.FTZ R169, R197, R170, !PT ;  /* 0x000000aac5a97209 */ /* 0x000fc60007810000 */
[----:B------:R-:W-:Y:S01]  /*9530*/  FADD.FTZ R156, -R156, R7 ;  /* 0x000000079c9c7221 */ /* 0x000fe20000010100 */
[----:B------:R-:W-:Y:S01]  /*9540*/  FMNMX.FTZ R170, R182, R169, !PT ;  /* 0x000000a9b6aa7209 */ /* 0x000fe20007810000 */
[--C-:B------:R-:W-:Y:S01]  /*9550*/  FFMA.FTZ R169, R160, UR7, -R203.reuse ;  /* 0x00000007a0a97c23 */ /* 0x100fe200080108cb */
[--C-:B-1----:R-:W-:Y:S01]  /*9560*/  FFMA.FTZ R171, R164, UR7, -R203.reuse ;  /* 0x00000007a4ab7c23 */ /* 0x102fe200080108cb */
[----:B------:R-:W-:Y:S01]  /*9570*/  FMUL.FTZ R7, R156, UR7 ;  /* 0x000000079c077c20 */ /* 0x000fe20008410000 */
[----:B------:R-:W-:Y:S01]  /*9580*/  FMNMX.FTZ R160, R183, R170, !PT ;  /* 0x000000aab7a07209 */ /* 0x000fe20007810000 */
[----:B------:R-:W-:Y:S01]  /*9590*/  FFMA.FTZ R170, R161, UR7, -R203 ;  /* 0x00000007a1aa7c23 */ /* 0x000fe200080108cb */
[----:B------:R-:W-:Y:S01]  /*95a0*/  MUFU.EX2 R15, R15 ;  /* 0x0000000f000f7308 */ /* 0x000fe20000000800 */
[----:B------:R-:W-:Y:S02]  /*95b0*/  LEA R203, R12, R19, 0xc ;  /* 0x000000130ccb7211 */ /* 0x000fe400078e60ff */
[----:B------:R-:W1:Y:S02]  /*95c0*/  SHFL.BFLY PT, R161, R160, 0x2, 0x1f ;  /* 0x0c401f00a0a17f89 */ /* 0x000e6400000e0000 */
[C---:B------:R-:W-:Y:S01]  /*95d0*/  R2UR UR10, R203.reuse ;  /* 0x00000000cb0a72ca */ /* 0x040fe200000e0000 */
[----:B------:R-:W-:-:S02]  /*95e0*/  VIADD R210, R203, 0x80 ;  /* 0x00000080cbd27836 */ /* 0x000fc40000000000 */
[----:B------:R-:W2:Y:S08]  /*95f0*/  MUFU.EX2 R7, R7 ;  /* 0x0000000700077308 */ /* 0x000eb00000000800 */
[----:B------:R-:W-:Y:S08]  /*9600*/  MUFU.EX2 R168, R168 ;  /* 0x000000a800a87308 */ /* 0x000ff00000000800 */
[----:B------:R-:W-:Y:S01]  /*9610*/  MUFU.EX2 R169, R169 ;  /* 0x000000a900a97308 */ /* 0x000fe20000000800 */
[-C--:B--2---:R-:W-:Y:S01]  /*9620*/  FMUL.FTZ R24, R24, R7.reuse ;  /* 0x0000000718187220 */ /* 0x084fe20000410000 */
[----:B------:R-:W-:Y:S01]  /*9630*/  FMUL.FTZ R25, R25, R7 ;  /* 0x0000000719197220 */ /* 0x000fe20000410000 */
[----:B-1----:R-:W-:Y:S01]  /*9640*/  FMNMX.FTZ R161, R160, R161, !PT ;  /* 0x000000a1a0a17209 */ /* 0x002fe20007810000 */
[-C--:B------:R-:W-:Y:S01]  /*9650*/  FMUL.FTZ R28, R28, R7.reuse ;  /* 0x000000071c1c7220 */ /* 0x080fe20000410000 */
[-C--:B------:R-:W-:Y:S01]  /*9660*/  FMUL.FTZ R29, R29, R7.reuse ;  /* 0x000000071d1d7220 */ /* 0x080fe20000410000 */
[-C--:B------:R-:W-:Y:S01]  /*9670*/  FMUL.FTZ R32, R32, R7.reuse ;  /* 0x0000000720207220 */ /* 0x080fe20000410000 */
[-C--:B------:R-:W-:Y:S01]  /*9680*/  FMUL.FTZ R33, R33, R7.reuse ;  /* 0x0000000721217220 */ /* 0x080fe20000410000 */
[----:B------:R-:W1:Y:S01]  /*9690*/  SHFL.BFLY PT, R152, R161, 0x1, 0x1f ;  /* 0x0c201f00a1987f89 */ /* 0x000e6200000e0000 */
        /* <DEDUP_REMOVED lines=15> */
[----:B------:R-:W-:Y:S01]  /*9790*/  FMUL.FTZ R61, R61, R7 ;  /* 0x000000073d3d7220 */ /* 0x000fe20000410000 */
[----:B------:R-:W3:Y:S01]  /*97a0*/  MUFU.EX2 R172, R172 ;  /* 0x000000ac00ac7308 */ /* 0x000ee20000000800 */
[----:B--2---:R-:W-:Y:S01]  /*97b0*/  F2FP.F16.F32.PACK_AB R156, R170, R169 ;  /* 0x000000a9aa9c723e */ /* 0x004fe200000000ff */
[-C--:B------:R-:W-:Y:S01]  /*97c0*/  FMUL.FTZ R64, R64, R7.reuse ;  /* 0x0000000740407220 */ /* 0x080fe20000410000 */
[-C--:B------:R-:W-:Y:S01]  /*97d0*/  FMUL.FTZ R65, R65, R7.reuse ;  /* 0x0000000741417220 */ /* 0x080fe20000410000 */
[-C--:B------:R-:W-:Y:S01]  /*97e0*/  FMUL.FTZ R68, R68, R7.reuse ;  /* 0x0000000744447220 */ /* 0x080fe20000410000 */
[-C--:B------:R-:W-:Y:S01]  /*97f0*/  FMUL.FTZ R69, R69, R7.reuse ;  /* 0x0000000745457220 */ /* 0x080fe20000410000 */
[-C--:B------:R-:W-:Y:S01]  /*9800*/  FMUL.FTZ R72, R72, R7.reuse ;  /* 0x0000000748487220 */ /* 0x080fe20000410000 */
[----:B-1----:R-:W-:Y:S01]  /*9810*/  FMNMX.FTZ R180, R161, R152, !PT ;  /* 0x00000098a1b47209 */ /* 0x002fe20007810000 */
[----:B------:R-:W-:Y:S01]  /*9820*/  MUFU.EX2 R173, R173 ;  /* 0x000000ad00ad7308 */ /* 0x000fe20000000800 */
[-C--:B------:R-:W-:Y:S01]  /*9830*/  FMUL.FTZ R73, R73, R7.reuse ;  /* 0x0000000749497220 */ /* 0x080fe20000410000 */
[-C--:B------:R-:W-:Y:S01]  /*9840*/  FMUL.FTZ R76, R76, R7.reuse ;  /* 0x000000074c4c7220 */ /* 0x080fe20000410000 */
[C---:B------:R-:W-:Y:S01]  /*9850*/  FSETP.NEU.FTZ.AND P3, PT, R180.reuse, -INF , PT ;  /* 0xff800000b400780b */ /* 0x040fe20003f7d000 */
[----:B------:R-:W-:Y:S01]  /*9860*/  FMUL.FTZ R152, R180, UR7 ;  /* 0x00000007b4987c20 */ /* 0x000fe20008410000 */
[-C--:B------:R-:W-:Y:S01]  /*9870*/  FMUL.FTZ R77, R77, R7.reuse ;  /* 0x000000074d4d7220 */ /* 0x080fe20000410000 */
[-C--:B------:R-:W-:Y:S01]  /*9880*/  FMUL.FTZ R80, R80, R7.reuse ;  /* 0x0000000750507220 */ /* 0x080fe20000410000 */
[----:B------:R-:W-:Y:S01]  /*9890*/  FSEL R153, R180, RZ, P3 ;  /* 0x000000ffb4997208 */ /* 0x000fe20001800000 */
[----:B------:R-:W1:Y:S01]  /*98a0*/  MUFU.EX2 R174, R174 ;  /* 0x000000ae00ae7308 */ /* 0x000e620000000800 */
[----:B------:R-:W-:Y:S01]  /*98b0*/  FSEL R152, R152, RZ, P3 ;  /* 0x000000ff98987208 */ /* 0x000fe20001800000 */
[-C--:B------:R-:W-:Y:S01]  /*98c0*/  FMUL.FTZ R81, R81, R7.reuse ;  /* 0x0000000751517220 */ /* 0x080fe20000410000 */
[-C--:B------:R-:W-:Y:S01]  /*98d0*/  FMUL.FTZ R84, R84, R7.reuse ;  /* 0x0000000754547220 */ /* 0x080fe20000410000 */
[----:B------:R-:W-:Y:S01]  /*98e0*/  FADD.FTZ R153, -R153, R8 ;  /* 0x0000000899997221 */ /* 0x000fe20000010100 */
[----:B------:R-:W-:Y:S01]  /*98f0*/  FMUL.FTZ R85, R85, R7 ;  /* 0x0000000755557220 */ /* 0x000fe20000410000 */
[----:B------:R-:W-:Y:S01]  /*9900*/  FFMA.FTZ R204, R155, UR7, -R152 ;  /* 0x000000079bcc7c23 */ /* 0x000fe20008010898 */
[----:B------:R-:W-:-:S02]  /*9910*/  IMAD.MOV R155, RZ, RZ, -R23 ;  /* 0x000000ffff9b7224 */ /* 0x000fc400078e0a17 */
[----:B------:R-:W-:Y:S01]  /*9920*/  FMUL.FTZ R153, R153, UR7 ;  /* 0x0000000799997c20 */ /* 0x000fe20008410000 */
[--C-:B------:R-:W-:Y:S01]  /*9930*/  FFMA.FTZ R159, R159, UR7, -R152.reuse ;  /* 0x000000079f9f7c23 */ /* 0x100fe20008010898 */
[--C-:B------:R-:W-:Y:S01]  /*9940*/  FFMA.FTZ R181, R199, UR7, -R152.reuse ;  /* 0x00000007c7b57c23 */ /* 0x100fe20008010898 */
[--C-:B------:R-:W-:Y:S01]  /*9950*/  FFMA.FTZ R199, R158, UR7, -R152.reuse ;  /* 0x000000079ec77c23 */ /* 0x100fe20008010898 */
[----:B------:R-:W-:Y:S01]  /*9960*/  ISETP.NE.AND P3, PT, R18, R155, PT ;  /* 0x0000009b1200720c */ /* 0x000fe20003f65270 */
[----:B------:R2:W4:Y:S01]  /*9970*/  MUFU.EX2 R206, R153 ;  /* 0x0000009900ce7308 */ /* 0x0005220000000800 */
[--C-:B------:R-:W-:Y:S01]  /*9980*/  FFMA.FTZ R209, R166, UR7, -R152.reuse ;  /* 0x00000007a6d17c23 */ /* 0x100fe20008010898 */
[--C-:B------:R-:W-:Y:S01]  /*9990*/  FFMA.FTZ R208, R167, UR7, -R152.reuse ;  /* 0x00000007a7d07c23 */ /* 0x100fe20008010898 */
[--C-:B------:R-:W-:Y:S01]  /*99a0*/  FFMA.FTZ R162, R162, UR7, -R152.reuse ;  /* 0x00000007a2a27c23 */ /* 0x100fe20008010898 */
[--C-:B------:R-:W-:Y:S01]  /*99b0*/  FFMA.FTZ R163, R163, UR7, -R152.reuse ;  /* 0x00000007a3a37c23 */ /* 0x100fe20008010898 */
[--C-:B------:R-:W-:Y:S01]  /*99c0*/  FFMA.FTZ R200, R200, UR7, -R152.reuse ;  /* 0x00000007c8c87c23 */ /* 0x100fe20008010898 */
[--C-:B------:R-:W-:Y:S01]  /*99d0*/  FFMA.FTZ R205, R197, UR7, -R152.reuse ;  /* 0x00000007c5cd7c23 */ /* 0x100fe20008010898 */
[--C-:B------:R-:W-:Y:S01]  /*99e0*/  FFMA.FTZ R207, R183, UR7, -R152.reuse ;  /* 0x00000007b7cf7c23 */ /* 0x100fe20008010898 */
[----:B------:R5:W-:Y:S01]  /*99f0*/  MUFU.EX2 R8, R159 ;  /* 0x0000009f00087308 */ /* 0x000be20000000800 */
[--C-:B------:R-:W-:Y:S01]  /*9a00*/  FFMA.FTZ R157, R154, UR7, -R152.reuse ;  /* 0x000000079a9d7c23 */ /* 0x100fe20008010898 */
[--C-:B--2---:R-:W-:Y:S01]  /*9a10*/  FFMA.FTZ R153, R201, UR7, -R152.reuse ;  /* 0x00000007c9997c23 */ /* 0x104fe20008010898 */
[----:B------:R-:W-:Y:S01]  /*9a20*/  FFMA.FTZ R161, R182, UR7, -R152 ;  /* 0x00000007b6a17c23 */ /* 0x000fe20008010898 */
[----:B------:R-:W-:Y:S01]  /*9a30*/  @!P3 IMAD R16, R16, 0x40, R22 ;  /* 0x000000401010b824 */ /* 0x000fe200078e0216 */
[----:B------:R-:W-:Y:S01]  /*9a40*/  F2FP.F16.F32.PACK_AB R154, R168, R21 ;  /* 0x00000015a89a723e */ /* 0x000fe200000000ff */
[----:B------:R-:W-:Y:S01]  /*9a50*/  FMUL.FTZ R88, R88, R7 ;  /* 0x0000000758587220 */ /* 0x000fe20000410000 */
[----:B---3--:R-:W-:Y:S01]  /*9a60*/  F2FP.F16.F32.PACK_AB R158, R172, R171 ;  /* 0x000000abac9e723e */ /* 0x008fe200000000ff */
[----:B------:R-:W-:Y:S01]  /*9a70*/  MUFU.EX2 R181, R181 ;  /* 0x000000b500b57308 */ /* 0x000fe20000000800 */
[----:B------:R-:W-:Y:S01]  /*9a80*/  @!P3 LEA R155, R16, UR36, 0x2 ;  /* 0x00000024109bbc11 */ /* 0x000fe2000f8e10ff */
[--C-:B-----5:R-:W-:Y:S01]  /*9a90*/  FFMA.FTZ R159, R198, UR7, -R152.reuse ;  /* 0x00000007c69f7c23 */ /* 0x120fe20008010898 */
[----:B------:R-:W-:Y:S01]  /*9aa0*/  FFMA.FTZ R198, R202, UR7, -R152 ;  /* 0x00000007cac67c23 */ /* 0x000fe20008010898 */
[----:B------:R-:W-:Y:S01]  /*9ab0*/  F2FP.F16.F32.PACK_AB R152, R15, R20 ;  /* 0x000000140f98723e */ /* 0x000fe200000000ff */
[----:B------:R-:W-:Y:S01]  /*9ac0*/  FMUL.FTZ R89, R89, R7 ;  /* 0x0000000759597220 */ /* 0x000fe20000410000 */
[----:B------:R-:W-:Y:S01]  /*9ad0*/  @!P3 STS [R155+0x38400], R7 ;  /* 0x038400079b00b388 */ /* 0x000fe20000000800 */
[----:B-1----:R-:W-:Y:S01]  /*9ae0*/  F2FP.F16.F32.PACK_AB R160, R174, R173 ;  /* 0x000000adaea0723e */ /* 0x002fe200000000ff */
[----:B------:R-:W-:Y:S01]  /*9af0*/  MUFU.EX2 R204, R204 ;  /* 0x000000cc00cc7308 */ /* 0x000fe20000000800 */
[-C--:B------:R-:W-:Y:S01]  /*9b00*/  FMUL.FTZ R92, R92, R7.reuse ;  /* 0x000000075c5c7220 */ /* 0x080fe20000410000 */
[----:B----4-:R1:W-:Y:S01]  /*9b10*/  @!P3 STS [R155+0x38420], R206 ;  /* 0x038420ce9b00b388 */ /* 0x0103e20000000800 */
        /* <DEDUP_REMOVED lines=72> */
[----:B-1----:R-:W-:Y:S01]  /*9fa0*/  F2FP.F16.F32.PACK_AB R162, R178, R175 ;  /* 0x000000afb2a2723e */ /* 0x002fe200000000ff */
        /* <DEDUP_REMOVED lines=21> */
[----:B--2---:R-:W-:Y:S01]  /*a100*/  F2FP.F16.F32.PACK_AB R159, R208, R209 ;  /* 0x000000d1d09f723e */ /* 0x004fe200000000ff */
[-C--:B------:R-:W-:Y:S01]  /*a110*/  FMUL.FTZ R122, R122, R206.reuse ;  /* 0x000000ce7a7a7220 */ /* 0x080fe20000410000 */
[-C--:B------:R-:W-:Y:S01]  /*a120*/  FMUL.FTZ R123, R123, R206.reuse ;  /* 0x000000ce7b7b7220 */ /* 0x080fe20000410000 */
[-C--:B------:R-:W-:Y:S01]  /*a130*/  FMUL.FTZ R126, R126, R206.reuse ;  /* 0x000000ce7e7e7220 */ /* 0x080fe20000410000 */
[-C--:B------:R-:W-:Y:S01]  /*a140*/  FMUL.FTZ R127, R127, R206.reuse ;  /* 0x000000ce7f7f7220 */ /* 0x080fe20000410000 */
[-C--:B------:R-:W-:Y:S01]  /*a150*/  FMUL.FTZ R130, R130, R206.reuse ;  /* 0x000000ce82827220 */ /* 0x080fe20000410000 */
[----:B------:R-:W-:Y:S01]  /*a160*/  FMUL.FTZ R131, R131, R206 ;  /* 0x000000ce83837220 */ /* 0x000fe20000410000 */
[----:B------:R-:W1:Y:S01]  /*a170*/  MUFU.EX2 R177, R177 ;  /* 0x000000b100b17308 */ /* 0x000e620000000800 */
[----:B---3--:R-:W-:Y:S01]  /*a180*/  F2FP.F16.F32.PACK_AB R163, R197, R182 ;  /* 0x000000b6c5a3723e */ /* 0x008fe200000000ff */
        /* <DEDUP_REMOVED lines=11> */
[----:B------:R2:W-:Y:S01]  /*a240*/  STSM.16.M88.4 [R184+0x36400], R152 ;  /* 0x03640098b8007844 */ /* 0x0005e20000000200 */
[----:B------:R-:W-:Y:S01]  /*a250*/  FFMA.FTZ R20, R7, R5, R20 ;  /* 0x0000000507147223 */ /* 0x000fe20000010014 */
[----:B------:R-:W-:Y:S01]  /*a260*/  FFMA.FTZ R181, R206, R6, R181 ;  /* 0x00000006ceb57223 */ /* 0x000fe200000100b5 */
[----:B------:R-:W3:Y:S01]  /*a270*/  MUFU.EX2 R196, R196 ;  /* 0x000000c400c47308 */ /* 0x000ee20000000800 */
[----:B-1----:R-:W-:Y:S01]  /*a280*/  F2FP.F16.F32.PACK_AB R164, R177, R176 ;  /* 0x000000b0b1a4723e */ /* 0x002fe200000000ff */
[----:B------:R2:W-:Y:S01]  /*a290*/  STSM.16.M88.4 [R185], R156 ;  /* 0x0000009cb9007844 */ /* 0x0005e20000000200 */
[----:B------:R-:W-:Y:S01]  /*a2a0*/  FADD.FTZ R20, R15, R20 ;  /* 0x000000140f147221 */ /* 0x000fe20000010000 */
[----:B------:R-:W-:Y:S01]  /*a2b0*/  FADD.FTZ R204, R204, R181 ;  /* 0x000000b5cccc7221 */ /* 0x000fe20000010000 */
[----:B------:R-:W-:Y:S01]  /*a2c0*/  ISETP.GT.AND P3, PT, R9, R14, PT ;  /* 0x0000000e0900720c */ /* 0x000fe20003f64270 */
[----:B------:R-:W-:-:S02]  /*a2d0*/  IMAD.MOV.U32 R7, RZ, RZ, R13 ;  /* 0x000000ffff077224 */ /* 0x000fc400078e000d */
[----:B------:R-:W-:Y:S01]  /*a2e0*/  FADD.FTZ R21, R21, R20 ;  /* 0x0000001415157221 */ /* 0x000fe20000010000 */
[----:B------:R-:W-:Y:S01]  /*a2f0*/  MUFU.EX2 R198, R198 ;  /* 0x000000c600c67308 */ /* 0x000fe20000000800 */
[----:B------:R-:W-:Y:S02]  /*a300*/  FADD.FTZ R199, R199, R204 ;  /* 0x000000ccc7c77221 */ /* 0x000fe40000010000 */
[----:B------:R-:W-:Y:S02]  /*a310*/  FADD.FTZ R168, R168, R21 ;  /* 0x00000015a8a87221 */ /* 0x000fe40000010000 */
[----:B------:R-:W-:Y:S01]  /*a320*/  FADD.FTZ R199, R8, R199 ;  /* 0x000000c708c77221 */ /* 0x000fe20000010000 */
[----:B------:R-:W-:Y:S02]  /*a330*/  IMAD.MOV.U32 R8, RZ, RZ, R180 ;  /* 0x000000ffff087224 */ /* 0x000fe400078e00b4 */
[----:B------:R-:W-:Y:S01]  /*a340*/  FADD.FTZ R169, R169, R168 ;  /* 0x000000a8a9a97221 */ /* 0x000fe20000010000 */
[----:B------:R-:W1:Y:S01]  /*a350*/  MUFU.EX2 R205, R205 ;  /* 0x000000cd00cd7308 */ /* 0x000e620000000800 */
[----:B---3--:R-:W-:Y:S01]  /*a360*/  F2FP.F16.F32.PACK_AB R166, R196, R179 ;  /* 0x000000b3c4a6723e */ /* 0x008fe200000000ff */
[----:B------:R-:W-:Y:S01]  /*a370*/  FADD.FTZ R16, R16, R199 ;  /* 0x000000c710107221 */ /* 0x000fe20000010000 */
[----:B------:R-:W-:-:S03]  /*a380*/  FADD.FTZ R170, R170, R169 ;  /* 0x000000a9aaaa7221 */ /* 0x000fc60000010000 */
[----:B------:R-:W-:Y:S01]  /*a390*/  FADD.FTZ R16, R201, R16 ;  /* 0x00000010c9107221 */ /* 0x000fe20000010000 */
[----:B------:R-:W-:Y:S01]  /*a3a0*/  FADD.FTZ R171, R171, R170 ;  /* 0x000000aaabab7221 */ /* 0x000fe20000010000 */
[----:B------:R3:W-:Y:S02]  /*a3b0*/  MUFU.EX2 R200, R161 ;  /* 0x000000a100c87308 */ /* 0x0007e40000000800 */
[----:B------:R-:W-:Y:S01]  /*a3c0*/  FADD.FTZ R209, R209, R16 ;  /* 0x00000010d1d17221 */ /* 0x000fe20000010000 */
[----:B------:R-:W-:Y:S01]  /*a3d0*/  FADD.FTZ R172, R172, R171 ;  /* 0x000000abacac7221 */ /* 0x000fe20000010000 */
[----:B------:R-:W-:Y:S02]  /*a3e0*/  IMAD.MOV.U32 R16, RZ, RZ, R12 ;  /* 0x000000ffff107224 */ /* 0x000fe400078e000c */
[----:B------:R-:W-:Y:S01]  /*a3f0*/  FADD.FTZ R209, R208, R209 ;  /* 0x000000d1d0d17221 */ /* 0x000fe20000010000 */
[----:B------:R-:W-:Y:S01]  /*a400*/  FADD.FTZ R173, R173, R172 ;  /* 0x000000acadad7221 */ /* 0x000fe20000010000 */
[----:B------:R-:W4:Y:S01]  /*a410*/  MUFU.EX2 R207, R207 ;  /* 0x000000cf00cf7308 */ /* 0x000f220000000800 */
[----:B---3--:R-:W-:Y:S01]  /*a420*/  F2FP.F16.F32.PACK_AB R161, R183, R202 ;  /* 0x000000cab7a1723e */ /* 0x008fe200000000ff */
[----:B------:R-:W-:Y:S01]  /*a430*/  FADD.FTZ R202, R202, R209 ;  /* 0x000000d1caca7221 */ /* 0x000fe20000010000 */
[----:B-1----:R-:W-:Y:S01]  /*a440*/  F2FP.F16.F32.PACK_AB R165, R205, R198 ;  /* 0x000000c6cda5723e */ /* 0x002fe200000000ff */
[----:B------:R-:W-:-:S02]  /*a450*/  FADD.FTZ R174, R174, R173 ;  /* 0x000000adaeae7221 */ /* 0x000fc40000010000 */
[----:B------:R2:W-:Y:S01]  /*a460*/  STSM.16.M88.4 [R187], R160 ;  /* 0x000000a0bb007844 */ /* 0x0005e20000000200 */
[----:B------:R-:W-:Y:S01]  /*a470*/  FADD.FTZ R183, R183, R202 ;  /* 0x000000cab7b77221 */ /* 0x000fe20000010000 */
[----:B------:R-:W-:-:S03]  /*a480*/  FADD.FTZ R175, R175, R174 ;  /* 0x000000aeafaf7221 */ /* 0x000fc60000010000 */
[----:B------:R-:W-:Y:S01]  /*a490*/  FADD.FTZ R182, R182, R183 ;  /* 0x000000b7b6b67221 */ /* 0x000fe20000010000 */
[----:B------:R-:W-:-:S03]  /*a4a0*/  FADD.FTZ R175, R178, R175 ;  /* 0x000000afb2af7221 */ /* 0x000fc60000010000 */
[----:B------:R-:W-:Y:S01]  /*a4b0*/  FADD.FTZ R197, R197, R182 ;  /* 0x000000b6c5c57221 */ /* 0x000fe20000010000 */
[----:B------:R-:W-:Y:S01]  /*a4c0*/  FADD.FTZ R176, R176, R175 ;  /* 0x000000afb0b07221 */ /* 0x000fe20000010000 */
[----:B----4-:R-:W-:Y:S02]  /*a4d0*/  F2FP.F16.F32.PACK_AB R167, R207, R200 ;  /* 0x000000c8cfa7723e */ /* 0x010fe400000000ff */
[----:B------:R-:W-:Y:S01]  /*a4e0*/  FADD.FTZ R198, R198, R197 ;  /* 0x000000c5c6c67221 */ /* 0x000fe20000010000 */
[----:B------:R-:W-:Y:S02]  /*a4f0*/  FADD.FTZ R176, R177, R176 ;  /* 0x000000b0b1b07221 */ /* 0x000fe40000010000 */
[----:B------:R2:W-:Y:S01]  /*a500*/  STSM.16.M88.4 [R186], R164 ;  /* 0x000000a4ba007844 */ /* 0x0005e20000000200 */
[----:B------:R-:W-:Y:S01]  /*a510*/  WARPGROUP.ARRIVE ;  /* 0x00000000000079c5 */ /* 0x000fe20000000000 */
[----:B------:R-:W-:Y:S01]  /*a520*/  FADD.FTZ R205, R205, R198 ;  /* 0x000000c6cdcd7221 */ /* 0x000fe20000010000 */
[----:B------:R-:W-:-:S03]  /*a530*/  FADD.FTZ R5, R179, R176 ;  /* 0x000000b0b3057221 */ /* 0x000fc60000010000 */
[----:B------:R-:W-:Y:S01]  /*a540*/  FADD.FTZ R6, R200, R205 ;  /* 0x000000cdc8067221 */ /* 0x000fe20000010000 */
[----:B------:R-:W-:Y:S01]  /*a550*/  HGMMA.64x256x16.F32 R24, R152, gdesc[UR8].tnspB, R24, gsb0 ;  /* 0x43e0000898187df0 */ /* 0x000fe20008000818 */
[----:B------:R-:W-:Y:S01]  /*a560*/  R2UR UR10, R210 ;  /* 0x00000000d20a72ca */ /* 0x000fe200000e0000 */
[----:B------:R-:W-:Y:S01]  /*a570*/  UMOV UR11, 0x40000040 ;  /* 0x40000040000b7882 */ /* 0x000fe20000000000 */
[C---:B------:R-:W-:Y:S02]  /*a580*/  VIADD R210, R203.reuse, 0x100 ;  /* 0x00000100cbd27836 */ /* 0x040fe40000000000 */
[----:B------:R-:W-:Y:S01]  /*a590*/  FADD.FTZ R5, R196, R5 ;  /* 0x00000005c4057221 */ /* 0x000fe20000010000 */
[----:B------:R-:W-:Y:S02]  /*a5a0*/  VIADD R203, R203, 0x180 ;  /* 0x00000180cbcb7836 */ /* 0x000fe40000000000 */
[----:B------:R-:W-:Y:S01]  /*a5b0*/  FADD.FTZ R6, R207, R6 ;  /* 0x00000006cf067221 */ /* 0x000fe20000010000 */
[----:B------:R-:W-:-:S02]  /*a5c0*/  WARPGROUP.DEPBAR.LE gsb0, 0x0 ;  /* 0x00008000000079c5 */ /* 0x000fc40000010000 */
[----:B------:R-:W-:-:S15]  /*a5d0*/  WARPGROUP.ARRIVE ;  /* 0x00000000000079c5 */ /* 0x000fde0000000000 */
[----:B------:R-:W-:-:S02]  /*a5e0*/  NOP ;  /* 0x0000000000007918 */ /* 0x000fc40000000000 */
        /* <DEDUP_REMOVED lines=23> */
[----:B-1----:R-:W-:-:S04]  /*a760*/  VIADD R11, R9, 0xffffffff ;  /* 0xffffffff090b7836 */ /* 0x002fc80000000000 */
[----:B------:R-:W-:Y:S01]  /*a770*/  IMAD.MOV.U32 R9, RZ, RZ, R11 ;  /* 0x000000ffff097224 */ /* 0x000fe200078e000b */
[----:B--2---:R-:W-:Y:S06]  /*a780*/  @P3 BRA `(.L_x_1537) ;  /* 0xffffffc800003947 */ /* 0x004fec000383ffff */
[----:B------:R-:W-:Y:S02]  /*a790*/  IMAD.MOV.U32 R8, RZ, RZ, R180 ;  /* 0x000000ffff087224 */ /* 0x000fe400078e00b4 */
[----:B------:R-:W-:Y:S02]  /*a7a0*/  IMAD.MOV.U32 R7, RZ, RZ, R13 ;  /* 0x000000ffff077224 */ /* 0x000fe400078e000d */
[----:B------:R-:W-:Y:S02]  /*a7b0*/  IMAD.MOV.U32 R16, RZ, RZ, R12 ;  /* 0x000000ffff107224 */ /* 0x000fe400078e000c */
[----:B------:R-:W-:-:S07]  /*a7c0*/  IMAD.MOV.U32 R9, RZ, RZ, R11 ;  /* 0x000000ffff097224 */ /* 0x000fce00078e000b */
.L_x_1520:
        /* <DEDUP_REMOVED lines=15> */
.L_x_1539:
[----:B------:R-:W-:-:S11]  /*a8c0*/  UISETP.NE.AND UP0, UPT, UR10, 0x1, UPT ;  /* 0x000000010a00788c */ /* 0x000fd6000bf05270 */
[----:B------:R-:W-:Y:S02]  /*a8d0*/  @UP0 ULDC.64 UR14, c[0x0][0xae0] ;  /* 0x0002b800000e0ab9 */ /* 0x000fe40000000a00 */
[----:B------:R-:W-:-:S04]  /*a8e0*/  UIMAD.WIDE.U32 UR4, UR40, UR14, URZ ;  /* 0x0000000e280472a5 */ /* 0x000fc8000f8e003f */
[----:B------:R-:W-:-:S12]  /*a8f0*/  @UP0 USHF.R.U32.HI UR40, URZ, UR15, UR5 ;  /* 0x0000000f3f280299 */ /* 0x000fd80008011605 */
.L_x_1540:
[----:B------:R-:W-:-:S04]  /*a900*/  UIMAD UR40, UR40, UR10, URZ ;  /* 0x0000000a282872a4 */ /* 0x000fc8000f8e023f */
[----:B------:R-:W-:-:S04]  /*a910*/  UISETP.LT.AND UP0, UPT, UR6, UR40, UPT ;  /* 0x000000280600728c */ /* 0x000fc8000bf01270 */
[----:B------:R-:W-:-:S12]  /*a920*/  USEL UR6, UR6, UR40, !UP0 ;  /* 0x0000002806067287 */ /* 0x000fd8000c000000 */
.L_x_1538:
        /* <DEDUP_REMOVED lines=8> */
[----:B------:R-:W-:Y:S02]  /*a9b0*/  IMAD.MOV.U32 R201, RZ, RZ, R8 ;  /* 0x000000ffffc97224 */ /* 0x000fe400078e0008 */
[----:B------:R-:W-:Y:S02]  /*a9c0*/  IMAD.MOV.U32 R12, RZ, RZ, R7 ;  /* 0x000000ffff0c7224 */ /* 0x000fe400078e0007 */
[----:B------:R-:W-:Y:S02]  /*a9d0*/  IMAD.MOV.U32 R11, RZ, RZ, R9 ;  /* 0x000000ffff0b7224 */ /* 0x000fe400078e0009 */
[----:B------:R-:W-:-:S07]  /*a9e0*/  IMAD.MOV.U32 R199, RZ, RZ, R16 ;  /* 0x000000ffffc77224 */ /* 0x000fce00078e0010 */
.L_x_1550:
[----:B------:R-:W-:Y:S01]  /*a9f0*/  VIADD R16, R199, 0x1 ;  /* 0x00000001c7107836 */ /* 0x000fe20000000000 */
[C---:B------:R-:W-:Y:S01]  /*aa00*/  ISETP.GT.AND P2, PT, R11.reuse, UR4, PT ;  /* 0x000000040b007c0c */ /* 0x040fe2000bf44270 */
[----:B------:R-:W-:-:S03]  /*aa10*/  VIADD R11, R11, 0xffffffff ;  /* 0xffffffff0b0b7836 */ /* 0x000fc60000000000 */
[----:B------:R-:W-:-:S04]  /*aa20*/  ISETP.NE.AND P3, PT, R16, 0x2, PT ;  /* 0x000000021000780c */ /* 0x000fc80003f65270 */
[----:B------:R-:W-:Y:S02]  /*aa30*/  SEL R8, RZ, 0x1, P3 ;  /* 0x00000001ff087807 */ /* 0x000fe40001800000 */
[----:B------:R-:W-:Y:S02]  /*aa40*/  SEL R16, R16, RZ, P3 ;  /* 0x000000ff10107207 */ /* 0x000fe40001800000 */
[----:B------:R-:W-:Y:S01]  /*aa50*/  LOP3.LUT R17, R17, R8, RZ, 0x3c, !PT ;  /* 0x0000000811117212 */ /* 0x000fe200078e3cff */
[----:B-1----:R-:W-:Y:S06]  /*aa60*/  @!P0 BRA `(.L_x_1542) ;  /* 0x0000000000048947 */ /* 0x002fec0003800000 */
[----:B------:R-:W-:Y:S01]  /*aa70*/  BPT.TRAP 0x1 ;  /* 0x000000040000795c */ /* 0x000fe20000300000 */
.L_x_1542:
[----:B------:R-:W-:Y:S02]  /*aa80*/  LEA R9, R16, UR36, 0x3 ;  /* 0x0000002410097c11 */ /* 0x000fe4000f8e18ff */
[----:B------:R-:W-:-:S04]  /*aa90*/  SHF.L.U32 R8, R17, 0x1f, RZ ;  /* 0x0000001f11087819 */ /* 0x000fc800000006ff */
[----:B------:R1:W2:Y:S01]  /*aaa0*/  SYNCS.PHASECHK.TRANS64.TRYWAIT P3, [R9+URZ+0x38830], R8 ;  /* 0x03883008090075a7 */ /* 0x0002a2000806017f */
[----:B------:R-:W-:Y:S05]  /*aab0*/  @!P0 BRA `(.L_x_1543) ;  /* 0x0000000000048947 */ /* 0x000fea0003800000 */
[----:B------:R-:W-:Y:S01]  /*aac0*/  BPT.TRAP 0x1 ;  /* 0x000000040000795c */ /* 0x000fe20000300000 */
.L_x_1543:
[----:B------:R-:W-:Y:S01]  /*aad0*/  IMAD R7, R16, 0x200, R4 ;  /* 0x0000020010077824 */ /* 0x000fe200078e0204 */
[----:B--2---:R-:W-:Y:S06]  /*aae0*/  @P3 BRA `(.L_x_1544) ;  /* 0x0000000000083947 */ /* 0x004fec0003800000 */
[----:B------:R-:W2:Y:S02]  /*aaf0*/  SYNCS.PHASECHK.TRANS64.TRYWAIT P3, [R9+URZ+0x38830], R8 ;  /* 0x03883008090075a7 */ /* 0x000ea4000806017f */
[----:B--2---:R-:W-:Y:S05]  /*ab00*/  @!P3 BRA `(.L_x_1545) ;  /* 0x000000c000c8b947 */ /* 0x004fea0003800000 */
.L_x_1544:
[----:B------:R-:W-:Y:S01]  /*ab10*/  R2UR UR26, R7 ;  /* 0x00000000071a72ca */ /* 0x000fe200000e0000 */
[----:B------:R-:W-:Y:S01]  /*ab20*/  WARPGROUP.ARRIVE ;  /* 0x00000000000079c5 */ /* 0x000fe20000000000 */
[----:B------:R-:W-:Y:S01]  /*ab30*/  UMOV UR27, 0x40000040 ;  /* 0x40000040001b7882 */ /* 0x000fe20000000000 */
[----:B------:R-:W-:Y:S01]  /*ab40*/  UMOV UR23, 0x40000040 ;  /* 0x4000004000177882 */ /* 0x000fe20000000000 */
[----:B------:R-:W-:Y:S01]  /*ab50*/  UMOV UR19, 0x40000040 ;  /* 0x4000004000137882 */ /* 0x000fe20000000000 */
[----:B------:R-:W-:-:S08]  /*ab60*/  UMOV UR15, 0x40000040 ;  /* 0x40000040000f7882 */ /* 0x000fd00000000000 */
[----:B------:R-:W-:Y:S01]  /*ab70*/  HGMMA.64x64x16.F32 R152, gdesc[UR24], RZ, !UPT, gsb0 ;  /* 0x00e00000189879f0 */ /* 0x000fe2000c0008ff */
[----:B------:R-:W-:Y:S02]  /*ab80*/  UIADD3 UR22, UR26, 0x2, URZ ;  /* 0x000000021a167890 */ /* 0x000fe4000fffe03f */
[----:B------:R-:W-:Y:S02]  /*ab90*/  UIADD3 UR18, UR26, 0x4, URZ ;  /* 0x000000041a127890 */ /* 0x000fe4000fffe03f */
[----:B------:R-:W-:Y:S01]  /*aba0*/  UIADD3 UR14, UR26, 0x6, URZ ;  /* 0x000000061a0e7890 */ /* 0x000fe2000fffe03f */
        /* <DEDUP_REMOVED lines=10> */
[----:B------:R-:W-:Y:S05]  /*ac50*/  @!P0 BRA `(.L_x_1546) ;  /* 0x0000000000048947 */ /* 0x000fea0003800000 */
[----:B------:R-:W-:Y:S01]  /*ac60*/  BPT.TRAP 0x1 ;  /* 0x000000040000795c */ /* 0x000fe20000300000 */
.L_x_1546:
[----:B------:R3:W4:Y:S01]  /*ac70*/  SYNCS.PHASECHK.TRANS64.TRYWAIT P3, [R9+URZ+0x38850], R8 ;  /* 0x03885008090075a7 */ /* 0x000722000806017f */
[----:B------:R-:W-:Y:S05]  /*ac80*/  @!P0 BRA `(.L_x_1547) ;  /* 0x0000000000048947 */ /* 0x000fea0003800000 */
[----:B------:R-:W-:Y:S01]  /*ac90*/  BPT.TRAP 0x1 ;  /* 0x000000040000795c */ /* 0x000fe20000300000 */
.L_x_1547:
[----:B----4-:R-:W-:Y:S05]  /*aca0*/  @P3 BRA `(.L_x_1548) ;  /* 0x0000000000083947 */ /* 0x010fea0003800000 */
[----:B------:R-:W4:Y:S02]  /*acb0*/  SYNCS.PHASECHK.TRANS64.TRYWAIT P3, [R9+URZ+0x38850], R8 ;  /* 0x03885008090075a7 */ /* 0x000f24000806017f */
[----:B----4-:R-:W-:Y:S05]  /*acc0*/  @!P3 BRA `(.L_x_1549) ;  /* 0x000000c0006cb947 */ /* 0x010fea0003800000 */
.L_x_1548:
[----:B------:R-:W-:Y:S01]  /*acd0*/  IMAD R7, R16, 0x1000, R3 ;  /* 0x0000100010077824 */ /* 0x000fe200078e0203 */
[----:B------:R-:W-:Y:S01]  /*ace0*/  WARPGROUP.ARRIVE ;  /* 0x00000000000079c5 */ /* 0x000fe20000000000 */
[----:B------:R-:W-:Y:S01]  /*acf0*/  UMOV UR11, 0x40000040 ;  /* 0x40000040000b7882 */ /* 0x000fe20000000000 */
[C---:B------:R-:W-:Y:S01]  /*ad00*/  VIADD R13, R0.reuse, 0x2 ;  /* 0x00000002000d7836 */ /* 0x040fe20000000000 */
[----:B------:R-:W-:Y:S01]  /*ad10*/  UMOV UR29, 0x40000040 ;  /* 0x40000040001d7882 */ /* 0x000fe20000000000 */
[C---:B------:R-:W-:Y:S01]  /*ad20*/  R2UR UR10, R7.reuse ;  /* 0x00000000070a72ca */ /* 0x040fe200000e0000 */
[----:B-1234-:R-:W-:Y:S01]  /*ad30*/  VIADD R8, R7, 0x2 ;  /* 0x0000000207087836 */ /* 0x01efe20000000000 */
[----:B------:R-:W-:Y:S01]  /*ad40*/  UMOV UR31, 0x40000040 ;  /* 0x40000040001f7882 */ /* 0x000fe20000000000 */
[----:B------:R-:W-:Y:S01]  /*ad50*/  R2UR UR28, R13 ;  /* 0x000000000d1c72ca */ /* 0x000fe200000e0000 */
[----:B------:R-:W-:Y:S01]  /*ad60*/  VIADD R13, R0, 0x4 ;  /* 0x00000004000d7836 */ /* 0x000fe20000000000 */
[----:B------:R-:W1:Y:S01]  /*ad70*/  S2R R14, SR_TID.X ;  /* 0x00000000000e7919 */ /* 0x000e620000002100 */
[----:B------:R-:W-:Y:S01]  /*ad80*/  R2UR UR30, R8 ;  /* 0x00000000081e72ca */ /* 0x000fe200000e0000 */
[----:B------:R-:W-:Y:S01]  /*ad90*/  VIADD R8, R7, 0x4 ;  /* 0x0000000407087836 */ /* 0x000fe20000000000 */
[----:B------:R-:W-:Y:S01]  /*ada0*/  ULDC UR7, c[0x0][0xa80] ;  /* 0x0002a00000077ab9 */ /* 0x000fe20000000800 */
[----:B------:R-:W-:-:S02]  /*adb0*/  VIADD R21, R0, 0x800 ;  /* 0x0000080000157836 */ /* 0x000fc40000000000 */
[----:B------:R-:W-:Y:S02]  /*adc0*/  VIADD R15, R7, 0x800 ;  /* 0x00000800070f7836 */ /* 0x000fe40000000000 */
[----:B------:R-:W-:Y:S01]  /*add0*/  HGMMA.64x64x16.F32 R152, gdesc[UR8], R152, gsb0 ;  /* 0x00e00000089879f0 */ /* 0x000fe20008000898 */
[----:B------:R-:W-:Y:S01]  /*ade0*/  IMAD R208, R16, 0x1000, R19 ;  /* 0x0000100010d07824 */ /* 0x000fe200078e0213 */
[----:B------:R-:W-:-:S04]  /*adf0*/  UMOV UR11, 0x40000040 ;  /* 0x40000040000b7882 */ /* 0x000fc80000000000 */
[----:B------:R-:W-:-:S13]  /*ae00*/  R2UR UR6, R208 ;  /* 0x00000000d00672ca */ /* 0x000fda00000e0000 */
[----:B------:R-:W-:Y:S01]  /*ae10*/  UMOV UR10, UR6 ;  /* 0x00000006000a7c82 */ /* 0x000fe20008000000 */
        /* <DEDUP_REMOVED lines=364> */
[----:B------:R-:W-:Y:S01]  /*c4e0*/  FFMA.FTZ R181, R181, UR7, -R200 ;  /* 0x00000007b5b57c23 */ /* 0x000fe200080108c8 */
[----:B------:R-:W-:Y:S02]  /*c4f0*/  MUFU.EX2 R13, R13 ;  /* 0x0000000d000d7308 */ /* 0x000fe40000000800 */
[----:B------:R-:W2:Y:S01]  /*c500*/  SHFL.BFLY PT, R153, R8, 0x2, 0x1f ;  /* 0x0c401f0008997f89 */ /* 0x000ea200000e0000 */
[-C--:B-1----:R-:W-:Y:S01]  /*c510*/  FMUL.FTZ R24, R24, R12.reuse ;  /* 0x0000000c18187220 */ /* 0x082fe20000410000 */
        /* <DEDUP_REMOVED lines=22> */
[----:B--2---:R-:W-:Y:S01]  /*c680*/  FMNMX.FTZ R153, R8, R153, !PT ;  /* 0x0000009908997209 */ /* 0x004fe20007810000 */
[-C--:B------:R-:W-:Y:S01]  /*c690*/  FMUL.FTZ R64, R64, R12.reuse ;  /* 0x0000000c40407220 */ /* 0x080fe20000410000 */
[-C--:B------:R-:W-:Y:S01]  /*c6a0*/  FMUL.FTZ R65, R65, R12.reuse ;  /* 0x0000000c41417220 */ /* 0x080fe20000410000 */
[-C--:B------:R-:W-:Y:S01]  /*c6b0*/  FMUL.FTZ R68, R68, R12.reuse ;  /* 0x0000000c44447220 */ /* 0x080fe20000410000 */
[-C--:B------:R-:W-:Y:S01]  /*c6c0*/  FMUL.FTZ R69, R69, R12.reuse ;  /* 0x0000000c45457220 */ /* 0x080fe20000410000 */
[----:B------:R-:W2:Y:S01]  /*c6d0*/  SHFL.BFLY PT, R8, R153, 0x1, 0x1f ;  /* 0x0c201f0099087f89 */ /* 0x000ea200000e0000 */
        /* <DEDUP_REMOVED lines=23> */
[----:B--2---:R-:W-:Y:S01]  /*c850*/  FMNMX.FTZ R8, R153, R8, !PT ;  /* 0x0000000899087209 */ /* 0x004fe20007810000 */
[----:B------:R-:W-:Y:S01]  /*c860*/  IMAD.MOV R153, RZ, RZ, -R23 ;  /* 0x000000ffff997224 */ /* 0x000fe200078e0a17 */
[----:B------:R-:W-:Y:S01]  /*c870*/  MUFU.EX2 R198, R198 ;  /* 0x000000c600c67308 */ /* 0x000fe20000000800 */
[-C--:B------:R-:W-:Y:S01]  /*c880*/  FMUL.FTZ R112, R112, R12.reuse ;  /* 0x0000000c70707220 */ /* 0x080fe20000410000 */
[-C--:B------:R-:W-:Y:S01]  /*c890*/  FMUL.FTZ R113, R113, R12.reuse ;  /* 0x0000000c71717220 */ /* 0x080fe20000410000 */
[----:B------:R-:W-:Y:S01]  /*c8a0*/  FADD.FTZ R152, -R8, R201 ;  /* 0x000000c908987221 */ /* 0x000fe20000010100 */
[----:B------:R-:W-:Y:S01]  /*c8b0*/  ISETP.NE.AND P3, PT, R18, R153, PT ;  /* 0x000000991200720c */ /* 0x000fe20003f65270 */
[----:B------:R-:W-:Y:S01]  /*c8c0*/  FMUL.FTZ R156, R8, UR7 ;  /* 0x00000007089c7c20 */ /* 0x000fe20008410000 */
[----:B------:R-:W-:Y:S01]  /*c8d0*/  FMUL.FTZ R116, R116, R12 ;  /* 0x0000000c74747220 */ /* 0x000fe20000410000 */
[----:B------:R-:W-:Y:S01]  /*c8e0*/  FMUL.FTZ R152, R152, UR7 ;  /* 0x0000000798987c20 */ /* 0x000fe20008410000 */
        /* <DEDUP_REMOVED lines=8> */
[----:B------:R2:W3:Y:S01]  /*c970*/  MUFU.EX2 R201, R152 ;  /* 0x0000009800c97308 */ /* 0x0004e20000000800 */
[----:B------:R-:W-:-:S02]  /*c980*/  @!P3 IMAD R153, R199, 0x40, R22 ;  /* 0x00000040c799b824 */ /* 0x000fc400078e0216 */
[--C-:B------:R-:W-:Y:S01]  /*c990*/  FFMA.FTZ R209, R167, UR7, -R156.reuse ;  /* 0x00000007a7d17c23 */ /* 0x100fe2000801089c */
[--C-:B------:R-:W-:Y:S01]  /*c9a0*/  FFMA.FTZ R170, R170, UR7, -R156.reuse ;  /* 0x00000007aaaa7c23 */ /* 0x100fe2000801089c */
[--C-:B------:R-:W-:Y:S01]  /*c9b0*/  FFMA.FTZ R171, R171, UR7, -R156.reuse ;  /* 0x00000007abab7c23 */ /* 0x100fe2000801089c */
[--C-:B------:R-:W-:Y:S01]  /*c9c0*/  FFMA.FTZ R174, R174, UR7, -R156.reuse ;  /* 0x00000007aeae7c23 */ /* 0x100fe2000801089c */
[----:B------:R-:W-:Y:S01]  /*c9d0*/  @!P3 LEA R153, R153, UR36, 0x2 ;  /* 0x000000249999bc11 */ /* 0x000fe2000f8e10ff */
[--C-:B------:R-:W-:Y:S01]  /*c9e0*/  FFMA.FTZ R175, R175, UR7, -R156.reuse ;  /* 0x00000007afaf7c23 */ /* 0x100fe2000801089c */
[--C-:B------:R-:W-:Y:S01]  /*c9f0*/  FFMA.FTZ R178, R178, UR7, -R156.reuse ;  /* 0x00000007b2b27c23 */ /* 0x100fe2000801089c */
[----:B--2---:R-:W-:Y:S02]  /*ca00*/  @!P1 VIADD R152, R9, 0x38840 ;  /* 0x0003884009989836 */ /* 0x004fe40000000000 */
[--C-:B------:R-:W-:Y:S01]  /*ca10*/  FFMA.FTZ R179, R179, UR7, -R156.reuse ;  /* 0x00000007b3b37c23 */ /* 0x100fe2000801089c */
[--C-:B------:R-:W-:Y:S01]  /*ca20*/  FFMA.FTZ R182, R182, UR7, -R156.reuse ;  /* 0x00000007b6b67c23 */ /* 0x100fe2000801089c */
[----:B------:R-:W-:Y:S01]  /*ca30*/  FFMA.FTZ R183, R183, UR7, -R156 ;  /* 0x00000007b7b77c23 */ /* 0x000fe2000801089c */
[----:B------:R-:W-:Y:S01]  /*ca40*/  MUFU.EX2 R200, R200 ;  /* 0x000000c800c87308 */ /* 0x000fe20000000800 */
[----:B------:R-:W-:Y:S01]  /*ca50*/  @!P1 PRMT R152, RZ, 0x654, R152 ;  /* 0x00000654ff989816 */ /* 0x000fe20000000098 */
[----:B------:R-:W-:Y:S01]  /*ca60*/  FMUL.FTZ R117, R117, R12 ;  /* 0x0000000c75757220 */ /* 0x000fe20000410000 */
[----:B-1----:R-:W-:Y:S01]  /*ca70*/  F2FP.F16.F32.PACK_AB R154, R20, R15 ;  /* 0x0000000f149a723e */ /* 0x002fe200000000ff */
[----:B---3--:R-:W-:Y:S01]  /*ca80*/  FMUL.FTZ R26, R26, R201 ;  /* 0x000000c91a1a7220 */ /* 0x008fe20000410000 */
[----:B------:R1:W-:Y:S01]  /*ca90*/  @!P1 SYNCS.ARRIVE.TRANS64.RED.A1T0 RZ, [R152+URZ], RZ ;  /* 0x000000ff98ff99a7 */ /* 0x0003e2000810043f */
[----:B------:R-:W-:Y:S01]  /*caa0*/  @!P3 STS [R153+0x38400], R12 ;  /* 0x0384000c9900b388 */ /* 0x000fe20000000800 */
[----:B------:R-:W-:Y:S01]  /*cab0*/  F2FP.F16.F32.PACK_AB R156, R196, R21 ;  /* 0x00000015c49c723e */ /* 0x000fe200000000ff */
[----:B------:R-:W2:Y:S01]  /*cac0*/  MUFU.EX2 R203, R203 ;  /* 0x000000cb00cb7308 */ /* 0x000ea20000000800 */
[----:B------:R-:W-:Y:S01]  /*cad0*/  F2FP.F16.F32.PACK_AB R158, R198, R197 ;  /* 0x000000c5c69e723e */ /* 0x000fe200000000ff */
[----:B------:R2:W-:Y:S01]  /*cae0*/  @!P3 STS [R153+0x38420], R201 ;  /* 0x038420c99900b388 */ /* 0x0005e20000000800 */
[-C--:B------:R-:W-:Y:S01]  /*caf0*/  FMUL.FTZ R27, R27, R201.reuse ;  /* 0x000000c91b1b7220 */ /* 0x080fe20000410000 */
[----:B------:R-:W-:Y:S01]  /*cb00*/  FMUL.FTZ R30, R30, R201 ;  /* 0x000000c91e1e7220 */ /* 0x000fe20000410000 */
[----:B-1----:R-:W-:Y:S01]  /*cb10*/  F2FP.F16.F32.PACK_AB R152, R14, R13 ;  /* 0x0000000d0e98723e */ /* 0x002fe200000000ff */
        /* <DEDUP_REMOVED lines=60> */
[-C--:B------:R-:W-:Y:S01]  /*cee0*/  FMUL.FTZ R122, R122, R201.reuse ;  /* 0x000000c97a7a7220 */ /* 0x080fe20000410000 */
[-C--:B------:R-:W-:Y:S01]  /*cef0*/  FMUL.FTZ R123, R123, R201.reuse ;  /* 0x000000c97b7b7220 */ /* 0x080fe20000410000 */
[-C--:B------:R-:W-:Y:S01]  /*cf00*/  FMUL.FTZ R124, R124, R12.reuse ;  /* 0x0000000c7c7c7220 */ /* 0x080fe20000410000 */
[----:B------:R-:W-:Y:S01]  /*cf10*/  FMUL.FTZ R125, R125, R12 ;  /* 0x0000000c7d7d7220 */ /* 0x000fe20000410000 */
        /* <DEDUP_REMOVED lines=30> */
[-C--:B------:R-:W-:Y:S01]  /*d100*/  FMUL.FTZ R150, R150, R201.reuse ;  /* 0x000000c996967220 */ /* 0x080fe20000410000 */
[----:B------:R-:W-:Y:S01]  /*d110*/  FMUL.FTZ R151, R151, R201 ;  /* 0x000000c997977220 */ /* 0x000fe20000410000 */
[----:B------:R1:W-:Y:S01]  /*d120*/  STSM.16.M88.4 [R184+0x36400], R152 ;  /* 0x03640098b8007844 */ /* 0x0003e20000000200 */
[----:B------:R-:W-:Y:S01]  /*d130*/  VIADD R199, R208, 0x80 ;  /* 0x00000080d0c77836 */ /* 0x000fe20000000000 */
[----:B------:R-:W3:Y:S01]  /*d140*/  MUFU.EX2 R175, R175 ;  /* 0x000000af00af7308 */ /* 0x000ee20000000800 */
[----:B--2---:R-:W-:Y:S01]  /*d150*/  F2FP.F16.F32.PACK_AB R161, R171, R170 ;  /* 0x000000aaaba1723e */ /* 0x004fe200000000ff */
[----:B------:R1:W-:Y:S01]  /*d160*/  STSM.16.M88.4 [R185], R156 ;  /* 0x0000009cb9007844 */ /* 0x0003e20000000200 */
[----:B------:R-:W-:Y:S01]  /*d170*/  FFMA.FTZ R5, R12, R5, R13 ;  /* 0x000000050c057223 */ /* 0x000fe2000001000d */
[----:B------:R-:W-:Y:S01]  /*d180*/  R2UR UR6, R199 ;  /* 0x00000000c70672ca */ /* 0x000fe200000e0000 */
[----:B------:R-:W-:-:S02]  /*d190*/  VIADD R199, R208, 0x100 ;  /* 0x00000100d0c77836 */ /* 0x000fc40000000000 */
[----:B------:R-:W-:Y:S01]  /*d1a0*/  FFMA.FTZ R6, R201, R6, R200 ;  /* 0x00000006c9067223 */ /* 0x000fe200000100c8 */
[----:B------:R-:W-:Y:S01]  /*d1b0*/  VIADD R208, R208, 0x180 ;  /* 0x00000180d0d07836 */ /* 0x000fe20000000000 */
[----:B------:R-:W-:Y:S01]  /*d1c0*/  MUFU.EX2 R176, R176 ;  /* 0x000000b000b07308 */ /* 0x000fe20000000800 */
[----:B------:R-:W-:Y:S01]  /*d1d0*/  FADD.FTZ R14, R14, R5 ;  /* 0x000000050e0e7221 */ /* 0x000fe20000010000 */
[----:B------:R-:W-:Y:S01]  /*d1e0*/  FADD.FTZ R203, R203, R6 ;  /* 0x00000006cbcb7221 */ /* 0x000fe20000010000 */
[----:B------:R-:W-:Y:S02]  /*d1f0*/  @!P1 VIADD R9, R9, 0x38860 ;  /* 0x0003886009099836 */ /* 0x000fe40000000000 */
[----:B------:R-:W-:Y:S01]  /*d200*/  FADD.FTZ R15, R15, R14 ;  /* 0x0000000e0f0f7221 */ /* 0x000fe20000010000 */
[----:B------:R-:W-:Y:S01]  /*d210*/  FADD.FTZ R202, R202, R203 ;  /* 0x000000cbcaca7221 */ /* 0x000fe20000010000 */
[----:B------:R-:W-:Y:S01]  /*d220*/  IMAD.MOV.U32 R201, RZ, RZ, R8 ;  /* 0x000000ffffc97224 */ /* 0x000fe200078e0008 */
[----:B------:R-:W2:Y:S01]  /*d230*/  MUFU.EX2 R177, R177 ;  /* 0x000000b100b17308 */ /* 0x000ea20000000800 */
[----:B---3--:R-:W-:Y:S01]  /*d240*/  F2FP.F16.F32.PACK_AB R163, R175, R174 ;  /* 0x000000aeafa3723e */ /* 0x008fe200000000ff */
[----:B------:R-:W-:Y:S01]  /*d250*/  FADD.FTZ R20, R20, R15 ;  /* 0x0000000f14147221 */ /* 0x000fe20000010000 */
[----:B------:R-:W-:Y:S01]  /*d260*/  FADD.FTZ R205, R205, R202 ;  /* 0x000000cacdcd7221 */ /* 0x000fe20000010000 */
[----:B------:R-:W-:Y:S01]  /*d270*/  @!P1 PRMT R9, RZ, 0x654, R9 ;  /* 0x00000654ff099816 */ /* 0x000fe20000000009 */
[----:B------:R-:W-:Y:S01]  /*d280*/  IMAD.MOV.U32 R12, RZ, RZ, R7 ;  /* 0x000000ffff0c7224 */ /* 0x000fe200078e0007 */
[----:B------:R1:W-:Y:S01]  /*d290*/  STSM.16.M88.4 [R187], R160 ;  /* 0x000000a0bb007844 */ /* 0x0003e20000000200 */
[----:B------:R-:W-:Y:S01]  /*d2a0*/  FADD.FTZ R21, R21, R20 ;  /* 0x0000001415157221 */ /* 0x000fe20000010000 */
[----:B------:R-:W-:Y:S01]  /*d2b0*/  MUFU.EX2 R180, R180 ;  /* 0x000000b400b47308 */ /* 0x000fe20000000800 */
[----:B------:R-:W-:-:S02]  /*d2c0*/  FADD.FTZ R204, R204, R205 ;  /* 0x000000cdcccc7221 */ /* 0x000fc40000010000 */
[----:B------:R-:W-:Y:S02]  /*d2d0*/  FADD.FTZ R196, R196, R21 ;  /* 0x00000015c4c47221 */ /* 0x000fe40000010000 */
[----:B------:R-:W-:Y:S02]  /*d2e0*/  FADD.FTZ R207, R207, R204 ;  /* 0x000000cccfcf7221 */ /* 0x000fe40000010000 */
[----:B------:R-:W-:Y:S01]  /*d2f0*/  FADD.FTZ R197, R197, R196 ;  /* 0x000000c4c5c57221 */ /* 0x000fe20000010000 */
[----:B------:R-:W3:Y:S01]  /*d300*/  MUFU.EX2 R181, R181 ;  /* 0x000000b500b57308 */ /* 0x000ee20000000800 */
[----:B--2---:R-:W-:Y:S01]  /*d310*/  F2FP.F16.F32.PACK_AB R164, R177, R176 ;  /* 0x000000b0b1a4723e */ /* 0x004fe200000000ff */
[----:B------:R-:W-:Y:S01]  /*d320*/  FADD.FTZ R206, R206, R207 ;  /* 0x000000cfcece7221 */ /* 0x000fe20000010000 */
[----:B------:R-:W-:-:S03]  /*d330*/  FADD.FTZ R197, R198, R197 ;  /* 0x000000c5c6c57221 */ /* 0x000fc60000010000 */
[----:B------:R-:W-:Y:S01]  /*d340*/  FADD.FTZ R209, R209, R206 ;  /* 0x000000ced1d17221 */ /* 0x000fe20000010000 */
[----:B------:R-:W-:Y:S01]  /*d350*/  FADD.FTZ R168, R168, R197 ;  /* 0x000000c5a8a87221 */ /* 0x000fe20000010000 */
[----:B------:R-:W-:Y:S02]  /*d360*/  MUFU.EX2 R178, R178 ;  /* 0x000000b200b27308 */ /* 0x000fe40000000800 */
[----:B------:R-:W-:Y:S01]  /*d370*/  FADD.FTZ R170, R170, R209 ;  /* 0x000000d1aaaa7221 */ /* 0x000fe20000010000 */
[----:B------:R-:W-:-:S03]  /*d380*/  FADD.FTZ R169, R169, R168 ;  /* 0x000000a8a9a97221 */ /* 0x000fc60000010000 */
[----:B------:R-:W-:Y:S01]  /*d390*/  FADD.FTZ R171, R171, R170 ;  /* 0x000000aaabab7221 */ /* 0x000fe20000010000 */
[----:B------:R-:W-:Y:S01]  /*d3a0*/  FADD.FTZ R172, R172, R169 ;  /* 0x000000a9acac7221 */ /* 0x000fe20000010000 */
[----:B------:R-:W2:Y:S01]  /*d3b0*/  MUFU.EX2 R179, R179 ;  /* 0x000000b300b37308 */ /* 0x000ea20000000800 */
[----:B---3--:R-:W-:Y:S01]  /*d3c0*/  F2FP.F16.F32.PACK_AB R166, R181, R180 ;  /* 0x000000b4b5a6723e */ /* 0x008fe200000000ff */
[----:B------:R-:W-:Y:S01]  /*d3d0*/  FADD.FTZ R174, R174, R171 ;  /* 0x000000abaeae7221 */ /* 0x000fe20000010000 */
[----:B------:R-:W-:-:S03]  /*d3e0*/  FADD.FTZ R173, R173, R172 ;  /* 0x000000acadad7221 */ /* 0x000fc60000010000 */
[----:B------:R-:W-:Y:S01]  /*d3f0*/  FADD.FTZ R175, R175, R174 ;  /* 0x000000aeafaf7221 */ /* 0x000fe20000010000 */
[----:B------:R-:W-:Y:S01]  /*d400*/  FADD.FTZ R176, R176, R173 ;  /* 0x000000adb0b07221 */ /* 0x000fe20000010000 */
[----:B------:R-:W3:Y:S03]  /*d410*/  MUFU.EX2 R182, R182 ;  /* 0x000000b600b67308 */ /* 0x000ee60000000800 */
[----:B------:R-:W-:-:S04]  /*d420*/  FADD.FTZ R177, R177, R176 ;  /* 0x000000b0b1b17221 */ /* 0x000fc80000010000 */
[----:B------:R-:W-:Y:S01]  /*d430*/  FADD.FTZ R180, R180, R177 ;  /* 0x000000b1b4b47221 */ /* 0x000fe20000010000 */
[----:B------:R-:W4:Y:S01]  /*d440*/  MUFU.EX2 R183, R183 ;  /* 0x000000b700b77308 */ /* 0x000f220000000800 */
[----:B--2---:R-:W-:Y:S01]  /*d450*/  F2FP.F16.F32.PACK_AB R165, R179, R178 ;  /* 0x000000b2b3a5723e */ /* 0x004fe200000000ff */
[----:B------:R-:W-:Y:S01]  /*d460*/  FADD.FTZ R178, R178, R175 ;  /* 0x000000afb2b27221 */ /* 0x000fe20000010000 */
[----:B------:R-:W-:-:S03]  /*d470*/  FADD.FTZ R5, R181, R180 ;  /* 0x000000b4b5057221 */ /* 0x000fc60000010000 */
[----:B------:R-:W-:-:S04]  /*d480*/  FADD.FTZ R179, R179, R178 ;  /* 0x000000b2b3b37221 */ /* 0x000fc80000010000 */
[----:B---3--:R-:W-:Y:S01]  /*d490*/  FADD.FTZ R6, R182, R179 ;  /* 0x000000b3b6067221 */ /* 0x008fe20000010000 */
[----:B----4-:R-:W-:-:S03]  /*d4a0*/  F2FP.F16.F32.PACK_AB R167, R183, R182 ;  /* 0x000000b6b7a7723e */ /* 0x010fc600000000ff */
[----:B------:R-:W-:Y:S02]  /*d4b0*/  FADD.FTZ R6, R183, R6 ;  /* 0x00000006b7067221 */ /* 0x000fe40000010000 */
[----:B------:R1:W-:Y:S01]  /*d4c0*/  STSM.16.M88.4 [R186], R164 ;  /* 0x000000a4ba007844 */ /* 0x0003e20000000200 */
[----:B------:R-:W-:-:S06]  /*d4d0*/  WARPGROUP.ARRIVE ;  /* 0x00000000000079c5 */ /* 0x000fcc0000000000 */
[----:B------:R-:W-:Y:S01]  /*d4e0*/  HGMMA.64x256x16.F32 R24, R152, gdesc[UR8].tnspB, R24, gsb0 ;  /* 0x43e0000898187df0 */ /* 0x000fe20008000818 */
[----:B------:R-:W-:Y:S01]  /*d4f0*/  UMOV UR10, UR6 ;  /* 0x00000006000a7c82 */ /* 0x000fe20008000000 */
[----:B------:R-:W-:Y:S01]  /*d500*/  UMOV UR11, 0x40000040 ;  /* 0x40000040000b7882 */ /* 0x000fe20000000000 */
[----:B------:R-:W-:Y:S01]  /*d510*/  R2UR UR6, R199 ;  /* 0x00000000c70672ca */ /* 0x000fe200000e0000 */
[----:B------:R-:W-:Y:S01]  /*d520*/  IMAD.MOV.U32 R199, RZ, RZ, R16 ;  /* 0x000000ffffc77224 */ /* 0x000fe200078e0010 */
[----:B------:R-:W-:Y:S02]  /*d530*/  WARPGROUP.DEPBAR.LE gsb0, 0x0 ;  /* 0x00008000000079c5 */ /* 0x000fe40000010000 */
[----:B------:R-:W-:-:S15]  /*d540*/  WARPGROUP.ARRIVE ;  /* 0x00000000000079c5 */ /* 0x000fde0000000000 */
[----:B------:R-:W-:-:S06]  /*d550*/  NOP ;  /* 0x0000000000007918 */ /* 0x000fcc0000000000 */
        /* <DEDUP_REMOVED lines=24> */
[----:B------:R-:W-:Y:S05]  /*d6e0*/  @P2 BRA `(.L_x_1550) ;  /* 0xffffffd000c02947 */ /* 0x000fea000383ffff */
[----:B-1----:R-:W-:-:S07]  /*d6f0*/  IMAD.MOV.U32 R9, RZ, RZ, R11 ;  /* 0x000000ffff097224 */ /* 0x002fce00078e000b */
.L_x_1541:
[----:B------:R-:W-:-:S13]  /*d700*/  ISETP.GE.AND P2, PT, R9, UR37, PT ;  /* 0x0000002509007c0c */ /* 0x000fda000bf46270 */
[----:B------:R-:W-:Y:S05]  /*d710*/  @!P2 BRA `(.L_x_1551) ;  /* 0x0000003400e4a947 */ /* 0x000fea0003800000 */
[----:B------:R-:W-:Y:S01]  /*d720*/  IMAD.MOV.U32 R15, RZ, RZ, R8 ;  /* 0x000000ffff0f7224 */ /* 0x000fe200078e0008 */
[----:B------:R-:W-:Y:S01]  /*d730*/  ULDC UR4, c[0x0][0xadc] ;  /* 0x0002b70000047ab9 */ /* 0x000fe20000000800 */
[----:B------:R-:W-:Y:S02]  /*d740*/  IMAD.MOV.U32 R14, RZ, RZ, R7 ;  /* 0x000000ffff0e7224 */ /* 0x000fe400078e0007 */
[----:B------:R-:W-:-:S07]  /*d750*/  IMAD.MOV.U32 R21, RZ, RZ, R16 ;  /* 0x000000ffff157224 */ /* 0x000fce00078e0010 */
.L_x_1568:
[----:B------:R-:W-:-:S05]  /*d760*/  VIADD R16, R21, 0x1 ;  /* 0x0000000115107836 */ /* 0x000fca0000000000 */
[----:B------:R-:W-:-:S04]  /*d770*/  ISETP.NE.AND P2, PT, R16, 0x2, PT ;  /* 0x000000021000780c */ /* 0x000fc80003f45270 */
[----:B------:R-:W-:Y:S02]  /*d780*/  SEL R8, RZ, 0x1, P2 ;  /* 0x00000001ff087807 */ /* 0x000fe40001000000 */
[----:B------:R-:W-:Y:S02]  /*d790*/  SEL R16, R16, RZ, P2 ;  /* 0x000000ff10107207 */ /* 0x000fe40001000000 */
[----:B------:R-:W-:Y:S01]  /*d7a0*/  LOP3.LUT R17, R17, R8, RZ, 0x3c, !PT ;  /* 0x0000000811117212 */ /* 0x000fe200078e3cff */
[----:B------:R-:W-:Y:S06]  /*d7b0*/  @!P0 BRA `(.L_x_1552) ;  /* 0x0000000000048947 */ /* 0x000fec0003800000 */
[----:B------:R-:W-:Y:S01]  /*d7c0*/  BPT.TRAP 0x1 ;  /* 0x000000040000795c */ /* 0x000fe20000300000 */
.L_x_1552:
[----:B------:R-:W-:Y:S02]  /*d7d0*/  LEA R11, R16, UR36, 0x3 ;  /* 0x00000024100b7c11 */ /* 0x000fe4000f8e18ff */
[----:B------:R-:W-:-:S04]  /*d7e0*/  SHF.L.U32 R8, R17, 0x1f, RZ ;  /* 0x0000001f11087819 */ /* 0x000fc800000006ff */
[----:B------:R1:W2:Y:S01]  /*d7f0*/  SYNCS.PHASECHK.TRANS64.TRYWAIT P2, [R11+URZ+0x38830], R8 ;  /* 0x038830080b0075a7 */ /* 0x0002a2000804017f */
[----:B------:R-:W-:Y:S05]  /*d800*/  @!P0 BRA `(.L_x_1553) ;  /* 0x0000000000048947 */ /* 0x000fea0003800000 */
[----:B------:R-:W-:Y:S01]  /*d810*/  BPT.TRAP 0x1 ;  /* 0x000000040000795c */ /* 0x000fe20000300000 */
.L_x_1553:
[----:B------:R-:W-:Y:S01]  /*d820*/  IMAD R7, R16, 0x200, R4 ;  /* 0x0000020010077824 */ /* 0x000fe200078e0204 */
[----:B--2---:R-:W-:Y:S06]  /*d830*/  @P2 BRA `(.L_x_1554) ;  /* 0x0000000000082947 */ /* 0x004fec0003800000 */
[----:B------:R-:W2:Y:S02]  /*d840*/  SYNCS.PHASECHK.TRANS64.TRYWAIT P2, [R11+URZ+0x38830], R8 ;  /* 0x038830080b0075a7 */ /* 0x000ea4000804017f */
[----:B--2---:R-:W-:Y:S05]  /*d850*/  @!P2 BRA `(.L_x_1555) ;  /* 0x00000094009ca947 */ /* 0x004fea0003800000 */
.L_x_1554:
        /* <DEDUP_REMOVED lines=22> */
.L_x_1556:
[----:B------:R3:W4:Y:S01]  /*d9c0*/  SYNCS.PHASECHK.TRANS64.TRYWAIT P2, [R11+URZ+0x38850], R8 ;  /* 0x038850080b0075a7 */ /* 0x000722000804017f */
[----:B------:R-:W-:Y:S05]  /*d9d0*/  @!P0 BRA `(.L_x_1557) ;  /* 0x0000000000048947 */ /* 0x000fea0003800000 */
[----:B------:R-:W-:Y:S01]  /*d9e0*/  BPT.TRAP 0x1 ;  /* 0x000000040000795c */ /* 0x000fe20000300000 */
.L_x_1557:
[----:B------:R-:W-:Y:S01]  /*d9f0*/  LEA R7, R16, R3, 0xc ;  /* 0x0000000310077211 */ /* 0x000fe200078e60ff */
[----:B----4-:R-:W-:Y:S06]  /*da00*/  @P2 BRA `(.L_x_1558) ;  /* 0x0000000000082947 */ /* 0x010fec0003800000 */
[----:B------:R-:W4:Y:S02]  /*da10*/  SYNCS.PHASECHK.TRANS64.TRYWAIT P2, [R11+URZ+0x38850], R8 ;  /* 0x038850080b0075a7 */ /* 0x000f24000804017f */
[----:B----4-:R-:W-:Y:S05]  /*da20*/  @!P2 BRA `(.L_x_1559) ;  /* 0x00000094003ca947 */ /* 0x010fea0003800000 */
.L_x_1558:
[C---:B------:R-:W-:Y:S01]  /*da30*/  R2UR UR10, R7.reuse ;  /* 0x00000000070a72ca */ /* 0x040fe200000e0000 */
[----:B------:R-:W-:Y:S01]  /*da40*/  WARPGROUP.ARRIVE ;  /* 0x00000000000079c5 */ /* 0x000fe20000000000 */
[----:B------:R-:W-:Y:S01]  /*da50*/  UMOV UR11, 0x40000040 ;  /* 0x40000040000b7882 */ /* 0x000fe20000000000 */
[----:B-1234-:R-:W-:Y:S01]  /*da60*/  VIADD R8, R0, 0x2 ;  /* 0x0000000200087836 */ /* 0x01efe20000000000 */
[----:B------:R-:W-:Y:S01]  /*da70*/  UMOV UR29, 0x40000040 ;  /* 0x40000040001d7882 */ /* 0x000fe20000000000 */
[C---:B------:R-:W-:Y:S01]  /*da80*/  VIADD R12, R7.reuse, 0x2 ;  /* 0x00000002070c7836 */ /* 0x040fe20000000000 */
[----:B------:R-:W-:Y:S01]  /*da90*/  UMOV UR31, 0x40000040 ;  /* 0x40000040001f7882 */ /* 0x000fe20000000000 */
[----:B------:R-:W1:Y:S01]  /*daa0*/  S2R R13, SR_TID.X ;  /* 0x00000000000d7919 */ /* 0x000e620000002100 */
[----:B------:R-:W-:Y:S01]  /*dab0*/  R2UR UR28, R8 ;  /* 0x00000000081c72ca */ /* 0x000fe200000e0000 */
[----:B------:R-:W-:Y:S01]  /*dac0*/  VIADD R8, R0, 0x4 ;  /* 0x0000000400087836 */ /* 0x000fe20000000000 */
[----:B------:R-:W-:Y:S01]  /*dad0*/  R2UR UR30, R12 ;  /* 0x000000000c1e72ca */ /* 0x000fe200000e0000 */
[C---:B------:R-:W-:Y:S01]  /*dae0*/  VIADD R12, R7.reuse, 0x4 ;  /* 0x00000004070c7836 */ /* 0x040fe20000000000 */
[----:B------:R-:W-:Y:S01]  /*daf0*/  ULDC UR5, c[0x0][0xad4] ;  /* 0x0002b50000057ab9 */ /* 0x000fe20000000800 */
[----:B------:R-:W-:Y:S01]  /*db00*/  HGMMA.64x64x16.F32 R152, gdesc[UR8], R152, gsb0 ;  /* 0x00e00000089879f0 */ /* 0x000fe20008000898 */
[----:B------:R-:W-:Y:S01]  /*db10*/  VIADD R197, R0, 0x800 ;  /* 0x0000080000c57836 */ /* 0x000fe20000000000 */
[----:B------:R-:W-:Y:S01]  /*db20*/  ULDC UR6, c[0x0][0x288] ;  /* 0x0000a20000067ab9 */ /* 0x000fe20000000800 */
[----:B------:R-:W-:Y:S01]  /*db30*/  VIADD R199, R7, 0x800 ;  /* 0x0000080007c77836 */ /* 0x000fe20000000000 */
[----:B------:R-:W-:Y:S01]  /*db40*/  ULOP3.LUT UR5, URZ, UR5, URZ, 0x33, !UPT ;  /* 0x000000053f057292 */ /* 0x000fe2000f8e333f */
        /* <DEDUP_REMOVED lines=128> */
[--C-:B------:R-:W-:Y:S02]  /*e350*/  IMAD.IADD R12, R197, 0x1, R8.reuse ;  /* 0x00000001c50c7824 */ /* 0x100fe400078e0208 */
        /* <DEDUP_REMOVED lines=154> */
[----:B------:R-:W-:-:S05]  /*ed00*/  IMAD.MOV.U32 R12, RZ, RZ, 0x1000 ;  /* 0x00001000ff0c7424 */ /* 0x000fca00078e00ff */
[----:B------:R-:W-:Y:S01]  /*ed10*/  SEL R12, R12, 0xf80, P2 ;  /* 0x00000f800c0c7807 */ /* 0x000fe20001000000 */
        /* <DEDUP_REMOVED lines=8> */
[----:B------:R-:W-:-:S04]  /*eda0*/  LOP3.LUT R13, R12, 0x1e00, RZ, 0xc0, !PT ;  /* 0x00001e000c0d7812 */ /* 0x000fc800078ec0ff */
[----:B------:R-:W-:-:S04]  /*edb0*/  SEL R8, R8, 0x3e, P2 ;  /* 0x0000003e08087807 */ /* 0x000fc80001000000 */
[----:B------:R-:W-:-:S04]  /*edc0*/  LOP3.LUT R8, R8, 0x6, RZ, 0xc0, !PT ;  /* 0x0000000608087812 */ /* 0x000fc800078ec0ff */
[CC--:B------:R-:W-:Y:S02]  /*edd0*/  IADD3 R12, R8.reuse, R13.reuse, R0 ;  /* 0x0000000d080c7210 */ /* 0x0c0fe40007ffe000 */
[----:B------:R-:W-:Y:S01]  /*ede0*/  IADD3 R7, R8, R13, R7 ;  /* 0x0000000d08077210 */ /* 0x000fe20007ffe007 */
[----:B------:R-:W-:Y:S01]  /*edf0*/  @!P1 VIADD R8, R11, 0x38840 ;  /* 0x000388400b089836 */ /* 0x000fe20000000000 */
[----:B------:R-:W1:Y:S04]  /*ee00*/  LDC R13, c[0x0][0x2e0] ;  /* 0x0000b800ff0d7b82 */ /* 0x000e680000000800 */
        /* <DEDUP_REMOVED lines=8> */
[----:B------:R-:W-:-:S05]  /*ee90*/  IMAD.SHL.U32 R7, R9, 0x40, RZ ;  /* 0x0000004009077824 */ /* 0x000fca00078e00ff */
[----:B------:R-:W-:-:S05]  /*eea0*/  IADD3 R12, -R7, 0x1, RZ ;  /* 0x00000001070c7810 */ /* 0x000fca0007ffe1ff */
[----:B-1----:R-:W-:-:S05]  /*eeb0*/  IMAD R13, R13, UR38, R12 ;  /* 0x000000260d0d7c24 */ /* 0x002fca000f8e020c */
[----:B------:R-:W-:Y:S01]  /*eec0*/  IADD3 R13, R13, -UR6, -R18 ;  /* 0x800000060d0d7c10 */ /* 0x000fe2000fffe812 */
[----:B------:R-:W-:-:S03]  /*eed0*/  ULDC UR6, c[0x0][0xad8] ;  /* 0x0002b60000067ab9 */ /* 0x000fc60000000800 */
[C---:B------:R-:W-:Y:S01]  /*eee0*/  IADD3 R201, R13.reuse, UR6, RZ ;  /* 0x000000060dc97c10 */ /* 0x040fe2000fffe0ff */
[----:B------:R-:W-:-:S04]  /*eef0*/  VIADD R203, R13, UR5 ;  /* 0x000000050dcb7c36 */ /* 0x000fc80008000000 */
[C---:B------:R-:W-:Y:S02]  /*ef00*/  IMAD.IADD R198, R2.reuse, 0x1, R201 ;  /* 0x0000000102c67824 */ /* 0x040fe400078e02c9 */
[----:B------:R-:W-:Y:S01]  /*ef10*/  IMAD.IADD R199, R2, 0x1, R203 ;  /* 0x0000000102c77824 */ /* 0x000fe200078e02cb */
[----:B------:R-:W-:Y:S02]  /*ef20*/  WARPGROUP.DEPBAR.LE gsb0, 0x0 ;  /* 0x00008000000079c5 */ /* 0x000fe40000010000 */
[----:B------:R-:W-:-:S06]  /*ef30*/  WARPGROUP.ARRIVE ;  /* 0x00000000000079c5 */ /* 0x000fcc0000000000 */
[----:B------:R-:W-:Y:S03]  /*ef40*/  HGMMA.64x64x16.F32 R152, gdesc[UR28], R152, gsb0 ;  /* 0x00e000001c9879f0 */ /* 0x000fe60008000898 */
[----:B------:R-:W-:Y:S02]  /*ef50*/  WARPGROUP.DEPBAR.LE gsb0, 0x0 ;  /* 0x00008000000079c5 */ /* 0x000fe40000010000 */
[----:B------:R1:W-:Y:S01]  /*ef60*/  @!P1 SYNCS.ARRIVE.TRANS64.RED.A1T0 RZ, [R8+URZ], RZ ;  /* 0x000000ff08ff99a7 */ /* 0x0003e2000810043f */
[----:B------:R-:W-:Y:S05]  /*ef70*/  @!P6 BRA `(.L_x_1560) ;  /* 0x000000000058e947 */ /* 0x000fea0003800000 */
[----:B-1----:R-:W-:Y:S01]  /*ef80*/  IMAD.IADD R8, R2, 0x1, R10 ;  /* 0x0000000102087824 */ /* 0x002fe200078e020a */
        /* <DEDUP_REMOVED lines=11> */
.L_x_1562:
[----:B------:R-:W-:-:S05]  /*f040*/  IMAD.U32 R20, RZ, RZ, UR4 ;  /* 0x00000004ff147e24 */ /* 0x000fca000f8e00ff */
[----:B------:R-:W-:-:S13]  /*f050*/  ISETP.NE.AND P2, PT, R20, 0x1, PT ;  /* 0x000000011400780c */ /* 0x000fda0003f45270 */
[----:B------:R-:W1:Y:S02]  /*f060*/  @P2 LDC.64 R12, c[0x0][0xae0] ;  /* 0x0002b800ff0c2b82 */ /* 0x000e640000000a00 */
[----:B-1----:R-:W-:-:S05]  /*f070*/  @P2 IMAD.HI.U32 R12, R8, R12, RZ ;  /* 0x0000000c080c2227 */ /* 0x002fca00078e00ff */
[----:B------:R-:W-:-:S07]  /*f080*/  @P2 SHF.R.U32.HI R8, RZ, R13, R12 ;  /* 0x0000000dff082219 */ /* 0x000fce000001160c */
.L_x_1563:
[----:B------:R-:W-:Y:S05]  /*f090*/  BSYNC B0 ;  /* 0x0000000000007941 */ /* 0x000fea0003800000 */
.L_x_1561:
[----:B------:R-:W-:-:S04]  /*f0a0*/  IMAD R13, R8, R20, -R7 ;  /* 0x00000014080d7224 */ /* 0x000fc800078e0a07 */
[----:B------:R-:W-:-:S05]  /*f0b0*/  IMAD.IADD R13, R13, 0x1, -R18 ;  /* 0x000000010d0d7824 */ /* 0x000fca00078e0a12 */
[----:B------:R-:W-:Y:S02]  /*f0c0*/  VIADDMNMX R198, R13, R20, R198, PT ;  /* 0x000000140dc67246 */ /* 0x000fe400038001c6 */
[----:B------:R-:W-:-:S07]  /*f0d0*/  VIMNMX R199, R199, R13, !PT ;  /* 0x0000000dc7c77248 */ /* 0x000fce0007fe0100 */
.L_x_1560:
[----:B------:R-:W-:-:S04]  /*f0e0*/  ISETP.GT.AND P2, PT, R9, -0x1, PT ;  /* 0xffffffff0900780c */ /* 0x000fc80003f44270 */
[C---:B------:R-:W-:Y:S02]  /*f0f0*/  ISETP.GT.AND P3, PT, R199.reuse, RZ, P2 ;  /* 0x000000ffc700720c */ /* 0x040fe40001764270 */
[C---:B------:R-:W-:Y:S02]  /*f100*/  ISETP.GT.AND P5, PT, R199.reuse, 0x1, P2 ;  /* 0x00000001c700780c */ /* 0x040fe400017a4270 */
[----:B------:R-:W-:Y:S02]  /*f110*/  ISETP.LT.OR P4, PT, R198, 0x1, P3 ;  /* 0x00000001c600780c */ /* 0x000fe40001f81670 */
[C---:B------:R-:W-:Y:S02]  /*f120*/  ISETP.GT.AND P3, PT, R199.reuse, 0x8, P2 ;  /* 0x00000008c700780c */ /* 0x040fe40001764270 */
        /* <DEDUP_REMOVED lines=33> */
[----:B-1----:R-:W-:Y:S02]  /*f340*/  FSEL R8, R173, -INF , !P3 ;  /* 0xff800000ad087808 */ /* 0x002fe40005800000 */
        /* <DEDUP_REMOVED lines=26> */
.L_x_1566:
[----:B------:R-:W-:-:S05]  /*f4f0*/  IMAD.U32 R172, RZ, RZ, UR4 ;  /* 0x00000004ffac7e24 */ /* 0x000fca000f8e00ff */
[----:B------:R-:W-:-:S13]  /*f500*/  ISETP.NE.AND P3, PT, R172, 0x1, PT ;  /* 0x00000001ac00780c */ /* 0x000fda0003f65270 */
[----:B------:R-:W1:Y:S02]  /*f510*/  @P3 LDC.64 R12, c[0x0][0xae0] ;  /* 0x0002b800ff0c3b82 */ /* 0x000e640000000a00 */
[----:B-1----:R-:W-:-:S05]  /*f520*/  @P3 IMAD.HI.U32 R12, R173, R12, RZ ;  /* 0x0000000cad0c3227 */ /* 0x002fca00078e00ff */
[----:B------:R-:W-:-:S07]  /*f530*/  @P3 SHF.R.U32.HI R173, RZ, R13, R12 ;  /* 0x0000000dffad3219 */ /* 0x000fce000001160c */
.L_x_1567:
[----:B------:R-:W-:Y:S05]  /*f540*/  BSYNC B0 ;  /* 0x0000000000007941 */ /* 0x000fea0003800000 */
.L_x_1565:
[----:B------:R-:W-:-:S04]  /*f550*/  IMAD R173, R173, R172, -R7 ;  /* 0x000000acadad7224 */ /* 0x000fc800078e0a07 */
[----:B------:R-:W-:-:S05]  /*f560*/  IMAD.IADD R173, R173, 0x1, -R18 ;  /* 0x00000001adad7824 */ /* 0x000fca00078e0a12 */
[----:B------:R-:W-:Y:S02]  /*f570*/  VIADDMNMX R168, R173, R172, R168, PT ;  /* 0x000000acada87246 */ /* 0x000fe400038001a8 */
[----:B------:R-:W-:-:S07]  /*f580*/  VIMNMX R169, R169, R173, !PT ;  /* 0x000000ada9a97248 */ /* 0x000fce0007fe0100 */
.L_x_1564:
[----:B------:R-:W-:Y:S01]  /*f590*/  FMNMX.FTZ R7, R197, R14, !PT ;  /* 0x0000000ec5077209 */ /* 0x000fe20007810000 */
[----:B------:R-:W-:Y:S01]  /*f5a0*/  ULDC UR7, c[0x0][0xa80] ;  /* 0x0002a00000077ab9 */ /* 0x000fe20000000800 */
[----:B------:R-:W-:Y:S01]  /*f5b0*/  ISETP.GT.AND P3, PT, R169, 0x1, P2 ;  /* 0x00000001a900780c */ /* 0x000fe20001764270 */
[----:B------:R-:W-:Y:S01]  /*f5c0*/  IMAD R205, R16, 0x1000, R19 ;  /* 0x0000100010cd7824 */ /* 0x000fe200078e0213 */
[----:B------:R-:W-:Y:S01]  /*f5d0*/  FMNMX.FTZ R7, R196, R7, !PT ;  /* 0x00000007c4077209 */ /* 0x000fe20007810000 */
[----:B------:R-:W-:Y:S01]  /*f5e0*/  UMOV UR11, 0x40000040 ;  /* 0x40000040000b7882 */ /* 0x000fe20000000000 */
[----:B------:R-:W-:Y:S01]  /*f5f0*/  ISETP.LT.OR P3, PT, R168, 0x2, P3 ;  /* 0x00000002a800780c */ /* 0x000fe20001f61670 */
[----:B------:R-:W-:Y:S01]  /*f600*/  VIADD R208, R205, 0x80 ;  /* 0x00000080cdd07836 */ /* 0x000fe20000000000 */
[----:B------:R-:W-:Y:S01]  /*f610*/  FMNMX.FTZ R12, R20, R7, !PT ;  /* 0x00000007140c7209 */ /* 0x000fe20007810000 */
[----:B------:R-:W-:Y:S01]  /*f620*/  @!P1 VIADD R11, R11, 0x38860 ;  /* 0x000388600b0b9836 */ /* 0x000fe20000000000 */
        /* <DEDUP_REMOVED lines=52> */
[----:B------:R-:W-:Y:S02]  /*f970*/  R2UR UR6, R205 ;  /* 0x00000000cd0672ca */ /* 0x000fe400000e0000 */
[----:B------:R-:W-:Y:S02]  /*f980*/  @!P1 PRMT R11, RZ, 0x654, R11 ;  /* 0x00000654ff0b9816 */ /* 0x000fe4000000000b */
[----:B-1----:R-:W-:Y:S02]  /*f990*/  FMNMX.FTZ R7, R13, R172, !PT ;  /* 0x000000ac0d077209 */ /* 0x002fe40007810000 */
[----:B------:R-:W-:Y:S02]  /*f9a0*/  FMNMX.FTZ R13, R155, R12, !PT ;  /* 0x0000000c9b0d7209 */ /* 0x000fe40007810000 */
[C---:B------:R-:W-:Y:S01]  /*f9b0*/  FSETP.NEU.FTZ.AND P5, PT, R7.reuse, -INF , PT ;  /* 0xff8000000700780b */ /* 0x040fe20003fbd000 */
[----:B------:R-:W-:Y:S01]  /*f9c0*/  FMUL.FTZ R201, R7, UR7 ;  /* 0x0000000707c97c20 */ /* 0x000fe20008410000 */
[----:B------:R-:W-:-:S03]  /*f9d0*/  FMNMX.FTZ R12, R158, R13, !PT ;  /* 0x0000000d9e0c7209 */ /* 0x000fc60007810000 */
[----:B------:R-:W-:Y:S01]  /*f9e0*/  UMOV UR10, UR6 ;  /* 0x00000006000a7c82 */ /* 0x000fe20008000000 */
[----:B------:R-:W-:Y:S01]  /*f9f0*/  R2UR UR6, R208 ;  /* 0x00000000d00672ca */ /* 0x000fe200000e0000 */
[----:B------:R-:W-:Y:S01]  /*fa00*/  VIADD R208, R205, 0x100 ;  /* 0x00000100cdd07836 */ /* 0x000fe20000000000 */
[----:B------:R-:W-:Y:S01]  /*fa10*/  FMNMX.FTZ R13, R159, R12, !PT ;  /* 0x0000000c9f0d7209 */ /* 0x000fe20007810000 */
[----:B------:R-:W-:Y:S01]  /*fa20*/  VIADD R205, R205, 0x180 ;  /* 0x00000180cdcd7836 */ /* 0x000fe20000000000 */
        /* <DEDUP_REMOVED lines=14> */
[----:B------:R1:W-:Y:S01]  /*fb10*/  MUFU.EX2 R12, R172 ;  /* 0x000000ac000c7308 */ /* 0x0003e20000000800 */
        /* <DEDUP_REMOVED lines=9> */
[--C-:B-1----:R-:W-:Y:S01]  /*fbb0*/  FFMA.FTZ R172, R157, UR7, -R201.reuse ;  /* 0x000000079dac7c23 */ /* 0x102fe200080108c9 */
[----:B------:R-:W-:Y:S01]  /*fbc0*/  ISETP.GT.AND P2, PT, R169, 0x39, P2 ;  /* 0x00000039a900780c */ /* 0x000fe20001744270 */
[--C-:B------:R-:W-:Y:S01]  /*fbd0*/  FFMA.FTZ R171, R161, UR7, -R201.reuse ;  /* 0x00000007a1ab7c23 */ /* 0x100fe200080108c9 */
[----:B------:R-:W-:Y:S01]  /*fbe0*/  FMNMX.FTZ R169, R197, R170, !PT ;  /* 0x000000aac5a97209 */ /* 0x000fe20007810000 */
[--C-:B------:R-:W-:Y:S01]  /*fbf0*/  FFMA.FTZ R170, R164, UR7, -R201.reuse ;  /* 0x00000007a4aa7c23 */ /* 0x100fe200080108c9 */
[----:B------:R-:W-:Y:S01]  /*fc00*/  ISETP.LT.OR P4, PT, R168, 0x39, P4 ;  /* 0x00000039a800780c */ /* 0x000fe20002781670 */
[----:B------:R-:W-:Y:S01]  /*fc10*/  MUFU.EX2 R13, R13 ;  /* 0x0000000d000d7308 */ /* 0x000fe20000000800 */
[----:B------:R-:W-:Y:S01]  /*fc20*/  FSEL R200, R179, -INF , !P3 ;  /* 0xff800000b3c87808 */ /* 0x000fe20005800000 */
[----:B------:R-:W-:Y:S01]  /*fc30*/  FFMA.FTZ R179, R8, UR7, -R201 ;  /* 0x0000000708b37c23 */ /* 0x000fe200080108c9 */
[----:B------:R-:W-:-:S02]  /*fc40*/  FMNMX.FTZ R169, R196, R169, !PT ;  /* 0x000000a9c4a97209 */ /* 0x000fc40007810000 */
[----:B------:R-:W-:Y:S02]  /*fc50*/  ISETP.LT.OR P2, PT, R168, 0x3a, P2 ;  /* 0x0000003aa800780c */ /* 0x000fe40001741670 */
[----:B------:R-:W-:Y:S01]  /*fc60*/  FSEL R182, R182, -INF , !P4 ;  /* 0xff800000b6b67808 */ /* 0x000fe20006000000 */
[----:B------:R-:W-:Y:S01]  /*fc70*/  MUFU.EX2 R20, R20 ;  /* 0x0000001400147308 */ /* 0x000fe20000000800 */
[----:B------:R-:W-:Y:S02]  /*fc80*/  FMNMX.FTZ R157, R200, R169, !PT ;  /* 0x000000a9c89d7209 */ /* 0x000fe40007810000 */
[----:B------:R-:W-:Y:S02]  /*fc90*/  FSEL R183, R183, -INF , !P2 ;  /* 0xff800000b7b77808 */ /* 0x000fe40005000000 */
[----:B------:R-:W-:-:S03]  /*fca0*/  FMNMX.FTZ R168, R182, R157, !PT ;  /* 0x0000009db6a87209 */ /* 0x000fc60007810000 */
[----:B------:R1:W-:Y:S01]  /*fcb0*/  MUFU.EX2 R169, R172 ;  /* 0x000000ac00a97308 */ /* 0x0003e20000000800 */
[----:B------:R-:W-:-:S05]  /*fcc0*/  FMNMX.FTZ R157, R183, R168, !PT ;  /* 0x000000a8b79d7209 */ /* 0x000fca0007810000 */
[----:B------:R-:W2:Y:S02]  /*fcd0*/  SHFL.BFLY PT, R160, R157, 0x2, 0x1f ;  /* 0x0c401f009da07f89 */ /* 0x000ea400000e0000 */
[----:B------:R-:W-:Y:S01]  /*fce0*/  MUFU.EX2 R168, R175 ;  /* 0x000000af00a87308 */ /* 0x000fe20000000800 */
[--C-:B-1----:R-:W-:Y:S01]  /*fcf0*/  FFMA.FTZ R172, R156, UR7, -R201.reuse ;  /* 0x000000079cac7c23 */ /* 0x102fe200080108c9 */
[----:B------:R-:W-:-:S06]  /*fd00*/  FFMA.FTZ R156, R153, UR7, -R201 ;  /* 0x00000007999c7c23 */ /* 0x000fcc00080108c9 */
[----:B------:R-:W-:Y:S08]  /*fd10*/  MUFU.EX2 R171, R171 ;  /* 0x000000ab00ab7308 */ /* 0x000ff00000000800 */
[----:B------:R-:W-:Y:S01]  /*fd20*/  MUFU.EX2 R170, R170 ;  /* 0x000000aa00aa7308 */ /* 0x000fe20000000800 */
[----:B--2---:R-:W-:Y:S02]  /*fd30*/  FMNMX.FTZ R160, R157, R160, !PT ;  /* 0x000000a09da07209 */ /* 0x004fe40007810000 */
[----:B------:R-:W-:-:S05]  /*fd40*/  FSEL R157, R7, RZ, P5 ;  /* 0x000000ff079d7208 */ /* 0x000fca0002800000 */
[----:B------:R-:W-:Y:S01]  /*fd50*/  MUFU.EX2 R173, R173 ;  /* 0x000000ad00ad7308 */ /* 0x000fe20000000800 */
[----:B------:R-:W1:Y:S01]  /*fd60*/  SHFL.BFLY PT, R153, R160, 0x1, 0x1f ;  /* 0x0c201f00a0997f89 */ /* 0x000e6200000e0000 */
[----:B------:R-:W-:-:S04]  /*fd70*/  FADD.FTZ R157, -R157, R14 ;  /* 0x0000000e9d9d7221 */ /* 0x000fc80000010100 */
[----:B------:R-:W-:Y:S02]  /*fd80*/  FMUL.FTZ R157, R157, UR7 ;  /* 0x000000079d9d7c20 */ /* 0x000fe40008410000 */
[----:B------:R-:W-:Y:S08]  /*fd90*/  MUFU.EX2 R172, R172 ;  /* 0x000000ac00ac7308 */ /* 0x000ff00000000800 */
[----:B------:R-:W2:Y:S08]  /*fda0*/  MUFU.EX2 R201, R157 ;  /* 0x0000009d00c97308 */ /* 0x000eb00000000800 */
[----:B------:R3:W-:Y:S01]  /*fdb0*/  MUFU.EX2 R175, R156 ;  /* 0x0000009c00af7308 */ /* 0x0007e20000000800 */
[----:B-1----:R-:W-:Y:S01]  /*fdc0*/  FMNMX.FTZ R8, R160, R153, !PT ;  /* 0x00000099a0087209 */ /* 0x002fe20007810000 */
[----:B------:R-:W-:-:S03]  /*fdd0*/  IMAD.MOV R153, RZ, RZ, -R23 ;  /* 0x000000ffff997224 */ /* 0x000fc600078e0a17 */
[C---:B------:R-:W-:Y:S01]  /*fde0*/  FSETP.NEU.FTZ.AND P2, PT, R8.reuse, -INF , PT ;  /* 0xff8000000800780b */ /* 0x040fe20003f5d000 */
[C---:B------:R-:W-:Y:S02]  /*fdf0*/  FMUL.FTZ R161, R8.reuse, UR7 ;  /* 0x0000000708a17c20 */ /* 0x040fe40008410000 */
[----:B------:R-:W-:Y:S01]  /*fe00*/  MUFU.EX2 R178, R178 ;  /* 0x000000b200b27308 */ /* 0x000fe20000000800 */
[----:B------:R-:W-:Y:S01]  /*fe10*/  FSEL R152, R8, RZ, P2 ;  /* 0x000000ff08987208 */ /* 0x000fe20001000000 */
[-C--:B--2---:R-:W-:Y:S01]  /*fe20*/  FMUL.FTZ R24, R24, R201.reuse ;  /* 0x000000c918187220 */ /* 0x084fe20000410000 */
[----:B------:R-:W-:Y:S01]  /*fe30*/  FSEL R161, R161, RZ, P2 ;  /* 0x000000ffa1a17208 */ /* 0x000fe20001000000 */
[----:B------:R-:W-:Y:S01]  /*fe40*/  FMUL.FTZ R25, R25, R201 ;  /* 0x000000c919197220 */ /* 0x000fe20000410000 */
[----:B------:R-:W-:Y:S01]  /*fe50*/  ISETP.NE.AND P2, PT, R18, R153, PT ;  /* 0x000000991200720c */ /* 0x000fe20003f45270 */
[----:B------:R-:W-:Y:S01]  /*fe60*/  FADD.FTZ R152, -R152, R15 ;  /* 0x0000000f98987221 */ /* 0x000fe20000010100 */
[----:B---3--:R-:W-:Y:S01]  /*fe70*/  F2FP.F16.F32.PACK_AB R156, R171, R168 ;  /* 0x000000a8ab9c723e */ /* 0x008fe200000000ff */
[--C-:B------:R-:W-:Y:S01]  /*fe80*/  FFMA.FTZ R159, R159, UR7, -R161.reuse ;  /* 0x000000079f9f7c23 */ /* 0x100fe200080108a1 */
[--C-:B------:R-:W-:Y:S01]  /*fe90*/  FFMA.FTZ R203, R154, UR7, -R161.reuse ;  /* 0x000000079acb7c23 */ /* 0x100fe200080108a1 */
[----:B------:R-:W-:Y:S01]  /*fea0*/  FMUL.FTZ R152, R152, UR7 ;  /* 0x0000000798987c20 */ /* 0x000fe20008410000 */
[--C-:B------:R-:W-:Y:S01]  /*feb0*/  FFMA.FTZ R14, R155, UR7, -R161.reuse ;  /* 0x000000079b0e7c23 */ /* 0x100fe200080108a1 */
[--C-:B------:R-:W-:Y:S01]  /*fec0*/  FFMA.FTZ R202, R158, UR7, -R161.reuse ;  /* 0x000000079eca7c23 */ /* 0x100fe200080108a1 */
[--C-:B------:R-:W-:Y:S01]  /*fed0*/  FFMA.FTZ R206, R167, UR7, -R161.reuse ;  /* 0x00000007a7ce7c23 */ /* 0x100fe200080108a1 */
[----:B------:R1:W2:Y:S01]  /*fee0*/  MUFU.EX2 R204, R152 ;  /* 0x0000009800cc7308 */ /* 0x0002a20000000800 */
[--C-:B------:R-:W-:Y:S01]  /*fef0*/  FFMA.FTZ R207, R198, UR7, -R161.reuse ;  /* 0x00000007c6cf7c23 */ /* 0x100fe200080108a1 */
[--C-:B------:R-:W-:Y:S01]  /*ff00*/  FFMA.FTZ R162, R162, UR7, -R161.reuse ;  /* 0x00000007a2a27c23 */ /* 0x100fe200080108a1 */
[----:B------:R-:W-:Y:S01]  /*ff10*/  FFMA.FTZ R163, R163, UR7, -R161 ;  /* 0x00000007a3a37c23 */ /* 0x000fe200080108a1 */
[----:B------:R-:W-:-:S02]  /*ff20*/  @!P2 IMAD R21, R21, 0x40, R22 ;  /* 0x000000401515a824 */ /* 0x000fc400078e0216 */
[--C-:B------:R-:W-:Y:S01]  /*ff30*/  FFMA.FTZ R155, R166, UR7, -R161.reuse ;  /* 0x00000007a69b7c23 */ /* 0x100fe200080108a1 */
[--C-:B------:R-:W-:Y:S01]  /*ff40*/  FFMA.FTZ R199, R199, UR7, -R161.reuse ;  /* 0x00000007c7c77c23 */ /* 0x100fe200080108a1 */
[--C-:B------:R-:W-:Y:S01]  /*ff50*/  FFMA.FTZ R197, R197, UR7, -R161.reuse ;  /* 0x00000007c5c57c23 */ /* 0x100fe200080108a1 */
[----:B------:R3:W-:Y:S01]  /*ff60*/  MUFU.EX2 R15, R159 ;  /* 0x0000009f000f7308 */ /* 0x0007e20000000800 */
[----:B------:R-:W-:Y:S01]  /*ff70*/  @!P2 LEA R153, R21, UR36, 0x2 ;  /* 0x000000241599ac11 */ /* 0x000fe2000f8e10ff */
[--C-:B------:R-:W-:Y:S01]  /*ff80*/  FFMA.FTZ R196, R196, UR7, -R161.reuse ;  /* 0x00000007c4c47c23 */ /* 0x100fe200080108a1 */
[--C-:B------:R-:W-:Y:S01]  /*ff90*/  FFMA.FTZ R198, R182, UR7, -R161.reuse ;  /* 0x00000007b6c67c23 */ /* 0x100fe200080108a1 */
[--C-:B------:R-:W-:Y:S01]  /*ffa0*/  FFMA.FTZ R157, R174, UR7, -R161.reuse ;  /* 0x00000007ae9d7c23 */ /* 0x100fe200080108a1 */
[----:B-1----:R-:W-:Y:S01]  /*ffb0*/  F2FP.F16.F32.PACK_AB R152, R13, R12 ;  /* 0x0000000c0d98723e */ /* 0x002fe200000000ff */
[----:B------:R-:W-:Y:S01]  /*ffc0*/  @!P2 STS [R153+0x38400], R201 ;  /* 0x038400c99900a388 */ /* 0x000fe20000000800 */
[----:B------:R-:W-:Y:S01]  /*ffd0*/  F2FP.F16.F32.PACK_AB R154, R169, R20 ;  /* 0x00000014a99a723e */ /* 0x000fe200000000ff */
[----:B------:R-:W-:Y:S01]  /*ffe0*/  MUFU.EX2 R203, R203 ;  /* 0x000000cb00cb7308 */ /* 0x000fe20000000800 */
[--C-:B---3--:R-:W-:Y:S01]  /*fff0*/  FFMA.FTZ R159, R200, UR7, -R161.reuse ;  /* 0x00000007c89f7c23 */ /* 0x108fe200080108a1 */
[----:B--2---:R1:W-:Y:S01]  /*10000*/  @!P2 STS [R153+0x38420], R204 ;  /* 0x038420cc9900a388 */ /* 0x0043e20000000800 */
[----:B------:R-:W-:Y:S01]  /*10010*/  FFMA.FTZ R161, R183, UR7, -R161 ;  /* 0x00000007b7a17c23 */ /* 0x000fe200080108a1 */
[----:B------:R-:W-:Y:S01]  /*10020*/  F2FP.F16.F32.PACK_AB R158, R173, R170 ;  /* 0x000000aaad9e723e */ /* 0x000fe200000000ff */
[-C--:B------:R-:W-:Y:S01]  /*10030*/  FMUL.FTZ R28, R28, R201.reuse ;  /* 0x000000c91c1c7220 */ /* 0x080fe20000410000 */
[----:B------:R-:W-:Y:S01]  /*10040*/  F2FP.F16.F32.PACK_AB R160, R175, R172 ;  /* 0x000000acafa0723e */ /* 0x000fe200000000ff */
        /* <DEDUP_REMOVED lines=42> */
[----:B--2---:R-:W-:Y:S01]  /*102f0*/  F2FP.F16.F32.PACK_AB R155, R15, R202 ;  /* 0x000000ca0f9b723e */ /* 0x004fe200000000ff */
[----:B------:R-:W-:Y:S01]  /*10300*/  BAR.SYNC.DEFER_BLOCKING 0xf, 0x100 ;  /* 0x03c4000000007b1d */ /* 0x000fe20000010000 */
        /* <DEDUP_REMOVED lines=29> */
[----:B------:R1:W-:Y:S01]  /*104e0*/  MUFU.EX2 R183, R157 ;  /* 0x0000009d00b77308 */ /* 0x0003e20000000800 */
[----:B------:R-:W-:Y:S01]  /*104f0*/  FMUL.FTZ R149, R149, R201 ;  /* 0x000000c995957220 */ /* 0x000fe20000410000 */
        /* <DEDUP_REMOVED lines=54> */
[----:B------:R1:W3:Y:S01]  /*10860*/  MUFU.EX2 R197, R159 ;  /* 0x0000009f00c57308 */ /* 0x0002e20000000800 */
        /* <DEDUP_REMOVED lines=14> */
[----:B------:R-:W-:Y:S01]  /*10950*/  FMUL.FTZ R138, R138, R204 ;  /* 0x000000cc8a8a7220 */ /* 0x000fe20000410000 */
[----:B------:R1:W2:Y:S01]  /*10960*/  MUFU.EX2 R199, R161 ;  /* 0x000000a100c77308 */ /* 0x0002a20000000800 */
[----:B---3--:R-:W-:Y:S01]  /*10970*/  F2FP.F16.F32.PACK_AB R165, R197, R196 ;  /* 0x000000c4c5a5723e */ /* 0x008fe200000000ff */
[-C--:B------:R-:W-:Y:S01]  /*10980*/  FMUL.FTZ R139, R139, R204.reuse ;  /* 0x000000cc8b8b7220 */ /* 0x080fe20000410000 */
[-C--:B------:R-:W-:Y:S01]  /*10990*/  FMUL.FTZ R142, R142, R204.reuse ;  /* 0x000000cc8e8e7220 */ /* 0x080fe20000410000 */
[-C--:B------:R-:W-:Y:S01]  /*109a0*/  FMUL.FTZ R143, R143, R204.reuse ;  /* 0x000000cc8f8f7220 */ /* 0x080fe20000410000 */
[-C--:B------:R-:W-:Y:S01]  /*109b0*/  FMUL.FTZ R146, R146, R204.reuse ;  /* 0x000000cc92927220 */ /* 0x080fe20000410000 */
[-C--:B------:R-:W-:Y:S01]  /*109c0*/  FMUL.FTZ R147, R147, R204.reuse ;  /* 0x000000cc93937220 */ /* 0x080fe20000410000 */
[-C--:B------:R-:W-:Y:S01]  /*109d0*/  FMUL.FTZ R150, R150, R204.reuse ;  /* 0x000000cc96967220 */ /* 0x080fe20000410000 */
[----:B------:R-:W-:Y:S01]  /*109e0*/  FMUL.FTZ R151, R151, R204 ;  /* 0x000000cc97977220 */ /* 0x000fe20000410000 */
[----:B-1----:R-:W-:Y:S01]  /*109f0*/  F2FP.F16.F32.PACK_AB R161, R200, R207 ;  /* 0x000000cfc8a1723e */ /* 0x002fe200000000ff */
[----:B------:R1:W-:Y:S01]  /*10a00*/  STSM.16.M88.4 [R184+0x36400], R152 ;  /* 0x03640098b8007844 */ /* 0x0003e20000000200 */
[----:B------:R-:W-:Y:S01]  /*10a10*/  FFMA.FTZ R12, R201, R5, R12 ;  /* 0x00000005c90c7223 */ /* 0x000fe2000001000c */
[----:B------:R-:W-:Y:S01]  /*10a20*/  FFMA.FTZ R203, R204, R6, R203 ;  /* 0x00000006cccb7223 */ /* 0x000fe200000100cb */
[----:B------:R-:W-:Y:S01]  /*10a30*/  ISETP.GT.AND P2, PT, R9, UR37, PT ;  /* 0x0000002509007c0c */ /* 0x000fe2000bf44270 */
[----:B------:R1:W-:Y:S01]  /*10a40*/  STSM.16.M88.4 [R185], R156 ;  /* 0x0000009cb9007844 */ /* 0x0003e20000000200 */
[----:B------:R-:W-:Y:S01]  /*10a50*/  FADD.FTZ R13, R13, R12 ;  /* 0x0000000c0d0d7221 */ /* 0x000fe20000010000 */
[----:B------:R-:W-:Y:S01]  /*10a60*/  FADD.FTZ R203, R14, R203 ;  /* 0x000000cb0ecb7221 */ /* 0x000fe20000010000 */
[----:B--2---:R-:W-:Y:S01]  /*10a70*/  F2FP.F16.F32.PACK_AB R167, R199, R198 ;  /* 0x000000c6c7a7723e */ /* 0x004fe200000000ff */
[----:B------:R1:W-:Y:S01]  /*10a80*/  STSM.16.M88.4 [R187], R160 ;  /* 0x000000a0bb007844 */ /* 0x0003e20000000200 */
[----:B------:R-:W-:Y:S01]  /*10a90*/  FADD.FTZ R20, R20, R13 ;  /* 0x0000000d14147221 */ /* 0x000fe20000010000 */
[----:B------:R-:W-:Y:S01]  /*10aa0*/  FADD.FTZ R202, R202, R203 ;  /* 0x000000cbcaca7221 */ /* 0x000fe20000010000 */
[----:B------:R-:W-:Y:S01]  /*10ab0*/  IMAD.MOV.U32 R14, RZ, RZ, R7 ;  /* 0x000000ffff0e7224 */ /* 0x000fe200078e0007 */
[----:B------:R1:W-:Y:S01]  /*10ac0*/  STSM.16.M88.4 [R186], R164 ;  /* 0x000000a4ba007844 */ /* 0x0003e20000000200 */
[----:B------:R-:W-:Y:S01]  /*10ad0*/  WARPGROUP.ARRIVE ;  /* 0x00000000000079c5 */ /* 0x000fe20000000000 */
[----:B------:R-:W-:Y:S01]  /*10ae0*/  FADD.FTZ R169, R169, R20 ;  /* 0x00000014a9a97221 */ /* 0x000fe20000010000 */
[----:B------:R-:W-:Y:S01]  /*10af0*/  FADD.FTZ R202, R15, R202 ;  /* 0x000000ca0fca7221 */ /* 0x000fe20000010000 */
[----:B------:R-:W-:-:S02]  /*10b00*/  IMAD.MOV.U32 R15, RZ, RZ, R8 ;  /* 0x000000ffff0f7224 */ /* 0x000fc400078e0008 */
[----:B------:R-:W-:Y:S01]  /*10b10*/  FADD.FTZ R168, R168, R169 ;  /* 0x000000a9a8a87221 */ /* 0x000fe20000010000 */
[----:B------:R-:W-:Y:S01]  /*10b20*/  HGMMA.64x256x16.F32 R24, R152, gdesc[UR8].tnspB, R24, gsb0 ;  /* 0x43e0000898187df0 */ /* 0x000fe20008000818 */
[----:B------:R-:W-:Y:S01]  /*10b30*/  UMOV UR10, UR6 ;  /* 0x00000006000a7c82 */ /* 0x000fe20008000000 */
[----:B------:R-:W-:Y:S01]  /*10b40*/  UMOV UR11, 0x40000040 ;  /* 0x40000040000b7882 */ /* 0x000fe20000000000 */
[----:B------:R-:W-:Y:S01]  /*10b50*/  R2UR UR6, R208 ;  /* 0x00000000d00672ca */ /* 0x000fe200000e0000 */
[----:B------:R-:W-:Y:S01]  /*10b60*/  FADD.FTZ R21, R21, R202 ;  /* 0x000000ca15157221 */ /* 0x000fe20000010000 */
[----:B------:R-:W-:-:S03]  /*10b70*/  FADD.FTZ R171, R171, R168 ;  /* 0x000000a8abab7221 */ /* 0x000fc60000010000 */
[----:B------:R-:W-:Y:S01]  /*10b80*/  FADD.FTZ R174, R174, R21 ;  /* 0x00000015aeae7221 */ /* 0x000fe20000010000 */
[----:B------:R-:W-:Y:S01]  /*10b90*/  FADD.FTZ R170, R170, R171 ;  /* 0x000000abaaaa7221 */ /* 0x000fe20000010000 */
[----:B------:R-:W-:Y:S02]  /*10ba0*/  IMAD.MOV.U32 R21, RZ, RZ, R16 ;  /* 0x000000ffff157224 */ /* 0x000fe400078e0010 */
[----:B------:R-:W-:Y:S01]  /*10bb0*/  FADD.FTZ R209, R209, R174 ;  /* 0x000000aed1d17221 */ /* 0x000fe20000010000 */
[----:B------:R-:W-:-:S03]  /*10bc0*/  FADD.FTZ R173, R173, R170 ;  /* 0x000000aaadad7221 */ /* 0x000fc60000010000 */
        /* <DEDUP_REMOVED lines=17> */
[----:B------:R-:W-:Y:S02]  /*10ce0*/  WARPGROUP.DEPBAR.LE gsb0, 0x0 ;  /* 0x00008000000079c5 */ /* 0x000fe40000010000 */
        /* <DEDUP_REMOVED lines=25> */
[----:B--2---:R-:W-:-:S04]  /*10e80*/  VIADD R11, R9, 0xffffffff ;  /* 0xffffffff090b7836 */ /* 0x004fc80000000000 */
[----:B------:R-:W-:Y:S01]  /*10e90*/  IMAD.MOV.U32 R9, RZ, RZ, R11 ;  /* 0x000000ffff097224 */ /* 0x000fe200078e000b */
[----:B-1----:R-:W-:Y:S06]  /*10ea0*/  @P2 BRA `(.L_x_1568) ;  /* 0xffffffc8002c2947 */ /* 0x002fec000383ffff */
.L_x_1551:
[----:B------:R-:W1:Y:S01]  /*10eb0*/  SHFL.BFLY PT, R0, R5, 0x2, 0x1f ;  /* 0x0c401f0005007f89 */ /* 0x000e6200000e0000 */
[----:B------:R-:W-:Y:S01]  /*10ec0*/  VIADD R2, R16, 0x1 ;  /* 0x0000000110027836 */ /* 0x000fe20000000000 */
[----:B------:R-:W-:Y:S01]  /*10ed0*/  UIADD3 UR46, UR46, 0x1, URZ ;  /* 0x000000012e2e7890 */ /* 0x000fe2000fffe03f */
[----:B------:R-:W-:Y:S01]  /*10ee0*/  IMAD.U32 R12, RZ, RZ, UR7 ;  /* 0x00000007ff0c7e24 */ /* 0x000fe2000f8e00ff */
[----:B------:R-:W2:Y:S01]  /*10ef0*/  SHFL.BFLY PT, R9, R6, 0x2, 0x1f ;  /* 0x0c401f0006097f89 */ /* 0x000ea200000e0000 */
[----:B------:R-:W-:Y:S01]  /*10f00*/  IMAD.MOV.U32 R19, RZ, RZ, -0x800000 ;  /* 0xff800000ff137424 */ /* 0x000fe200078e00ff */
[----:B------:R-:W-:Y:S08]  /*10f10*/  BAR.ARV 0x8, 0xa0 ;  /* 0x0202800000007b1d */ /* 0x000ff00000002000 */
[----:B------:R-:W-:Y:S01]  /*10f20*/  BAR.SYNC.DEFER_BLOCKING 0xf, 0x100 ;  /* 0x03c4000000007b1d */ /* 0x000fe20000010000 */
[----:B------:R-:W-:Y:S01]  /*10f30*/  ISETP.NE.AND P1, PT, R2, 0x2, PT ;  /* 0x000000020200780c */ /* 0x000fe20003f25270 */
[----:B-1----:R-:W-:Y:S01]  /*10f40*/  FADD.FTZ R0, R0, R5 ;  /* 0x0000000500007221 */ /* 0x002fe20000010000 */
[----:B--2---:R-:W-:-:S04]  /*10f50*/  FADD.FTZ R9, R9, R6 ;  /* 0x0000000609097221 */ /* 0x004fc80000010000 */
[----:B------:R-:W1:Y:S01]  /*10f60*/  SHFL.BFLY PT, R3, R0, 0x1, 0x1f ;  /* 0x0c201f0000037f89 */ /* 0x000e6200000e0000 */
[----:B------:R-:W-:-:S03]  /*10f70*/  IMAD.U32 R6, RZ, RZ, UR7 ;  /* 0x00000007ff067e24 */ /* 0x000fc6000f8e00ff */
[----:B------:R-:W2:Y:S01]  /*10f80*/  SHFL.BFLY PT, R4, R9, 0x1, 0x1f ;  /* 0x0c201f0009047f89 */ /* 0x000ea200000e0000 */
[----:B-1----:R-:W-:Y:S01]  /*10f90*/  FADD.FTZ R11, R0, R3 ;  /* 0x00000003000b7221 */ /* 0x002fe20000010000 */
[----:B------:R-:W-:Y:S01]  /*10fa0*/  IMAD.MOV R3, RZ, RZ, -R23 ;  /* 0x000000ffff037224 */ /* 0x000fe200078e0a17 */
[----:B------:R-:W-:Y:S01]  /*10fb0*/  SEL R0, RZ, 0x1, P1 ;  /* 0x00000001ff007807 */ /* 0x000fe20000800000 */
[----:B--2---:R-:W-:Y:S02]  /*10fc0*/  FADD.FTZ R10, R9, R4 ;  /* 0x00000004090a7221 */ /* 0x004fe40000010000 */
[----:B------:R-:W-:Y:S02]  /*10fd0*/  FSETP.NE.FTZ.AND P2, PT, R11, RZ, PT ;  /* 0x000000ff0b00720b */ /* 0x000fe40003f55000 */
[----:B------:R-:W-:Y:S01]  /*10fe0*/  ISETP.NE.AND P0, PT, R18, R3, PT ;  /* 0x000000031200720c */ /* 0x000fe20003f05270 */
[----:B------:R-:W-:Y:S01]  /*10ff0*/  IMAD.MOV.U32 R3, RZ, RZ, RZ ;  /* 0x000000ffff037224 */ /* 0x000fe200078e00ff */
[----:B------:R-:W-:-:S02]  /*11000*/  FSETP.NE.FTZ.AND P3, PT, R10, RZ, PT ;  /* 0x000000ff0a00720b */ /* 0x000fc40003f75000 */
[----:B------:R-:W-:Y:S01]  /*11010*/  LOP3.LUT R17, R17, R0, RZ, 0x3c, !PT ;  /* 0x0000000011117212 */ /* 0x000fe200078e3cff */
[----:B------:R-:W-:-:S06]  /*11020*/  IMAD.MOV.U32 R0, RZ, RZ, RZ ;  /* 0x000000ffff007224 */ /* 0x000fcc00078e00ff */
[----:B------:R-:W1:Y:S01]  /*11030*/  @P2 MUFU.RCP R3, R11 ;  /* 0x0000000b00032308 */ /* 0x000e620000001000 */
[----:B------:R-:W-:Y:S01]  /*11040*/  @P2 FMUL.FTZ R6, R6, 0.69314718246459960938 ;  /* 0x3f31721806062820 */ /* 0x000fe20000410000 */
[----:B------:R-:W-:Y:S02]  /*11050*/  @!P0 IMAD R16, R16, 0x40, R22 ;  /* 0x0000004010108824 */ /* 0x000fe400078e0216 */
[----:B------:R-:W-:-:S03]  /*11060*/  @P3 FMUL.FTZ R12, R12, 0.69314718246459960938 ;  /* 0x3f3172180c0c3820 */ /* 0x000fc60000410000 */
[----:B------:R-:W-:Y:S01]  /*11070*/  @!P0 LEA R16, R16, UR36, 0x2 ;  /* 0x0000002410108c11 */ /* 0x000fe2000f8e10ff */
        /* <DEDUP_REMOVED lines=9> */
[----:B------:R-:W1:Y:S01]  /*11110*/  @P3 MUFU.LG2 R10, R10 ;  /* 0x0000000a000a3308 */ /* 0x000e620000000c00 */
        /* <DEDUP_REMOVED lines=59> */
[----:B---3--:R-:W-:Y:S01]  /*114d0*/  @P2 FMUL.FTZ R9, R9, 0.69314718246459960938 ;  /* 0x3f31721809092820 */ /* 0x008fe20000410000 */
[----:B-1----:R-:W-:Y:S01]  /*114e0*/  @P3 FMUL.FTZ R3, R10, 0.69314718246459960938 ;  /* 0x3f3172180a033820 */ /* 0x002fe20000410000 */
[----:B------:R-:W-:-:S02]  /*114f0*/  IMAD.MOV.U32 R32, RZ, RZ, -0x800000 ;  /* 0xff800000ff207424 */ /* 0x000fc400078e00ff */
        /* <DEDUP_REMOVED lines=67> */
[----:B--2---:R-:W-:Y:S01]  /*11930*/  SEL R16, R2, RZ, P1 ;  /* 0x000000ff02107207 */ /* 0x004fe20000800000 */
[----:B------:R-:W-:Y:S06]  /*11940*/  BAR.ARV 0xe, 0x100 ;  /* 0x0384000000007b1d */ /* 0x000fec0000002000 */
.L_x_1489:
        /* <DEDUP_REMOVED lines=26> */
[----:B------:R-:W-:Y:S01]  /*11af0*/  F2FP.F16.F32.PACK_AB R57, R59, R58 ;  /* 0x0000003a3b39723e */ /* 0x000fe200000000ff */
[----:B------:R-:W-:Y:S01]  /*11b00*/  IMAD.U32 R7, RZ, RZ, UR7 ;  /* 0x00000007ff077e24 */ /* 0x000fe2000f8e00ff */
        /* <DEDUP_REMOVED lines=12> */
[----:B------:R-:W-:Y:S01]  /*11bd0*/  IADD3 R173, P3, R6, 0x40, RZ ;  /* 0x0000004006ad7810 */ /* 0x000fe20007f7e0ff */
[--C-:B------:R-:W-:Y:S01]  /*11be0*/  IMAD.X R11, RZ, RZ, R7.reuse, P4 ;  /* 0x000000ffff0b7224 */ /* 0x100fe200020e0607 */
[----:B------:R-:W-:Y:S02]  /*11bf0*/  LOP3.LUT R2, R0, R171, RZ, 0x3c, !PT ;  /* 0x000000ab00027212 */ /* 0x000fe400078e3cff */
[----:B------:R-:W-:Y:S02]  /*11c00*/  LOP3.LUT R0, R179, 0x380, RZ, 0xc0, !PT ;  /* 0x00000380b3007812 */ /* 0x000fe400078ec0ff */
[----:B------:R-:W-:Y:S02]  /*11c10*/  IADD3 R199, P4, R6, 0x4020, RZ ;  /* 0x0000402006c77810 */ /* 0x000fe40007f9e0ff */
[----:B------:R-:W-:Y:S02]  /*11c20*/  SHF.R.U64 R0, R0, 0x3, RZ ;  /* 0x0000000300007819 */ /* 0x000fe400000012ff */
[C---:B------:R-:W-:Y:S01]  /*11c30*/  LOP3.LUT R103, R6.reuse, 0x380, RZ, 0xc0, !PT ;  /* 0x0000038006677812 */ /* 0x040fe200078ec0ff */
[----:B------:R-:W-:Y:S01]  /*11c40*/  IMAD.X R91, RZ, RZ, R7, P4 ;  /* 0x000000ffff5b7224 */ /* 0x000fe200020e0607 */
[----:B------:R-:W-:-:S02]  /*11c50*/  IADD3 R183, P2, R6, 0x2060, RZ ;  /* 0x0000206006b77810 */ /* 0x000fc40007f5e0ff */
[----:B------:R-:W-:Y:S02]  /*11c60*/  IADD3.X R9, RZ, R7, RZ, P3, !PT ;  /* 0x00000007ff097210 */ /* 0x000fe40001ffe4ff */
[C---:B------:R-:W-:Y:S01]  /*11c70*/  IADD3 R177, P5, R6.reuse, 0x2000, RZ ;  /* 0x0000200006b17810 */ /* 0x040fe20007fbe0ff */
[--C-:B------:R-:W-:Y:S01]  /*11c80*/  IMAD.X R25, RZ, RZ, R7.reuse, P2 ;  /* 0x000000ffff197224 */ /* 0x100fe200010e0607 */
[C---:B------:R-:W-:Y:S02]  /*11c90*/  IADD3 R181, P1, R6.reuse, 0x2040, RZ ;  /* 0x0000204006b57810 */ /* 0x040fe40007f3e0ff */
[----:B------:R-:W-:Y:S01]  /*11ca0*/  IADD3 R197, P3, R6, 0x4000, RZ ;  /* 0x0000400006c57810 */ /* 0x000fe20007f7e0ff */
[--C-:B------:R-:W-:Y:S01]  /*11cb0*/  IMAD.X R13, RZ, RZ, R7.reuse, P5 ;  /* 0x000000ffff0d7224 */ /* 0x100fe200028e0607 */
[----:B------:R-:W-:Y:S01]  /*11cc0*/  LOP3.LUT R14, R0, R179, RZ, 0x3c, !PT ;  /* 0x000000b3000e7212 */ /* 0x000fe200078e3cff */
[--C-:B------:R-:W-:Y:S01]  /*11cd0*/  IMAD.X R21, RZ, RZ, R7.reuse, P1 ;  /* 0x000000ffff157224 */ /* 0x100fe200008e0607 */
[----:B------:R-:W-:Y:S01]  /*11ce0*/  LOP3.LUT R0, R199, 0x380, RZ, 0xc0, !PT ;  /* 0x00000380c7007812 */ /* 0x000fe200078ec0ff */
[----:B------:R-:W-:Y:S01]  /*11cf0*/  IMAD.X R29, RZ, RZ, R7, P3 ;  /* 0x000000ffff1d7224 */ /* 0x000fe200018e0607 */
[----:B------:R-:W-:-:S02]  /*11d00*/  SHF.R.U64 R103, R103, 0x3, RZ ;  /* 0x0000000367677819 */ /* 0x000fc400000012ff */
[C---:B------:R-:W-:Y:S02]  /*11d10*/  IADD3 R106, P2, R6.reuse, 0x6020, RZ ;  /* 0x00006020066a7810 */ /* 0x040fe40007f5e0ff */
[C---:B------:R-:W-:Y:S02]  /*11d20*/  IADD3 R201, P5, R6.reuse, 0x4040, RZ ;  /* 0x0000404006c97810 */ /* 0x040fe40007fbe0ff */
[C---:B------:R-:W-:Y:S01]  /*11d30*/  IADD3 R203, P6, R6.reuse, 0x4060, RZ ;  /* 0x0000406006cb7810 */ /* 0x040fe20007fde0ff */
[--C-:B------:R-:W-:Y:S01]  /*11d40*/  IMAD.X R107, RZ, RZ, R7.reuse, P2 ;  /* 0x000000ffff6b7224 */ /* 0x100fe200010e0607 */
[C---:B------:R-:W-:Y:S01]  /*11d50*/  IADD3 R205, P1, R6.reuse, 0x6000, RZ ;  /* 0x0000600006cd7810 */ /* 0x040fe20007f3e0ff */
[--C-:B------:R-:W-:Y:S01]  /*11d60*/  IMAD.X R95, RZ, RZ, R7.reuse, P5 ;  /* 0x000000ffff5f7224 */ /* 0x100fe200028e0607 */
[C---:B------:R-:W-:Y:S01]  /*11d70*/  IADD3 R207, P3, R6.reuse, 0x6040, RZ ;  /* 0x0000604006cf7810 */ /* 0x040fe20007f7e0ff */
[----:B------:R-:W-:Y:S01]  /*11d80*/  IMAD.X R99, RZ, RZ, R7, P6 ;  /* 0x000000ffff637224 */ /* 0x000fe200030e0607 */
[----:B------:R-:W-:-:S02]  /*11d90*/  IADD3 R209, P4, R6, 0x6060, RZ ;  /* 0x0000606006d17810 */ /* 0x000fc40007f9e0ff */
[----:B------:R-:W-:Y:S01]  /*11da0*/  SHF.R.U64 R0, R0, 0x3, RZ ;  /* 0x0000000300007819 */ /* 0x000fe200000012ff */
[--C-:B------:R-:W-:Y:S01]  /*11db0*/  IMAD.X R111, RZ, RZ, R7.reuse, P3 ;  /* 0x000000ffff6f7224 */ /* 0x100fe200018e0607 */
[----:B------:R-:W-:Y:S01]  /*11dc0*/  LOP3.LUT R6, R103, R6, RZ, 0x3c, !PT ;  /* 0x0000000667067212 */ /* 0x000fe200078e3cff */
[--C-:B------:R-:W-:Y:S01]  /*11dd0*/  IMAD.X R103, RZ, RZ, R7.reuse, P1 ;  /* 0x000000ffff677224 */ /* 0x100fe200008e0607 */
[----:B------:R-:W-:Y:S01]  /*11de0*/  LOP3.LUT R8, R173, 0x380, RZ, 0xc0, !PT ;  /* 0x00000380ad087812 */ /* 0x000fe200078ec0ff */
[----:B------:R-:W-:Y:S01]  /*11df0*/  IMAD.X R115, RZ, RZ, R7, P4 ;  /* 0x000000ffff737224 */ /* 0x000fe200020e0607 */
[----:B------:R-:W-:Y:S02]  /*11e00*/  LOP3.LUT R10, R175, 0x380, RZ, 0xc0, !PT ;  /* 0x00000380af0a7812 */ /* 0x000fe400078ec0ff */
[----:B------:R-:W-:Y:S02]  /*11e10*/  LOP3.LUT R12, R177, 0x380, RZ, 0xc0, !PT ;  /* 0x00000380b10c7812 */ /* 0x000fe400078ec0ff */
[----:B------:R-:W-:-:S02]  /*11e20*/  LOP3.LUT R27, R106, 0x380, RZ, 0xc0, !PT ;  /* 0x000003806a1b7812 */ /* 0x000fc400078ec0ff */
[----:B------:R-:W-:Y:S02]  /*11e30*/  LOP3.LUT R90, R0, R199, RZ, 0x3c, !PT ;  /* 0x000000c7005a7212 */ /* 0x000fe400078e3cff */
[----:B------:R-:W-:Y:S02]  /*11e40*/  SHF.R.U64 R8, R8, 0x3, RZ ;  /* 0x0000000308087819 */ /* 0x000fe400000012ff */
[----:B------:R-:W-:Y:S02]  /*11e50*/  LOP3.LUT R20, R181, 0x380, RZ, 0xc0, !PT ;  /* 0x00000380b5147812 */ /* 0x000fe400078ec0ff */
[----:B------:R-:W-:Y:S02]  /*11e60*/  MOV R0, R6 ;  /* 0x0000000600007202 */ /* 0x000fe40000000f00 */
[----:B------:R-:W-:Y:S02]  /*11e70*/  SHF.R.U64 R10, R10, 0x3, RZ ;  /* 0x000000030a0a7819 */ /* 0x000fe400000012ff */
[----:B------:R-:W-:-:S02]  /*11e80*/  LOP3.LUT R24, R183, 0x380, RZ, 0xc0, !PT ;  /* 0x00000380b7187812 */ /* 0x000fc400078ec0ff */
[----:B------:R-:W-:Y:S02]  /*11e90*/  F2FP.F16.F32.PACK_AB R6, R157, R166 ;  /* 0x000000a69d06723e */ /* 0x000fe400000000ff */
[----:B------:R-:W-:Y:S02]  /*11ea0*/  F2FP.F16.F32.PACK_AB R7, R31, R30 ;  /* 0x0000001e1f07723e */ /* 0x000fe400000000ff */
[----:B------:R-:W-:Y:S02]  /*11eb0*/  SHF.R.U64 R12, R12, 0x3, RZ ;  /* 0x000000030c0c7819 */ /* 0x000fe400000012ff */
[----:B------:R-:W-:Y:S01]  /*11ec0*/  LOP3.LUT R28, R197, 0x380, RZ, 0xc0, !PT ;  /* 0x00000380c51c7812 */ /* 0x000fe200078ec0ff */
[----:B------:R1:W-:Y:S01]  /*11ed0*/  STSM.16.M88.4 [R0], R4 ;  /* 0x0000000400007844 */ /* 0x0003e20000000200 */
[----:B------:R-:W-:Y:S02]  /*11ee0*/  LOP3.LUT R98, R203, 0x380, RZ, 0xc0, !PT ;  /* 0x00000380cb627812 */ /* 0x000fe400078ec0ff */
[----:B------:R-:W-:-:S02]  /*11ef0*/  SHF.R.U64 R27, R27, 0x3, RZ ;  /* 0x000000031b1b7819 */ /* 0x000fc400000012ff */
[----:B------:R-:W-:Y:S02]  /*11f00*/  LOP3.LUT R8, R8, R173, RZ, 0x3c, !PT ;  /* 0x000000ad08087212 */ /* 0x000fe400078e3cff */
[----:B------:R-:W-:Y:S02]  /*11f10*/  SHF.R.U64 R20, R20, 0x3, RZ ;  /* 0x0000000314147819 */ /* 0x000fe400000012ff */
[----:B------:R-:W-:Y:S02]  /*11f20*/  LOP3.LUT R94, R201, 0x380, RZ, 0xc0, !PT ;  /* 0x00000380c95e7812 */ /* 0x000fe400078ec0ff */
[----:B------:R-:W-:Y:S02]  /*11f30*/  LOP3.LUT R114, R209, 0x380, RZ, 0xc0, !PT ;  /* 0x00000380d1727812 */ /* 0x000fe400078ec0ff */
[----:B------:R-:W-:Y:S02]  /*11f40*/  LOP3.LUT R10, R10, R175, RZ, 0x3c, !PT ;  /* 0x000000af0a0a7212 */ /* 0x000fe400078e3cff */
[----:B------:R-:W-:-:S02]  /*11f50*/  SHF.R.U64 R24, R24, 0x3, RZ ;  /* 0x0000000318187819 */ /* 0x000fc400000012ff */
[----:B------:R-:W-:Y:S02]  /*11f60*/  LOP3.LUT R12, R12, R177, RZ, 0x3c, !PT ;  /* 0x000000b10c0c7212 */ /* 0x000fe400078e3cff */
[----:B------:R-:W-:Y:S02]  /*11f70*/  SHF.R.U64 R28, R28, 0x3, RZ ;  /* 0x000000031c1c7819 */ /* 0x000fe400000012ff */
[----:B------:R-:W-:Y:S02]  /*11f80*/  LOP3.LUT R102, R205, 0x380, RZ, 0xc0, !PT ;  /* 0x00000380cd667812 */ /* 0x000fe400078ec0ff */
[----:B------:R-:W-:Y:S02]  /*11f90*/  SHF.R.U64 R98, R98, 0x3, RZ ;  /* 0x0000000362627819 */ /* 0x000fe400000012ff */
[----:B------:R-:W-:Y:S02]  /*11fa0*/  LOP3.LUT R106, R27, R106, RZ, 0x3c, !PT ;  /* 0x0000006a1b6a7212 */ /* 0x000fe400078e3cff */
[----:B------:R-:W-:-:S02]  /*11fb0*/  MOV R27, R2 ;  /* 0x00000002001b7202 */ /* 0x000fc40000000f00 */
[----:B-1----:R-:W-:Y:S02]  /*11fc0*/  F2FP.F16.F32.PACK_AB R4, R33, R159 ;  /* 0x0000009f2104723e */ /* 0x002fe400000000ff */
[----:B------:R-:W-:Y:S02]  /*11fd0*/  F2FP.F16.F32.PACK_AB R5, R35, R34 ;  /* 0x000000222305723e */ /* 0x000fe400000000ff */
[----:B------:R-:W-:Y:S02]  /*11fe0*/  F2FP.F16.F32.PACK_AB R6, R37, R36 ;  /* 0x000000242506723e */ /* 0x000fe400000000ff */
[----:B------:R-:W-:Y:S02]  /*11ff0*/  F2FP.F16.F32.PACK_AB R7, R39, R38 ;  /* 0x000000262707723e */ /* 0x000fe400000000ff */
[----:B------:R-:W-:Y:S02]  /*12000*/  LOP3.LUT R20, R20, R181, RZ, 0x3c, !PT ;  /* 0x000000b514147212 */ /* 0x000fe400078e3cff */
[----:B------:R-:W-:Y:S01]  /*12010*/  SHF.R.U64 R94, R94, 0x3, RZ ;  /* 0x000000035e5e7819 */ /* 0x000fe200000012ff */
[----:B------:R1:W-:Y:S01]  /*12020*/  STSM.16.M88.4 [R27], R4 ;  /* 0x000000041b007844 */ /* 0x0003e20000000200 */
[----:B------:R-:W-:-:S02]  /*12030*/  LOP3.LUT R110, R207, 0x380, RZ, 0xc0, !PT ;  /* 0x00000380cf6e7812 */ /* 0x000fc400078ec0ff */
[----:B------:R-:W-:Y:S02]  /*12040*/  SHF.R.U64 R114, R114, 0x3, RZ ;  /* 0x0000000372727819 */ /* 0x000fe400000012ff */
[----:B------:R-:W-:Y:S02]  /*12050*/  MOV R8, R8 ;  /* 0x0000000800087202 */ /* 0x000fe40000000f00 */
[----:B------:R-:W-:Y:S02]  /*12060*/  LOP3.LUT R24, R24, R183, RZ, 0x3c, !PT ;  /* 0x000000b718187212 */ /* 0x000fe400078e3cff */
[----:B------:R-:W-:Y:S01]  /*12070*/  MOV R10, R10 ;  /* 0x0000000a000a7202 */ /* 0x000fe20000000f00 */
[----:B------:R1:W-:Y:S01]  /*12080*/  STSM.16.M88.4 [R8], R40 ;  /* 0x0000002808007844 */ /* 0x0003e20000000200 */
[----:B------:R-:W-:Y:S02]  /*12090*/  LOP3.LUT R28, R28, R197, RZ, 0x3c, !PT ;  /* 0x000000c51c1c7212 */ /* 0x000fe400078e3cff */
[----:B------:R-:W-:Y:S01]  /*120a0*/  SHF.R.U64 R102, R102, 0x3, RZ ;  /* 0x0000000366667819 */ /* 0x000fe200000012ff */
[----:B------:R1:W-:Y:S01]  /*120b0*/  STSM.16.M88.4 [R10], R48 ;  /* 0x000000300a007844 */ /* 0x0003e20000000200 */
[----:B------:R-:W-:-:S02]  /*120c0*/  LOP3.LUT R98, R98, R203, RZ, 0x3c, !PT ;  /* 0x000000cb62627212 */ /* 0x000fc400078e3cff */
[----:B------:R-:W-:Y:S02]  /*120d0*/  MOV R12, R12 ;  /* 0x0000000c000c7202 */ /* 0x000fe40000000f00 */
[----:B------:R-:W-:Y:S02]  /*120e0*/  F2FP.F16.F32.PACK_AB R72, R73, R72 ;  /* 0x000000484948723e */ /* 0x000fe400000000ff */
[----:B------:R-:W-:Y:S01]  /*120f0*/  MOV R14, R14 ;  /* 0x0000000e000e7202 */ /* 0x000fe20000000f00 */
[----:B------:R1:W-:Y:S01]  /*12100*/  STSM.16.M88.4 [R12], R56 ;  /* 0x000000380c007844 */ /* 0x0003e20000000200 */
[----:B------:R-:W-:Y:S02]  /*12110*/  F2FP.F16.F32.PACK_AB R66, R69, R68 ;  /* 0x000000444542723e */ /* 0x000fe400000000ff */
[----:B------:R-:W-:Y:S02]  /*12120*/  F2FP.F16.F32.PACK_AB R67, R71, R70 ;  /* 0x000000464743723e */ /* 0x000fe400000000ff */
[----:B------:R-:W-:-:S02]  /*12130*/  F2FP.F16.F32.PACK_AB R73, R75, R74 ;  /* 0x0000004a4b49723e */ /* 0x000fc400000000ff */
[----:B------:R-:W-:Y:S01]  /*12140*/  F2FP.F16.F32.PACK_AB R80, R81, R80 ;  /* 0x000000505150723e */ /* 0x000fe200000000ff */
[----:B------:R1:W-:Y:S01]  /*12150*/  STSM.16.M88.4 [R14], R64 ;  /* 0x000000400e007844 */ /* 0x0003e20000000200 */
[----:B------:R-:W-:Y:S02]  /*12160*/  LOP3.LUT R94, R94, R201, RZ, 0x3c, !PT ;  /* 0x000000c95e5e7212 */ /* 0x000fe400078e3cff */
[----:B------:R-:W-:Y:S02]  /*12170*/  SHF.R.U64 R110, R110, 0x3, RZ ;  /* 0x000000036e6e7819 */ /* 0x000fe400000012ff */
[----:B------:R-:W-:Y:S02]  /*12180*/  LOP3.LUT R114, R114, R209, RZ, 0x3c, !PT ;  /* 0x000000d172727212 */ /* 0x000fe400078e3cff */
[----:B------:R-:W-:Y:S02]  /*12190*/  MOV R20, R20 ;  /* 0x0000001400147202 */ /* 0x000fe40000000f00 */
[----:B------:R-:W-:-:S02]  /*121a0*/  F2FP.F16.F32.PACK_AB R74, R77, R76 ;  /* 0x0000004c4d4a723e */ /* 0x000fc400000000ff */
[----:B------:R-:W-:Y:S02]  /*121b0*/  F2FP.F16.F32.PACK_AB R75, R79, R78 ;  /* 0x0000004e4f4b723e */ /* 0x000fe400000000ff */
[----:B------:R-:W-:Y:S02]  /*121c0*/  F2FP.F16.F32.PACK_AB R81, R83, R82 ;  /* 0x000000525351723e */ /* 0x000fe400000000ff */
[----:B------:R-:W-:Y:S01]  /*121d0*/  MOV R24, R24 ;  /* 0x0000001800187202 */ /* 0x000fe20000000f00 */
        /* <DEDUP_REMOVED lines=8> */
[----:B------:R-:W-:Y:S02]  /*12260*/  MOV R2, R98 ;  /* 0x0000006200027202 */ /* 0x000fe40000000f00 */
[----:B------:R-:W-:Y:S02]  /*12270*/  F2FP.F16.F32.PACK_AB R89, R152, R26 ;  /* 0x0000001a9859723e */ /* 0x000fe400000000ff */
[----:B------:R-:W-:-:S02]  /*12280*/  F2FP.F16.F32.PACK_AB R90, R93, R92 ;  /* 0x0000005c5d5a723e */ /* 0x000fc400000000ff */
[----:B------:R-:W-:Y:S02]  /*12290*/  F2FP.F16.F32.PACK_AB R91, R154, R153 ;  /* 0x000000999a5b723e */ /* 0x000fe400000000ff */
[----:B------:R-:W-:Y:S02]  /*122a0*/  F2FP.F16.F32.PACK_AB R96, R97, R96 ;  /* 0x000000606160723e */ /* 0x000fe400000000ff */
[----:B------:R-:W-:Y:S01]  /*122b0*/  F2FP.F16.F32.PACK_AB R97, R156, R155 ;  /* 0x0000009b9c61723e */ /* 0x000fe200000000ff */
[----:B------:R1:W-:Y:S01]  /*122c0*/  STSM.16.M88.4 [R28], R88 ;  /* 0x000000581c007844 */ /* 0x0003e20000000200 */
        /* <DEDUP_REMOVED lines=11> */
[----:B------:R-:W-:Y:S01]  /*12380*/  F2FP.F16.F32.PACK_AB R120, R121, R120 ;  /* 0x000000787978723e */ /* 0x000fe200000000ff */
        /* <DEDUP_REMOVED lines=19> */
[----:B------:R-:W-:Y:S02]  /*124c0*/  MOV R110, R110 ;  /* 0x0000006e006e7202 */ /* 0x000fe40000000f00 */
[----:B------:R-:W-:-:S02]  /*124d0*/  F2FP.F16.F32.PACK_AB R138, R141, R140 ;  /* 0x0000008c8d8a723e */ /* 0x000fc400000000ff */
        /* <DEDUP_REMOVED lines=11> */
[----:B--2---:R-:W2:Y:S02]  /*12590*/  FENCE.VIEW.ASYNC.S ;  /* 0x00000000000073c6 */ /* 0x004ea40000000000 */
[----:B--2---:R-:W-:Y:S06]  /*125a0*/  BAR.ARV 0x1, 0x120 ;  /* 0x0044800000007b1d */ /* 0x004fec0000002000 */
[----:B------:R-:W-:Y:S05]  /*125b0*/  @P0 BRA `(.L_x_1570) ;  /* 0x0000000000740947 */ /* 0x000fea0003800000 */
[----:B-1----:R-:W1:Y:S01]  /*125c0*/  LDC.64 R4, c[0x0][0xc78] ;  /* 0x00031e00ff047b82 */ /* 0x002e620000000a00 */
[----:B------:R-:W-:Y:S01]  /*125d0*/  USHF.R.S32.HI UR5, URZ, 0x1f, UR43 ;  /* 0x0000001f3f057899 */ /* 0x000fe2000801142b */
[----:B------:R-:W-:Y:S01]  /*125e0*/  IMAD.MOV R7, RZ, RZ, -R23 ;  /* 0x000000ffff077224 */ /* 0x000fe200078e0a17 */
[----:B------:R-:W-:Y:S02]  /*125f0*/  ULDC.64 UR8, c[0x0][0xc70] ;  /* 0x00031c0000087ab9 */ /* 0x000fe40000000a00 */
[----:B------:R-:W-:Y:S02]  /*12600*/  UIMAD UR5, UR5, UR8, URZ ;  /* 0x00000008050572a4 */ /* 0x000fe4000f8e023f */
[----:B------:R-:W-:Y:S01]  /*12610*/  UIMAD.WIDE.U32 UR6, UR43, UR8, URZ ;  /* 0x000000082b0672a5 */ /* 0x000fe2000f8e003f */
[----:B------:R-:W-:Y:S01]  /*12620*/  ISETP.NE.AND P0, PT, R18, R7, PT ;  /* 0x000000071200720c */ /* 0x000fe20003f05270 */
[----:B------:R-:W-:Y:S01]  /*12630*/  UIMAD UR5, UR43, UR9, UR5 ;  /* 0x000000092b0572a4 */ /* 0x000fe2000f8e0205 */
[----:B------:R-:W-:Y:S01]  /*12640*/  VIADD R7, R22, UR42 ;  /* 0x0000002a16077c36 */ /* 0x000fe20008000000 */
        /* <DEDUP_REMOVED lines=20> */
.L_x_1570:
[----:B-1----:R-:W1:Y:S02]  /*12790*/  SHFL.IDX PT, R0, R193, RZ, 0x1f ;  /* 0x00001fffc1007589 */ /* 0x002e6400000e0000 */
[----:B-1----:R-:W-:-:S13]  /*127a0*/  ISETP.NE.AND P0, PT, R0, 0x7, PT ;  /* 0x000000070000780c */ /* 0x002fda0003f05270 */
        /* <DEDUP_REMOVED lines=19> */
[----:B-1----:R-:W-:Y:S01]  /*128e0*/  UMOV UR40, UR5 ;  /* 0x0000000500287c82 */ /* 0x002fe20008000000 */
[----:B------:R-:W-:Y:S01]  /*128f0*/  UMOV UR41, UR8 ;  /* 0x0000000800297c82 */ /* 0x000fe20008000000 */
[----:B------:R-:W-:Y:S01]  /*12900*/  UIADD3 UR5, UR36, 0xa000, URZ ;  /* 0x0000a00024057890 */ /* 0x000fe2000fffe03f */
[----:B------:R1:W-:Y:S01]  /*12910*/  UTMASTG.5D [UR40], [UR6] ;  /* 0x00000028060073b5 */ /* 0x0003e20008020000 */
[----:B------:R-:W-:Y:S01]  /*12920*/  UMOV UR8, 0x140 ;  /* 0x0000014000087882 */ /* 0x000fe20000000000 */
[----:B-1----:R-:W-:Y:S01]  /*12930*/  UMOV UR40, UR9 ;  /* 0x0000000900287c82 */ /* 0x002fe20008000000 */
[----:B------:R-:W-:Y:S01]  /*12940*/  UMOV UR41, UR10 ;  /* 0x0000000a00297c82 */ /* 0x000fe20008000000 */
[----:B------:R-:W-:Y:S01]  /*12950*/  UIADD3 UR9, UR36, 0xc000, URZ ;  /* 0x0000c00024097890 */ /* 0x000fe2000fffe03f */
[----:B------:R1:W-:Y:S01]  /*12960*/  UTMASTG.5D [UR40], [UR6] ;  /* 0x00000028060073b5 */ /* 0x0003e20008020000 */
[----:B------:R-:W-:Y:S01]  /*12970*/  UIADD3 UR10, UR36, 0xe000, URZ ;  /* 0x0000e000240a7890 */ /* 0x000fe2000fffe03f */
[----:B-1----:R-:W-:Y:S01]  /*12980*/  UMOV UR40, UR11 ;  /* 0x0000000b00287c82 */ /* 0x002fe20008000000 */
[----:B------:R-:W-:-:S02]  /*12990*/  UMOV UR41, UR12 ;  /* 0x0000000c00297c82 */ /* 0x000fc40008000000 */
[----:B------:R1:W-:Y:S02]  /*129a0*/  UTMASTG.5D [UR40], [UR6] ;  /* 0x00000028060073b5 */ /* 0x0003e40008020000 */
[----:B-1----:R-:W-:Y:S01]  /*129b0*/  UMOV UR40, UR13 ;  /* 0x0000000d00287c82 */ /* 0x002fe20008000000 */
[----:B------:R-:W-:Y:S02]  /*129c0*/  UMOV UR41, UR14 ;  /* 0x0000000e00297c82 */ /* 0x000fe40008000000 */
[----:B------:R1:W-:Y:S02]  /*129d0*/  UTMASTG.5D [UR40], [UR6] ;  /* 0x00000028060073b5 */ /* 0x0003e40008020000 */
[----:B-1----:R-:W-:Y:S01]  /*129e0*/  UMOV UR40, UR5 ;  /* 0x0000000500287c82 */ /* 0x002fe20008000000 */
[----:B------:R-:W-:Y:S01]  /*129f0*/  UMOV UR41, UR8 ;  /* 0x0000000800297c82 */ /* 0x000fe20008000000 */
[----:B------:R-:W-:Y:S01]  /*12a00*/  UMOV UR5, 0x180 ;  /* 0x0000018000057882 */ /* 0x000fe20000000000 */
[----:B------:R1:W-:Y:S02]  /*12a10*/  UTMASTG.5D [UR40], [UR6] ;  /* 0x00000028060073b5 */ /* 0x0003e40008020000 */
[----:B-1----:R-:W-:Y:S01]  /*12a20*/  UMOV UR40, UR9 ;  /* 0x0000000900287c82 */ /* 0x002fe20008000000 */
[----:B------:R-:W-:Y:S01]  /*12a30*/  UMOV UR41, UR5 ;  /* 0x0000000500297c82 */ /* 0x000fe20008000000 */
[----:B------:R-:W-:Y:S01]  /*12a40*/  UMOV UR5, 0x1c0 ;  /* 0x000001c000057882 */ /* 0x000fe20000000000 */
[----:B------:R1:W-:Y:S02]  /*12a50*/  UTMASTG.5D [UR40], [UR6] ;  /* 0x00000028060073b5 */ /* 0x0003e40008020000 */
[----:B-1----:R-:W-:Y:S01]  /*12a60*/  UMOV UR40, UR10 ;  /* 0x0000000a00287c82 */ /* 0x002fe20008000000 */
[----:B------:R-:W-:Y:S01]  /*12a70*/  UMOV UR41, UR5 ;  /* 0x0000000500297c82 */ /* 0x000fe20008000000 */
[----:B------:R-:W-:Y:S01]  /*12a80*/  UIADD3 UR5, UR36, 0x38820, URZ ;  /* 0x0003882024057890 */ /* 0x000fe2000fffe03f */
[----:B------:R1:W-:Y:S03]  /*12a90*/  UTMASTG.5D [UR40], [UR6] ;  /* 0x00000028060073b5 */ /* 0x0003e60008020000 */
[----:B------:R-:W-:Y:S01]  /*12aa0*/  UPRMT UR5, URZ, 0x654, UR5 ;  /* 0x000006543f057896 */ /* 0x000fe20008000005 */
[----:B------:R0:W-:Y:S01]  /*12ab0*/  UTMACMDFLUSH ;  /* 0x00000000000079b7 */ /* 0x0001e20000000000 */
[----:B------:R-:W-:-:S07]  /*12ac0*/  DEPBAR.LE SB0, 0x0 ;  /* 0x000080000000791a */ /* 0x000fce0000000000 */
[----:B-1----:R-:W-:Y:S03]  /*12ad0*/  SYNCS.ARRIVE.TRANS64.RED.A1T0 RZ, [UR5], RZ ;  /* 0x000000ffffff79a7 */ /* 0x002fe60008100405 */
.L_x_1573:
[----:B------:R-:W-:Y:S05]  /*12ae0*/  BSYNC B0 ;  /* 0x0000000000007941 */ /* 0x000fea0003800000 */
.L_x_1572:
[----:B------:R-:W-:Y:S05]  /*12af0*/  BRA `(.L_x_1571) ;  /* 0x0000000800287947 */ /* 0x000fea0003800000 */
.L_x_1569:
        /* <DEDUP_REMOVED lines=20> */
[C---:B---3--:R-:W-:Y:S02]  /*12c40*/  IMAD R0, R8.reuse, UR8, RZ ;  /* 0x0000000808007c24 */ /* 0x048fe4000f8e02ff */
[----:B------:R-:W-:Y:S02]  /*12c50*/  IMAD.IADD R3, R3, 0x1, R5 ;  /* 0x0000000103037824 */ /* 0x000fe400078e0205 */
[----:B------:R-:W-:Y:S02]  /*12c60*/  IMAD R5, R9, UR44, R0 ;  /* 0x0000002c09057c24 */ /* 0x000fe4000f8e0200 */
[----:B------:R-:W-:-:S04]  /*12c70*/  IMAD.WIDE.U32 R2, R8, UR44, R2 ;  /* 0x0000002c08027c25 */ /* 0x000fc8000f8e0002 */
[----:B------:R-:W-:Y:S01]  /*12c80*/  IMAD.IADD R3, R3, 0x1, R5 ;  /* 0x0000000103037824 */ /* 0x000fe200078e0205 */
[----:B------:R-:W-:-:S04]  /*12c90*/  LEA R4, P0, R2, UR6, 0x2 ;  /* 0x0000000602047c11 */ /* 0x000fc8000f8010ff */
[----:B------:R-:W-:Y:S01]  /*12ca0*/  LEA.HI.X R5, R2, UR7, R3, 0x2, P0 ;  /* 0x0000000702057c11 */ /* 0x000fe200080f1403 */
[----:B------:R-:W-:-:S05]  /*12cb0*/  IMAD.MOV.U32 R3, RZ, RZ, -0x800000 ;  /* 0xff800000ff037424 */ /* 0x000fca00078e00ff */
[----:B------:R2:W-:Y:S03]  /*12cc0*/  STG.E desc[UR54][R4.64], R3 ;  /* 0x0000000304007986 */ /* 0x0005e6000c101936 */
.L_x_1575:
[----:B------:R-:W-:Y:S05]  /*12cd0*/  BSYNC B0 ;  /* 0x0000000000007941 */ /* 0x000fea0003800000 */
.L_x_1574:
[----:B------:R-:W-:Y:S01]  /*12ce0*/  ULDC.64 UR6, c[0x0][0xb88] ;  /* 0x0002e20000067ab9 */ /* 0x000fe20000000a00 */
[----:B------:R-:W3:Y:S01]  /*12cf0*/  LDC.64 R10, c[0x0][0xbe8] ;  /* 0x0002fa00ff0a7b82 */ /* 0x000ee20000000a00 */
[----:B------:R-:W-:Y:S01]  /*12d00*/  ISETP.GE.AND P1, PT, R12, UR7, PT ;  /* 0x000000070c007c0c */ /* 0x000fe2000bf26270 */
[C---:B--2---:R-:W-:Y:S01]  /*12d10*/  VIADD R4, R188.reuse, 0x180 ;  /* 0x00000180bc047836 */ /* 0x044fe20000000000 */
[C---:B------:R-:W-:Y:S01]  /*12d20*/  ISETP.GE.AND P0, PT, R188.reuse, UR7, PT ;  /* 0x00000007bc007c0c */ /* 0x040fe2000bf06270 */
[C---:B------:R-:W-:Y:S01]  /*12d30*/  VIADD R14, R188.reuse, 0x80 ;  /* 0x00000080bc0e7836 */ /* 0x040fe20000000000 */
[----:B------:R-:W-:Y:S01]  /*12d40*/  SEL R2, RZ, 0xffffffff, P1 ;  /* 0xffffffffff027807 */ /* 0x000fe20000800000 */
[----:B------:R-:W-:Y:S01]  /*12d50*/  VIADD R15, R188, 0xc0 ;  /* 0x000000c0bc0f7836 */ /* 0x000fe20000000000 */
[----:B------:R-:W-:Y:S01]  /*12d60*/  ISETP.GE.AND P3, PT, R4, UR7, PT ;  /* 0x0000000704007c0c */ /* 0x000fe2000bf66270 */
[----:B------:R-:W2:Y:S01]  /*12d70*/  LDC R8, c[0x0][0xeac] ;  /* 0x0003ab00ff087b82 */ /* 0x000ea20000000800 */
[----:B------:R-:W-:Y:S01]  /*12d80*/  VIADD R5, R188, 0x1c0 ;  /* 0x000001c0bc057836 */ /* 0x000fe20000000000 */
[----:B------:R-:W-:Y:S01]  /*12d90*/  SEL R0, RZ, 0x1, P0 ;  /* 0x00000001ff007807 */ /* 0x000fe20000000000 */
[----:B------:R-:W-:Y:S01]  /*12da0*/  IMAD.SHL.U32 R3, R2, 0x2, RZ ;  /* 0x0000000202037824 */ /* 0x000fe200078e00ff */
[----:B------:R-:W-:Y:S01]  /*12db0*/  ISETP.GE.AND P0, PT, R14, UR7, PT ;  /* 0x000000070e007c0c */ /* 0x000fe2000bf06270 */
[----:B-1----:R-:W-:Y:S01]  /*12dc0*/  IMAD R4, R6, UR5, RZ ;  /* 0x0000000506047c24 */ /* 0x002fe2000f8e02ff */
[----:B------:R-:W-:Y:S01]  /*12dd0*/  ISETP.GE.AND P2, PT, R15, UR7, PT ;  /* 0x000000070f007c0c */ /* 0x000fe2000bf46270 */
[C---:B------:R-:W-:Y:S01]  /*12de0*/  VIADD R20, R188.reuse, 0x140 ;  /* 0x00000140bc147836 */ /* 0x040fe20000000000 */
[----:B------:R-:W-:Y:S01]  /*12df0*/  ISETP.GE.AND P1, PT, R5, UR7, PT ;  /* 0x0000000705007c0c */ /* 0x000fe2000bf26270 */
[----:B------:R-:W-:Y:S01]  /*12e00*/  VIADD R19, R188, 0x100 ;  /* 0x00000100bc137836 */ /* 0x000fe20000000000 */
[----:B------:R-:W-:Y:S01]  /*12e10*/  SHF.R.S32.HI R189, RZ, 0x1f, R188 ;  /* 0x0000001fffbd7819 */ /* 0x000fe200000114bc */
[----:B------:R-:W-:Y:S01]  /*12e20*/  IMAD R7, R7, UR43, R4 ;  /* 0x0000002b07077c24 */ /* 0x000fe2000f8e0204 */
[----:B------:R-:W-:Y:S01]  /*12e30*/  LOP3.LUT R0, R3, 0x2, R0, 0xe2, !PT ;  /* 0x0000000203007812 */ /* 0x000fe200078ee200 */
[----:B------:R-:W-:Y:S01]  /*12e40*/  UIADD3 UR42, -UR42, UR6, URZ ;  /* 0x000000062a2a7290 */ /* 0x000fe2000fffe13f */
[----:B------:R-:W-:Y:S01]  /*12e50*/  SEL R5, RZ, 0x4, P0 ;  /* 0x00000004ff057807 */ /* 0x000fe20000000000 */
[----:B------:R-:W-:Y:S01]  /*12e60*/  IMAD.WIDE.U32 R2, R6, UR43, R188 ;  /* 0x0000002b06027c25 */ /* 0x000fe2000f8e00bc */
[----:B------:R-:W-:Y:S01]  /*12e70*/  SEL R4, RZ, 0x8, P2 ;  /* 0x00000008ff047807 */ /* 0x000fe20001000000 */
[----:B------:R-:W-:Y:S01]  /*12e80*/  ULOP3.LUT UR39, URZ, UR39, URZ, 0x33, !UPT ;  /* 0x000000273f277292 */ /* 0x000fe2000f8e333f */
[----:B------:R-:W-:Y:S01]  /*12e90*/  ISETP.GE.AND P2, PT, R20, UR7, PT ;  /* 0x0000000714007c0c */ /* 0x000fe2000bf46270 */
[----:B------:R-:W-:Y:S01]  /*12ea0*/  VIADD R6, R190, 0x20 ;  /* 0x00000020be067836 */ /* 0x000fe20000000000 */
[----:B------:R-:W-:Y:S01]  /*12eb0*/  ISETP.GE.AND P0, PT, R19, UR7, PT ;  /* 0x0000000713007c0c */ /* 0x000fe2000bf06270 */
[----:B------:R-:W-:Y:S01]  /*12ec0*/  IMAD.IADD R3, R3, 0x1, R7 ;  /* 0x0000000103037824 */ /* 0x000fe200078e0207 */
[----:B------:R-:W-:Y:S01]  /*12ed0*/  LOP3.LUT R0, R4, R0, R5, 0xfe, !PT ;  /* 0x0000000004007212 */ /* 0x000fe200078efe05 */
[----:B------:R-:W-:Y:S01]  /*12ee0*/  BSSY B0, `(.L_x_1576) ;  /* 0x000002c000007945 */ /* 0x000fe20003800000 */
[----:B------:R-:W-:Y:S01]  /*12ef0*/  SEL R4, RZ, 0x20, P2 ;  /* 0x00000020ff047807 */ /* 0x000fe20001000000 */
[----:B--2---:R-:W-:Y:S01]  /*12f00*/  VIADD R13, R8, UR39 ;  /* 0x00000027080d7c36 */ /* 0x004fe20008000000 */
[----:B------:R-:W-:-:S02]  /*12f10*/  ISETP.GE.AND P2, PT, R190, UR42, PT ;  /* 0x0000002abe007c0c */ /* 0x000fc4000bf46270 */
[----:B------:R-:W-:Y:S02]  /*12f20*/  SEL R5, RZ, 0x10, P0 ;  /* 0x00000010ff057807 */ /* 0x000fe40000000000 */
[----:B------:R-:W-:Y:S01]  /*12f30*/  ISETP.GE.AND P0, PT, R6, UR42, PT ;  /* 0x0000002a06007c0c */ /* 0x000fe2000bf06270 */
[----:B---3--:R-:W-:Y:S01]  /*12f40*/  IMAD R6, R10, UR8, RZ ;  /* 0x000000080a067c24 */ /* 0x008fe2000f8e02ff */
[----:B------:R-:W-:Y:S02]  /*12f50*/  LOP3.LUT R5, R4, R0, R5, 0xfe, !PT ;  /* 0x0000000004057212 */ /* 0x000fe400078efe05 */
[----:B------:R-:W-:Y:S01]  /*12f60*/  SEL R0, RZ, 0x40, P3 ;  /* 0x00000040ff007807 */ /* 0x000fe20001800000 */
[----:B------:R-:W-:Y:S01]  /*12f70*/  IMAD R11, R11, UR44, R6 ;  /* 0x0000002c0b0b7c24 */ /* 0x000fe2000f8e0206 */
[----:B------:R-:W-:Y:S01]  /*12f80*/  SHF.R.S32.HI R191, RZ, 0x1f, R190 ;  /* 0x0000001fffbf7819 */ /* 0x000fe200000114be */
[----:B------:R-:W-:Y:S01]  /*12f90*/  IMAD.WIDE.U32 R6, R10, UR44, R2 ;  /* 0x0000002c0a067c25 */ /* 0x000fe2000f8e0002 */
[----:B------:R-:W-:-:S02]  /*12fa0*/  LOP3.LUT R9, R5, R0, RZ, 0xfc, !PT ;  /* 0x0000000005097212 */ /* 0x000fc400078efcff */
[----:B------:R-:W-:Y:S01]  /*12fb0*/  SEL R0, RZ, 0x80, P1 ;  /* 0x00000080ff007807 */ /* 0x000fe20000800000 */
[----:B------:R-:W-:-:S03]  /*12fc0*/  IMAD.WIDE R4, R13, 0x40, R190 ;  /* 0x000000400d047825 */ /* 0x000fc600078e02be */
[----:B------:R-:W-:Y:S01]  /*12fd0*/  LOP3.LUT R0, R9, R0, RZ, 0xfc, !PT ;  /* 0x0000000009007212 */ /* 0x000fe200078efcff */
[----:B------:R-:W-:Y:S01]  /*12fe0*/  IMAD.IADD R13, R7, 0x1, R11 ;  /* 0x00000001070d7824 */ /* 0x000fe200078e020b */
[----:B------:R-:W-:Y:S06]  /*12ff0*/  @P2 BRA `(.L_x_1577) ;  /* 0x0000000000682947 */ /* 0x000fec0003800000 */
[----:B------:R-:W-:Y:S01]  /*13000*/  ULDC.64 UR8, c[0x0][0xbd8] ;  /* 0x0002f60000087ab9 */ /* 0x000fe20000000a00 */
[----:B------:R-:W-:Y:S01]  /*13010*/  MOV R3, R13 ;  /* 0x0000000d00037202 */ /* 0x000fe20000000f00 */
[----:B------:R-:W-:Y:S01]  /*13020*/  IMAD R11, R5, UR8, RZ ;  /* 0x00000008050b7c24 */ /* 0x000fe2000f8e02ff */
[----:B------:R-:W-:Y:S01]  /*13030*/  ISETP.GE.AND P6, PT, R188, UR7, PT ;  /* 0x00000007bc007c0c */ /* 0x000fe2000bfc6270 */
[----:B------:R-:W-:Y:S01]  /*13040*/  IMAD.MOV.U32 R2, RZ, RZ, R6 ;  /* 0x000000ffff027224 */ /* 0x000fe200078e0006 */
[----:B------:R-:W-:Y:S01]  /*13050*/  ISETP.GE.AND P1, PT, R12, UR7, PT ;  /* 0x000000070c007c0c */ /* 0x000fe2000bf26270 */
[C---:B------:R-:W-:Y:S01]  /*13060*/  IMAD R11, R4.reuse, UR9, R11 ;  /* 0x00000009040b7c24 */ /* 0x040fe2000f8e020b */
[----:B------:R-:W-:Y:S01]  /*13070*/  ISETP.GE.AND P3, PT, R15, UR7, PT ;  /* 0x000000070f007c0c */ /* 0x000fe2000bf66270 */
[----:B------:R-:W-:Y:S01]  /*13080*/  IMAD.WIDE.U32 R2, R4, UR8, R2 ;  /* 0x0000000804027c25 */ /* 0x000fe2000f8e0002 */
[----:B------:R-:W-:Y:S01]  /*13090*/  ULDC.64 UR8, c[0x0][0xb80] ;  /* 0x0002e00000087ab9 */ /* 0x000fe20000000a00 */
[----:B------:R-:W-:-:S02]  /*130a0*/  ISETP.GE.AND P4, PT, R19, UR7, PT ;  /* 0x0000000713007c0c */ /* 0x000fc4000bf86270 */
[----:B------:R-:W-:Y:S01]  /*130b0*/  IMAD.IADD R3, R3, 0x1, R11 ;  /* 0x0000000103037824 */ /* 0x000fe200078e020b */
[----:B------:R-:W-:Y:S02]  /*130c0*/  LEA R10, P2, R2, UR8, 0x1 ;  /* 0x00000008020a7c11 */ /* 0x000fe4000f8408ff */
        /* <DEDUP_REMOVED lines=13> */
.L_x_1577:
[----:B------:R-:W-:Y:S05]  /*131a0*/  BSYNC B0 ;  /* 0x0000000000007941 */ /* 0x000fea0003800000 */
.L_x_1576:
        /* <DEDUP_REMOVED lines=30> */
.L_x_1578:
[----:B------:R-:W-:Y:S05]  /*13390*/  BSYNC B0 ;  /* 0x0000000000007941 */ /* 0x000fea0003800000 */
.L_x_1571:
[----:B------:R-:W3:Y:S02]  /*133a0*/  LDC R0, c[0x0][0xea8] ;  /* 0x0003aa00ff007b82 */ /* 0x000ee40000000800 */
[----:B---3--:R-:W-:-:S13]  /*133b0*/  ISETP.LE.AND P0, PT, R0, UR4, PT ;  /* 0x0000000400007c0c */ /* 0x008fda000bf03270 */
[----:B------:R-:W-:Y:S05]  /*133c0*/  @!P0 BRA `(.L_x_1579) ;  /* 0xfffffed800e48947 */ /* 0x000fea000383ffff */
[----:B------:R-:W-:Y:S05]  /*133d0*/  EXIT ;  /* 0x000000000000794d */ /* 0x000fea0003800000 */
.L_x_1478:
[----:B------:R-:W-:-:S08]  /*133e0*/  NOP ;  /* 0x0000000000007918 */ /* 0x000fd00000000000 */
[----:B-1----:R-:W1:-:S00]  /*133f0*/  USETMAXREG.DEALLOC.CTAPOOL 0x18 ;  /* 0x00000018000079c8 */ /* 0x002e4000080e0500 */
        /* <DEDUP_REMOVED lines=11> */
[----:B------:R-:W-:Y:S01]  /*134b0*/  ULDC UR5, c[0x0][0xc] ;  /* 0x0000030000057ab9 */ /* 0x000fe20000000800 */
[----:B------:R-:W-:Y:S01]  /*134c0*/  LOP3.LUT R19, R19, 0x1f, RZ, 0xc0, !PT ;  /* 0x0000001f13137812 */ /* 0x000fe200078ec0ff */
[----:B------:R-:W-:Y:S01]  /*134d0*/  IMAD.U32 R0, RZ, RZ, UR5 ;  /* 0x00000005ff007e24 */ /* 0x000fe2000f8e00ff */
[----:B------:R-:W-:Y:S01]  /*134e0*/  ULDC.64 UR46, c[0x0][0x198] ;  /* 0x00006600002e7ab9 */ /* 0x000fe20000000a00 */
[----:B------:R-:W-:Y:S01]  /*134f0*/  IMAD.U32 R18, RZ, RZ, UR4 ;  /* 0x00000004ff127e24 */ /* 0x000fe2000f8e00ff */
[----:B------:R-:W-:Y:S01]  /*13500*/  UMOV UR61, URZ ;  /* 0x0000003f003d7c82 */ /* 0x000fe20008000000 */
[----:B------:R-:W-:Y:S01]  /*13510*/  IMAD.MOV.U32 R17, RZ, RZ, 0x1 ;  /* 0x00000001ff117424 */ /* 0x000fe200078e00ff */
[----:B------:R1:W-:Y:S01]  /*13520*/  STL [R1], R0 ;  /* 0x0000000001007387 */ /* 0x0003e20000100800 */
[----:B------:R-:W-:-:S07]  /*13530*/  IMAD.MOV.U32 R16, RZ, RZ, RZ ;  /* 0x000000ffff107224 */ /* 0x000fce00078e00ff */
.L_x_1636:
[----:B------:R-:W-:Y:S01]  /*13540*/  ULDC UR10, c[0x0][0xed0] ;  /* 0x0003b400000a7ab9 */ /* 0x000fe20000000800 */
[----:B-1----:R-:W1:Y:S01]  /*13550*/  LDC R0, c[0x0][0xee8] ;  /* 0x0003ba00ff007b82 */ /* 0x002e620000000800 */
        /* <DEDUP_REMOVED lines=19> */
.L_x_1581:
[----:B------:R-:W-:Y:S01]  /*13690*/  ULDC UR11, c[0x0][0xec4] ;  /* 0x0003b100000b7ab9 */ /* 0x000fe20000000800 */
[----:B------:R-:W-:Y:S01]  /*136a0*/  UMOV UR9, UR10 ;  /* 0x0000000a00097c82 */ /* 0x000fe20008000000 */
[----:B------:R-:W-:-:S11]  /*136b0*/  UISETP.NE.AND UP0, UPT, UR11, 0x1, UPT ;  /* 0x000000010b00788c */ /* 0x000fd6000bf05270 */
[----:B------:R-:W-:Y:S02]  /*136c0*/  @UP0 ULDC.64 UR12, c[0x0][0xec8] ;  /* 0x0003b200000c0ab9 */ /* 0x000fe40000000a00 */
[----:B------:R-:W-:-:S04]  /*136d0*/  UIMAD.WIDE.U32 UR6, UR10, UR12, URZ ;  /* 0x0000000c0a0672a5 */ /* 0x000fc8000f8e003f */
[----:B------:R-:W-:-:S04]  /*136e0*/  @UP0 USHF.R.U32.HI UR9, URZ, UR13, UR7 ;  /* 0x0000000d3f090299 */ /* 0x000fc80008011607 */
[----:B------:R-:W-:-:S12]  /*136f0*/  UIMAD UR6, UR9, UR11, URZ ;  /* 0x0000000b090672a4 */ /* 0x000fd8000f8e023f */
.L_x_1582:
        /* <DEDUP_REMOVED lines=40> */
.L_x_1584:
[----:B------:R-:W-:-:S11]  /*13980*/  UISETP.NE.AND UP0, UPT, UR7, 0x1, UPT ;  /* 0x000000010700788c */ /* 0x000fd6000bf05270 */
[----:B------:R-:W-:Y:S02]  /*13990*/  @UP0 ULDC.64 UR16, c[0x0][0xae0] ;  /* 0x0002b80000100ab9 */ /* 0x000fe40000000a00 */
[----:B------:R-:W-:-:S04]  /*139a0*/  UIMAD.WIDE.U32 UR8, UR10, UR16, URZ ;  /* 0x000000100a0872a5 */ /* 0x000fc8000f8e003f */
[----:B------:R-:W-:-:S12]  /*139b0*/  @UP0 USHF.R.U32.HI UR10, URZ, UR17, UR9 ;  /* 0x000000113f0a0299 */ /* 0x000fd80008011609 */
.L_x_1585:
[----:B------:R-:W-:-:S04]  /*139c0*/  UIMAD UR10, UR10, UR7, UR7 ;  /* 0x000000070a0a72a4 */ /* 0x000fc8000f8e0207 */
[----:B------:R-:W-:-:S04]  /*139d0*/  UISETP.LT.AND UP0, UPT, UR6, UR10, UPT ;  /* 0x0000000a0600728c */ /* 0x000fc8000bf01270 */
[----:B------:R-:W-:-:S12]  /*139e0*/  USEL UR6, UR6, UR10, UP0 ;  /* 0x0000000a06067287 */ /* 0x000fd80008000000 */
.L_x_1583:
        /* <DEDUP_REMOVED lines=25> */
.L_x_1587:
[----:B------:R-:W-:-:S11]  /*13b80*/  UISETP.NE.AND UP0, UPT, UR7, 0x1, UPT ;  /* 0x000000010700788c */ /* 0x000fd6000bf05270 */
[----:B------:R-:W-:Y:S02]  /*13b90*/  @UP0 ULDC.64 UR12, c[0x0][0xae0] ;  /* 0x0002b800000c0ab9 */ /* 0x000fe40000000a00 */
[----:B------:R-:W-:-:S04]  /*13ba0*/  UIMAD.WIDE.U32 UR8, UR6, UR12, URZ ;  /* 0x0000000c060872a5 */ /* 0x000fc8000f8e003f */
[----:B------:R-:W-:-:S12]  /*13bb0*/  @UP0 USHF.R.U32.HI UR6, URZ, UR13, UR9 ;  /* 0x0000000d3f060299 */ /* 0x000fd80008011609 */
.L_x_1588:
[----:B------:R-:W-:-:S04]  /*13bc0*/  UIMAD UR6, UR6, UR7, URZ ;  /* 0x00000007060672a4 */ /* 0x000fc8000f8e023f */
[----:B------:R-:W-:-:S04]  /*13bd0*/  UISETP.LT.AND UP0, UPT, UR10, UR6, UPT ;  /* 0x000000060a00728c */ /* 0x000fc8000bf01270 */
[----:B------:R-:W-:-:S12]  /*13be0*/  USEL UR10, UR10, UR6, !UP0 ;  /* 0x000000060a0a7287 */ /* 0x000fd8000c000000 */
.L_x_1586:
        /* <DEDUP_REMOVED lines=12> */
[----:B------:R-:W2:Y:S01]  /*13cb0*/  LDL R0, [R1] ;  /* 0x0000000001007983 */ /* 0x000ea20000100800 */
[----:B------:R-:W-:Y:S01]  /*13cc0*/  VOTEU.ANY UR6, UPT, PT ;  /* 0x0000000000067886 */ /* 0x000fe200038e0100 */
[----:B------:R-:W1:Y:S01]  /*13cd0*/  LDC.64 R2, c[0x0][0xef0] ;  /* 0x0003bc00ff027b82 */ /* 0x000e620000000a00 */
[----:B------:R-:W3:Y:S01]  /*13ce0*/  S2R R5, SR_LANEID ;  /* 0x0000000000057919 */ /* 0x000ee20000000000 */
[----:B--2---:R-:W-:Y:S02]  /*13cf0*/  R2UR UR7, R0 ;  /* 0x00000000000772ca */ /* 0x004fe400000e0000 */
[----:B------:R-:W3:Y:S02]  /*13d00*/  FLO.U32 R0, UR6 ;  /* 0x0000000600007d00 */ /* 0x000ee400080e0000 */
[----:B---3--:R-:W-:-:S06]  /*13d10*/  ISETP.EQ.U32.AND P0, PT, R0, R5, PT ;  /* 0x000000050000720c */ /* 0x008fcc0003f02070 */
[----:B------:R-:W1:Y:S07]  /*13d20*/  POPC R5, UR6 ;  /* 0x0000000600057d09 */ /* 0x000e6e0008000000 */
[----:B-1----:R-:W2:Y:S01]  /*13d30*/  @P0 ATOMG.E.ADD.STRONG.GPU PT, R3, desc[UR54][R2.64], R5 ;  /* 0x00000005020309a8 */ /* 0x002ea200081ee1f6 */
[----:B------:R-:W1:Y:S02]  /*13d40*/  S2R R4, SR_LTMASK ;  /* 0x0000000000047919 */ /* 0x000e640000003900 */
[----:B-1----:R-:W-:-:S04]  /*13d50*/  LOP3.LUT R4, R4, UR6, RZ, 0xc0, !PT ;  /* 0x0000000604047c12 */ /* 0x002fc8000f8ec0ff */
[----:B------:R-:W1:Y:S01]  /*13d60*/  POPC R13, R4 ;  /* 0x00000004000d7309 */ /* 0x000e620000000000 */
[----:B--2---:R-:W1:Y:S02]  /*13d70*/  SHFL.IDX PT, R0, R3, R0, 0x1f ;  /* 0x00001f0003007589 */ /* 0x004e6400000e0000 */
[----:B-1----:R-:W-:Y:S01]  /*13d80*/  IADD3 R13, R0, UR7, R13 ;  /* 0x00000007000d7c10 */ /* 0x002fe2000fffe00d */
[----:B------:R-:W-:Y:S06]  /*13d90*/  BRA `(.L_x_1591) ;  /* 0x00000028008c7947 */ /* 0x000fec0003800000 */
.L_x_1590:
        /* <DEDUP_REMOVED lines=11> */
[----:B------:R-:W-:Y:S02]  /*13e50*/  IMAD.U32 R4, RZ, RZ, UR6 ;  /* 0x00000006ff047e24 */ /* 0x000fe4000f8e00ff */
[----:B------:R-:W1:Y:S01]  /*13e60*/  LDC.64 R2, c[0x4][R2] ;  /* 0x0100000002027b82 */ /* 0x000e620000000a00 */
[----:B------:R-:W-:Y:S02]  /*13e70*/  IMAD.U32 R5, RZ, RZ, UR7 ;  /* 0x00000007ff057e24 */ /* 0x000fe4000f8e00ff */
[----:B------:R-:W-:Y:S02]  /*13e80*/  IMAD.U32 R6, RZ, RZ, UR8 ;  /* 0x00000008ff067e24 */ /* 0x000fe4000f8e00ff */
[----:B------:R-:W-:-:S02]  /*13e90*/  IMAD.U32 R7, RZ, RZ, UR9 ;  /* 0x00000009ff077e24 */ /* 0x000fc4000f8e00ff */
[----:B------:R-:W-:Y:S02]  /*13ea0*/  IMAD.U32 R10, RZ, RZ, UR4 ;  /* 0x00000004ff0a7e24 */ /* 0x000fe4000f8e00ff */
[----:B------:R-:W-:Y:S02]  /*13eb0*/  IMAD.U32 R11, RZ, RZ, UR5 ;  /* 0x00000005ff0b7e24 */ /* 0x000fe4000f8e00ff */
[----:B------:R-:W-:Y:S02]  /*13ec0*/  IMAD.MOV.U32 R8, RZ, RZ, 0x70 ;  /* 0x00000070ff087424 */ /* 0x000fe400078e00ff */
[----:B------:R-:W-:Y:S02]  /*13ed0*/  IMAD.MOV.U32 R12, RZ, RZ, 0x1 ;  /* 0x00000001ff0c7424 */ /* 0x000fe400078e00ff */
[----:B------:R-:W-:-:S07]  /*13ee0*/  IMAD.MOV.U32 R13, RZ, RZ, RZ ;  /* 0x000000ffff0d7224 */ /* 0x000fce00078e00ff */
[----:B------:R-:W-:-:S07]  /*13ef0*/  LEPC R20, `(.L_x_1592) ;  /* 0x000000001014794e */ /* 0x000fce0000000000 */
[----:B-1----:R-:W-:Y:S05]  /*13f00*/  CALL.ABS.NOINC R2 ;  /* 0x0000000002007343 */ /* 0x002fea0003c00000 */
.L_x_1592:
        /* <DEDUP_REMOVED lines=9> */
[----:B------:R-:W-:Y:S02]  /*13fa0*/  IMAD.U32 R4, RZ, RZ, UR6 ;  /* 0x00000006ff047e24 */ /* 0x000fe4000f8e00ff */
[----:B------:R-:W-:Y:S02]  /*13fb0*/  IMAD.U32 R5, RZ, RZ, UR7 ;  /* 0x00000007ff057e24 */ /* 0x000fe4000f8e00ff */
[----:B------:R-:W-:Y:S02]  /*13fc0*/  IMAD.U32 R6, RZ, RZ, UR8 ;  /* 0x00000008ff067e24 */ /* 0x000fe4000f8e00ff */
[----:B------:R-:W-:-:S02]  /*13fd0*/  IMAD.U32 R7, RZ, RZ, UR9 ;  /* 0x00000009ff077e24 */ /* 0x000fc4000f8e00ff */
[----:B------:R-:W-:Y:S02]  /*13fe0*/  IMAD.U32 R10, RZ, RZ, UR4 ;  /* 0x00000004ff0a7e24 */ /* 0x000fe4000f8e00ff */
[----:B------:R-:W-:Y:S02]  /*13ff0*/  IMAD.U32 R11, RZ, RZ, UR5 ;  /* 0x00000005ff0b7e24 */ /* 0x000fe4000f8e00ff */
[----:B------:R-:W-:Y:S02]  /*14000*/  IMAD.MOV.U32 R8, RZ, RZ, 0x70 ;  /* 0x00000070ff087424 */ /* 0x000fe400078e00ff */
[----:B------:R-:W-:Y:S02]  /*14010*/  IMAD.MOV.U32 R12, RZ, RZ, 0x1 ;  /* 0x00000001ff0c7424 */ /* 0x000fe400078e00ff */
[----:B-1----:R-:W-:-:S07]  /*14020*/  IMAD.MOV.U32 R13, RZ, RZ, RZ ;  /* 0x000000ffff0d7224 */ /* 0x002fce00078e00ff */
[----:B------:R-:W-:-:S07]  /*14030*/  LEPC R20, `(.L_x_1594) ;  /* 0x000000001014794e */ /* 0x000fce0000000000 */
[----:B--2---:R-:W-:Y:S05]  /*14040*/  CALL.ABS.NOINC R2 ;  /* 0x0000000002007343 */ /* 0x004fea0003c00000 */
.L_x_1594:
[----:B------:R-:W-:Y:S01]  /*14050*/  MOV R2, 0x0 ;  /* 0x0000000000027802 */ /* 0x000fe20000000f00 */
[----:B------:R-:W-:Y:S01]  /*14060*/  ULDC.64 UR6, c[0x4][0x88] ;  /* 0x0100220000067ab9 */ /* 0x000fe20000000a00 */
[----:B------:R-:W-:Y:S01]  /*14070*/  ULDC.64 UR8, c[0x4][0x90] ;  /* 0x0100240000087ab9 */ /* 0x000fe20000000a00 */
[----:B------:R-:W-:Y:S01]  /*14080*/  ULDC.64 UR4, c[0x4][0x18] ;  /* 0x0100060000047ab9 */ /* 0x000fe20000000a00 */
[----:B------:R-:W-:Y:S01]  /*14090*/  IMAD.U32 R4, RZ, RZ, UR6 ;  /* 0x00000006ff047e24 */ /* 0x000fe2000f8e00ff */
[----:B------:R-:W-:Y:S01]  /*140a0*/  MOV R8, 0x70 ;  /* 0x0000007000087802 */ /* 0x000fe20000000f00 */
[----:B------:R-:W1:Y:S01]  /*140b0*/  LDC.64 R2, c[0x4][R2] ;  /* 0x0100000002027b82 */ /* 0x000e620000000a00 */
[----:B------:R-:W-:Y:S02]  /*140c0*/  IMAD.U32 R5, RZ, RZ, UR7 ;  /* 0x00000007ff057e24 */ /* 0x000fe4000f8e00ff */
[----:B------:R-:W-:Y:S02]  /*140d0*/  IMAD.U32 R6, RZ, RZ, UR8 ;  /* 0x00000008ff067e24 */ /* 0x000fe4000f8e00ff */
[----:B------:R-:W-:-:S02]  /*140e0*/  IMAD.U32 R7, RZ, RZ, UR9 ;  /* 0x00000009ff077e24 */ /* 0x000fc4000f8e00ff */
[----:B------:R-:W-:Y:S02]  /*140f0*/  IMAD.U32 R10, RZ, RZ, UR4 ;  /* 0x00000004ff0a7e24 */ /* 0x000fe4000f8e00ff */
[----:B------:R-:W-:Y:S02]  /*14100*/  IMAD.U32 R11, RZ, RZ, UR5 ;  /* 0x00000005ff0b7e24 */ /* 0x000fe4000f8e00ff */
[----:B------:R-:W-:Y:S02]  /*14110*/  IMAD.MOV.U32 R12, RZ, RZ, 0x1 ;  /* 0x00000001ff0c7424 */ /* 0x000fe400078e00ff */
[----:B------:R-:W-:-:S07]  /*14120*/  IMAD.MOV.U32 R13, RZ, RZ, RZ ;  /* 0x000000ffff0d7224 */ /* 0x000fce00078e00ff */
[----:B------:R-:W-:-:S07]  /*14130*/  LEPC R20, `(.L_x_1593) ;  /* 0x000000001014794e */ /* 0x000fce0000000000 */
[----:B-1----:R-:W-:Y:S05]  /*14140*/  CALL.ABS.NOINC R2 ;  /* 0x0000000002007343 */ /* 0x002fea0003c00000 */
.L_x_1593:
        /* <DEDUP_REMOVED lines=10> */
[----:B------:R-:W-:Y:S01]  /*141f0*/  IMAD.U32 R0, RZ, RZ, UR58 ;  /* 0x0000003aff007e24 */ /* 0x000fe2000f8e00ff */
[----:B------:R-:W-:Y:S01]  /*14200*/  ISETP.NE.AND P1, PT, R19, RZ, PT ;  /* 0x000000ff1300720c */ /* 0x000fe20003f25270 */
[----:B------:R-:W-:Y:S01]  /*14210*/  UMOV UR56, URZ ;  /* 0x0000003f00387c82 */ /* 0x000fe20008000000 */
[----:B------:R-:W-:Y:S01]  /*14220*/  UMOV UR6, 0xffffffff ;  /* 0xffffffff00067882 */ /* 0x000fe20000000000 */
        /* <DEDUP_REMOVED lines=15> */
.L_x_1649:
[----:B------:R-:W-:Y:S01]  /*14320*/  UMOV UR4, 0xffffffff ;  /* 0xffffffff00047882 */ /* 0x000fe20000000000 */
[----:B------:R-:W-:Y:S02]  /*14330*/  SHF.R.S32.HI R7, RZ, 0x1f, R6 ;  /* 0x0000001fff077819 */ /* 0x000fe40000011406 */
[----:B------:R-:W-:Y:S05]  /*14340*/  BRA.DIV UR4, `(.L_x_1596) ;  /* 0x0000002e04347947 */ /* 0x000fea000b800000 */
[----:B------:R-:W-:-:S13]  /*14350*/  ELECT P6, URZ, PT ;  /* 0x00000000003f782f */ /* 0x000fda00038c0000 */
.L_x_1652:
[----:B------:R-:W-:Y:S05]  /*14360*/  @!P6 BRA `(.L_x_1597) ;  /* 0x0000000000c4e947 */ /* 0x000fea0003800000 */
[----:B------:R-:W-:Y:S01]  /*14370*/  IMAD.MOV.U32 R4, RZ, RZ, R6 ;  /* 0x000000ffff047224 */ /* 0x000fe200078e0006 */
[----:B------:R-:W-:Y:S06]  /*14380*/  @!P0 BRA `(.L_x_1598) ;  /* 0x0000000000488947 */ /* 0x000fec0003800000 */
[----:B------:R-:W1:Y:S01]  /*14390*/  LDC R12, c[0x0][0x41c] ;  /* 0x00010700ff0c7b82 */ /* 0x000e620000000800 */
[----:B------:R-:W-:Y:S01]  /*143a0*/  IMAD.MOV.U32 R11, RZ, RZ, R10 ;  /* 0x000000ffff0b7224 */ /* 0x000fe200078e000a */
        /* <DEDUP_REMOVED lines=16> */
.L_x_1598:
[----:B-1----:R-:W-:Y:S01]  /*144b0*/  LEA R8, R16, UR38, 0x3 ;  /* 0x0000002610087c11 */ /* 0x002fe2000f8e18ff */
[----:B------:R-:W1:Y:S01]  /*144c0*/  S2R R9, SR_TID.X ;  /* 0x0000000000097919 */ /* 0x000e620000002100 */
[----:B------:R-:W-:-:S04]  /*144d0*/  SHF.L.U32 R5, R17, 0x1f, RZ ;  /* 0x0000001f11057819 */ /* 0x000fc800000006ff */
[----:B------:R-:W2:Y:S01]  /*144e0*/  SYNCS.PHASECHK.TRANS64.TRYWAIT P2, [R8+URZ+0x38840], R5 ;  /* 0x03884005080075a7 */ /* 0x000ea2000804017f */
[----:B-1----:R-:W-:-:S04]  /*144f0*/  LOP3.LUT R9, R9, 0x7f, RZ, 0xc0, !PT ;  /* 0x0000007f09097812 */ /* 0x002fc800078ec0ff */
[----:B------:R-:W-:Y:S01]  /*14500*/  ISETP.NE.AND P3, PT, R9, RZ, PT ;  /* 0x000000ff0900720c */ /* 0x000fe20003f65270 */
[----:B--2---:R-:W-:-:S12]  /*14510*/  @!P2 BRA `(.L_x_1599) ;  /* 0x0000002800e0a947 */ /* 0x004fd80003800000 */
.L_x_1653:
[----:B------:R-:W-:Y:S05]  /*14520*/  @P3 BRA `(.L_x_1600) ;  /* 0x0000000000143947 */ /* 0x000fea0003800000 */
[----:B------:R-:W-:Y:S01]  /*14530*/  ISETP.NE.AND P2, PT, R19, RZ, PT ;  /* 0x000000ff1300720c */ /* 0x000fe20003f45270 */
[----:B-1----:R-:W-:-:S04]  /*14540*/  IMAD.MOV.U32 R5, RZ, RZ, 0x2000 ;  /* 0x00002000ff057424 */ /* 0x002fc800078e00ff */
[----:B------:R2:W-:Y:S08]  /*14550*/  SYNCS.ARRIVE.TRANS64 RZ, [R8+URZ+0x38830], R5 ;  /* 0x0388300508ff79a7 */ /* 0x0005f0000800003f */
[----:B------:R-:W-:Y:S05]  /*14560*/  @!P2 BRA `(.L_x_1600) ;  /* 0x000000000004a947 */ /* 0x000fea0003800000 */
[----:B------:R-:W-:Y:S01]  /*14570*/  BPT.TRAP 0x1 ;  /* 0x000000040000795c */ /* 0x000fe20000300000 */
.L_x_1600:
        /* <DEDUP_REMOVED lines=16> */
.L_x_1597:
[----:B------:R-:W-:Y:S05]  /*14680*/  WARPSYNC.ALL ;  /* 0x0000000000007948 */ /* 0x000fea0003800000 */
[----:B------:R-:W-:Y:S01]  /*14690*/  BAR.SYNC.DEFER_BLOCKING 0x8, 0xa0 ;  /* 0x0202800000007b1d */ /* 0x000fe20000010000 */
[----:B------:R-:W-:-:S05]  /*146a0*/  ELECT P2, URZ, PT ;  /* 0x00000000003f782f */ /* 0x000fca0003840000 */
[----:B------:R-:W-:Y:S08]  /*146b0*/  BSSY B0, `(.L_x_1601) ;  /* 0x0000041000007945 */ /* 0x000ff00003800000 */
[----:B------:R-:W-:Y:S05]  /*146c0*/  @!P2 BRA `(.L_x_1602) ;  /* 0x0000000000fca947 */ /* 0x000fea0003800000 */
[----:B------:R-:W-:Y:S01]  /*146d0*/  UIADD3 UR14, UP0, UR46, 0x270, URZ ;  /* 0x000002702e0e7890 */ /* 0x000fe2000ff1e03f */
[----:B-12---:R-:W-:Y:S01]  /*146e0*/  IMAD.MOV.U32 R5, RZ, RZ, 0x2000 ;  /* 0x00002000ff057424 */ /* 0x006fe200078e00ff */
[----:B------:R-:W-:Y:S02]  /*146f0*/  UIADD3 UR16, UR38, 0x20400, URZ ;  /* 0x0002040026107890 */ /* 0x000fe4000fffe03f */
[----:B------:R-:W-:Y:S01]  /*14700*/  UIADD3.X UR15, URZ, UR47, URZ, UP0, !UPT ;  /* 0x0000002f3f0f7290 */ /* 0x000fe200087fe43f */
[----:B------:R1:W-:Y:S01]  /*14710*/  SYNCS.ARRIVE.TRANS64 RZ, [UR38+0x38800], R5 ;  /* 0x03880005ffff79a7 */ /* 0x0003e20008000026 */
[----:B------:R-:W-:Y:S02]  /*14720*/  UIADD3 UR4, UP0, UR46, 0x770, URZ ;  /* 0x000007702e047890 */ /* 0x000fe4000ff1e03f */
[----:B------:R-:W-:Y:S02]  /*14730*/  UIADD3 UR17, UR38, 0x38800, URZ ;  /* 0x0003880026117890 */ /* 0x000fe4000fffe03f */
[----:B------:R-:W-:-:S02]  /*14740*/  UIADD3 UR8, UR38, 0x26400, URZ ;  /* 0x0002640026087890 */ /* 0x000fc4000fffe03f */
[----:B------:R-:W-:Y:S01]  /*14750*/  UIADD3 UR9, UR38, 0x38810, URZ ;  /* 0x0003881026097890 */ /* 0x000fe2000fffe03f */
[----:B-1----:R-:W-:Y:S01]  /*14760*/  IMAD.MOV.U32 R5, RZ, RZ, 0x10000 ;  /* 0x00010000ff057424 */ /* 0x002fe200078e00ff */
[----:B------:R-:W-:Y:S02]  /*14770*/  UIADD3.X UR5, URZ, UR47, URZ, UP0, !UPT ;  /* 0x0000002f3f057290 */ /* 0x000fe400087fe43f */
[----:B------:R-:W-:Y:S01]  /*14780*/  UIADD3 UR24, UR38, 0x28400, URZ ;  /* 0x0002840026187890 */ /* 0x000fe2000fffe03f */
[----:B------:R-:W-:Y:S01]  /*14790*/  UMOV UR6, 0x0 ;  /* 0x0000000000067882 */ /* 0x000fe20000000000 */
[----:B------:R-:W-:Y:S01]  /*147a0*/  UMOV UR7, 0x12f00000 ;  /* 0x12f0000000077882 */ /* 0x000fe20000000000 */
[----:B------:R-:W-:Y:S01]  /*147b0*/  UMOV UR18, URZ ;  /* 0x0000003f00127c82 */ /* 0x000fe20008000000 */
[----:B------:R-:W-:Y:S01]  /*147c0*/  UMOV UR19, UR57 ;  /* 0x0000003900137c82 */ /* 0x000fe20008000000 */
[----:B------:R-:W-:Y:S01]  /*147d0*/  UMOV UR20, UR58 ;  /* 0x0000003a00147c82 */ /* 0x000fe20008000000 */
[----:B------:R-:W-:Y:S01]  /*147e0*/  UMOV UR21, UR59 ;  /* 0x0000003b00157c82 */ /* 0x000fe20008000000 */
[----:B------:R-:W-:Y:S01]  /*147f0*/  UMOV UR11, UR57 ;  /* 0x00000039000b7c82 */ /* 0x000fe20008000000 */
[----:B------:R1:W-:Y:S01]  /*14800*/  UTMALDG.4D [UR16], [UR14], desc[UR6] ;  /* 0x000006100e0075b4 */ /* 0x0003e20008019000 */
[----:B------:R-:W-:Y:S01]  /*14810*/  UMOV UR12, UR58 ;  /* 0x0000003a000c7c82 */ /* 0x000fe20008000000 */
[----:B------:R-:W-:Y:S01]  /*14820*/  UMOV UR13, UR59 ;  /* 0x0000003b000d7c82 */ /* 0x000fe20008000000 */
[----:B------:R-:W-:Y:S01]  /*14830*/  UMOV UR10, UR18 ;  /* 0x00000012000a7c82 */ /* 0x000fe20008000000 */
[----:B------:R3:W-:Y:S01]  /*14840*/  SYNCS.ARRIVE.TRANS64 RZ, [UR38+0x38810], R5 ;  /* 0x03881005ffff79a7 */ /* 0x0007e20008000026 */
[----:B------:R-:W-:Y:S01]  /*14850*/  UMOV UR26, 0x40 ;  /* 0x00000040001a7882 */ /* 0x000fe20000000000 */
[----:B------:R-:W-:Y:S01]  /*14860*/  UMOV UR27, UR57 ;  /* 0x00000039001b7c82 */ /* 0x000fe20008000000 */
[----:B------:R-:W-:Y:S01]  /*14870*/  UMOV UR28, UR58 ;  /* 0x0000003a001c7c82 */ /* 0x000fe20008000000 */
[----:B------:R-:W-:Y:S01]  /*14880*/  UMOV UR29, UR59 ;  /* 0x0000003b001d7c82 */ /* 0x000fe20008000000 */
[----:B------:R-:W-:Y:S01]  /*14890*/  UIADD3 UR48, UR38, 0x2a400, URZ ;  /* 0x0002a40026307890 */ /* 0x000fe2000fffe03f */
[----:B------:R2:W-:Y:S01]  /*148a0*/  UTMALDG.4D [UR8], [UR4], desc[UR6] ;  /* 0x00000608040075b4 */ /* 0x0005e20008019000 */
[----:B------:R-:W-:Y:S01]  /*148b0*/  UMOV UR25, UR9 ;  /* 0x0000000900197c82 */ /* 0x000fe20008000000 */
[----:B------:R-:W-:-:S02]  /*148c0*/  UIADD3 UR40, UR38, 0x2c400, URZ ;  /* 0x0002c40026287890 */ /* 0x000fc4000fffe03f */
[----:B------:R-:W-:Y:S01]  /*148d0*/  UIADD3 UR32, UR38, 0x2e400, URZ ;  /* 0x0002e40026207890 */ /* 0x000fe2000fffe03f */
[----:B------:R-:W-:Y:S01]  /*148e0*/  UMOV UR50, 0x80 ;  /* 0x0000008000327882 */ /* 0x000fe20000000000 */
[----:B------:R-:W-:Y:S01]  /*148f0*/  UMOV UR51, UR57 ;  /* 0x0000003900337c82 */ /* 0x000fe20008000000 */
[----:B------:R4:W-:Y:S01]  /*14900*/  UTMALDG.4D [UR24], [UR4], desc[UR6] ;  /* 0x00000618040075b4 */ /* 0x0009e20008019000 */
[----:B------:R-:W-:Y:S01]  /*14910*/  UMOV UR52, UR58 ;  /* 0x0000003a00347c82 */ /* 0x000fe20008000000 */
[----:B------:R-:W-:Y:S01]  /*14920*/  UMOV UR53, UR59 ;  /* 0x0000003b00357c82 */ /* 0x000fe20008000000 */
[----:B------:R-:W-:Y:S01]  /*14930*/  UMOV UR49, UR9 ;  /* 0x0000000900317c82 */ /* 0x000fe20008000000 */
[----:B------:R-:W-:Y:S01]  /*14940*/  UMOV UR42, 0xc0 ;  /* 0x000000c0002a7882 */ /* 0x000fe20000000000 */
[----:B------:R-:W-:Y:S01]  /*14950*/  UMOV UR43, UR57 ;  /* 0x00000039002b7c82 */ /* 0x000fe20008000000 */
[----:B------:R-:W-:Y:S01]  /*14960*/  UMOV UR44, UR58 ;  /* 0x0000003a002c7c82 */ /* 0x000fe20008000000 */
[----:B------:R-:W-:Y:S01]  /*14970*/  UMOV UR45, UR59 ;  /* 0x0000003b002d7c82 */ /* 0x000fe20008000000 */
[----:B-1----:R-:W-:Y:S01]  /*14980*/  UIADD3 UR16, UR38, 0x32400, URZ ;  /* 0x0003240026107890 */ /* 0x002fe2000fffe03f */
[----:B------:R3:W-:Y:S01]  /*14990*/  UTMALDG.4D [UR48], [UR4], desc[UR6] ;  /* 0x00000630040075b4 */ /* 0x0007e20008019000 */
[----:B------:R-:W-:Y:S01]  /*149a0*/  UMOV UR41, UR9 ;  /* 0x0000000900297c82 */ /* 0x000fe20008000000 */
[----:B------:R-:W-:Y:S01]  /*149b0*/  UMOV UR34, 0x100 ;  /* 0x0000010000227882 */ /* 0x000fe20000000000 */
[----:B------:R-:W-:Y:S01]  /*149c0*/  UMOV UR35, UR57 ;  /* 0x0000003900237c82 */ /* 0x000fe20008000000 */
[----:B------:R-:W-:Y:S01]  /*149d0*/  UMOV UR36, UR58 ;  /* 0x0000003a00247c82 */ /* 0x000fe20008000000 */
[----:B------:R-:W-:Y:S01]  /*149e0*/  UMOV UR37, UR59 ;  /* 0x0000003b00257c82 */ /* 0x000fe20008000000 */
[----:B------:R-:W-:Y:S01]  /*149f0*/  UMOV UR33, UR9 ;  /* 0x0000000900217c82 */ /* 0x000fe20008000000 */
[----:B------:R-:W-:Y:S01]  /*14a00*/  UMOV UR18, 0x180 ;  /* 0x0000018000127882 */ /* 0x000fe20000000000 */
[----:B------:R3:W-:Y:S01]  /*14a10*/  UTMALDG.4D [UR40], [UR4], desc[UR6] ;  /* 0x00000628040075b4 */ /* 0x0007e20008019000 */
[----:B--2---:R-:W-:Y:S01]  /*14a20*/  UIADD3 UR8, UR38, 0x34400, URZ ;  /* 0x0003440026087890 */ /* 0x004fe2000fffe03f */
[----:B------:R-:W-:Y:S01]  /*14a30*/  UMOV UR17, UR9 ;  /* 0x0000000900117c82 */ /* 0x000fe20008000000 */
[----:B------:R-:W-:Y:S01]  /*14a40*/  UMOV UR10, 0x1c0 ;  /* 0x000001c0000a7882 */ /* 0x000fe20000000000 */
[----:B------:R3:W-:Y:S01]  /*14a50*/  UTMALDG.4D [UR32], [UR4], desc[UR6] ;  /* 0x00000620040075b4 */ /* 0x0007e20008019000 */
[----:B----4-:R-:W-:Y:S01]  /*14a60*/  UIADD3 UR24, UR38, 0x30400, URZ ;  /* 0x0003040026187890 */ /* 0x010fe2000fffe03f */
[----:B------:R-:W-:-:S08]  /*14a70*/  UMOV UR26, 0x140 ;  /* 0x00000140001a7882 */ /* 0x000fd00000000000 */
[----:B------:R3:W-:Y:S01]  /*14a80*/  UTMALDG.4D [UR24], [UR4], desc[UR6] ;  /* 0x00000618040075b4 */ /* 0x0007e20008019000 */
[----:B------:R3:W-:Y:S01]  /*14a90*/  UTMALDG.4D [UR16], [UR4], desc[UR6] ;  /* 0x00000610040075b4 */ /* 0x0007e20008019000 */
[----:B------:R3:W-:Y:S02]  /*14aa0*/  UTMALDG.4D [UR8], [UR4], desc[UR6] ;  /* 0x00000608040075b4 */ /* 0x0007e40008019000 */
[----:B---3--:R-:W-:Y:S01]  /*14ab0*/  NOP ;  /* 0x0000000000007918 */ /* 0x008fe20000000000 */
.L_x_1602:
[----:B------:R-:W-:Y:S05]  /*14ac0*/  BSYNC B0 ;  /* 0x0000000000007941 */ /* 0x000fea0003800000 */
.L_x_1601:
[----:B------:R-:W-:-:S04]  /*14ad0*/  UIADD3 UR61, UR61, 0x1, URZ ;  /* 0x000000013d3d7890 */ /* 0x000fc8000fffe03f */
[----:B------:R-:W-:-:S04]  /*14ae0*/  ULEA.HI UR4, UR61, UR61, URZ, 0x1 ;  /* 0x0000003d3d047291 */ /* 0x000fc8000f8f083f */
[----:B------:R-:W-:-:S04]  /*14af0*/  ULOP3.LUT UR4, UR4, 0xfffffffe, URZ, 0xc0, !UPT ;  /* 0xfffffffe04047892 */ /* 0x000fc8000f8ec03f */
[----:B------:R-:W-:-:S06]  /*14b00*/  UIADD3 UR4, UR61, -UR4, URZ ;  /* 0x800000043d047290 */ /* 0x000fcc000fffe03f */
[----:B-12---:R-:W-:-:S05]  /*14b10*/  IMAD.U32 R5, RZ, RZ, UR4 ;  /* 0x00000004ff057e24 */ /* 0x006fca000f8e00ff */
[----:B------:R-:W-:-:S04]  /*14b20*/  SHF.L.U32 R5, R5, 0x1f, RZ ;  /* 0x0000001f05057819 */ /* 0x000fc800000006ff */
[----:B------:R-:W1:Y:S02]  /*14b30*/  SYNCS.PHASECHK.TRANS64.TRYWAIT P2, [UR38+0x38820], R5 ;  /* 0x03882005ff0075a7 */ /* 0x000e640008040166 */
[----:B-1----:R-:W-:Y:S05]  /*14b40*/  @!P2 BRA `(.L_x_1603) ;  /* 0x000000240068a947 */ /* 0x002fea0003800000 */
.L_x_1654:
        /* <DEDUP_REMOVED lines=10> */
.L_x_1655:
[----:B------:R-:W-:Y:S05]  /*14bf0*/  @P3 BRA `(.L_x_1607) ;  /* 0x0000000000143947 */ /* 0x000fea0003800000 */
[----:B------:R-:W-:Y:S01]  /*14c00*/  ISETP.NE.AND P2, PT, R19, RZ, PT ;  /* 0x000000ff1300720c */ /* 0x000fe20003f45270 */
[----:B-1----:R-:W-:-:S04]  /*14c10*/  IMAD.MOV.U32 R8, RZ, RZ, 0x10000 ;  /* 0x00010000ff087424 */ /* 0x002fc800078e00ff */
[----:B------:R2:W-:Y:S08]  /*14c20*/  SYNCS.ARRIVE.TRANS64 RZ, [R5+URZ+0x38850], R8 ;  /* 0x0388500805ff79a7 */ /* 0x0005f0000800003f */
[----:B------:R-:W-:Y:S05]  /*14c30*/  @!P2 BRA `(.L_x_1607) ;  /* 0x000000000004a947 */ /* 0x000fea0003800000 */
[----:B------:R-:W-:Y:S01]  /*14c40*/  BPT.TRAP 0x1 ;  /* 0x000000040000795c */ /* 0x000fe20000300000 */
.L_x_1607:
        /* <DEDUP_REMOVED lines=26> */
[----:B------:R3:W-:Y:S02]  /*14df0*/  UTMALDG.4D [UR8], [UR14], desc[UR6] ;  /* 0x000006080e0075b4 */ /* 0x0007e40008019000 */
[----:B---3--:R-:W-:Y:S01]  /*14e00*/  UMOV UR8, UR18 ;  /* 0x0000001200087c82 */ /* 0x008fe20008000000 */
[----:B------:R-:W-:Y:S01]  /*14e10*/  UMOV UR10, UR21 ;  /* 0x00000015000a7c82 */ /* 0x000fe20008000000 */
[----:B------:R-:W-:Y:S01]  /*14e20*/  UIADD3 UR18, UR16, 0xa400, URZ ;  /* 0x0000a40010127890 */ /* 0x000fe2000fffe03f */
[----:B------:R3:W-:Y:S02]  /*14e30*/  UTMALDG.4D [UR8], [UR14], desc[UR6] ;  /* 0x000006080e0075b4 */ /* 0x0007e40008019000 */
[----:B---3--:R-:W-:Y:S01]  /*14e40*/  UMOV UR8, UR19 ;  /* 0x0000001300087c82 */ /* 0x008fe20008000000 */
[----:B------:R-:W-:Y:S01]  /*14e50*/  UMOV UR10, UR22 ;  /* 0x00000016000a7c82 */ /* 0x000fe20008000000 */
[----:B------:R-:W-:Y:S01]  /*14e60*/  UIADD3 UR19, UR16, 0xc400, URZ ;  /* 0x0000c40010137890 */ /* 0x000fe2000fffe03f */
[----:B------:R3:W-:Y:S01]  /*14e70*/  UTMALDG.4D [UR8], [UR14], desc[UR6] ;  /* 0x000006080e0075b4 */ /* 0x0007e20008019000 */
[----:B------:R-:W-:Y:S01]  /*14e80*/  UIADD3 UR16, UR16, 0xe400, URZ ;  /* 0x0000e40010107890 */ /* 0x000fe2000fffe03f */
[----:B---3--:R-:W-:Y:S01]  /*14e90*/  UMOV UR8, UR17 ;  /* 0x0000001100087c82 */ /* 0x008fe20008000000 */
[----:B------:R-:W-:Y:S01]  /*14ea0*/  UMOV UR10, UR23 ;  /* 0x00000017000a7c82 */ /* 0x000fe20008000000 */
[----:B------:R-:W-:Y:S01]  /*14eb0*/  UMOV UR17, 0x180 ;  /* 0x0000018000117882 */ /* 0x000fe20000000000 */
[----:B------:R3:W-:Y:S02]  /*14ec0*/  UTMALDG.4D [UR8], [UR14], desc[UR6] ;  /* 0x000006080e0075b4 */ /* 0x0007e40008019000 */
[----:B---3--:R-:W-:Y:S01]  /*14ed0*/  UMOV UR8, UR18 ;  /* 0x0000001200087c82 */ /* 0x008fe20008000000 */
[----:B------:R-:W-:-:S02]  /*14ee0*/  UMOV UR10, UR24 ;  /* 0x00000018000a7c82 */ /* 0x000fc40008000000 */
[----:B------:R3:W-:Y:S02]  /*14ef0*/  UTMALDG.4D [UR8], [UR14], desc[UR6] ;  /* 0x000006080e0075b4 */ /* 0x0007e40008019000 */
[----:B---3--:R-:W-:Y:S01]  /*14f00*/  UMOV UR8, UR19 ;  /* 0x0000001300087c82 */ /* 0x008fe20008000000 */
[----:B------:R-:W-:Y:S01]  /*14f10*/  UMOV UR10, UR17 ;  /* 0x00000011000a7c82 */ /* 0x000fe20008000000 */
[----:B------:R-:W-:Y:S01]  /*14f20*/  UMOV UR17, 0x1c0 ;  /* 0x000001c000117882 */ /* 0x000fe20000000000 */
[----:B------:R3:W-:Y:S02]  /*14f30*/  UTMALDG.4D [UR8], [UR14], desc[UR6] ;  /* 0x000006080e0075b4 */ /* 0x0007e40008019000 */
[----:B---3--:R-:W-:Y:S01]  /*14f40*/  UMOV UR8, UR16 ;  /* 0x0000001000087c82 */ /* 0x008fe20008000000 */
[----:B------:R-:W-:Y:S02]  /*14f50*/  UMOV UR10, UR17 ;  /* 0x00000011000a7c82 */ /* 0x000fe40008000000 */
[----:B------:R3:W-:Y:S02]  /*14f60*/  UTMALDG.4D [UR8], [UR14], desc[UR6] ;  /* 0x000006080e0075b4 */ /* 0x0007e40008019000 */
[----:B---3--:R-:W-:Y:S01]  /*14f70*/  NOP ;  /* 0x0000000000007918 */ /* 0x008fe20000000000 */
.L_x_1605:
[----:B------:R-:W-:Y:S05]  /*14f80*/  BSYNC B0 ;  /* 0x0000000000007941 */ /* 0x000fea0003800000 */
.L_x_1604:
[----:B------:R-:W-:-:S04]  /*14f90*/  UIADD3 UR6, UR60, -0x2, URZ ;  /* 0xfffffffe3c067890 */ /* 0x000fc8000fffe03f */
[----:B------:R-:W-:-:S06]  /*14fa0*/  UISETP.GE.AND UP0, UPT, UR6, UR39, UPT ;  /* 0x000000270600728c */ /* 0x000fcc000bf06270 */
[----:B------:R-:W-:-:S13]  /*14fb0*/  PLOP3.LUT P2, PT, PT, PT, UP0, 0x80, 0x0 ;  /* 0x000000000000781c */ /* 0x000fda0003f4f008 */
[----:B------:R-:W-:Y:S05]  /*14fc0*/  @!P2 BRA `(.L_x_1608) ;  /* 0x0000001400a4a947 */ /* 0x000fea0003800000 */
[----:B-12---:R-:W-:Y:S01]  /*14fd0*/  IMAD R8, RZ, RZ, -UR60 ;  /* 0x8000003cff087e24 */ /* 0x006fe2000f8e02ff */
[----:B------:R-:W-:-:S04]  /*14fe0*/  LOP3.LUT R9, RZ, UR39, RZ, 0x33, !PT ;  /* 0x00000027ff097c12 */ /* 0x000fc8000f8e33ff */
        /* <DEDUP_REMOVED lines=32> */
.L_x_1612:
[----:B-1----:R-:W-:Y:S01]  /*151f0*/  LEA R2, R16, UR38, 0x3 ;  /* 0x0000002610027c11 */ /* 0x002fe2000f8e18ff */
[----:B------:R-:W1:Y:S01]  /*15200*/  S2R R5, SR_TID.X ;  /* 0x0000000000057919 */ /* 0x000e620000002100 */
[----:B------:R-:W-:-:S04]  /*15210*/  SHF.L.U32 R3, R17, 0x1f, RZ ;  /* 0x0000001f11037819 */ /* 0x000fc800000006ff */
[----:B------:R-:W2:Y:S01]  /*15220*/  SYNCS.PHASECHK.TRANS64.TRYWAIT P3, [R2+URZ+0x38840], R3 ;  /* 0x03884003020075a7 */ /* 0x000ea2000806017f */
[----:B-1----:R-:W-:-:S04]  /*15230*/  LOP3.LUT R5, R5, 0x7f, RZ, 0xc0, !PT ;  /* 0x0000007f05057812 */ /* 0x002fc800078ec0ff */
[----:B------:R-:W-:Y:S01]  /*15240*/  ISETP.NE.AND P2, PT, R5, RZ, PT ;  /* 0x000000ff0500720c */ /* 0x000fe20003f45270 */
[----:B--2---:R-:W-:-:S12]  /*15250*/  @!P3 BRA `(.L_x_1613) ;  /* 0x0000001c00d0b947 */ /* 0x004fd80003800000 */
.L_x_1656:
[----:B------:R-:W-:Y:S05]  /*15260*/  @P2 BRA `(.L_x_1614) ;  /* 0x0000000000142947 */ /* 0x000fea0003800000 */
[----:B------:R-:W-:Y:S01]  /*15270*/  ISETP.NE.AND P3, PT, R19, RZ, PT ;  /* 0x000000ff1300720c */ /* 0x000fe20003f65270 */
[----:B------:R-:W-:-:S04]  /*15280*/  IMAD.MOV.U32 R5, RZ, RZ, 0x2000 ;  /* 0x00002000ff057424 */ /* 0x000fc800078e00ff */
[----:B------:R2:W-:Y:S08]  /*15290*/  SYNCS.ARRIVE.TRANS64 RZ, [R2+URZ+0x38830], R5 ;  /* 0x0388300502ff79a7 */ /* 0x0005f0000800003f */
[----:B------:R-:W-:Y:S05]  /*152a0*/  @!P3 BRA `(.L_x_1614) ;  /* 0x000000000004b947 */ /* 0x000fea0003800000 */
[----:B------:R-:W-:Y:S01]  /*152b0*/  BPT.TRAP 0x1 ;  /* 0x000000040000795c */ /* 0x000fe20000300000 */
.L_x_1614:
        /* <DEDUP_REMOVED lines=17> */
.L_x_1657:
[----:B------:R-:W-:Y:S05]  /*153d0*/  @P2 BRA `(.L_x_1616) ;  /* 0x0000000000142947 */ /* 0x000fea0003800000 */
[----:B------:R-:W-:Y:S01]  /*153e0*/  ISETP.NE.AND P2, PT, R19, RZ, PT ;  /* 0x000000ff1300720c */ /* 0x000fe20003f45270 */
[----:B-1-3--:R-:W-:-:S04]  /*153f0*/  IMAD.MOV.U32 R3, RZ, RZ, 0x10000 ;  /* 0x00010000ff037424 */ /* 0x00afc800078e00ff */
[----:B------:R4:W-:Y:S08]  /*15400*/  SYNCS.ARRIVE.TRANS64 RZ, [R2+URZ+0x38850], R3 ;  /* 0x0388500302ff79a7 */ /* 0x0009f0000800003f */
[----:B------:R-:W-:Y:S05]  /*15410*/  @!P2 BRA `(.L_x_1616) ;  /* 0x000000000004a947 */ /* 0x000fea0003800000 */
[----:B------:R-:W-:Y:S01]  /*15420*/  BPT.TRAP 0x1 ;  /* 0x000000040000795c */ /* 0x000fe20000300000 */
.L_x_1616:
        /* <DEDUP_REMOVED lines=50> */
.L_x_1611:
[----:B------:R-:W-:Y:S05]  /*15750*/  BSYNC B0 ;  /* 0x0000000000007941 */ /* 0x000fea0003800000 */
.L_x_1610:
[----:B------:R-:W-:-:S06]  /*15760*/  UIADD3 UR6, UR60, -0x3, URZ ;  /* 0xfffffffd3c067890 */ /* 0x000fcc000fffe03f */
[----:B------:R-:W-:-:S07]  /*15770*/  IMAD.U32 R8, RZ, RZ, UR6 ;  /* 0x00000006ff087e24 */ /* 0x000fce000f8e00ff */
.L_x_1609:
[----:B------:R-:W-:Y:S01]  /*15780*/  ULOP3.LUT UR6, URZ, UR60, URZ, 0x33, !UPT ;  /* 0x0000003c3f067292 */ /* 0x000fe2000f8e333f */
[----:B------:R-:W-:Y:S01]  /*15790*/  VIADD R9, R9, 0xfffffffe ;  /* 0xfffffffe09097836 */ /* 0x000fe20000000000 */
[----:B------:R-:W-:Y:S04]  /*157a0*/  BSSY B0, `(.L_x_1608) ;  /* 0x00000eb000007945 */ /* 0x000fe80003800000 */
[----:B------:R-:W-:-:S13]  /*157b0*/  ISETP.NE.AND P2, PT, R9, UR6, PT ;  /* 0x0000000609007c0c */ /* 0x000fda000bf45270 */
[----:B------:R-:W-:Y:S05]  /*157c0*/  @!P2 BRA `(.L_x_1617) ;  /* 0x0000000c00a0a947 */ /* 0x000fea0003800000 */
.L_x_1632:
        /* <DEDUP_REMOVED lines=23> */
[----:B--2---:R-:W-:-:S04]  /*15940*/  LEA R4, P2, R2, R4, 0x2 ;  /* 0x0000000402047211 */ /* 0x004fc800078410ff */
[----:B------:R-:W-:-:S05]  /*15950*/  LEA.HI.X R5, R2, R5, R3, 0x2, P2 ;  /* 0x0000000502057211 */ /* 0x000fca00010f1403 */
[----:B------:R1:W5:Y:S01]  /*15960*/  LDG.E R4, desc[UR54][R4.64] ;  /* 0x0000003604047981 */ /* 0x000362000c1e1900 */
[----:B------:R-:W-:-:S04]  /*15970*/  IMAD.MOV R3, RZ, RZ, -R11 ;  /* 0x000000ffff037224 */ /* 0x000fc800078e0a0b */
[----:B------:R-:W-:-:S07]  /*15980*/  IMAD R10, R10, R3, R8 ;  /* 0x000000030a0a7224 */ /* 0x000fce00078e0208 */
.L_x_1620:
[----:B------:R-:W-:Y:S01]  /*15990*/  LEA R3, R9, UR38, 0x3 ;  /* 0x0000002609037c11 */ /* 0x000fe2000f8e18ff */
[----:B-1----:R-:W1:Y:S01]  /*159a0*/  S2R R5, SR_TID.X ;  /* 0x0000000000057919 */ /* 0x002e620000002100 */
[----:B------:R-:W-:-:S04]  /*159b0*/  SHF.L.U32 R2, R17, 0x1f, RZ ;  /* 0x0000001f11027819 */ /* 0x000fc800000006ff */
[----:B------:R-:W2:Y:S01]  /*159c0*/  SYNCS.PHASECHK.TRANS64.TRYWAIT P3, [R3+URZ+0x38840], R2 ;  /* 0x03884002030075a7 */ /* 0x000ea2000806017f */
[----:B-1----:R-:W-:-:S04]  /*159d0*/  LOP3.LUT R5, R5, 0x7f, RZ, 0xc0, !PT ;  /* 0x0000007f05057812 */ /* 0x002fc800078ec0ff */
[----:B------:R-:W-:Y:S01]  /*159e0*/  ISETP.NE.AND P2, PT, R5, RZ, PT ;  /* 0x000000ff0500720c */ /* 0x000fe20003f45270 */
[----:B--2---:R-:W-:-:S12]  /*159f0*/  @!P3 BRA `(.L_x_1621) ;  /* 0x000000180010b947 */ /* 0x004fd80003800000 */
.L_x_1658:
[----:B------:R-:W-:Y:S05]  /*15a00*/  @P2 BRA `(.L_x_1622) ;  /* 0x0000000000142947 */ /* 0x000fea0003800000 */
[----:B------:R-:W-:Y:S02]  /*15a10*/  ISETP.NE.AND P3, PT, R19, RZ, PT ;  /* 0x000000ff1300720c */ /* 0x000fe40003f65270 */
[----:B------:R-:W-:-:S04]  /*15a20*/  MOV R12, 0x2000 ;  /* 0x00002000000c7802 */ /* 0x000fc80000000f00 */
[----:B------:R2:W-:Y:S07]  /*15a30*/  SYNCS.ARRIVE.TRANS64 RZ, [R3+URZ+0x38830], R12 ;  /* 0x0388300c03ff79a7 */ /* 0x0005ee000800003f */
[----:B------:R-:W-:Y:S05]  /*15a40*/  @!P3 BRA `(.L_x_1622) ;  /* 0x000000000004b947 */ /* 0x000fea0003800000 */
[----:B------:R-:W-:Y:S01]  /*15a50*/  BPT.TRAP 0x1 ;  /* 0x000000040000795c */ /* 0x000fe20000300000 */
.L_x_1622:
        /* <DEDUP_REMOVED lines=17> */
.L_x_1659:
[----:B------:R-:W-:Y:S05]  /*15b70*/  @P2 BRA `(.L_x_1624) ;  /* 0x0000000000142947 */ /* 0x000fea0003800000 */
[----:B------:R-:W-:Y:S01]  /*15b80*/  ISETP.NE.AND P2, PT, R19, RZ, PT ;  /* 0x000000ff1300720c */ /* 0x000fe20003f45270 */
[----:B-1-3--:R-:W-:-:S04]  /*15b90*/  IMAD.MOV.U32 R2, RZ, RZ, 0x10000 ;  /* 0x00010000ff027424 */ /* 0x00afc800078e00ff */
[----:B------:R4:W-:Y:S08]  /*15ba0*/  SYNCS.ARRIVE.TRANS64 RZ, [R3+URZ+0x38850], R2 ;  /* 0x0388500203ff79a7 */ /* 0x0009f0000800003f */
[----:B------:R-:W-:Y:S05]  /*15bb0*/  @!P2 BRA `(.L_x_1624) ;  /* 0x000000000004a947 */ /* 0x000fea0003800000 */
[----:B------:R-:W-:Y:S01]  /*15bc0*/  BPT.TRAP 0x1 ;  /* 0x000000040000795c */ /* 0x000fe20000300000 */
.L_x_1624:
        /* <DEDUP_REMOVED lines=50> */
.L_x_1619:
[----:B------:R-:W-:Y:S05]  /*15ef0*/  BSYNC B1 ;  /* 0x0000000000017941 */ /* 0x000fea0003800000 */
.L_x_1618:
        /* <DEDUP_REMOVED lines=8> */
[----:B------:R-:W-:Y:S01]  /*15f80*/  IMAD.MOV.U32 R10, RZ, RZ, R9 ;  /* 0x000000ffff0a7224 */ /* 0x000fe200078e0009 */
        /* <DEDUP_REMOVED lines=18> */
.L_x_1627:
[----:B------:R-:W-:Y:S01]  /*160b0*/  LEA R2, R16, UR38, 0x3 ;  /* 0x0000002610027c11 */ /* 0x000fe2000f8e18ff */
[----:B-1----:R-:W1:Y:S01]  /*160c0*/  S2R R5, SR_TID.X ;  /* 0x0000000000057919 */ /* 0x002e620000002100 */
[----:B--2---:R-:W-:-:S04]  /*160d0*/  SHF.L.U32 R3, R17, 0x1f, RZ ;  /* 0x0000001f11037819 */ /* 0x004fc800000006ff */
[----:B------:R-:W2:Y:S01]  /*160e0*/  SYNCS.PHASECHK.TRANS64.TRYWAIT P3, [R2+URZ+0x38840], R3 ;  /* 0x03884003020075a7 */ /* 0x000ea2000806017f */
[----:B-1----:R-:W-:-:S04]  /*160f0*/  LOP3.LUT R5, R5, 0x7f, RZ, 0xc0, !PT ;  /* 0x0000007f05057812 */ /* 0x002fc800078ec0ff */
[----:B------:R-:W-:Y:S01]  /*16100*/  ISETP.NE.AND P2, PT, R5, RZ, PT ;  /* 0x000000ff0500720c */ /* 0x000fe20003f45270 */
[----:B--2---:R-:W-:-:S12]  /*16110*/  @!P3 BRA `(.L_x_1628) ;  /* 0x000000100070b947 */ /* 0x004fd80003800000 */
.L_x_1660:
[----:B------:R-:W-:Y:S05]  /*16120*/  @P2 BRA `(.L_x_1629) ;  /* 0x0000000000142947 */ /* 0x000fea0003800000 */
[----:B------:R-:W-:Y:S01]  /*16130*/  ISETP.NE.AND P3, PT, R19, RZ, PT ;  /* 0x000000ff1300720c */ /* 0x000fe20003f65270 */
[----:B------:R-:W-:-:S04]  /*16140*/  IMAD.MOV.U32 R5, RZ, RZ, 0x2000 ;  /* 0x00002000ff057424 */ /* 0x000fc800078e00ff */
[----:B------:R2:W-:Y:S08]  /*16150*/  SYNCS.ARRIVE.TRANS64 RZ, [R2+URZ+0x38830], R5 ;  /* 0x0388300502ff79a7 */ /* 0x0005f0000800003f */
[----:B------:R-:W-:Y:S05]  /*16160*/  @!P3 BRA `(.L_x_1629) ;  /* 0x000000000004b947 */ /* 0x000fea0003800000 */
[----:B------:R-:W-:Y:S01]  /*16170*/  BPT.TRAP 0x1 ;  /* 0x000000040000795c */ /* 0x000fe20000300000 */
.L_x_1629:
        /* <DEDUP_REMOVED lines=17> */
.L_x_1661:
[----:B------:R-:W-:Y:S05]  /*16290*/  @P2 BRA `(.L_x_1631) ;  /* 0x0000000000142947 */ /* 0x000fea0003800000 */
[----:B------:R-:W-:Y:S01]  /*162a0*/  ISETP.NE.AND P2, PT, R19, RZ, PT ;  /* 0x000000ff1300720c */ /* 0x000fe20003f45270 */
[----:B-12---:R-:W-:-:S04]  /*162b0*/  IMAD.MOV.U32 R3, RZ, RZ, 0x10000 ;  /* 0x00010000ff037424 */ /* 0x006fc800078e00ff */
[----:B------:R3:W-:Y:S08]  /*162c0*/  SYNCS.ARRIVE.TRANS64 RZ, [R2+URZ+0x38850], R3 ;  /* 0x0388500302ff79a7 */ /* 0x0007f0000800003f */
[----:B------:R-:W-:Y:S05]  /*162d0*/  @!P2 BRA `(.L_x_1631) ;  /* 0x000000000004a947 */ /* 0x000fea0003800000 */
[----:B------:R-:W-:Y:S01]  /*162e0*/  BPT.TRAP 0x1 ;  /* 0x000000040000795c */ /* 0x000fe20000300000 */
.L_x_1631:
        /* <DEDUP_REMOVED lines=50> */
.L_x_1626:
[----:B------:R-:W-:Y:S05]  /*16610*/  BSYNC B1 ;  /* 0x0000000000017941 */ /* 0x000fea0003800000 */
.L_x_1625:
[----:B------:R-:W-:Y:S01]  /*16620*/  ISETP.GT.AND P2, PT, R9, UR39, PT ;  /* 0x0000002709007c0c */ /* 0x000fe2000bf44270 */
[----:B------:R-:W-:-:S12]  /*16630*/  VIADD R8, R8, 0xfffffffe ;  /* 0xfffffffe08087836 */ /* 0x000fd80000000000 */
[----:B------:R-:W-:Y:S05]  /*16640*/  @P2 BRA `(.L_x_1632) ;  /* 0xfffffff000602947 */ /* 0x000fea000383ffff */
.L_x_1617:
[----:B------:R-:W-:Y:S05]  /*16650*/  BSYNC B0 ;  /* 0x0000000000007941 */ /* 0x000fea0003800000 */
.L_x_1608:
[----:B------:R-:W-:Y:S01]  /*16660*/  VIADD R16, R16, 0x1 ;  /* 0x0000000110107836 */ /* 0x000fe20000000000 */
[----:B------:R-:W-:Y:S04]  /*16670*/  BSSY B0, `(.L_x_1633) ;  /* 0x0000013000007945 */ /* 0x000fe80003800000 */
[----:B------:R-:W-:-:S04]  /*16680*/  ISETP.NE.AND P0, PT, R16, 0x2, PT ;  /* 0x000000021000780c */ /* 0x000fc80003f05270 */
[----:B------:R-:W-:-:S04]  /*16690*/  SEL R0, RZ, 0x1, P0 ;  /* 0x00000001ff007807 */ /* 0x000fc80000000000 */
[----:B------:R-:W-:Y:S01]  /*166a0*/  LOP3.LUT R17, R17, R0, RZ, 0x3c, !PT ;  /* 0x0000000011117212 */ /* 0x000fe200078e3cff */
[----:B------:R-:W-:Y:S06]  /*166b0*/  @P1 BRA `(.L_x_1634) ;  /* 0x0000000000381947 */ /* 0x000fec0003800000 */
[----:B-1234-:R-:W2:Y:S01]  /*166c0*/  LDL R2, [R1] ;  /* 0x0000000001027983 */ /* 0x01eea20000100800 */
[----:B------:R-:W-:Y:S02]  /*166d0*/  VOTEU.ANY UR6, UPT, PT ;  /* 0x0000000000067886 */ /* 0x000fe400038e0100 */
[----:B------:R-:W1:Y:S01]  /*166e0*/  FLO.U32 R0, UR6 ;  /* 0x0000000600007d00 */ /* 0x000e6200080e0000 */
[----:B------:R-:W1:Y:S02]  /*166f0*/  S2R R5, SR_LANEID ;  /* 0x0000000000057919 */ /* 0x000e640000000000 */
[----:B-1----:R-:W-:-:S05]  /*16700*/  ISETP.EQ.U32.AND P1, PT, R0, R5, PT ;  /* 0x000000050000720c */ /* 0x002fca0003f22070 */
[----:B------:R-:W1:Y:S01]  /*16710*/  POPC R5, UR6 ;  /* 0x0000000600057d09 */ /* 0x000e620008000000 */
[----:B--2---:R-:W-:Y:S02]  /*16720*/  R2UR UR7, R2 ;  /* 0x00000000020772ca */ /* 0x004fe400000e0000 */
[----:B------:R-:W1:Y:S05]  /*16730*/  LDC.64 R2, c[0x0][0xef0] ;  /* 0x0003bc00ff027b82 */ /* 0x000e6a0000000a00 */
[----:B-1----:R-:W2:Y:S01]  /*16740*/  @P1 ATOMG.E.ADD.STRONG.GPU PT, R3, desc[UR54][R2.64], R5 ;  /* 0x00000005020319a8 */ /* 0x002ea200081ee1f6 */
[----:B------:R-:W1:Y:S02]  /*16750*/  S2R R4, SR_LTMASK ;  /* 0x0000000000047919 */ /* 0x000e640000003900 */
[----:B-1----:R-:W-:-:S04]  /*16760*/  LOP3.LUT R4, R4, UR6, RZ, 0xc0, !PT ;  /* 0x0000000604047c12 */ /* 0x002fc8000f8ec0ff */
[----:B------:R-:W1:Y:S01]  /*16770*/  POPC R7, R4 ;  /* 0x0000000400077309 */ /* 0x000e620000000000 */
[----:B--2---:R-:W1:Y:S02]  /*16780*/  SHFL.IDX PT, R0, R3, R0, 0x1f ;  /* 0x00001f0003007589 */ /* 0x004e6400000e0000 */
[----:B-1----:R-:W-:-:S07]  /*16790*/  IADD3 R18, R0, UR7, R7 ;  /* 0x0000000700127c10 */ /* 0x002fce000fffe007 */
.L_x_1634:
[----:B------:R-:W-:Y:S05]  /*167a0*/  BSYNC B0 ;  /* 0x0000000000007941 */ /* 0x000fea0003800000 */
.L_x_1633:
[----:B------:R-:W-:Y:S01]  /*167b0*/  SEL R16, R16, RZ, P0 ;  /* 0x000000ff10107207 */ /* 0x000fe20000000000 */
[----:B------:R-:W-:-:S07]  /*167c0*/  IMAD.MOV.U32 R13, RZ, RZ, R18 ;  /* 0x000000ffff0d7224 */ /* 0x000fce00078e0012 */
.L_x_1591:
[----:B------:R-:W-:Y:S05]  /*167d0*/  BSYNC B6 ;  /* 0x0000000000067941 */ /* 0x000fea0003800000 */
.L_x_1589:
[----:B------:R-:W-:-:S03]  /*167e0*/  UMOV UR6, 0xffffffff ;  /* 0xffffffff00067882 */ /* 0x000fc60000000000 */
[----:B------:R-:W-:Y:S05]  /*167f0*/  BRA.DIV UR6, `(.L_x_1635) ;  /* 0x0000000a06e07947 */ /* 0x000fea000b800000 */
[----:B------:R1:W1:Y:S02]  /*16800*/  SHFL.IDX PT, R14, R13, RZ, 0x1f ;  /* 0x00001fff0d0e7589 */ /* 0x00026400000e0000 */
.L_x_1664:
        /* <DEDUP_REMOVED lines=11> */
[----:B--2---:R-:W-:Y:S05]  /*168c0*/  @!P0 BRA `(.L_x_1636) ;  /* 0xffffffcc001c8947 */ /* 0x004fea000383ffff */
.L_x_1580:
        /* <DEDUP_REMOVED lines=11> */
.L_x_1665:
        /* <DEDUP_REMOVED lines=9> */
[----:B------:R-:W2:Y:S02]  /*16a10*/  LDL R2, [R1+0x4] ;  /* 0x0000040001027983 */ /* 0x000ea40000100800 */
[----:B--2---:R-:W-:-:S13]  /*16a20*/  R2UR UR4, R2 ;  /* 0x00000000020472ca */ /* 0x004fda00000e0000 */
[----:B------:R-:W-:-:S06]  /*16a30*/  ULOP3.LUT UR4, UR4, 0x2, URZ, 0xfc, !UPT ;  /* 0x0000000204047892 */ /* 0x000fcc000f8efc3f */
[----:B------:R-:W-:-:S05]  /*16a40*/  IMAD.U32 R0, RZ, RZ, UR4 ;  /* 0x00000004ff007e24 */ /* 0x000fca000f8e00ff */
[----:B------:R-:W-:-:S13]  /*16a50*/  ISETP.NE.AND P2, PT, R0, 0x3, PT ;  /* 0x000000030000780c */ /* 0x000fda0003f45270 */
[----:B------:R-:W-:Y:S05]  /*16a60*/  @!P2 BRA `(.L_x_1640) ;  /* 0x000000000004a947 */ /* 0x000fea0003800000 */
[----:B------:R-:W-:Y:S01]  /*16a70*/  BPT.TRAP 0x1 ;  /* 0x000000040000795c */ /* 0x000fe20000300000 */
.L_x_1640:
        /* <DEDUP_REMOVED lines=9> */
[----:B------:R-:W-:-:S03]  /*16b10*/  SHF.L.U32 R0, R17, 0x1f, RZ ;  /* 0x0000001f11007819 */ /* 0x000fc600000006ff */
[----:B------:R-:W-:Y:S01]  /*16b20*/  IMAD R3, R2, 0x8, R3 ;  /* 0x0000000802037824 */ /* 0x000fe200078e0203 */
[----:B-1----:R-:W-:Y:S06]  /*16b30*/  @!P0 BRA `(.L_x_1641) ;  /* 0x0000000800488947 */ /* 0x002fec0003800000 */
.L_x_1666:
[----:B------:R-:W2:Y:S02]  /*16b40*/  SYNCS.PHASECHK.TRANS64.TRYWAIT P0, [R3+URZ], R0 ;  /* 0x00000000030075a7 */ /* 0x000ea4000800017f */
[----:B--2---:R-:W-:Y:S05]  /*16b50*/  @!P0 BRA `(.L_x_1642) ;  /* 0x0000000800548947 */ /* 0x004fea0003800000 */
.L_x_1667:
[----:B------:R-:W-:Y:S05]  /*16b60*/  @!P2 BRA `(.L_x_1643) ;  /* 0x000000000004a947 */ /* 0x000fea0003800000 */
[----:B------:R-:W-:Y:S01]  /*16b70*/  BPT.TRAP 0x1 ;  /* 0x000000040000795c */ /* 0x000fe20000300000 */
.L_x_1643:
[----:B--2---:R-:W-:-:S04]  /*16b80*/  VIADD R3, R7, 0x38860 ;  /* 0x0003886007037836 */ /* 0x004fc80000000000 */
[----:B-1----:R-:W-:-:S04]  /*16b90*/  IMAD R5, R16, 0x8, R3 ;  /* 0x0000000810057824 */ /* 0x002fc800078e0203 */
[----:B------:R-:W1:Y:S02]  /*16ba0*/  SYNCS.PHASECHK.TRANS64.TRYWAIT P0, [R5+URZ], R4 ;  /* 0x00000004050075a7 */ /* 0x000e64000800017f */
[----:B-1----:R-:W-:Y:S05]  /*16bb0*/  @!P0 BRA `(.L_x_1644) ;  /* 0x0000000800508947 */ /* 0x002fea0003800000 */
.L_x_1668:
[----:B------:R-:W-:-:S07]  /*16bc0*/  IMAD R3, R2, 0x8, R3 ;  /* 0x0000000802037824 */ /* 0x000fce00078e0203 */
.L_x_1645:
[----:B--2---:R2:W3:Y:S02]  /*16bd0*/  SYNCS.PHASECHK.TRANS64.TRYWAIT P0, [R3+URZ], R0 ;  /* 0x00000000030075a7 */ /* 0x0044e4000800017f */
[----:B---3--:R-:W-:Y:S05]  /*16be0*/  @!P0 NANOSLEEP.SYNCS 0x989680 ;  /* 0x009896800000895d */ /* 0x008fea0003900000 */
[----:B------:R-:W3:Y:S02]  /*16bf0*/  @!P0 SYNCS.PHASECHK.TRANS64 P0, [R3+URZ], R0 ;  /* 0x00000000030085a7 */ /* 0x000ee4000800007f */
[----:B---3--:R-:W-:Y:S05]  /*16c00*/  @!P0 BRA `(.L_x_1645) ;  /* 0xfffffffc00f08947 */ /* 0x008fea000383ffff */
.L_x_1639:
[----:B------:R-:W-:Y:S05]  /*16c10*/  BSYNC B0 ;  /* 0x0000000000007941 */ /* 0x000fea0003800000 */
.L_x_1638:
[----:B------:R-:W-:Y:S05]  /*16c20*/  EXIT ;  /* 0x000000000000794d */ /* 0x000fea0003800000 */
.L_x_1499:
[----:B-1----:R-:W-:-:S04]  /*16c30*/  IMAD.U32 R3, RZ, RZ, UR36 ;  /* 0x00000024ff037e24 */ /* 0x002fc8000f8e00ff */
[----:B------:R1:W2:Y:S03]  /*16c40*/  SYNCS.PHASECHK.TRANS64.TRYWAIT P1, [R3+URZ+0x38800], R0 ;  /* 0x03880000030075a7 */ /* 0x0002a6000802017f */
[----:B--2---:R-:W-:Y:S05]  /*16c50*/  @!P1 NANOSLEEP.SYNCS 0x989680 ;  /* 0x009896800000995d */ /* 0x004fea0003900000 */
[----:B------:R-:W2:Y:S02]  /*16c60*/  @!P1 SYNCS.PHASECHK.TRANS64 P1, [R3+URZ+0x38800], R0 ;  /* 0x03880000030095a7 */ /* 0x000ea4000802007f */
[----:B--2---:R-:W-:Y:S05]  /*16c70*/  @!P1 BRA `(.L_x_1499) ;  /* 0xfffffffc00ec9947 */ /* 0x004fea000383ffff */
[----:B------:R-:W-:Y:S05]  /*16c80*/  BRA `(.L_x_1646) ;  /* 0xfffffecc00dc7947 */ /* 0x000fea000383ffff */
.L_x_1503:
[----:B---3--:R3:W4:Y:S02]  /*16c90*/  SYNCS.PHASECHK.TRANS64.TRYWAIT P1, [R5+URZ+0x38830], R6 ;  /* 0x03883006050075a7 */ /* 0x008724000802017f */
[----:B----4-:R-:W-:Y:S05]  /*16ca0*/  @!P1 NANOSLEEP.SYNCS 0x989680 ;  /* 0x009896800000995d */ /* 0x010fea0003900000 */
[----:B------:R-:W4:Y:S02]  /*16cb0*/  @!P1 SYNCS.PHASECHK.TRANS64 P1, [R5+URZ+0x38830], R6 ;  /* 0x03883006050095a7 */ /* 0x000f24000802007f */
[----:B----4-:R-:W-:Y:S05]  /*16cc0*/  @!P1 BRA `(.L_x_1503) ;  /* 0xfffffffc00f09947 */ /* 0x010fea000383ffff */
[----:B------:R-:W-:Y:S05]  /*16cd0*/  BRA `(.L_x_1502) ;  /* 0xfffffecc00f07947 */ /* 0x000fea000383ffff */
.L_x_1504:
[----:B-1----:R-:W-:-:S04]  /*16ce0*/  IMAD.U32 R3, RZ, RZ, UR36 ;  /* 0x00000024ff037e24 */ /* 0x002fc8000f8e00ff */
[----:B------:R1:W4:Y:S03]  /*16cf0*/  SYNCS.PHASECHK.TRANS64.TRYWAIT P1, [R3+URZ+0x38810], R0 ;  /* 0x03881000030075a7 */ /* 0x000326000802017f */
[----:B----4-:R-:W-:Y:S05]  /*16d00*/  @!P1 NANOSLEEP.SYNCS 0x989680 ;  /* 0x009896800000995d */ /* 0x010fea0003900000 */
[----:B------:R-:W4:Y:S02]  /*16d10*/  @!P1 SYNCS.PHASECHK.TRANS64 P1, [R3+URZ+0x38810], R0 ;  /* 0x03881000030095a7 */ /* 0x000f24000802007f */
[----:B----4-:R-:W-:Y:S05]  /*16d20*/  @!P1 BRA `(.L_x_1504) ;  /* 0xfffffffc00ec9947 */ /* 0x010fea000383ffff */
[----:B------:R-:W-:Y:S05]  /*16d30*/  BRA `(.L_x_1647) ;  /* 0xfffffed000787947 */ /* 0x000fea000383ffff */
.L_x_1508:
[----:B------:R1:W1:Y:S02]  /*16d40*/  SYNCS.PHASECHK.TRANS64.TRYWAIT P1, [R5+URZ+0x38850], R6 ;  /* 0x03885006050075a7 */ /* 0x000264000802017f */
[----:B-1----:R-:W-:Y:S05]  /*16d50*/  @!P1 NANOSLEEP.SYNCS 0x989680 ;  /* 0x009896800000995d */ /* 0x002fea0003900000 */
[----:B------:R-:W1:Y:S02]  /*16d60*/  @!P1 SYNCS.PHASECHK.TRANS64 P1, [R5+URZ+0x38850], R6 ;  /* 0x03885006050095a7 */ /* 0x000e64000802007f */
[----:B-1----:R-:W-:Y:S05]  /*16d70*/  @!P1 BRA `(.L_x_1508) ;  /* 0xfffffffc00f09947 */ /* 0x002fea000383ffff */
[----:B------:R-:W-:Y:S05]  /*16d80*/  BRA `(.L_x_1507) ;  /* 0xfffffed000ac7947 */ /* 0x000fea000383ffff */
.L_x_1524:
[----:B--2---:R2:W3:Y:S02]  /*16d90*/  SYNCS.PHASECHK.TRANS64.TRYWAIT P3, [R11+URZ+0x38830], R20 ;  /* 0x038830140b0075a7 */ /* 0x0044e4000806017f */
[----:B---3--:R-:W-:Y:S05]  /*16da0*/  @!P3 NANOSLEEP.SYNCS 0x989680 ;  /* 0x009896800000b95d */ /* 0x008fea0003900000 */
[----:B------:R-:W3:Y:S02]  /*16db0*/  @!P3 SYNCS.PHASECHK.TRANS64 P3, [R11+URZ+0x38830], R20 ;  /* 0x038830140b00b5a7 */ /* 0x000ee4000806007f */
[----:B---3--:R-:W-:Y:S05]  /*16dc0*/  @!P3 BRA `(.L_x_1524) ;  /* 0xfffffffc00f0b947 */ /* 0x008fea000383ffff */
[----:B------:R-:W-:Y:S05]  /*16dd0*/  BRA `(.L_x_1523) ;  /* 0xffffff0000ac7947 */ /* 0x000fea000383ffff */
.L_x_1528:
[----:B----4-:R4:W1:Y:S02]  /*16de0*/  SYNCS.PHASECHK.TRANS64.TRYWAIT P3, [R11+URZ+0x38850], R20 ;  /* 0x038850140b0075a7 */ /* 0x010864000806017f */
[----:B-1----:R-:W-:Y:S05]  /*16df0*/  @!P3 NANOSLEEP.SYNCS 0x989680 ;  /* 0x009896800000b95d */ /* 0x002fea0003900000 */
[----:B------:R-:W1:Y:S02]  /*16e00*/  @!P3 SYNCS.PHASECHK.TRANS64 P3, [R11+URZ+0x38850], R20 ;  /* 0x038850140b00b5a7 */ /* 0x000e64000806007f */
[----:B-1----:R-:W-:Y:S05]  /*16e10*/  @!P3 BRA `(.L_x_1528) ;  /* 0xfffffffc00f0b947 */ /* 0x002fea000383ffff */
[----:B------:R-:W-:Y:S05]  /*16e20*/  BRA `(.L_x_1527) ;  /* 0xffffff0400307947 */ /* 0x000fea000383ffff */
.L_x_1545:
[----:B--2---:R2:W3:Y:S02]  /*16e30*/  SYNCS.PHASECHK.TRANS64.TRYWAIT P3, [R9+URZ+0x38830], R8 ;  /* 0x03883008090075a7 */ /* 0x0044e4000806017f */
[----:B---3--:R-:W-:Y:S05]  /*16e40*/  @!P3 NANOSLEEP.SYNCS 0x989680 ;  /* 0x009896800000b95d */ /* 0x008fea0003900000 */
[----:B------:R-:W3:Y:S02]  /*16e50*/  @!P3 SYNCS.PHASECHK.TRANS64 P3, [R9+URZ+0x38830], R8 ;  /* 0x038830080900b5a7 */ /* 0x000ee4000806007f */
[----:B---3--:R-:W-:Y:S05]  /*16e60*/  @!P3 BRA `(.L_x_1545) ;  /* 0xfffffffc00f0b947 */ /* 0x008fea000383ffff */
[----:B------:R-:W-:Y:S05]  /*16e70*/  BRA `(.L_x_1544) ;  /* 0xffffff3c00247947 */ /* 0x000fea000383ffff */
.L_x_1549:
[----:B----4-:R4:W1:Y:S02]  /*16e80*/  SYNCS.PHASECHK.TRANS64.TRYWAIT P3, [R9+URZ+0x38850], R8 ;  /* 0x03885008090075a7 */ /* 0x010864000806017f */
[----:B-1----:R-:W-:Y:S05]  /*16e90*/  @!P3 NANOSLEEP.SYNCS 0x989680 ;  /* 0x009896800000b95d */ /* 0x002fea0003900000 */
[----:B------:R-:W1:Y:S02]  /*16ea0*/  @!P3 SYNCS.PHASECHK.TRANS64 P3, [R9+URZ+0x38850], R8 ;  /* 0x038850080900b5a7 */ /* 0x000e64000806007f */
[----:B-1----:R-:W-:Y:S05]  /*16eb0*/  @!P3 BRA `(.L_x_1549) ;  /* 0xfffffffc00f0b947 */ /* 0x002fea000383ffff */
[----:B------:R-:W-:Y:S05]  /*16ec0*/  BRA `(.L_x_1548) ;  /* 0xffffff3c00807947 */ /* 0x000fea000383ffff */
.L_x_1555:
[----:B--2---:R2:W3:Y:S02]  /*16ed0*/  SYNCS.PHASECHK.TRANS64.TRYWAIT P2, [R11+URZ+0x38830], R8 ;  /* 0x038830080b0075a7 */ /* 0x0044e4000804017f */
[----:B---3--:R-:W-:Y:S05]  /*16ee0*/  @!P2 NANOSLEEP.SYNCS 0x989680 ;  /* 0x009896800000a95d */ /* 0x008fea0003900000 */
[----:B------:R-:W3:Y:S02]  /*16ef0*/  @!P2 SYNCS.PHASECHK.TRANS64 P2, [R11+URZ+0x38830], R8 ;  /* 0x038830080b00a5a7 */ /* 0x000ee4000804007f */
[----:B---3--:R-:W-:Y:S05]  /*16f00*/  @!P2 BRA `(.L_x_1555) ;  /* 0xfffffffc00f0a947 */ /* 0x008fea000383ffff */
[----:B------:R-:W-:Y:S05]  /*16f10*/  BRA `(.L_x_1554) ;  /* 0xffffff6800507947 */ /* 0x000fea000383ffff */
.L_x_1559:
[----:B----4-:R4:W1:Y:S02]  /*16f20*/  SYNCS.PHASECHK.TRANS64.TRYWAIT P2, [R11+URZ+0x38850], R8 ;  /* 0x038850080b0075a7 */ /* 0x010864000804017f */
[----:B-1----:R-:W-:Y:S05]  /*16f30*/  @!P2 NANOSLEEP.SYNCS 0x989680 ;  /* 0x009896800000a95d */ /* 0x002fea0003900000 */
[----:B------:R-:W1:Y:S02]  /*16f40*/  @!P2 SYNCS.PHASECHK.TRANS64 P2, [R11+URZ+0x38850], R8 ;  /* 0x038850080b00a5a7 */ /* 0x000e64000804007f */
[----:B-1----:R-:W-:Y:S05]  /*16f50*/  @!P2 BRA `(.L_x_1559) ;  /* 0xfffffffc00f0a947 */ /* 0x002fea000383ffff */
[----:B------:R-:W-:Y:S05]  /*16f60*/  BRA `(.L_x_1558) ;  /* 0xffffff6800b07947 */ /* 0x000fea000383ffff */
.L_x_1595:
[----:B------:R-:W1:Y:S01]  /*16f70*/  S2R R7, SR_TID.X ;  /* 0x0000000000077919 */ /* 0x000e620000002100 */
[----:B------:R-:W-:Y:S02]  /*16f80*/  IMAD.MOV.U32 R12, RZ, RZ, RZ ;  /* 0x000000ffff0c7224 */ /* 0x000fe400078e00ff */
[----:B------:R-:W-:Y:S02]  /*16f90*/  IMAD.MOV.U32 R11, RZ, RZ, 0x1f ;  /* 0x0000001fff0b7424 */ /* 0x000fe400078e00ff */
[----:B------:R-:W-:Y:S01]  /*16fa0*/  IMAD.MOV.U32 R15, RZ, RZ, -0x1 ;  /* 0xffffffffff0f7424 */ /* 0x000fe200078e00ff */
[----:B-1----:R-:W-:-:S04]  /*16fb0*/  SHF.R.U32.HI R7, RZ, 0x5, R7 ;  /* 0x00000005ff077819 */ /* 0x002fc80000011607 */
[----:B------:R-:W-:-:S05]  /*16fc0*/  LOP3.LUT R7, R7, 0x3, RZ, 0xc0, !PT ;  /* 0x0000000307077812 */ /* 0x000fca00078ec0ff */
[----:B------:R-:W-:-:S07]  /*16fd0*/  IMAD.MOV.U32 R13, RZ, RZ, R7 ;  /* 0x000000ffff0d7224 */ /* 0x000fce00078e0007 */
[----:B------:R-:W-:Y:S05]  /*16fe0*/  WARPSYNC.COLLECTIVE R15, `(.L_x_1648) ;  /* 0x000000000f087348 */ /* 0x000fea0003c00000 */
[----:B------:R1:W2:Y:S02]  /*16ff0*/  SHFL.IDX P6, R14, R13, R12, R11 ;  /* 0x0000000c0d0e7389 */ /* 0x0002a400000c000b */
[----:B-12---:R-:W-:Y:S01]  /*17000*/  ENDCOLLECTIVE ;  /* 0x000000000000791b */ /* 0x006fe20003800000 */
.L_x_1648:
[----:B------:R-:W-:Y:S05]  /*17010*/  BRA `(.L_x_1649) ;  /* 0xffffffd000c07947 */ /* 0x000fea000383ffff */
.L_x_1596:
[----:B------:R-:W-:Y:S01]  /*17020*/  BSSY B0, `(.L_x_1650) ;  /* 0x0000006000007945 */ /* 0x000fe20003800000 */
[----:B------:R-:W-:-:S07]  /*17030*/  IMAD.MOV.U32 R15, RZ, RZ, -0x1 ;  /* 0xffffffffff0f7424 */ /* 0x000fce00078e00ff */
[----:B------:R-:W-:Y:S05]  /*17040*/  WARPSYNC.COLLECTIVE R15, `(.L_x_1651) ;  /* 0x000000000f0c7348 */ /* 0x000fea0003c00000 */
[----:B------:R-:W-:Y:S02]  /*17050*/  ELECT P6, UR62, PT ;  /* 0x00000000003e782f */ /* 0x000fe400038c0000 */
[----:B------:R-:W-:Y:S01]  /*17060*/  MOV R14, UR62 ;  /* 0x0000003e000e7c02 */ /* 0x000fe20008000f00 */
[----:B------:R-:W-:Y:S10]  /*17070*/  ENDCOLLECTIVE ;  /* 0x000000000000791b */ /* 0x000ff40003800000 */
.L_x_1651:
[----:B------:R-:W-:Y:S05]  /*17080*/  BSYNC B0 ;  /* 0x0000000000007941 */ /* 0x000fea0003800000 */
.L_x_1650:
[----:B------:R-:W-:Y:S05]  /*17090*/  BRA `(.L_x_1652) ;  /* 0xffffffd000b07947 */ /* 0x000fea000383ffff */
.L_x_1599:
[----:B-1----:R1:W2:Y:S02]  /*170a0*/  SYNCS.PHASECHK.TRANS64.TRYWAIT P2, [R8+URZ+0x38840], R5 ;  /* 0x03884005080075a7 */ /* 0x0022a4000804017f */
[----:B--2---:R-:W-:Y:S05]  /*170b0*/  @!P2 NANOSLEEP.SYNCS 0x989680 ;  /* 0x009896800000a95d */ /* 0x004fea0003900000 */
[----:B------:R-:W2:Y:S02]  /*170c0*/  @!P2 SYNCS.PHASECHK.TRANS64 P2, [R8+URZ+0x38840], R5 ;  /* 0x038840050800a5a7 */ /* 0x000ea4000804007f */
[----:B--2---:R-:W-:Y:S05]  /*170d0*/  @!P2 BRA `(.L_x_1599) ;  /* 0xfffffffc00f0a947 */ /* 0x004fea000383ffff */
[----:B------:R-:W-:Y:S05]  /*170e0*/  BRA `(.L_x_1653) ;  /* 0xffffffd4000c7947 */ /* 0x000fea000383ffff */
.L_x_1603:
[----:B-1----:R-:W-:-:S04]  /*170f0*/  IMAD.U32 R8, RZ, RZ, UR38 ;  /* 0x00000026ff087e24 */ /* 0x002fc8000f8e00ff */
[----:B------:R1:W2:Y:S03]  /*17100*/  SYNCS.PHASECHK.TRANS64.TRYWAIT P2, [R8+URZ+0x38820], R5 ;  /* 0x03882005080075a7 */ /* 0x0002a6000804017f */
[----:B--2---:R-:W-:Y:S05]  /*17110*/  @!P2 NANOSLEEP.SYNCS 0x989680 ;  /* 0x009896800000a95d */ /* 0x004fea0003900000 */
[----:B------:R-:W2:Y:S02]  /*17120*/  @!P2 SYNCS.PHASECHK.TRANS64 P2, [R8+URZ+0x38820], R5 ;  /* 0x038820050800a5a7 */ /* 0x000ea4000804007f */
[----:B--2---:R-:W-:Y:S05]  /*17130*/  @!P2 BRA `(.L_x_1603) ;  /* 0xfffffffc00eca947 */ /* 0x004fea000383ffff */
[----:B------:R-:W-:Y:S05]  /*17140*/  BRA `(.L_x_1654) ;  /* 0xffffffd800807947 */ /* 0x000fea000383ffff */
.L_x_1606:
[----:B-1----:R1:W2:Y:S02]  /*17150*/  SYNCS.PHASECHK.TRANS64.TRYWAIT P2, [R5+URZ+0x38860], R8 ;  /* 0x03886008050075a7 */ /* 0x0022a4000804017f */
[----:B--2---:R-:W-:Y:S05]  /*17160*/  @!P2 NANOSLEEP.SYNCS 0x989680 ;  /* 0x009896800000a95d */ /* 0x004fea0003900000 */
[----:B------:R-:W2:Y:S02]  /*17170*/  @!P2 SYNCS.PHASECHK.TRANS64 P2, [R5+URZ+0x38860], R8 ;  /* 0x038860080500a5a7 */ /* 0x000ea4000804007f */
[----:B--2---:R-:W-:Y:S05]  /*17180*/  @!P2 BRA `(.L_x_1606) ;  /* 0xfffffffc00f0a947 */ /* 0x004fea000383ffff */
[----:B------:R-:W-:Y:S05]  /*17190*/  BRA `(.L_x_1655) ;  /* 0xffffffd800947947 */ /* 0x000fea000383ffff */
.L_x_1613:
[----:B-1----:R1:W2:Y:S02]  /*171a0*/  SYNCS.PHASECHK.TRANS64.TRYWAIT P3, [R2+URZ+0x38840], R3 ;  /* 0x03884003020075a7 */ /* 0x0022a4000806017f */
[----:B--2---:R-:W-:Y:S05]  /*171b0*/  @!P3 NANOSLEEP.SYNCS 0x989680 ;  /* 0x009896800000b95d */ /* 0x004fea0003900000 */
[----:B------:R-:W2:Y:S02]  /*171c0*/  @!P3 SYNCS.PHASECHK.TRANS64 P3, [R2+URZ+0x38840], R3 ;  /* 0x038840030200b5a7 */ /* 0x000ea4000806007f */
[----:B--2---:R-:W-:Y:S05]  /*171d0*/  @!P3 BRA `(.L_x_1613) ;  /* 0xfffffffc00f0b947 */ /* 0x004fea000383ffff */
[----:B------:R-:W-:Y:S05]  /*171e0*/  BRA `(.L_x_1656) ;  /* 0xffffffe0001c7947 */ /* 0x000fea000383ffff */
.L_x_1615:
[----:B---3--:R3:W4:Y:S02]  /*171f0*/  SYNCS.PHASECHK.TRANS64.TRYWAIT P3, [R2+URZ+0x38860], R3 ;  /* 0x03886003020075a7 */ /* 0x008724000806017f */
[----:B----4-:R-:W-:Y:S05]  /*17200*/  @!P3 NANOSLEEP.SYNCS 0x989680 ;  /* 0x009896800000b95d */ /* 0x010fea0003900000 */
[----:B------:R-:W4:Y:S02]  /*17210*/  @!P3 SYNCS.PHASECHK.TRANS64 P3, [R2+URZ+0x38860], R3 ;  /* 0x038860030200b5a7 */ /* 0x000f24000806007f */
[----:B----4-:R-:W-:Y:S05]  /*17220*/  @!P3 BRA `(.L_x_1615) ;  /* 0xfffffffc00f0b947 */ /* 0x010fea000383ffff */
[----:B------:R-:W-:Y:S05]  /*17230*/  BRA `(.L_x_1657) ;  /* 0xffffffe000647947 */ /* 0x000fea000383ffff */
.L_x_1621:
[----:B-1----:R1:W2:Y:S02]  /*17240*/  SYNCS.PHASECHK.TRANS64.TRYWAIT P3, [R3+URZ+0x38840], R2 ;  /* 0x03884002030075a7 */ /* 0x0022a4000806017f */
[----:B--2---:R-:W-:Y:S05]  /*17250*/  @!P3 NANOSLEEP.SYNCS 0x989680 ;  /* 0x009896800000b95d */ /* 0x004fea0003900000 */
[----:B------:R-:W2:Y:S02]  /*17260*/  @!P3 SYNCS.PHASECHK.TRANS64 P3, [R3+URZ+0x38840], R2 ;  /* 0x038840020300b5a7 */ /* 0x000ea4000806007f */
[----:B--2---:R-:W-:Y:S05]  /*17270*/  @!P3 BRA `(.L_x_1621) ;  /* 0xfffffffc00f0b947 */ /* 0x004fea000383ffff */
[----:B------:R-:W-:Y:S05]  /*17280*/  BRA `(.L_x_1658) ;  /* 0xffffffe400dc7947 */ /* 0x000fea000383ffff */
.L_x_1623:
[----:B---3--:R3:W4:Y:S02]  /*17290*/  SYNCS.PHASECHK.TRANS64.TRYWAIT P3, [R3+URZ+0x38860], R2 ;  /* 0x03886002030075a7 */ /* 0x008724000806017f */
[----:B----4-:R-:W-:Y:S05]  /*172a0*/  @!P3 NANOSLEEP.SYNCS 0x989680 ;  /* 0x009896800000b95d */ /* 0x010fea0003900000 */
[----:B------:R-:W4:Y:S02]  /*172b0*/  @!P3 SYNCS.PHASECHK.TRANS64 P3, [R3+URZ+0x38860], R2 ;  /* 0x038860020300b5a7 */ /* 0x000f24000806007f */
[----:B----4-:R-:W-:Y:S05]  /*172c0*/  @!P3 BRA `(.L_x_1623) ;  /* 0xfffffffc00f0b947 */ /* 0x010fea000383ffff */
[----:B------:R-:W-:Y:S05]  /*172d0*/  BRA `(.L_x_1659) ;  /* 0xffffffe800247947 */ /* 0x000fea000383ffff */
.L_x_1628:
[----:B-1----:R1:W2:Y:S02]  /*172e0*/  SYNCS.PHASECHK.TRANS64.TRYWAIT P3, [R2+URZ+0x38840], R3 ;  /* 0x03884003020075a7 */ /* 0x0022a4000806017f */
[----:B--2---:R-:W-:Y:S05]  /*172f0*/  @!P3 NANOSLEEP.SYNCS 0x989680 ;  /* 0x009896800000b95d */ /* 0x004fea0003900000 */
[----:B------:R-:W2:Y:S02]  /*17300*/  @!P3 SYNCS.PHASECHK.TRANS64 P3, [R2+URZ+0x38840], R3 ;  /* 0x038840030200b5a7 */ /* 0x000ea4000806007f */
[----:B--2---:R-:W-:Y:S05]  /*17310*/  @!P3 BRA `(.L_x_1628) ;  /* 0xfffffffc00f0b947 */ /* 0x004fea000383ffff */
[----:B------:R-:W-:Y:S05]  /*17320*/  BRA `(.L_x_1660) ;  /* 0xffffffec007c7947 */ /* 0x000fea000383ffff */
.L_x_1630:
[----:B--2---:R2:W3:Y:S02]  /*17330*/  SYNCS.PHASECHK.TRANS64.TRYWAIT P3, [R2+URZ+0x38860], R3 ;  /* 0x03886003020075a7 */ /* 0x0044e4000806017f */
[----:B---3--:R-:W-:Y:S05]  /*17340*/  @!P3 NANOSLEEP.SYNCS 0x989680 ;  /* 0x009896800000b95d */ /* 0x008fea0003900000 */
[----:B------:R-:W3:Y:S02]  /*17350*/  @!P3 SYNCS.PHASECHK.TRANS64 P3, [R2+URZ+0x38860], R3 ;  /* 0x038860030200b5a7 */ /* 0x000ee4000806007f */
[----:B---3--:R-:W-:Y:S05]  /*17360*/  @!P3 BRA `(.L_x_1630) ;  /* 0xfffffffc00f0b947 */ /* 0x008fea000383ffff */
[----:B------:R-:W-:Y:S05]  /*17370*/  BRA `(.L_x_1661) ;  /* 0xffffffec00c47947 */ /* 0x000fea000383ffff */
.L_x_1635:
[----:B------:R-:W-:Y:S01]  /*17380*/  BSSY B0, `(.L_x_1662) ;  /* 0x0000007000007945 */ /* 0x000fe20003800000 */
[----:B--2---:R-:W-:Y:S02]  /*17390*/  IMAD.MOV.U32 R12, RZ, RZ, RZ ;  /* 0x000000ffff0c7224 */ /* 0x004fe400078e00ff */
[----:B------:R-:W-:Y:S02]  /*173a0*/  IMAD.MOV.U32 R11, RZ, RZ, 0x1f ;  /* 0x0000001fff0b7424 */ /* 0x000fe400078e00ff */
[----:B------:R-:W-:-:S07]  /*173b0*/  IMAD.MOV.U32 R15, RZ, RZ, -0x1 ;  /* 0xffffffffff0f7424 */ /* 0x000fce00078e00ff */
[----:B-1-34-:R-:W-:Y:S05]  /*173c0*/  WARPSYNC.COLLECTIVE R15, `(.L_x_1663) ;  /* 0x000000000f087348 */ /* 0x01afea0003c00000 */
[----:B------:R2:W1:Y:S02]  /*173d0*/  SHFL.IDX P6, R14, R13, R12, R11 ;  /* 0x0000000c0d0e7389 */ /* 0x00046400000c000b */
[----:B-1234-:R-:W-:Y:S01]  /*173e0*/  ENDCOLLECTIVE ;  /* 0x000000000000791b */ /* 0x01efe20003800000 */
.L_x_1663:
[----:B------:R-:W-:Y:S05]  /*173f0*/  BSYNC B0 ;  /* 0x0000000000007941 */ /* 0x000fea0003800000 */
.L_x_1662:
[----:B------:R-:W-:Y:S05]  /*17400*/  BRA `(.L_x_1664) ;  /* 0xfffffff400007947 */ /* 0x000fea000383ffff */
.L_x_1637:
[----:B-1----:R1:W2:Y:S02]  /*17410*/  SYNCS.PHASECHK.TRANS64.TRYWAIT P0, [R7+URZ+0x38820], R0 ;  /* 0x03882000070075a7 */ /* 0x0022a4000800017f */
[----:B--2---:R-:W-:Y:S05]  /*17420*/  @!P0 NANOSLEEP.SYNCS 0x989680 ;  /* 0x009896800000895d */ /* 0x004fea0003900000 */
[----:B------:R-:W2:Y:S02]  /*17430*/  @!P0 SYNCS.PHASECHK.TRANS64 P0, [R7+URZ+0x38820], R0 ;  /* 0x03882000070085a7 */ /* 0x000ea4000800007f */
[----:B--2---:R-:W-:Y:S05]  /*17440*/  @!P0 BRA `(.L_x_1637) ;  /* 0xfffffffc00f08947 */ /* 0x004fea000383ffff */
[----:B------:R-:W-:Y:S05]  /*17450*/  BRA `(.L_x_1665) ;  /* 0xfffffff400487947 */ /* 0x000fea000383ffff */
.L_x_1641:
[----:B-1----:R1:W2:Y:S02]  /*17460*/  SYNCS.PHASECHK.TRANS64.TRYWAIT P0, [R5+URZ], R4 ;  /* 0x00000004050075a7 */ /* 0x0022a4000800017f */
[----:B--2---:R-:W-:Y:S05]  /*17470*/  @!P0 NANOSLEEP.SYNCS 0x989680 ;  /* 0x009896800000895d */ /* 0x004fea0003900000 */
[----:B------:R-:W2:Y:S02]  /*17480*/  @!P0 SYNCS.PHASECHK.TRANS64 P0, [R5+URZ], R4 ;  /* 0x00000004050085a7 */ /* 0x000ea4000800007f */
[----:B--2---:R-:W-:Y:S05]  /*17490*/  @!P0 BRA `(.L_x_1641) ;  /* 0xfffffffc00f08947 */ /* 0x004fea000383ffff */
[----:B------:R-:W-:Y:S05]  /*174a0*/  BRA `(.L_x_1666) ;  /* 0xfffffff400a47947 */ /* 0x000fea000383ffff */
.L_x_1642:
[----:B--2---:R2:W3:Y:S02]  /*174b0*/  SYNCS.PHASECHK.TRANS64.TRYWAIT P0, [R3+URZ], R0 ;  /* 0x00000000030075a7 */ /* 0x0044e4000800017f */
[----:B---3--:R-:W-:Y:S05]  /*174c0*/  @!P0 NANOSLEEP.SYNCS 0x989680 ;  /* 0x009896800000895d */ /* 0x008fea0003900000 */
[----:B------:R-:W3:Y:S02]  /*174d0*/  @!P0 SYNCS.PHASECHK.TRANS64 P0, [R3+URZ], R0 ;  /* 0x00000000030085a7 */ /* 0x000ee4000800007f */
[----:B---3--:R-:W-:Y:S05]  /*174e0*/  @!P0 BRA `(.L_x_1642) ;  /* 0xfffffffc00f08947 */ /* 0x008fea000383ffff */
[----:B------:R-:W-:Y:S05]  /*174f0*/  BRA `(.L_x_1667) ;  /* 0xfffffff400987947 */ /* 0x000fea000383ffff */
.L_x_1644:
[----:B-1----:R1:W2:Y:S02]  /*17500*/  SYNCS.PHASECHK.TRANS64.TRYWAIT P0, [R5+URZ], R4 ;  /* 0x00000004050075a7 */ /* 0x0022a4000800017f */
[----:B--2---:R-:W-:Y:S05]  /*17510*/  @!P0 NANOSLEEP.SYNCS 0x989680 ;  /* 0x009896800000895d */ /* 0x004fea0003900000 */
[----:B------:R-:W2:Y:S02]  /*17520*/  @!P0 SYNCS.PHASECHK.TRANS64 P0, [R5+URZ], R4 ;  /* 0x00000004050085a7 */ /* 0x000ea4000800007f */
[----:B--2---:R-:W-:Y:S05]  /*17530*/  @!P0 BRA `(.L_x_1644) ;  /* 0xfffffffc00f08947 */ /* 0x004fea000383ffff */
[----:B------:R-:W-:Y:S05]  /*17540*/  BRA `(.L_x_1668) ;  /* 0xfffffff4009c7947 */ /* 0x000fea000383ffff */
.L_x_1669:
        /* <DEDUP_REMOVED lines=11> */
.L_x_4556:


//--------------------- .text._ZN7cutlass13device_kernelIN5flash11enable_sm90INS1_16FlashAttnFwdSm90INS1_25CollectiveMainloopFwdSm90ILi2EN4cute5tupleIJNS5_1CILi1EEES8_S8_EEENS6_IJNS7_ILi64EEESA_SA_EEELi512ENS_6half_tEfNS_4arch4Sm90ELb0ELb1ELb0ELb1ELb0ELb0ELb0ELb0ELb0ELb0ELb0ELb0EEENS1_21CollectiveEpilogueFwdINS6_IJSA_NS7_ILi512EEESA_EEES9_SC_SE_Li256ELb1ELb0ELb0ELb0EEENS1_36VarlenDynamicPersistentTileSchedulerILi64ELi64ELi256ELi32ELb0ELb0ELb1ELb1ELb0ELb1EEEEEEEEEvNT_6ParamsE --------------------------
	.section	.text._ZN7cutlass13device_kernelIN5flash11enable_sm90INS1_16FlashAttnFwdSm90INS1_25CollectiveMainloopFwdSm90ILi2EN4cute5tupleIJNS5_1CILi1EEES8_S8_EEENS6_IJNS7_ILi64EEESA_SA_EEELi512ENS_6half_tEfNS_4arch4Sm90ELb0ELb1ELb0ELb1ELb0ELb0ELb0ELb0ELb0ELb0ELb0ELb0EEENS1_21CollectiveEpilogueFwdINS6_IJSA_NS7_ILi512EEESA_EEES9_SC_SE_Li256ELb1ELb0ELb0ELb0EEENS1_36VarlenDynamicPersistentTileSchedulerILi64ELi64ELi256ELi32ELb0ELb0ELb1ELb1ELb0ELb1EEEEEEEEEvNT_6ParamsE,"ax",@progbits
	.align	128
.text._ZN7cutlass13device_kernelIN5flash11enable_sm90INS1_16FlashAttnFwdSm90INS1_25CollectiveMainloopFwdSm90ILi2EN4cute5tupleIJNS5_1CILi1EEES8_S8_EEENS6_IJNS7_ILi64EEESA_SA_EEELi512ENS_6half_tEfNS_4arch4Sm90ELb0ELb1ELb0ELb1ELb0ELb0ELb0ELb0ELb0ELb0ELb0ELb0EEENS1_21CollectiveEpilogueFwdINS6_IJSA_NS7_ILi512EEESA_EEES9_SC_SE_Li256ELb1ELb0ELb0ELb0EEENS1_36VarlenDynamicPersistentTileSchedulerILi64ELi64ELi256ELi32ELb0ELb0ELb1ELb1ELb0ELb1EEEEEEEEEvNT_6ParamsE:
        .type           _ZN7cutlass13device_kernelIN5flash11enable_sm90INS1_16FlashAttnFwdSm90INS1_25CollectiveMainloopFwdSm90ILi2EN4cute5tupleIJNS5_1CILi1EEES8_S8_EEENS6_IJNS7_ILi64EEESA_SA_EEELi512ENS_6half_tEfNS_4arch4Sm90ELb0ELb1ELb0ELb1ELb0ELb0ELb0ELb0ELb0ELb0ELb0ELb0EEENS1_21CollectiveEpilogueFwdINS6_IJSA_NS7_ILi512EEESA_EEES9_SC_SE_Li256ELb1ELb0ELb0ELb0EEENS1_36VarlenDynamicPersistentTileSchedulerILi64ELi64ELi256ELi32ELb0ELb0ELb1ELb1ELb0ELb1EEEEEEEEEvNT_6ParamsE,@function
        .size           _ZN7cutlass13device_kernelIN5flash11enable_sm90INS1_16FlashAttnFwdSm90INS1_25CollectiveMainloopFwdSm90ILi2EN4cute5tupleIJNS5_1CILi1EEES8_S8_EEENS6_IJNS7_ILi64EEESA_SA_EEELi512ENS_6half_tEfNS_4arch4Sm90ELb0ELb1ELb0ELb1ELb0ELb0ELb0ELb0ELb0ELb0ELb0ELb0EEENS1_21CollectiveEpilogueFwdINS6_IJSA_NS7_ILi512EEESA_EEES9_SC_SE_Li256ELb1ELb0ELb0ELb0EEENS1_36VarlenDynamicPersistentTileSchedulerILi64ELi64ELi256ELi32ELb0ELb0ELb1ELb1ELb0ELb1EEEEEEEEEvNT_6ParamsE,(.L_x_4557 - _ZN7cutlass13device_kernelIN5flash11enable_sm90INS1_16FlashAttnFwdSm90INS1_25CollectiveMainloopFwdSm90ILi2EN4cute5tupleIJNS5_1CILi1EEES8_S8_EEENS6_IJNS7_ILi64EEESA_SA_EEELi512ENS_6half_tEfNS_4arch4Sm90ELb0ELb1ELb0ELb1ELb0ELb0ELb0ELb0ELb0ELb0ELb0ELb0EEENS1_21CollectiveEpilogueFwdINS6_IJSA_NS7_ILi512EEESA_EEES9_SC_SE_Li256ELb1ELb0ELb0ELb0EEENS1_36VarlenDynamicPersistentTileSchedulerILi64ELi64ELi256ELi32ELb0ELb0ELb1ELb1ELb0ELb1EEEEEEEEEvNT_6ParamsE)
        .other          _ZN7cutlass13device_kernelIN5flash11enable_sm90INS1_16FlashAttnFwdSm90INS1_25CollectiveMainloopFwdSm90ILi2EN4cute5tupleIJNS5_1CILi1EEES8_S8_EEENS6_IJNS7_ILi64EEESA_SA_EEELi512ENS_6half_tEfNS_4arch4Sm90ELb0ELb1ELb0ELb1ELb0ELb0ELb0ELb0ELb0ELb0ELb0ELb0EEENS1_21CollectiveEpilogueFwdINS6_IJSA_NS7_ILi512EEESA_EEES9_SC_SE_Li256ELb1ELb0ELb0ELb0EEENS1_36VarlenDynamicPersistentTileSchedulerILi64ELi64ELi256ELi32ELb0ELb0ELb1ELb1ELb0ELb1EEEEEEEEEvNT_6ParamsE,@"STO_CUDA_ENTRY STV_DEFAULT"
_ZN7cutlass13device_kernelIN5flash11enable_sm90INS1_16FlashAttnFwdSm90INS1_25CollectiveMainloopFwdSm90ILi2EN4cute5tupleIJNS5_1CILi1EEES8_S8_EEENS6_IJNS7_ILi64EEESA_SA_EEELi512ENS_6half_tEfNS_4arch4Sm90ELb0ELb1ELb0ELb1ELb0ELb0ELb0ELb0ELb0ELb0ELb0ELb0EEENS1_21CollectiveEpilogueFwdINS6_IJSA_NS7_ILi512EEESA_EEES9_SC_SE_Li256ELb1ELb0ELb0ELb0EEENS1_36VarlenDynamicPersistentTileSchedulerILi64ELi64ELi256ELi32ELb0ELb0ELb1ELb1ELb0ELb1EEEEEEEEEvNT_6ParamsE:
        /* <DEDUP_REMOVED lines=21> */
.L_x_1671:
[----:B------:R-:W-:Y:S05]  /*0150*/  BSYNC B0 ;  /* 0x0000000000007941 */ /* 0x000fea0003800000 */
.L_x_1670:
        /* <DEDUP_REMOVED lines=37> */
.L_x_1672:
        /* <DEDUP_REMOVED lines=22> */
.L_x_1673:
        /* <DEDUP_REMOVED lines=18> */
.L_x_1674:
        /* <DEDUP_REMOVED lines=22> */
.L_x_1675:
        /* <DEDUP_REMOVED lines=22> */
.L_x_1676:
[----:B------:R-:W-:Y:S01]  /*08f0*/  PLOP3.LUT P0, PT, PT, PT, UP0, 0x80, 0x0 ;  /* 0x000000000000781c */ /* 0x000fe20003f0f008 */
[----:B------:R-:W-:Y:S01]  /*0900*/  UMOV UR36, 0x1 ;  /* 0x0000000100247882 */ /* 0x000fe20000000000 */
[----:B------:R-:W-:Y:S01]  /*0910*/  NOP ;  /* 0x0000000000007918 */ /* 0x000fe20000000000 */
[----:B------:R-:W-:Y:S01]  /*0920*/  USEL UR36, UR36, 0x2, !UP0 ;  /* 0x0000000224247887 */ /* 0x000fe2000c000000 */
[----:B------:R-:W-:Y:S01]  /*0930*/  ULDC.64 UR48, c[0x0][0x208] ;  /* 0x0000820000307ab9 */ /* 0x000fe20000000a00 */
[----:B012-4-:R-:W-:Y:S08]  /*0940*/  BAR.SYNC.DEFER_BLOCKING 0x0 ;  /* 0x0000000000007b1d */ /* 0x017ff00000010000 */
[----:B------:R-:W-:Y:S05]  /*0950*/  @!P0 BRA `(.L_x_1677) ;  /* 0x000000e800c08947 */ /* 0x000fea0003800000 */
.L_x_1678:
[----:B------:R-:W-:-:S08]  /*0960*/  NOP ;  /* 0x0000000000007918 */ /* 0x000fd00000000000 */
[----:B------:R-:W0:Y:S02]  /*0970*/  USETMAXREG.TRY_ALLOC.CTAPOOL UP0, 0xf0 ;  /* 0x000000f0000079c8 */ /* 0x000e240008000600 */
[----:B0-----:R-:W-:-:S13]  /*0980*/  PLOP3.LUT P0, PT, PT, PT, UP0, 0x80, 0x0 ;  /* 0x000000000000781c */ /* 0x001fda0003f0f008 */
[----:B------:R-:W-:Y:S05]  /*0990*/  @!P0 BRA `(.L_x_1678) ;  /* 0xfffffffc00f08947 */ /* 0x000fea000383ffff */
[----:B------:R-:W-:Y:S01]  /*09a0*/  LOP3.LUT R0, R4, 0xffffff80, RZ, 0xc0, !PT ;  /* 0xffffff8004007812 */ /* 0x000fe200078ec0ff */
[----:B------:R-:W0:Y:S01]  /*09b0*/  S2UR UR4, SR_CgaCtaId ;  /* 0x00000000000479c3 */ /* 0x000e220000008800 */
[----:B------:R-:W-:Y:S02]  /*09c0*/  UMOV UR38, 0x400 ;  /* 0x0000040000267882 */ /* 0x000fe40000000000 */
[----:B------:R-:W-:-:S13]  /*09d0*/  ISETP.NE.AND P0, PT, R0, 0x80, PT ;  /* 0x000000800000780c */ /* 0x000fda0003f05270 */
[----:B------:R-:W-:Y:S06]  /*09e0*/  @!P0 BAR.ARV 0x8, 0xa0 ;  /* 0x0202800000008b1d */ /* 0x000fec0000002000 */
[----:B------:R-:W-:Y:S01]  /*09f0*/  ISETP.GE.U32.AND P0, PT, R4, 0x100, PT ;  /* 0x000001000400780c */ /* 0x000fe20003f06070 */
[----:B0-----:R-:W-:-:S03]  /*0a00*/  ULEA UR38, UR4, UR38, 0x18 ;  /* 0x0000002604267291 */ /* 0x001fc6000f8ec03f */
[----:B------:R-:W-:-:S09]  /*0a10*/  ULDC UR4, c[0x0][0xc14] ;  /* 0x0003050000047ab9 */ /* 0x000fd20000000800 */
        /* <DEDUP_REMOVED lines=9> */
[----:B------:R-:W-:Y:S01]  /*0ab0*/  R2UR UR6, R14 ;  /* 0x000000000e0672ca */ /* 0x000fe200000e0000 */
[----:B------:R-:W-:Y:S01]  /*0ac0*/  IMAD.MOV.U32 R187, RZ, RZ, RZ ;  /* 0x000000ffffbb7224 */ /* 0x000fe200078e00ff */
[----:B------:R-:W-:Y:S01]  /*0ad0*/  SHF.R.S32.HI R3, RZ, 0x1f, R192 ;  /* 0x0000001fff037819 */ /* 0x000fe200000114c0 */
[----:B------:R-:W-:Y:S01]  /*0ae0*/  ULOP3.LUT UR39, UR36, 0x1, URZ, 0xfc, !UPT ;  /* 0x0000000124277892 */ /* 0x000fe2000f8efc3f */
[----:B------:R-:W-:Y:S01]  /*0af0*/  R2UR UR5, R15 ;  /* 0x000000000f0572ca */ /* 0x000fe200000e0000 */
[----:B------:R-:W-:Y:S01]  /*0b00*/  UMOV UR37, URZ ;  /* 0x0000003f00257c82 */ /* 0x000fe20008000000 */
[CC--:B------:R-:W-:Y:S02]  /*0b10*/  LEA.HI R0, R3.reuse, R192.reuse, RZ, 0x4 ;  /* 0x000000c003007211 */ /* 0x0c0fe400078f20ff */
[----:B------:R-:W-:-:S02]  /*0b20*/  LEA.HI R2, R3, R192, RZ, 0x5 ;  /* 0x000000c003027211 */ /* 0x000fc400078f28ff */
[----:B------:R-:W-:Y:S02]  /*0b30*/  SHF.R.S32.HI R9, RZ, 0x4, R0 ;  /* 0x00000004ff097819 */ /* 0x000fe40000011400 */
[C---:B------:R-:W-:Y:S02]  /*0b40*/  LOP3.LUT R7, R0.reuse, 0xfffffff0, RZ, 0xc0, !PT ;  /* 0xfffffff000077812 */ /* 0x040fe400078ec0ff */
[----:B------:R-:W-:Y:S02]  /*0b50*/  LEA.HI R4, R0, R9, RZ, 0x1 ;  /* 0x0000000900047211 */ /* 0x000fe400078f08ff */
[--C-:B------:R-:W-:Y:S01]  /*0b60*/  SHF.R.S32.HI R0, RZ, 0x5, R2.reuse ;  /* 0x00000005ff007819 */ /* 0x100fe20000011402 */
[----:B------:R-:W-:Y:S01]  /*0b70*/  IMAD.IADD R7, R192, 0x1, -R7 ;  /* 0x00000001c0077824 */ /* 0x000fe200078e0a07 */
[----:B------:R-:W-:Y:S02]  /*0b80*/  SHF.R.S32.HI R11, RZ, 0x1f, R2 ;  /* 0x0000001fff0b7819 */ /* 0x000fe40000011402 */
[----:B------:R-:W-:-:S02]  /*0b90*/  LEA.HI R5, R3, R192, RZ, 0x7 ;  /* 0x000000c003057211 */ /* 0x000fc400078f38ff */
[----:B------:R-:W-:Y:S02]  /*0ba0*/  LEA.HI R11, R11, R0, RZ, 0x2 ;  /* 0x000000000b0b7211 */ /* 0x000fe400078f10ff */
[----:B------:R-:W-:Y:S02]  /*0bb0*/  SHF.R.S32.HI R2, RZ, 0x1f, R7 ;  /* 0x0000001fff027819 */ /* 0x000fe40000011407 */
[----:B------:R-:W-:Y:S02]  /*0bc0*/  SHF.R.S32.HI R190, RZ, 0x7, R5 ;  /* 0x00000007ffbe7819 */ /* 0x000fe40000011405 */
[----:B------:R-:W-:Y:S02]  /*0bd0*/  LOP3.LUT R11, R11, 0x3ffffc, RZ, 0xc0, !PT ;  /* 0x003ffffc0b0b7812 */ /* 0x000fe400078ec0ff */
[----:B------:R-:W-:Y:S01]  /*0be0*/  LEA.HI R6, R2, R7, RZ, 0x3 ;  /* 0x0000000702067211 */ /* 0x000fe200078f18ff */
[----:B------:R-:W-:Y:S01]  /*0bf0*/  IMAD R10, R190, 0x100, R7 ;  /* 0x00000100be0a7824 */ /* 0x000fe200078e0207 */
[----:B------:R-:W-:Y:S01]  /*0c00*/  LOP3.LUT R4, R4, 0x1ffffffe, RZ, 0xc0, !PT ;  /* 0x1ffffffe04047812 */ /* 0x000fe200078ec0ff */
[----:B------:R-:W-:Y:S01]  /*0c10*/  IMAD.IADD R11, R0, 0x1, -R11 ;  /* 0x00000001000b7824 */ /* 0x000fe200078e0a0b */
[C---:B------:R-:W-:Y:S01]  /*0c20*/  LOP3.LUT R8, R6.reuse, 0xfffffff8, RZ, 0xc0, !PT ;  /* 0xfffffff806087812 */ /* 0x040fe200078ec0ff */
[----:B------:R-:W-:Y:S01]  /*0c30*/  IMAD.SHL.U32 R12, R6, 0x40, RZ ;  /* 0x00000040060c7824 */ /* 0x000fe200078e00ff */
[----:B------:R-:W-:Y:S01]  /*0c40*/  LEA.HI R3, R3, R192, RZ, 0x3 ;  /* 0x000000c003037211 */ /* 0x000fe200078f18ff */
[----:B------:R-:W-:Y:S01]  /*0c50*/  IMAD.IADD R4, R9, 0x1, -R4 ;  /* 0x0000000109047824 */ /* 0x000fe200078e0a04 */
[----:B------:R-:W-:Y:S01]  /*0c60*/  LOP3.LUT R9, R5, 0xffffff80, RZ, 0xc0, !PT ;  /* 0xffffff8005097812 */ /* 0x000fe200078ec0ff */
[----:B------:R-:W-:Y:S01]  /*0c70*/  IMAD R191, R11, 0x10, R10 ;  /* 0x000000100bbf7824 */ /* 0x000fe200078e020a */
[----:B------:R-:W-:Y:S01]  /*0c80*/  LOP3.LUT R13, R12, 0x7ffffe00, RZ, 0xc0, !PT ;  /* 0x7ffffe000c0d7812 */ /* 0x000fe200078ec0ff */
[----:B------:R-:W-:Y:S01]  /*0c90*/  IMAD.IADD R10, R7, 0x1, -R8 ;  /* 0x00000001070a7824 */ /* 0x000fe200078e0a08 */
[----:B------:R-:W-:Y:S01]  /*0ca0*/  LEA.HI R5, R5, R190, RZ, 0x1 ;  /* 0x000000be05057211 */ /* 0x000fe200078f08ff */
[----:B------:R-:W-:Y:S01]  /*0cb0*/  IMAD.IADD R9, R192, 0x1, -R9 ;  /* 0x00000001c0097824 */ /* 0x000fe200078e0a09 */
[----:B------:R-:W-:Y:S01]  /*0cc0*/  SHF.R.S32.HI R188, RZ, 0x3, R3 ;  /* 0x00000003ffbc7819 */ /* 0x000fe20000011403 */
[C---:B------:R-:W-:Y:S01]  /*0cd0*/  IMAD.SHL.U32 R11, R10.reuse, 0x40, RZ ;  /* 0x000000400a0b7824 */ /* 0x040fe200078e00ff */
[----:B------:R-:W-:Y:S01]  /*0ce0*/  R2P PR, R10, 0x6 ;  /* 0x000000060a007804 */ /* 0x000fe20000000000 */
[----:B------:R-:W-:Y:S01]  /*0cf0*/  IMAD.SHL.U32 R4, R4, 0x8, RZ ;  /* 0x0000000804047824 */ /* 0x000fe200078e00ff */
[----:B------:R-:W-:Y:S01]  /*0d00*/  SHF.R.S32.HI R2, RZ, 0x1f, R9 ;  /* 0x0000001fff027819 */ /* 0x000fe20000011409 */
[----:B------:R-:W-:Y:S01]  /*0d10*/  IMAD R13, R0, 0x400, R13 ;  /* 0x00000400000d7824 */ /* 0x000fe200078e020d */
[----:B------:R-:W-:Y:S01]  /*0d20*/  LOP3.LUT R11, R11, 0x1c0, RZ, 0xc0, !PT ;  /* 0x000001c00b0b7812 */ /* 0x000fe200078ec0ff */
[----:B------:R-:W-:Y:S01]  /*0d30*/  IMAD.U32 R191, R191, 0x40, R4 ;  /* 0x00000040bfbf7824 */ /* 0x000fe200078e0004 */
[----:B------:R-:W-:-:S02]  /*0d40*/  LEA.HI R6, R2, R9, RZ, 0x2 ;  /* 0x0000000902067211 */ /* 0x000fc400078f10ff */
[----:B------:R-:W-:Y:S02]  /*0d50*/  LOP3.LUT R4, R11, 0x8, R4, 0xf8, !PT ;  /* 0x000000080b047812 */ /* 0x000fe400078ef804 */
[----:B------:R-:W-:Y:S02]  /*0d60*/  SHF.R.U32.HI R11, RZ, 0x3, R11 ;  /* 0x00000003ff0b7819 */ /* 0x000fe4000001160b */
[--C-:B------:R-:W-:Y:S02]  /*0d70*/  SHF.R.S32.HI R7, RZ, 0x2, R6.reuse ;  /* 0x00000002ff077819 */ /* 0x100fe40000011406 */
        /* <DEDUP_REMOVED lines=9> */
[----:B------:R-:W-:Y:S02]  /*0e10*/  LOP3.LUT R7, R3, 0x1ffffff8, RZ, 0xc0, !PT ;  /* 0x1ffffff803077812 */ /* 0x000fe400078ec0ff */
[----:B------:R-:W-:Y:S01]  /*0e20*/  LOP3.LUT R5, R5, 0xfffffe, RZ, 0xc0, !PT ;  /* 0x00fffffe05057812 */ /* 0x000fe200078ec0ff */
[C---:B------:R-:W-:Y:S01]  /*0e30*/  VIADD R184, R19.reuse, 0x26800 ;  /* 0x0002680013b87836 */ /* 0x040fe20000000000 */
[----:B------:R-:W-:Y:S01]  /*0e40*/  SHF.R.S32.HI R2, RZ, 0x5, R2 ;  /* 0x00000005ff027819 */ /* 0x000fe20000011402 */
[----:B------:R-:W-:Y:S01]  /*0e50*/  VIADD R22, R19, 0x26820 ;  /* 0x0002682013167836 */ /* 0x000fe20000000000 */
[----:B------:R-:W-:Y:S01]  /*0e60*/  SEL R23, R23, 0xffffffc0, !P2 ;  /* 0xffffffc017177807 */ /* 0x000fe20005000000 */
[----:B------:R-:W-:Y:S01]  /*0e70*/  IMAD.IADD R7, R192, 0x1, -R7 ;  /* 0x00000001c0077824 */ /* 0x000fe200078e0a07 */
[----:B------:R-:W-:Y:S01]  /*0e80*/  IADD3 R6, R9, -R6, RZ ;  /* 0x8000000609067210 */ /* 0x000fe20007ffe0ff */
[----:B------:R-:W-:-:S02]  /*0e90*/  IMAD.IADD R5, R190, 0x1, -R5 ;  /* 0x00000001be057824 */ /* 0x000fc400078e0a05 */
[----:B------:R-:W-:Y:S02]  /*0ea0*/  @P1 VIADD R22, R184, 0xffffffe0 ;  /* 0xffffffe0b8161836 */ /* 0x000fe40000000000 */
[----:B------:R-:W-:Y:S02]  /*0eb0*/  IMAD R17, R2, 0x10, R17 ;  /* 0x0000001002117824 */ /* 0x000fe400078e0211 */
[----:B------:R-:W-:Y:S02]  /*0ec0*/  IMAD.IADD R184, R184, 0x1, R23 ;  /* 0x00000001b8b87824 */ /* 0x000fe400078e0217 */
[----:B------:R-:W-:Y:S02]  /*0ed0*/  IMAD.MOV.U32 R2, RZ, RZ, RZ ;  /* 0x000000ffff027224 */ /* 0x000fe400078e00ff */
[----:B------:R-:W-:Y:S02]  /*0ee0*/  IMAD.SHL.U32 R185, R7, 0x8, RZ ;  /* 0x0000000807b97824 */ /* 0x000fe400078e00ff */
[----:B------:R-:W-:-:S02]  /*0ef0*/  IMAD.SHL.U32 R18, R5, 0x100, RZ ;  /* 0x0000010005127824 */ /* 0x000fc400078e00ff */
[----:B------:R-:W-:Y:S02]  /*0f00*/  IMAD.SHL.U32 R16, R6, 0x2, RZ ;  /* 0x0000000206107824 */ /* 0x000fe400078e00ff */
[----:B------:R-:W-:-:S07]  /*0f10*/  IMAD.IADD R23, R23, 0x1, R22 ;  /* 0x0000000117177824 */ /* 0x000fce00078e0216 */
.L_x_1786:
[----:B------:R-:W-:Y:S01]  /*0f20*/  ULDC.64 UR8, c[0x0][0xa28] ;  /* 0x00028a0000087ab9 */ /* 0x000fe20000000a00 */
[----:B------:R-:W-:Y:S01]  /*0f30*/  ULDC UR4, c[0x0][0x404] ;  /* 0x0001010000047ab9 */ /* 0x000fe20000000800 */
[----:B------:R-:W-:Y:S01]  /*0f40*/  UISETP.NE.U32.AND UP0, UPT, UR8, URZ, UPT ;  /* 0x0000003f0800728c */ /* 0x000fe2000bf05070 */
[----:B------:R-:W-:-:S03]  /*0f50*/  ULDC UR7, c[0x0][0x2e0] ;  /* 0x0000b80000077ab9 */ /* 0x000fc60000000800 */
[----:B------:R-:W-:-:S03]  /*0f60*/  UISETP.NE.AND.EX UP0, UPT, UR9, URZ, UPT, UP0 ;  /* 0x0000003f0900728c */ /* 0x000fc6000bf05300 */
[----:B------:R-:W-:Y:S02]  /*0f70*/  ULDC.64 UR8, c[0x0][0xa18] ;  /* 0x0002860000087ab9 */ /* 0x000fe40000000a00 */
[----:B------:R-:W-:Y:S01]  /*0f80*/  UISETP.NE.U32.AND UP1, UPT, UR8, URZ, UPT ;  /* 0x0000003f0800728c */ /* 0x000fe2000bf25070 */
[----:B------:R-:W-:-:S03]  /*0f90*/  PLOP3.LUT P0, PT, PT, PT, UP0, 0x80, 0x0 ;  /* 0x000000000000781c */ /* 0x000fc60003f0f008 */
[----:B------:R-:W-:-:S03]  /*0fa0*/  UISETP.NE.AND.EX UP1, UPT, UR9, URZ, UPT, UP1 ;  /* 0x0000003f0900728c */ /* 0x000fc6000bf25310 */
[----:B------:R-:W-:Y:S02]  /*0fb0*/  @UP0 ULDC.64 UR8, c[0x0][0xa28] ;  /* 0x00028a0000080ab9 */ /* 0x000fe40000000a00 */
[----:B------:R-:W-:Y:S01]  /*0fc0*/  @UP0 UIMAD.WIDE UR8, UR5, 0x4, UR8 ;  /* 0x00000004050808a5 */ /* 0x000fe2000f8e0208 */
[----:B------:R-:W-:-:S05]  /*0fd0*/  PLOP3.LUT P2, PT, PT, PT, UP1, 0x80, 0x0 ;  /* 0x000000000000781c */ /* 0x000fca0003f4f018 */
[----:B------:R-:W-:Y:S01]  /*0fe0*/  @UP1 ULDC.64 UR10, c[0x0][0xa18] ;  /* 0x00028600000a1ab9 */ /* 0x000fe20000000a00 */
[----:B-1---5:R-:W-:Y:S01]  /*0ff0*/  MOV R4, UR8 ;  /* 0x0000000800047c02 */ /* 0x022fe20008000f00 */
[----:B------:R-:W-:Y:S01]  /*1000*/  IMAD.U32 R5, RZ, RZ, UR9 ;  /* 0x00000009ff057e24 */ /* 0x000fe2000f8e00ff */
[----:B------:R-:W-:-:S04]  /*1010*/  @UP1 UIMAD.WIDE UR8, UR5, 0x4, UR10 ;  /* 0x00000004050818a5 */ /* 0x000fc8000f8e020a */
[----:B--2---:R-:W2:Y:S02]  /*1020*/  @P0 LDG.E R4, desc[UR48][R4.64] ;  /* 0x0000003004040981 */ /* 0x004ea4000c1e1900 */
[----:B---3--:R-:W-:Y:S02]  /*1030*/  IMAD.U32 R6, RZ, RZ, UR8 ;  /* 0x00000008ff067e24 */ /* 0x008fe4000f8e00ff */
[----:B------:R-:W-:Y:S01]  /*1040*/  IMAD.U32 R7, RZ, RZ, UR9 ;  /* 0x00000009ff077e24 */ /* 0x000fe2000f8e00ff */
[----:B------:R-:W-:-:S04]  /*1050*/  ULDC.64 UR8, c[0x0][0x3f8] ;  /* 0x0000fe0000087ab9 */ /* 0x000fc80000000a00 */
[----:B------:R-:W3:Y:S01]  /*1060*/  @P2 LDG.E R6, desc[UR48][R6.64] ;  /* 0x0000003006062981 */ /* 0x000ee2000c1e1900 */
[----:B------:R-:W-:Y:S01]  /*1070*/  UISETP.NE.U32.AND UP0, UPT, UR8, URZ, UPT ;  /* 0x0000003f0800728c */ /* 0x000fe2000bf05070 */
[----:B------:R-:W-:Y:S01]  /*1080*/  UMOV UR44, URZ ;  /* 0x0000003f002c7c82 */ /* 0x000fe20008000000 */
[----:B------:R-:W-:Y:S02]  /*1090*/  ULDC UR40, c[0x0][0x288] ;  /* 0x0000a20000287ab9 */ /* 0x000fe40000000800 */
[----:B------:R-:W-:Y:S01]  /*10a0*/  UISETP.NE.AND.EX UP0, UPT, UR9, URZ, UPT, UP0 ;  /* 0x0000003f0900728c */ /* 0x000fe2000bf05300 */
[----:B------:R-:W-:Y:S02]  /*10b0*/  UMOV UR41, UR6 ;  /* 0x0000000600297c82 */ /* 0x000fe40008000000 */
[----:B------:R-:W-:Y:S01]  /*10c0*/  ULDC.64 UR8, c[0x0][0xa20] ;  /* 0x0002880000087ab9 */ /* 0x000fe20000000a00 */
[----:B------:R-:W-:Y:S01]  /*10d0*/  USEL UR4, UR4, 0x1, UP0 ;  /* 0x0000000104047887 */ /* 0x000fe20008000000 */
[----:B------:R-:W-:-:S03]  /*10e0*/  ISETP.NE.U32.AND P1, PT, RZ, UR8, PT ;  /* 0x00000008ff007c0c */ /* 0x000fc6000bf25070 */
[----:B------:R-:W-:Y:S01]  /*10f0*/  UIMAD UR4, UR4, UR7, URZ ;  /* 0x00000007040472a4 */ /* 0x000fe2000f8e023f */
[----:B------:R-:W-:Y:S02]  /*1100*/  ISETP.NE.AND.EX P1, PT, RZ, UR9, PT, P1 ;  /* 0x00000009ff007c0c */ /* 0x000fe4000bf25310 */
[----:B--2---:R-:W-:Y:S02]  /*1110*/  @P0 R2UR UR44, R4 ;  /* 0x00000000042c02ca */ /* 0x004fe400000e0000 */
[----:B---3--:R-:W-:Y:S01]  /*1120*/  @P2 R2UR UR40, R6 ;  /* 0x00000000062822ca */ /* 0x008fe200000e0000 */
[----:B0-----:R-:W-:-:S14]  /*1130*/  @P2 BRA `(.L_x_1679) ;  /* 0x0000000000342947 */ /* 0x001fdc0003800000 */
[----:B------:R-:W-:Y:S02]  /*1140*/  ULDC.64 UR6, c[0x0][0xa00] ;  /* 0x0002800000067ab9 */ /* 0x000fe40000000a00 */
[----:B------:R-:W-:-:S04]  /*1150*/  ISETP.NE.U32.AND P0, PT, RZ, UR6, PT ;  /* 0x00000006ff007c0c */ /* 0x000fc8000bf05070 */
[----:B------:R-:W-:-:S13]  /*1160*/  ISETP.NE.AND.EX P0, PT, RZ, UR7, PT, P0 ;  /* 0x00000007ff007c0c */ /* 0x000fda000bf05300 */
[----:B------:R-:W-:Y:S05]  /*1170*/  @!P0 BRA `(.L_x_1679) ;  /* 0x0000000000248947 */ /* 0x000fea0003800000 */
[----:B------:R-:W-:Y:S02]  /*1180*/  ULDC.64 UR6, c[0x0][0xa00] ;  /* 0x0002800000067ab9 */ /* 0x000fe40000000a00 */
[----:B------:R-:W-:-:S06]  /*1190*/  UIMAD.WIDE UR6, UR5, 0x4, UR6 ;  /* 0x00000004050678a5 */ /* 0x000fcc000f8e0206 */
[----:B------:R-:W-:Y:S02]  /*11a0*/  IMAD.U32 R4, RZ, RZ, UR6 ;  /* 0x00000006ff047e24 */ /* 0x000fe4000f8e00ff */
[----:B------:R-:W-:-:S05]  /*11b0*/  IMAD.U32 R5, RZ, RZ, UR7 ;  /* 0x00000007ff057e24 */ /* 0x000fca000f8e00ff */
[----:B------:R-:W2:Y:S04]  /*11c0*/  LDG.E R3, desc[UR48][R4.64] ;  /* 0x0000003004037981 */ /* 0x000ea8000c1e1900 */
[----:B------:R-:W3:Y:S01]  /*11d0*/  LDG.E R0, desc[UR48][R4.64+0x4] ;  /* 0x0000043004007981 */ /* 0x000ee2000c1e1900 */
[----:B--2---:R-:W-:Y:S02]  /*11e0*/  R2UR UR40, R3 ;  /* 0x00000000032872ca */ /* 0x004fe400000e0000 */
[----:B---3--:R-:W-:-:S13]  /*11f0*/  R2UR UR6, R0 ;  /* 0x00000000000672ca */ /* 0x008fda00000e0000 */
[----:B------:R-:W-:-:S12]  /*1200*/  UIADD3 UR40, -UR40, UR6, URZ ;  /* 0x0000000628287290 */ /* 0x000fd8000fffe13f */
.L_x_1679:
[----:B------:R-:W-:Y:S01]  /*1210*/  UMOV UR42, UR47 ;  /* 0x0000002f002a7c82 */ /* 0x000fe20008000000 */
[----:B------:R-:W-:Y:S01]  /*1220*/  UMOV UR43, UR5 ;  /* 0x00000005002b7c82 */ /* 0x000fe20008000000 */
[----:B------:R-:W-:Y:S05]  /*1230*/  @!P1 BRA `(.L_x_1680) ;  /* 0x00000000001c9947 */ /* 0x000fea0003800000 */
[----:B------:R-:W-:Y:S02]  /*1240*/  ULDC.64 UR6, c[0x0][0xa20] ;  /* 0x0002880000067ab9 */ /* 0x000fe40000000a00 */
[----:B------:R-:W-:-:S06]  /*1250*/  UIMAD.WIDE UR4, UR5, 0x4, UR6 ;  /* 0x00000004050478a5 */ /* 0x000fcc000f8e0206 */
[----:B------:R-:W-:Y:S02]  /*1260*/  IMAD.U32 R4, RZ, RZ, UR4 ;  /* 0x00000004ff047e24 */ /* 0x000fe4000f8e00ff */
[----:B------:R-:W-:-:S05]  /*1270*/  IMAD.U32 R5, RZ, RZ, UR5 ;  /* 0x00000005ff057e24 */ /* 0x000fca000f8e00ff */
[----:B------:R-:W2:Y:S02]  /*1280*/  LDG.E R4, desc[UR48][R4.64] ;  /* 0x0000003004047981 */ /* 0x000ea4000c1e1900 */
[----:B--2---:R-:W-:Y:S01]  /*1290*/  R2UR UR4, R4 ;  /* 0x00000000040472ca */ /* 0x004fe200000e0000 */
[----:B------:R-:W-:-:S14]  /*12a0*/  BRA `(.L_x_1681) ;  /* 0x0000000000347947 */ /* 0x000fdc0003800000 */
.L_x_1680:
        /* <DEDUP_REMOVED lines=13> */
.L_x_1681:
[----:B------:R-:W-:Y:S02]  /*1380*/  UISETP.NE.AND UP0, UPT, UR46, 0x1, UPT ;  /* 0x000000012e00788c */ /* 0x000fe4000bf05270 */
[----:B------:R-:W-:Y:S02]  /*1390*/  UIADD3 UR44, -UR44, UR4, URZ ;  /* 0x000000042c2c7290 */ /* 0x000fe4000fffe13f */
[----:B------:R-:W-:Y:S02]  /*13a0*/  ULEA UR6, UR47, 0x40, 0x6 ;  /* 0x000000402f067891 */ /* 0x000fe4000f8e303f */
[----:B------:R-:W-:Y:S01]  /*13b0*/  UIADD3 UR4, UR44, 0x3f, URZ ;  /* 0x0000003f2c047890 */ /* 0x000fe2000fffe03f */
[----:B------:R-:W-:Y:S01]  /*13c0*/  PLOP3.LUT P0, PT, PT, PT, UP0, 0x80, 0x0 ;  /* 0x000000000000781c */ /* 0x000fe20003f0f008 */
[----:B------:R-:W-:Y:S02]  /*13d0*/  UIADD3 UR9, UR44, UR6, -UR40 ;  /* 0x000000062c097290 */ /* 0x000fe4000fffe828 */
[----:B------:R-:W-:Y:S01]  /*13e0*/  USHF.R.S32.HI UR5, URZ, 0x1f, UR4 ;  /* 0x0000001f3f057899 */ /* 0x000fe20008011404 */
[----:B------:R-:W-:-:S03]  /*13f0*/  ULDC UR7, c[0x0][0x9e0] ;  /* 0x0002780000077ab9 */ /* 0x000fc60000000800 */
[----:B------:R-:W-:Y:S02]  /*1400*/  ULEA.HI UR5, UR5, UR4, URZ, 0x6 ;  /* 0x0000000405057291 */ /* 0x000fe4000f8f303f */
[----:B------:R-:W-:Y:S02]  /*1410*/  UIADD3 UR6, UR9, UR7, URZ ;  /* 0x0000000709067290 */ /* 0x000fe4000fffe03f */
[----:B------:R-:W-:Y:S02]  /*1420*/  USHF.R.S32.HI UR20, URZ, 0x6, UR5 ;  /* 0x000000063f147899 */ /* 0x000fe40008011405 */
[----:B------:R-:W-:Y:S10]  /*1430*/  @!P0 BRA `(.L_x_1682) ;  /* 0x0000001c00fc8947 */ /* 0x000ff40003800000 */
        /* <DEDUP_REMOVED lines=14> */
.L_x_1684:
[----:B------:R-:W-:-:S11]  /*1520*/  UISETP.NE.AND UP0, UPT, UR8, 0x1, UPT ;  /* 0x000000010800788c */ /* 0x000fd6000bf05270 */
[----:B------:R-:W-:Y:S02]  /*1530*/  @UP0 ULDC.64 UR10, c[0x0][0x9e8] ;  /* 0x00027a00000a0ab9 */ /* 0x000fe40000000a00 */
[----:B------:R-:W-:-:S04]  /*1540*/  UIMAD.WIDE.U32 UR4, UR7, UR10, URZ ;  /* 0x0000000a070472a5 */ /* 0x000fc8000f8e003f */
[----:B------:R-:W-:-:S12]  /*1550*/  @UP0 USHF.R.U32.HI UR7, URZ, UR11, UR5 ;  /* 0x0000000b3f070299 */ /* 0x000fd80008011605 */
.L_x_1685:
[----:B------:R-:W-:-:S04]  /*1560*/  UIMAD UR7, UR7, UR8, UR8 ;  /* 0x00000008070772a4 */ /* 0x000fc8000f8e0208 */
[----:B------:R-:W-:-:S04]  /*1570*/  UISETP.LT.AND UP0, UPT, UR6, UR7, UPT ;  /* 0x000000070600728c */ /* 0x000fc8000bf01270 */
[----:B------:R-:W-:-:S12]  /*1580*/  USEL UR6, UR6, UR7, UP0 ;  /* 0x0000000706067287 */ /* 0x000fd80008000000 */
.L_x_1683:
[----:B------:R-:W-:Y:S02]  /*1590*/  UIADD3 UR6, UR6, 0x3f, URZ ;  /* 0x0000003f06067890 */ /* 0x000fe4000fffe03f */
[----:B------:R-:W-:Y:S02]  /*15a0*/  ULEA UR40, UR47, -UR40, 0x6 ;  /* 0x800000282f287291 */ /* 0x000fe4000f8e303f */
[----:B------:R-:W-:Y:S02]  /*15b0*/  USHF.R.S32.HI UR4, URZ, 0x1f, UR6 ;  /* 0x0000001f3f047899 */ /* 0x000fe40008011406 */
[----:B------:R-:W-:Y:S02]  /*15c0*/  UIADD3 UR40, UR44, UR40, URZ ;  /* 0x000000282c287290 */ /* 0x000fe4000fffe03f */
[----:B------:R-:W-:Y:S01]  /*15d0*/  ULEA.HI UR4, UR4, UR6, URZ, 0x6 ;  /* 0x0000000604047291 */ /* 0x000fe2000f8f303f */
[----:B------:R-:W-:-:S03]  /*15e0*/  ULDC UR5, c[0x0][0x9dc] ;  /* 0x0002770000057ab9 */ /* 0x000fc60000000800 */
[----:B------:R-:W-:Y:S02]  /*15f0*/  USHF.R.S32.HI UR4, URZ, 0x6, UR4 ;  /* 0x000000063f047899 */ /* 0x000fe40008011404 */
[----:B------:R-:W-:Y:S02]  /*1600*/  UIADD3 UR5, UR40, -UR5, URZ ;  /* 0x8000000528057290 */ /* 0x000fe4000fffe03f */
[----:B------:R-:W-:-:S04]  /*1610*/  UISETP.LT.AND UP0, UPT, UR20, UR4, UPT ;  /* 0x000000041400728c */ /* 0x000fc8000bf01270 */
[----:B------:R-:W-:Y:S01]  /*1620*/  USEL UR20, UR20, UR4, UP0 ;  /* 0x0000000414147287 */ /* 0x000fe20008000000 */
[----:B------:R-:W-:Y:S01]  /*1630*/  IMAD.U32 R0, RZ, RZ, UR5 ;  /* 0x00000005ff007e24 */ /* 0x000fe2000f8e00ff */
[----:B------:R-:W-:Y:S10]  /*1640*/  @!P1 BRA `(.L_x_1686) ;  /* 0x0000000000409947 */ /* 0x000ff40003800000 */
        /* <DEDUP_REMOVED lines=10> */
.L_x_1687:
[----:B------:R-:W-:-:S11]  /*16f0*/  UISETP.NE.AND UP0, UPT, UR8, 0x1, UPT ;  /* 0x000000010800788c */ /* 0x000fd6000bf05270 */
[----:B------:R-:W-:Y:S02]  /*1700*/  @UP0 ULDC.64 UR6, c[0x0][0x9e8] ;  /* 0x00027a0000060ab9 */ /* 0x000fe40000000a00 */
[----:B------:R-:W-:-:S04]  /*1710*/  UIMAD.WIDE.U32 UR4, UR40, UR6, URZ ;  /* 0x00000006280472a5 */ /* 0x000fc8000f8e003f */
[----:B------:R-:W-:-:S12]  /*1720*/  @UP0 USHF.R.U32.HI UR40, URZ, UR7, UR5 ;  /* 0x000000073f280299 */ /* 0x000fd80008011605 */
.L_x_1688:
[----:B------:R-:W-:-:S06]  /*1730*/  UIMAD UR40, UR40, UR8, URZ ;  /* 0x00000008282872a4 */ /* 0x000fcc000f8e023f */
[----:B------:R-:W-:-:S07]  /*1740*/  VIMNMX R0, R0, UR40, !PT ;  /* 0x0000002800007c48 */ /* 0x000fce000ffe0100 */
.L_x_1686:
[----:B------:R-:W-:Y:S01]  /*1750*/  SHF.R.S32.HI R5, RZ, 0x1f, R0 ;  /* 0x0000001fff057819 */ /* 0x000fe20000011400 */
[----:B------:R-:W-:Y:S01]  /*1760*/  IMAD.MOV.U32 R3, RZ, RZ, RZ ;  /* 0x000000ffff037224 */ /* 0x000fe200078e00ff */
[----:B------:R-:W-:Y:S02]  /*1770*/  PLOP3.LUT P0, PT, PT, PT, PT, 0x80, 0x0 ;  /* 0x000000000000781c */ /* 0x000fe40003f0f070 */
[----:B------:R-:W-:Y:S02]  /*1780*/  CS2R R150, SRZ ;  /* 0x0000000000967805 */ /* 0x000fe4000001ff00 */
[----:B------:R-:W-:Y:S01]  /*1790*/  LEA.HI R5, R5, R0, RZ, 0x6 ;  /* 0x0000000005057211 */ /* 0x000fe200078f30ff */
[----:B------:R-:W-:Y:S01]  /*17a0*/  IMAD.MOV.U32 R0, RZ, RZ, RZ ;  /* 0x000000ffff007224 */ /* 0x000fe200078e00ff */
[----:B------:R-:W-:Y:S02]  /*17b0*/  CS2R R148, SRZ ;  /* 0x0000000000947805 */ /* 0x000fe4000001ff00 */
[----:B------:R-:W-:-:S02]  /*17c0*/  CS2R R146, SRZ ;  /* 0x0000000000927805 */ /* 0x000fc4000001ff00 */
[----:B------:R-:W-:Y:S02]  /*17d0*/  SHF.R.S32.HI R4, RZ, 0x6, R5 ;  /* 0x00000006ff047819 */ /* 0x000fe40000011405 */
[----:B------:R-:W-:Y:S02]  /*17e0*/  CS2R R144, SRZ ;  /* 0x0000000000907805 */ /* 0x000fe4000001ff00 */
[----:B------:R-:W-:Y:S02]  /*17f0*/  CS2R R142, SRZ ;  /* 0x00000000008e7805 */ /* 0x000fe4000001ff00 */
[----:B------:R-:W-:Y:S02]  /*1800*/  CS2R R140, SRZ ;  /* 0x00000000008c7805 */ /* 0x000fe4000001ff00 */
[----:B------:R-:W-:Y:S02]  /*1810*/  VIMNMX R4, RZ, R4, !PT ;  /* 0x00000004ff047248 */ /* 0x000fe40007fe0100 */
[----:B------:R-:W-:-:S02]  /*1820*/  CS2R R138, SRZ ;  /* 0x00000000008a7805 */ /* 0x000fc4000001ff00 */
[----:B------:R-:W-:Y:S01]  /*1830*/  CS2R R136, SRZ ;  /* 0x0000000000887805 */ /* 0x000fe2000001ff00 */
[----:B------:R-:W-:Y:S01]  /*1840*/  IMAD.MOV.U32 R172, RZ, RZ, RZ ;  /* 0x000000ffffac7224 */ /* 0x000fe200078e00ff */
[----:B------:R-:W-:Y:S02]  /*1850*/  ISETP.LT.AND P1, PT, R4, UR20, PT ;  /* 0x0000001404007c0c */ /* 0x000fe4000bf21270 */
        /* <DEDUP_REMOVED lines=53> */
[----:B------:R-:W-:Y:S01]  /*1bb0*/  CS2R R30, SRZ ;  /* 0x00000000001e7805 */ /* 0x000fe2000001ff00 */
[----:B------:R-:W-:Y:S01]  /*1bc0*/  IMAD.MOV.U32 R8, RZ, RZ, RZ ;  /* 0x000000ffff087224 */ /* 0x000fe200078e00ff */
[----:B------:R-:W-:Y:S01]  /*1bd0*/  CS2R R26, SRZ ;  /* 0x00000000001a7805 */ /* 0x000fe2000001ff00 */
[----:B------:R-:W-:Y:S06]  /*1be0*/  @!P1 BRA `(.L_x_1689) ;  /* 0x000000ac00b89947 */ /* 0x000fec0003800000 */
        /* <DEDUP_REMOVED lines=14> */
.L_x_1690:
[----:B------:R-:W-:Y:S01]  /*1cd0*/  ULEA UR22, UR37, UR38, 0x3 ;  /* 0x0000002625167291 */ /* 0x000fe2000f8e183f */
[----:B------:R-:W-:-:S08]  /*1ce0*/  SHF.L.U32 R0, R2, 0x1f, RZ ;  /* 0x0000001f02007819 */ /* 0x000fd000000006ff */
[----:B------:R-:W0:Y:S02]  /*1cf0*/  SYNCS.PHASECHK.TRANS64.TRYWAIT P1, [UR22+0x28c50], R0 ;  /* 0x028c5000ff0075a7 */ /* 0x000e240008020156 */
[----:B0-----:R-:W-:Y:S05]  /*1d00*/  @!P1 BRA `(.L_x_1691) ;  /* 0x0000012800b89947 */ /* 0x001fea0003800000 */
.L_x_1880:
        /* <DEDUP_REMOVED lines=24> */
[----:B------:R-:W-:-:S06]  /*1e90*/  UIADD3 UR20, UR20, -0x2, URZ ;  /* 0xfffffffe14147890 */ /* 0x000fcc000fffe03f */
[----:B------:R-:W-:Y:S02]  /*1ea0*/  ISETP.LE.AND P1, PT, R4, UR20, PT ;  /* 0x0000001404007c0c */ /* 0x000fe4000bf23270 */
[----:B0-----:R-:W-:-:S04]  /*1eb0*/  LOP3.LUT R3, R3, 0x7f, RZ, 0xc0, !PT ;  /* 0x0000007f03037812 */ /* 0x001fc800078ec0ff */
        /* <DEDUP_REMOVED lines=18> */
[----:B0-----:R-:W-:-:S07]  /*1fe0*/  IMAD.U32 R0, RZ, RZ, UR20 ;  /* 0x00000014ff007e24 */ /* 0x001fce000f8e00ff */
.L_x_1697:
[----:B------:R-:W-:Y:S01]  /*1ff0*/  BAR.SYNC.DEFER_BLOCKING 0xe, 0x100 ;  /* 0x0384000000007b1d */ /* 0x000fe20000010000 */
[----:B------:R-:W-:Y:S01]  /*2000*/  IMAD.U32 R6, RZ, RZ, UR37 ;  /* 0x00000025ff067e24 */ /* 0x000fe2000f8e00ff */
[----:B------:R-:W-:Y:S01]  /*2010*/  UIADD3 UR37, UR37, 0x1, URZ ;  /* 0x0000000125257890 */ /* 0x000fe2000fffe03f */
[C---:B------:R-:W-:Y:S01]  /*2020*/  ISETP.GT.AND P3, PT, R0.reuse, R4, PT ;  /* 0x000000040000720c */ /* 0x040fe20003f64270 */
[----:B------:R-:W-:Y:S02]  /*2030*/  VIADD R0, R0, 0xffffffff ;  /* 0xffffffff00007836 */ /* 0x000fe40000000000 */
[----:B-1----:R-:W-:Y:S01]  /*2040*/  IMAD R3, R6, 0x40, R17 ;  /* 0x0000004006037824 */ /* 0x002fe200078e0211 */
        /* <DEDUP_REMOVED lines=137> */
.L_x_1693:
[----:B------:R-:W-:Y:S01]  /*28e0*/  ULEA UR20, UR37, UR38, 0x3 ;  /* 0x0000002625147291 */ /* 0x000fe2000f8e183f */
[----:B------:R-:W-:-:S08]  /*28f0*/  SHF.L.U32 R3, R2, 0x1f, RZ ;  /* 0x0000001f02037819 */ /* 0x000fd000000006ff */
[----:B------:R0:W1:Y:S01]  /*2900*/  SYNCS.PHASECHK.TRANS64.TRYWAIT P1, [UR20+0x28c50], R3 ;  /* 0x028c5003ff0075a7 */ /* 0x0000620008020154 */
[----:B------:R-:W-:Y:S05]  /*2910*/  @!P0 BRA `(.L_x_1694) ;  /* 0x0000000000048947 */ /* 0x000fea0003800000 */
[----:B------:R-:W-:Y:S01]  /*2920*/  BPT.TRAP 0x1 ;  /* 0x000000040000795c */ /* 0x000fe20000300000 */
.L_x_1694:
[----:B-1----:R-:W-:Y:S05]  /*2930*/  @P1 BRA `(.L_x_1695) ;  /* 0x0000000000081947 */ /* 0x002fea0003800000 */
[----:B------:R-:W1:Y:S02]  /*2940*/  SYNCS.PHASECHK.TRANS64.TRYWAIT P1, [UR20+0x28c50], R3 ;  /* 0x028c5003ff0075a7 */ /* 0x000e640008020154 */
[----:B-1----:R-:W-:Y:S05]  /*2950*/  @!P1 BRA `(.L_x_1696) ;  /* 0x0000011c00bc9947 */ /* 0x002fea0003800000 */
.L_x_1695:
[----:B------:R-:W-:Y:S01]  /*2960*/  ULEA UR18, UR37, UR21, 0xc ;  /* 0x0000001525127291 */ /* 0x000fe2000f8e603f */
[----:B------:R-:W-:Y:S01]  /*2970*/  WARPGROUP.ARRIVE ;  /* 0x00000000000079c5 */ /* 0x000fe20000000000 */
[----:B------:R-:W-:Y:S01]  /*2980*/  UMOV UR19, 0x40000040 ;  /* 0x4000004000137882 */ /* 0x000fe20000000000 */
[----:B------:R-:W-:Y:S01]  /*2990*/  UMOV UR7, 0x40000040 ;  /* 0x4000004000077882 */ /* 0x000fe20000000000 */
[----:B------:R-:W-:Y:S01]  /*29a0*/  UIADD3 UR6, UR18, 0x80, URZ ;  /* 0x0000008012067890 */ /* 0x000fe2000fffe03f */
[----:B01----:R-:W-:Y:S01]  /*29b0*/  IMAD.U32 R3, RZ, RZ, UR20 ;  /* 0x00000014ff037e24 */ /* 0x003fe2000f8e00ff */
        /* <DEDUP_REMOVED lines=23> */
.L_x_1692:
[----:B------:R-:W-:Y:S01]  /*2b30*/  BAR.SYNC.DEFER_BLOCKING 0xe, 0x100 ;  /* 0x0384000000007b1d */ /* 0x000fe20000010000 */
[----:B0-----:R-:W-:Y:S01]  /*2b40*/  IMAD.U32 R0, RZ, RZ, UR37 ;  /* 0x00000025ff007e24 */ /* 0x001fe2000f8e00ff */
        /* <DEDUP_REMOVED lines=142> */
.L_x_1682:
        /* <DEDUP_REMOVED lines=14> */
.L_x_1699:
[----:B------:R-:W-:-:S11]  /*3510*/  UISETP.NE.AND UP0, UPT, UR8, 0x1, UPT ;  /* 0x000000010800788c */ /* 0x000fd6000bf05270 */
[----:B------:R-:W-:Y:S02]  /*3520*/  @UP0 ULDC.64 UR10, c[0x0][0x9e8] ;  /* 0x00027a00000a0ab9 */ /* 0x000fe40000000a00 */
[----:B------:R-:W-:-:S04]  /*3530*/  UIMAD.WIDE.U32 UR4, UR7, UR10, URZ ;  /* 0x0000000a070472a5 */ /* 0x000fc8000f8e003f */
[----:B------:R-:W-:-:S12]  /*3540*/  @UP0 USHF.R.U32.HI UR7, URZ, UR11, UR5 ;  /* 0x0000000b3f070299 */ /* 0x000fd80008011605 */
.L_x_1700:
[----:B------:R-:W-:-:S04]  /*3550*/  UIMAD UR7, UR7, UR8, UR8 ;  /* 0x00000008070772a4 */ /* 0x000fc8000f8e0208 */
[----:B------:R-:W-:-:S04]  /*3560*/  UISETP.LT.AND UP0, UPT, UR6, UR7, UPT ;  /* 0x000000070600728c */ /* 0x000fc8000bf01270 */
[----:B------:R-:W-:-:S12]  /*3570*/  USEL UR6, UR6, UR7, UP0 ;  /* 0x0000000706067287 */ /* 0x000fd80008000000 */
.L_x_1698:
[----:B------:R-:W-:Y:S02]  /*3580*/  UIADD3 UR6, UR6, 0x3f, URZ ;  /* 0x0000003f06067890 */ /* 0x000fe4000fffe03f */
[----:B------:R-:W-:Y:S02]  /*3590*/  ULEA UR5, UR47, -UR40, 0x6 ;  /* 0x800000282f057291 */ /* 0x000fe4000f8e303f */
[----:B------:R-:W-:-:S04]  /*35a0*/  USHF.R.S32.HI UR4, URZ, 0x1f, UR6 ;  /* 0x0000001f3f047899 */ /* 0x000fc80008011406 */
[----:B------:R-:W-:Y:S02]  /*35b0*/  ULEA.HI UR4, UR4, UR6, URZ, 0x6 ;  /* 0x0000000604047291 */ /* 0x000fe4000f8f303f */
[----:B------:R-:W-:Y:S02]  /*35c0*/  UIADD3 UR6, UR44, UR5, URZ ;  /* 0x000000052c067290 */ /* 0x000fe4000fffe03f */
[----:B------:R-:W-:Y:S01]  /*35d0*/  USHF.R.S32.HI UR4, URZ, 0x6, UR4 ;  /* 0x000000063f047899 */ /* 0x000fe20008011404 */
[----:B------:R-:W-:Y:S02]  /*35e0*/  ULDC UR5, c[0x0][0x9dc] ;  /* 0x0002770000057ab9 */ /* 0x000fe40000000800 */
        /* <DEDUP_REMOVED lines=15> */
.L_x_1702:
[----:B------:R-:W-:-:S11]  /*36e0*/  UISETP.NE.AND UP0, UPT, UR8, 0x1, UPT ;  /* 0x000000010800788c */ /* 0x000fd6000bf05270 */
[----:B------:R-:W-:Y:S02]  /*36f0*/  @UP0 ULDC.64 UR10, c[0x0][0x9e8] ;  /* 0x00027a00000a0ab9 */ /* 0x000fe40000000a00 */
[----:B------:R-:W-:-:S04]  /*3700*/  UIMAD.WIDE.U32 UR4, UR6, UR10, URZ ;  /* 0x0000000a060472a5 */ /* 0x000fc8000f8e003f */
[----:B------:R-:W-:-:S12]  /*3710*/  @UP0 USHF.R.U32.HI UR6, URZ, UR11, UR5 ;  /* 0x0000000b3f060299 */ /* 0x000fd80008011605 */
.L_x_1703:
[----:B------:R-:W-:-:S06]  /*3720*/  UIMAD UR6, UR6, UR8, URZ ;  /* 0x00000008060672a4 */ /* 0x000fcc000f8e023f */
[----:B------:R-:W-:-:S07]  /*3730*/  VIMNMX R0, R0, UR6, !PT ;  /* 0x0000000600007c48 */ /* 0x000fce000ffe0100 */
.L_x_1701:
        /* <DEDUP_REMOVED lines=91> */
[----:B------:R-:W-:Y:S01]  /*3cf0*/  MOV R4, UR4 ;  /* 0x0000000400047c02 */ /* 0x000fe20008000f00 */
[----:B------:R0:W1:Y:S01]  /*3d00*/  LDC.64 R14, c[0x4][R0] ;  /* 0x01000000000e7b82 */ /* 0x0000620000000a00 */
        /* <DEDUP_REMOVED lines=11> */
.L_x_1704:
[----:B------:R-:W-:Y:S01]  /*3dc0*/  LEA.HI R0, R187, R187, RZ, 0x1 ;  /* 0x000000bbbb007211 */ /* 0x000fe200078f08ff */
[----:B------:R-:W-:-:S03]  /*3dd0*/  IMAD.U32 R3, RZ, RZ, UR39 ;  /* 0x00000027ff037e24 */ /* 0x000fc6000f8e00ff */
[----:B------:R-:W-:Y:S02]  /*3de0*/  LOP3.LUT R0, R0, 0xfffffffe, RZ, 0xc0, !PT ;  /* 0xfffffffe00007812 */ /* 0x000fe400078ec0ff */
[----:B------:R-:W-:-:S03]  /*3df0*/  ISETP.NE.AND P4, PT, R3, 0x3, PT ;  /* 0x000000030300780c */ /* 0x000fc60003f85270 */
[----:B------:R-:W-:-:S05]  /*3e00*/  IMAD.IADD R0, R187, 0x1, -R0 ;  /* 0x00000001bb007824 */ /* 0x000fca00078e0a00 */
[----:B------:R-:W-:-:S04]  /*3e10*/  SHF.L.U32 R0, R0, 0x1f, RZ ;  /* 0x0000001f00007819 */ /* 0x000fc800000006ff */
[----:B------:R-:W0:Y:S02]  /*3e20*/  SYNCS.PHASECHK.TRANS64.TRYWAIT P0, [UR38+0x28c00], R0 ;  /* 0x028c0000ff0075a7 */ /* 0x000e240008000166 */
[----:B0-----:R-:W-:Y:S05]  /*3e30*/  @!P0 BRA `(.L_x_1705) ;  /* 0x00000108009c8947 */ /* 0x001fea0003800000 */
.L_x_1881:
[----:B------:R-:W-:Y:S05]  /*3e40*/  @!P4 BRA `(.L_x_1706) ;  /* 0x000000000004c947 */ /* 0x000fea0003800000 */
[----:B------:R-:W-:Y:S01]  /*3e50*/  BPT.TRAP 0x1 ;  /* 0x000000040000795c */ /* 0x000fe20000300000 */
.L_x_1706:
[----:B------:R-:W-:Y:S01]  /*3e60*/  IMAD.U32 R10, RZ, RZ, UR37 ;  /* 0x00000025ff0a7e24 */ /* 0x000fe2000f8e00ff */
[----:B------:R-:W-:-:S04]  /*3e70*/  SHF.L.U32 R11, R2, 0x1f, RZ ;  /* 0x0000001f020b7819 */ /* 0x000fc800000006ff */
[----:B------:R-:W-:-:S04]  /*3e80*/  LEA R10, R10, UR38, 0x3 ;  /* 0x000000260a0a7c11 */ /* 0x000fc8000f8e18ff */
[----:B------:R1:W2:Y:S01]  /*3e90*/  SYNCS.PHASECHK.TRANS64.TRYWAIT P0, [R10+URZ+0x28c30], R11 ;  /* 0x028c300b0a0075a7 */ /* 0x0002a2000800017f */
[----:B------:R-:W-:Y:S05]  /*3ea0*/  @!P4 BRA `(.L_x_1707) ;  /* 0x000000000004c947 */ /* 0x000fea0003800000 */
[----:B------:R-:W-:Y:S01]  /*3eb0*/  BPT.TRAP 0x1 ;  /* 0x000000040000795c */ /* 0x000fe20000300000 */
.L_x_1707:
[----:B--2---:R-:W-:Y:S05]  /*3ec0*/  @P0 BRA `(.L_x_1708) ;  /* 0x0000000000080947 */ /* 0x004fea0003800000 */
[----:B------:R-:W2:Y:S02]  /*3ed0*/  SYNCS.PHASECHK.TRANS64.TRYWAIT P0, [R10+URZ+0x28c30], R11 ;  /* 0x028c300b0a0075a7 */ /* 0x000ea4000800017f */
[----:B--2---:R-:W-:Y:S05]  /*3ee0*/  @!P0 BRA `(.L_x_1709) ;  /* 0x0000010800888947 */ /* 0x004fea0003800000 */
.L_x_1708:
        /* <DEDUP_REMOVED lines=15> */
[----:B------:R-:W0:Y:S01]  /*3fe0*/  LDC.64 R8, c[0x0][0x9e0] ;  /* 0x00027800ff087b82 */ /* 0x000e220000000a00 */
[----:B------:R-:W-:Y:S01]  /*3ff0*/  UMOV UR7, 0x40000040 ;  /* 0x4000004000077882 */ /* 0x000fe20000000000 */
[----:B------:R-:W-:Y:S01]  /*4000*/  UMOV UR5, 0x40000040 ;  /* 0x4000004000057882 */ /* 0x000fe20000000000 */
[----:B------:R-:W-:-:S02]  /*4010*/  ULOP3.LUT UR4, UR4, 0x3fff, URZ, 0xc0, !UPT ;  /* 0x00003fff04047892 */ /* 0x000fc4000f8ec03f */
[----:B------:R-:W-:Y:S01]  /*4020*/  @!P5 VIADD R0, R10, 0x28c40 ;  /* 0x00028c400a00d836 */ /* 0x000fe20000000000 */
[----:B------:R-:W-:Y:S01]  /*4030*/  UMOV UR11, 0x40000040 ;  /* 0x40000040000b7882 */ /* 0x000fe20000000000 */
[----:B------:R-:W-:Y:S01]  /*4040*/  UMOV UR9, 0x40000040 ;  /* 0x4000004000097882 */ /* 0x000fe20000000000 */
[----:B------:R-:W-:Y:S02]  /*4050*/  ULEA UR18, UR37, UR18, 0x9 ;  /* 0x0000001225127291 */ /* 0x000fe4000f8e483f */
[----:B------:R-:W-:Y:S01]  /*4060*/  ULOP3.LUT UR16, UR4, 0x10000, URZ, 0xfc, !UPT ;  /* 0x0001000004107892 */ /* 0x000fe2000f8efc3f */
[----:B------:R-:W-:Y:S01]  /*4070*/  @!P5 PRMT R0, RZ, 0x654, R0 ;  /* 0x00000654ff00d816 */ /* 0x000fe20000000000 */
[----:B------:R-:W-:Y:S02]  /*4080*/  UIADD3 UR6, UR18, 0x2, URZ ;  /* 0x0000000212067890 */ /* 0x000fe4000fffe03f */
[----:B------:R-:W-:Y:S02]  /*4090*/  UIADD3 UR4, UR16, 0x2, URZ ;  /* 0x0000000210047890 */ /* 0x000fe4000fffe03f */
[----:B------:R-:W-:-:S02]  /*40a0*/  UIADD3 UR10, UR18, 0x4, URZ ;  /* 0x00000004120a7890 */ /* 0x000fc4000fffe03f */
[----:B------:R-:W-:Y:S02]  /*40b0*/  UIADD3 UR8, UR16, 0x4, URZ ;  /* 0x0000000410087890 */ /* 0x000fe4000fffe03f */
[----:B------:R-:W-:Y:S01]  /*40c0*/  HGMMA.64x64x16.F32 R24, gdesc[UR16], RZ, !UPT, gsb0 ;  /* 0x00e00000101879f0 */ /* 0x000fe2000c0008ff */
[----:B------:R-:W-:Y:S02]  /*40d0*/  UIADD3 UR14, UR18, 0x6, URZ ;  /* 0x00000006120e7890 */ /* 0x000fe4000fffe03f */
[----:B------:R-:W-:Y:S01]  /*40e0*/  UIADD3 UR12, UR16, 0x6, URZ ;  /* 0x00000006100c7890 */ /* 0x000fe2000fffe03f */
[----:B------:R-:W-:Y:S01]  /*40f0*/  UMOV UR15, 0x40000040 ;  /* 0x40000040000f7882 */ /* 0x000fe20000000000 */
[----:B------:R-:W-:Y:S01]  /*4100*/  UMOV UR13, 0x40000040 ;  /* 0x40000040000d7882 */ /* 0x000fe20000000000 */
[----:B0-----:R-:W-:Y:S01]  /*4110*/  ISETP.GE.AND P6, PT, R9, 0x1, PT ;  /* 0x000000010900780c */ /* 0x001fe20003fc6270 */
[----:B------:R-:W-:Y:S01]  /*4120*/  ULDC UR20, c[0x0][0x9dc] ;  /* 0x0002770000147ab9 */ /* 0x000fe20000000800 */
[----:B------:R-:W-:-:S02]  /*4130*/  WARPGROUP.DEPBAR.LE gsb0, 0x0 ;  /* 0x00008000000079c5 */ /* 0x000fc40000010000 */
[----:B------:R-:W-:-:S06]  /*4140*/  WARPGROUP.ARRIVE ;  /* 0x00000000000079c5 */ /* 0x000fcc0000000000 */
[----:B------:R-:W-:Y:S01]  /*4150*/  HGMMA.64x64x16.F32 R24, gdesc[UR4], R24, gsb0 ;  /* 0x00e00000041879f0 */ /* 0x000fe20008000818 */
[----:B------:R-:W-:Y:S02]  /*4160*/  UMOV UR6, 0xffffffc0 ;  /* 0xffffffc000067882 */ /* 0x000fe40000000000 */
[----:B------:R-:W-:-:S04]  /*4170*/  UIMAD UR6, UR50, UR6, 0x41 ;  /* 0x00000041320674a4 */ /* 0x000fc8000f8e0206 */
[----:B------:R-:W-:Y:S02]  /*4180*/  UIADD3 UR7, -UR40, UR6, UR44 ;  /* 0x0000000628077290 */ /* 0x000fe4000fffe12c */
[----:B------:R-:W-:-:S04]  /*4190*/  UIADD3 UR6, UR6, -0x1, URZ ;  /* 0xffffffff06067890 */ /* 0x000fc8000fffe03f */
[----:B------:R-:W-:-:S05]  /*41a0*/  IADD3 R5, -R16, UR7, RZ ;  /* 0x0000000710057c10 */ /* 0x000fca000fffe1ff */
[----:B------:R-:W-:Y:S01]  /*41b0*/  IMAD.IADD R14, R5, 0x1, R8 ;  /* 0x00000001050e7824 */ /* 0x000fe200078e0208 */
[----:B------:R-:W-:Y:S02]  /*41c0*/  WARPGROUP.DEPBAR.LE gsb0, 0x0 ;  /* 0x00008000000079c5 */ /* 0x000fe40000010000 */
[----:B------:R-:W-:-:S06]  /*41d0*/  WARPGROUP.ARRIVE ;  /* 0x00000000000079c5 */ /* 0x000fcc0000000000 */
[----:B------:R-:W-:Y:S01]  /*41e0*/  HGMMA.64x64x16.F32 R24, gdesc[UR8], R24, gsb0 ;  /* 0x00e00000081879f0 */ /* 0x000fe20008000818 */
[----:B------:R-:W-:-:S06]  /*41f0*/  ULOP3.LUT UR10, URZ, UR20, URZ, 0x33, !UPT ;  /* 0x000000143f0a7292 */ /* 0x000fcc000f8e333f */
[----:B------:R-:W-:Y:S01]  /*4200*/  VIADD R15, R5, UR10 ;  /* 0x0000000a050f7c36 */ /* 0x000fe20008000000 */
[----:B------:R-:W-:Y:S02]  /*4210*/  WARPGROUP.DEPBAR.LE gsb0, 0x0 ;  /* 0x00008000000079c5 */ /* 0x000fe40000010000 */
[----:B------:R-:W-:-:S06]  /*4220*/  WARPGROUP.ARRIVE ;  /* 0x00000000000079c5 */ /* 0x000fcc0000000000 */
[----:B------:R-:W-:Y:S01]  /*4230*/  HGMMA.64x64x16.F32 R24, gdesc[UR12], R24, gsb0 ;  /* 0x00e000000c1879f0 */ /* 0x000fe20008000818 */
[----:B------:R-:W-:-:S06]  /*4240*/  ULEA UR14, UR50, 0xffffffc0, 0x6 ;  /* 0xffffffc0320e7891 */ /* 0x000fcc000f8e303f */
[----:B------:R-:W-:-:S04]  /*4250*/  MOV R13, UR14 ;  /* 0x0000000e000d7c02 */ /* 0x000fc80008000f00 */
[----:B------:R-:W-:Y:S01]  /*4260*/  IADD3 R13, -R16, UR44, -R13 ;  /* 0x0000002c100d7c10 */ /* 0x000fe2000fffe90d */
[----:B------:R-:W-:Y:S02]  /*4270*/  WARPGROUP.DEPBAR.LE gsb0, 0x0 ;  /* 0x00008000000079c5 */ /* 0x000fe40000010000 */
[----:B------:R0:W-:Y:S02]  /*4280*/  @!P5 SYNCS.ARRIVE.TRANS64.RED.A1T0 RZ, [R0+URZ], RZ ;  /* 0x000000ff00ffd9a7 */ /* 0x0001e4000810043f */
[----:B0-----:R-:W-:-:S04]  /*4290*/  IMAD.U32 R0, RZ, RZ, UR47 ;  /* 0x0000002fff007e24 */ /* 0x001fc8000f8e00ff */
[----:B------:R-:W-:-:S04]  /*42a0*/  IMAD R0, R0, 0x40, R17 ;  /* 0x0000004000007824 */ /* 0x000fc800078e0211 */
[----:B------:R-:W-:Y:S01]  /*42b0*/  IMAD.IADD R5, R15, 0x1, R0 ;  /* 0x000000010f057824 */ /* 0x000fe200078e0200 */
[----:B------:R-:W-:Y:S01]  /*42c0*/  VIADDMNMX R4, R0, R14, R13, PT ;  /* 0x0000000e00047246 */ /* 0x000fe2000380010d */
[----:B------:R-:W-:Y:S06]  /*42d0*/  @!P6 BRA `(.L_x_1710) ;  /* 0x000000000054e947 */ /* 0x000fec0003800000 */
[----:B------:R-:W-:Y:S01]  /*42e0*/  IMAD.U32 R7, RZ, RZ, UR40 ;  /* 0x00000028ff077e24 */ /* 0x000fe2000f8e00ff */
[----:B------:R-:W-:Y:S04]  /*42f0*/  BSSY B0, `(.L_x_1711) ;  /* 0x000000f000007945 */ /* 0x000fe80003800000 */
[----:B------:R-:W-:-:S04]  /*4300*/  IADD3 R6, R0, UR44, -R7 ;  /* 0x0000002c00067c10 */ /* 0x000fc8000fffe807 */
[----:B------:R-:W-:-:S13]  /*4310*/  ISETP.GT.AND P0, PT, R6, -0x1, PT ;  /* 0xffffffff0600780c */ /* 0x000fda0003f04270 */
[----:B------:R-:W-:Y:S05]  /*4320*/  @P0 BRA `(.L_x_1712) ;  /* 0x00000000001c0947 */ /* 0x000fea0003800000 */
[----:B------:R-:W-:Y:S02]  /*4330*/  ISETP.NE.AND P0, PT, R9, 0x1, PT ;  /* 0x000000010900780c */ /* 0x000fe40003f05270 */
[----:B------:R-:W-:-:S11]  /*4340*/  LOP3.LUT R7, RZ, R6, RZ, 0x33, !PT ;  /* 0x00000006ff077212 */ /* 0x000fd600078e33ff */
[----:B------:R-:W0:Y:S02]  /*4350*/  @P0 LDC.64 R20, c[0x0][0x9e8] ;  /* 0x00027a00ff140b82 */ /* 0x000e240000000a00 */
[----:B0-----:R-:W-:-:S05]  /*4360*/  @P0 IMAD.HI.U32 R6, R7, R20, RZ ;  /* 0x0000001407060227 */ /* 0x001fca00078e00ff */
[----:B------:R-:W-:-:S04]  /*4370*/  @P0 SHF.R.U32.HI R7, RZ, R21, R6 ;  /* 0x00000015ff070219 */ /* 0x000fc80000011606 */
[----:B------:R-:W-:Y:S01]  /*4380*/  LOP3.LUT R6, RZ, R7, RZ, 0x33, !PT ;  /* 0x00000007ff067212 */ /* 0x000fe200078e33ff */
[----:B------:R-:W-:Y:S06]  /*4390*/  BRA `(.L_x_1713) ;  /* 0x0000000000107947 */ /* 0x000fec0003800000 */
.L_x_1712:
[----:B------:R-:W-:-:S13]  /*43a0*/  ISETP.NE.AND P0, PT, R9, 0x1, PT ;  /* 0x000000010900780c */ /* 0x000fda0003f05270 */
[----:B------:R-:W0:Y:S02]  /*43b0*/  @P0 LDC.64 R20, c[0x0][0x9e8] ;  /* 0x00027a00ff140b82 */ /* 0x000e240000000a00 */
[----:B0-----:R-:W-:-:S05]  /*43c0*/  @P0 IMAD.HI.U32 R12, R6, R20, RZ ;  /* 0x00000014060c0227 */ /* 0x001fca00078e00ff */
[----:B------:R-:W-:-:S07]  /*43d0*/  @P0 SHF.R.U32.HI R6, RZ, R21, R12 ;  /* 0x00000015ff060219 */ /* 0x000fce000001160c */
.L_x_1713:
[----:B------:R-:W-:Y:S05]  /*43e0*/  BSYNC B0 ;  /* 0x0000000000007941 */ /* 0x000fea0003800000 */
.L_x_1711:
[----:B------:R-:W-:-:S04]  /*43f0*/  IMAD R7, R6, R9, -UR14 ;  /* 0x8000000e06077e24 */ /* 0x000fc8000f8e0209 */
[----:B------:R-:W-:-:S05]  /*4400*/  IMAD.IADD R6, R7, 0x1, -R16 ;  /* 0x0000000107067824 */ /* 0x000fca00078e0a10 */
[----:B------:R-:W-:Y:S02]  /*4410*/  VIMNMX R5, R5, R6, !PT ;  /* 0x0000000605057248 */ /* 0x000fe40007fe0100 */
[----:B------:R-:W-:-:S07]  /*4420*/  VIADDMNMX R4, R6, R9, R4, PT ;  /* 0x0000000906047246 */ /* 0x000fce0003800104 */
.L_x_1710:
[----:B------:R-:W-:Y:S02]  /*4430*/  UISETP.GE.AND UP4, UPT, UR6, 0x9, UPT ;  /* 0x000000090600788c */ /* 0x000fe4000bf86270 */
[----:B------:R-:W-:Y:S02]  /*4440*/  UISETP.GE.AND UP1, UPT, UR6, 0x1, UPT ;  /* 0x000000010600788c */ /* 0x000fe4000bf26270 */
[----:B------:R-:W-:Y:S02]  /*4450*/  UISETP.GE.AND UP0, UPT, UR6, 0x2, UPT ;  /* 0x000000020600788c */ /* 0x000fe4000bf06270 */
[----:B------:R-:W-:Y:S01]  /*4460*/  PLOP3.LUT P0, PT, PT, PT, UP4, 0x40, 0x0 ;  /* 0x000000000000781c */ /* 0x000fe20003f0e848 */
[----:B------:R-:W-:Y:S01]  /*4470*/  UISETP.GE.AND UP3, UPT, UR6, 0xa, UPT ;  /* 0x0000000a0600788c */ /* 0x000fe2000bf66270 */
[----:B------:R-:W-:Y:S01]  /*4480*/  PLOP3.LUT P2, PT, PT, PT, UP1, 0x40, 0x0 ;  /* 0x000000000000781c */ /* 0x000fe20003f4e818 */
[----:B------:R-:W-:Y:S01]  /*4490*/  UP2UR UR11, UPR, URZ, 0x1 ;  /* 0x000000013f0b7883 */ /* 0x000fe20008000000 */
[C---:B------:R-:W-:Y:S01]  /*44a0*/  ISETP.GT.AND P0, PT, R5.reuse, 0x8, P0 ;  /* 0x000000080500780c */ /* 0x040fe20000704270 */
[----:B------:R-:W-:Y:S01]  /*44b0*/  UISETP.GE.AND UP2, UPT, UR6, 0x11, UPT ;  /* 0x000000110600788c */ /* 0x000fe2000bf46270 */
[C---:B------:R-:W-:Y:S01]  /*44c0*/  ISETP.GT.AND P2, PT, R5.reuse, RZ, P2 ;  /* 0x000000ff0500720c */ /* 0x040fe20001744270 */
[----:B------:R-:W-:Y:S01]  /*44d0*/  UP2UR UR10, UPR, URZ, 0x2 ;  /* 0x000000023f0a7883 */ /* 0x000fe20008000000 */
[----:B------:R-:W-:Y:S01]  /*44e0*/  PLOP3.LUT P1, PT, PT, PT, UP0, 0x40, 0x0 ;  /* 0x000000000000781c */ /* 0x000fe20003f2e808 */
[----:B------:R-:W-:Y:S01]  /*44f0*/  UISETP.GE.AND UP0, UPT, UR6, 0x19, UPT ;  /* 0x000000190600788c */ /* 0x000fe2000bf06270 */
[----:B------:R-:W-:Y:S01]  /*4500*/  PLOP3.LUT P3, PT, PT, PT, UP3, 0x40, 0x0 ;  /* 0x000000000000781c */ /* 0x000fe20003f6e838 */
[----:B------:R-:W-:Y:S01]  /*4510*/  UISETP.GE.AND UP1, UPT, UR6, 0x12, UPT ;  /* 0x000000120600788c */ /* 0x000fe2000bf26270 */
[C---:B------:R-:W-:Y:S01]  /*4520*/  ISETP.LT.OR P0, PT, R4.reuse, 0x9, P0 ;  /* 0x000000090400780c */ /* 0x040fe20000701670 */
[----:B------:R-:W-:Y:S01]  /*4530*/  UP2UR UR22, UPR, URZ, 0x1 ;  /* 0x000000013f167883 */ /* 0x000fe20008000000 */
[----:B------:R-:W-:Y:S01]  /*4540*/  ISETP.LT.OR P2, PT, R4, 0x1, P2 ;  /* 0x000000010400780c */ /* 0x000fe20001741670 */
[----:B------:R-:W-:Y:S01]  /*4550*/  UP2UR UR19, UPR, URZ, 0x4 ;  /* 0x000000043f137883 */ /* 0x000fe20008000000 */
[C---:B------:R-:W-:Y:S01]  /*4560*/  ISETP.GT.AND P3, PT, R5.reuse, 0x9, P3 ;  /* 0x000000090500780c */ /* 0x040fe20001f64270 */
[----:B------:R-:W-:Y:S01]  /*4570*/  UP2UR UR21, UPR, URZ, 0x2 ;  /* 0x000000023f157883 */ /* 0x000fe20008000000 */
[C---:B------:R-:W-:Y:S01]  /*4580*/  ISETP.GT.AND P1, PT, R5.reuse, 0x1, P1 ;  /* 0x000000010500780c */ /* 0x040fe20000f24270 */
[----:B------:R-:W-:Y:S01]  /*4590*/  UP2UR UR7, UPR, URZ, 0x10 ;  /* 0x000000103f077883 */ /* 0x000fe20008000000 */
[----:B------:R-:W-:Y:S01]  /*45a0*/  FSEL R28, R28, -INF , !P0 ;  /* 0xff8000001c1c7808 */ /* 0x000fe20004000000 */
[----:B------:R-:W-:Y:S01]  /*45b0*/  UP2UR UR18, UPR, URZ, 0x8 ;  /* 0x000000083f127883 */ /* 0x000fe20008000000 */
[----:B------:R-:W-:Y:S01]  /*45c0*/  FSEL R24, R24, -INF , !P2 ;  /* 0xff80000018187808 */ /* 0x000fe20005000000 */
[----:B------:R-:W-:Y:S01]  /*45d0*/  UISETP.GE.AND UP3, UPT, UR6, 0x31, UPT ;  /* 0x000000310600788c */ /* 0x000fe2000bf66270 */
[----:B------:R-:W-:Y:S01]  /*45e0*/  PLOP3.LUT P0, PT, PT, PT, UP0, 0x40, 0x0 ;  /* 0x000000000000781c */ /* 0x000fe20003f0e808 */
[----:B------:R-:W-:Y:S01]  /*45f0*/  UISETP.GE.AND UP0, UPT, UR6, 0x1a, UPT ;  /* 0x0000001a0600788c */ /* 0x000fe2000bf06270 */
[----:B------:R-:W-:Y:S01]  /*4600*/  PLOP3.LUT P2, PT, PT, PT, UP2, 0x40, 0x0 ;  /* 0x000000000000781c */ /* 0x000fe20003f4e828 */
[----:B------:R-:W-:Y:S01]  /*4610*/  UISETP.GE.AND UP2, UPT, UR6, 0x2a, UPT ;  /* 0x0000002a0600788c */ /* 0x000fe2000bf46270 */
[C---:B------:R-:W-:Y:S01]  /*4620*/  ISETP.LT.OR P3, PT, R4.reuse, 0xa, P3 ;  /* 0x0000000a0400780c */ /* 0x040fe20001f61670 */
[----:B------:R-:W-:Y:S01]  /*4630*/  UP2UR UR23, UPR, URZ, 0x1 ;  /* 0x000000013f177883 */ /* 0x000fe20008000000 */
[----:B------:R-:W-:Y:S01]  /*4640*/  ISETP.LT.OR P1, PT, R4, 0x2, P1 ;  /* 0x000000020400780c */ /* 0x000fe20000f21670 */
[----:B------:R-:W-:Y:S01]  /*4650*/  UISETP.GE.AND UP4, UPT, UR6, 0x32, UPT ;  /* 0x000000320600788c */ /* 0x000fe2000bf86270 */
[----:B------:R-:W-:Y:S01]  /*4660*/  ISETP.GT.AND P2, PT, R5, 0x10, P2 ;  /* 0x000000100500780c */ /* 0x000fe20001744270 */
[----:B------:R-:W-:Y:S01]  /*4670*/  UISETP.GE.AND UP5, UPT, UR6, 0x39, UPT ;  /* 0x000000390600788c */ /* 0x000fe2000bfa6270 */
[----:B------:R-:W-:Y:S01]  /*4680*/  FSEL R56, R29, -INF , !P3 ;  /* 0xff8000001d387808 */ /* 0x000fe20005800000 */
[----:B------:R-:W-:Y:S01]  /*4690*/  UISETP.GE.AND UP6, UPT, UR6, 0x3a, UPT ;  /* 0x0000003a0600788c */ /* 0x000fe2000bfc6270 */
[----:B------:R-:W-:-:S02]  /*46a0*/  FSEL R20, R25, -INF , !P1 ;  /* 0xff80000019147808 */ /* 0x000fc40004800000 */
[----:B------:R-:W-:Y:S01]  /*46b0*/  PLOP3.LUT P3, PT, PT, PT, UP0, 0x40, 0x0 ;  /* 0x000000000000781c */ /* 0x000fe20003f6e808 */
[----:B------:R-:W-:Y:S01]  /*46c0*/  UISETP.GE.AND UP0, UPT, UR6, 0x21, UPT ;  /* 0x000000210600788c */ /* 0x000fe2000bf06270 */
[----:B------:R-:W-:Y:S01]  /*46d0*/  PLOP3.LUT P1, PT, PT, PT, UP1, 0x40, 0x0 ;  /* 0x000000000000781c */ /* 0x000fe20003f2e818 */
[----:B------:R-:W-:Y:S01]  /*46e0*/  UISETP.GE.AND UP1, UPT, UR6, 0x29, UPT ;  /* 0x000000290600788c */ /* 0x000fe2000bf26270 */
[----:B------:R-:W-:Y:S01]  /*46f0*/  ISETP.LT.OR P2, PT, R4, 0x11, P2 ;  /* 0x000000110400780c */ /* 0x000fe20001741670 */
[----:B------:R-:W-:Y:S01]  /*4700*/  UP2UR UR24, UPR, URZ, 0x1 ;  /* 0x000000013f187883 */ /* 0x000fe20008000000 */
[C---:B------:R-:W-:Y:S02]  /*4710*/  ISETP.GT.AND P1, PT, R5.reuse, 0x11, P1 ;  /* 0x000000110500780c */ /* 0x040fe40000f24270 */
[C---:B------:R-:W-:Y:S02]  /*4720*/  ISETP.GT.AND P0, PT, R5.reuse, 0x18, P0 ;  /* 0x000000180500780c */ /* 0x040fe40000704270 */
[----:B------:R-:W-:-:S02]  /*4730*/  ISETP.GT.AND P3, PT, R5, 0x19, P3 ;  /* 0x000000190500780c */ /* 0x000fc40001f64270 */
[----:B------:R-:W-:Y:S02]  /*4740*/  FSEL R32, R32, -INF , !P2 ;  /* 0xff80000020207808 */ /* 0x000fe40005000000 */
[----:B------:R-:W-:Y:S01]  /*4750*/  PLOP3.LUT P2, PT, PT, PT, UP0, 0x40, 0x0 ;  /* 0x000000000000781c */ /* 0x000fe20003f4e808 */
[----:B------:R-:W-:Y:S01]  /*4760*/  UISETP.GE.AND UP0, UPT, UR6, 0x22, UPT ;  /* 0x000000220600788c */ /* 0x000fe2000bf06270 */
[C---:B------:R-:W-:Y:S02]  /*4770*/  ISETP.LT.OR P1, PT, R4.reuse, 0x12, P1 ;  /* 0x000000120400780c */ /* 0x040fe40000f21670 */
[C---:B------:R-:W-:Y:S02]  /*4780*/  ISETP.LT.OR P0, PT, R4.reuse, 0x19, P0 ;  /* 0x000000190400780c */ /* 0x040fe40000701670 */
[----:B------:R-:W-:Y:S02]  /*4790*/  ISETP.LT.OR P3, PT, R4, 0x1a, P3 ;  /* 0x0000001a0400780c */ /* 0x000fe40001f61670 */
[----:B------:R-:W-:-:S02]  /*47a0*/  FSEL R58, R33, -INF , !P1 ;  /* 0xff800000213a7808 */ /* 0x000fc40004800000 */
[----:B------:R-:W-:Y:S02]  /*47b0*/  FSEL R36, R36, -INF , !P0 ;  /* 0xff80000024247808 */ /* 0x000fe40004000000 */
[----:B------:R-:W-:Y:S02]  /*47c0*/  FSEL R60, R37, -INF , !P3 ;  /* 0xff800000253c7808 */ /* 0x000fe40005800000 */
[----:B------:R-:W-:Y:S02]  /*47d0*/  PLOP3.LUT P1, PT, PT, PT, UP0, 0x40, 0x0 ;  /* 0x000000000000781c */ /* 0x000fe40003f2e808 */
[----:B------:R-:W-:Y:S02]  /*47e0*/  PLOP3.LUT P0, PT, PT, PT, UP1, 0x40, 0x0 ;  /* 0x000000000000781c */ /* 0x000fe40003f0e818 */
[----:B------:R-:W-:Y:S02]  /*47f0*/  PLOP3.LUT P3, PT, PT, PT, UP2, 0x40, 0x0 ;  /* 0x000000000000781c */ /* 0x000fe40003f6e828 */
[----:B------:R-:W-:-:S02]  /*4800*/  ISETP.GT.AND P2, PT, R5, 0x20, P2 ;  /* 0x000000200500780c */ /* 0x000fc40001744270 */
[C---:B------:R-:W-:Y:S02]  /*4810*/  ISETP.GT.AND P1, PT, R5.reuse, 0x21, P1 ;  /* 0x000000210500780c */ /* 0x040fe40000f24270 */
[C---:B------:R-:W-:Y:S02]  /*4820*/  ISETP.GT.AND P0, PT, R5.reuse, 0x28, P0 ;  /* 0x000000280500780c */ /* 0x040fe40000704270 */
[----:B------:R-:W-:Y:S02]  /*4830*/  ISETP.GT.AND P3, PT, R5, 0x29, P3 ;  /* 0x000000290500780c */ /* 0x000fe40001f64270 */
[C---:B------:R-:W-:Y:S02]  /*4840*/  ISETP.LT.OR P2, PT, R4.reuse, 0x21, P2 ;  /* 0x000000210400780c */ /* 0x040fe40001741670 */
[C---:B------:R-:W-:Y:S02]  /*4850*/  ISETP.LT.OR P1, PT, R4.reuse, 0x22, P1 ;  /* 0x000000220400780c */ /* 0x040fe40000f21670 */
[----:B------:R-:W-:-:S02]  /*4860*/  ISETP.LT.OR P0, PT, R4, 0x29, P0 ;  /* 0x000000290400780c */ /* 0x000fc40000701670 */
[----:B------:R-:W-:Y:S02]  /*4870*/  ISETP.LT.OR P3, PT, R4, 0x2a, P3 ;  /* 0x0000002a0400780c */ /* 0x000fe40001f61670 */
[----:B------:R-:W-:Y:S02]  /*4880*/  FSEL R40, R40, -INF , !P2 ;  /* 0xff80000028287808 */ /* 0x000fe40005000000 */
[----:B------:R-:W-:Y:S02]  /*4890*/  FSEL R62, R41, -INF , !P1 ;  /* 0xff800000293e7808 */ /* 0x000fe40004800000 */
[----:B------:R-:W-:Y:S02]  /*48a0*/  FSEL R44, R44, -INF , !P0 ;  /* 0xff8000002c2c7808 */ /* 0x000fe40004000000 */
[----:B------:R-:W-:Y:S02]  /*48b0*/  FSEL R64, R45, -INF , !P3 ;  /* 0xff8000002d407808 */ /* 0x000fe40005800000 */
[----:B------:R-:W-:-:S02]  /*48c0*/  PLOP3.LUT P2, PT, PT, PT, UP3, 0x40, 0x0 ;  /* 0x000000000000781c */ /* 0x000fc40003f4e838 */
[----:B------:R-:W-:Y:S02]  /*48d0*/  PLOP3.LUT P1, PT, PT, PT, UP4, 0x40, 0x0 ;  /* 0x000000000000781c */ /* 0x000fe40003f2e848 */
[----:B------:R-:W-:Y:S02]  /*48e0*/  PLOP3.LUT P0, PT, PT, PT, UP5, 0x40, 0x0 ;  /* 0x000000000000781c */ /* 0x000fe40003f0e858 */
[----:B------:R-:W-:Y:S02]  /*48f0*/  PLOP3.LUT P3, PT, PT, PT, UP6, 0x40, 0x0 ;  /* 0x000000000000781c */ /* 0x000fe40003f6e868 */
[C---:B------:R-:W-:Y:S02]  /*4900*/  ISETP.GT.AND P2, PT, R5.reuse, 0x30, P2 ;  /* 0x000000300500780c */ /* 0x040fe40001744270 */
[C---:B------:R-:W-:Y:S02]  /*4910*/  ISETP.GT.AND P1, PT, R5.reuse, 0x31, P1 ;  /* 0x000000310500780c */ /* 0x040fe40000f24270 */
[----:B------:R-:W-:-:S02]  /*4920*/  ISETP.GT.AND P0, PT, R5, 0x38, P0 ;  /* 0x000000380500780c */ /* 0x000fc40000704270 */
[----:B------:R-:W-:Y:S01]  /*4930*/  ISETP.GT.AND P3, PT, R5, 0x39, P3 ;  /* 0x000000390500780c */ /* 0x000fe20001f64270 */
[----:B------:R-:W-:Y:S01]  /*4940*/  VIADD R5, R0, 0x8 ;  /* 0x0000000800057836 */ /* 0x000fe20000000000 */
[C---:B------:R-:W-:Y:S02]  /*4950*/  ISETP.LT.OR P2, PT, R4.reuse, 0x31, P2 ;  /* 0x000000310400780c */ /* 0x040fe40001741670 */
[C---:B------:R-:W-:Y:S02]  /*4960*/  ISETP.LT.OR P1, PT, R4.reuse, 0x32, P1 ;  /* 0x000000320400780c */ /* 0x040fe40000f21670 */
[C---:B------:R-:W-:Y:S02]  /*4970*/  ISETP.LT.OR P0, PT, R4.reuse, 0x39, P0 ;  /* 0x000000390400780c */ /* 0x040fe40000701670 */
[----:B------:R-:W-:Y:S02]  /*4980*/  ISETP.LT.OR P3, PT, R4, 0x3a, P3 ;  /* 0x0000003a0400780c */ /* 0x000fe40001f61670 */
[----:B------:R-:W-:-:S02]  /*4990*/  VIADDMNMX R6, R5, R14, R13, PT ;  /* 0x0000000e05067246 */ /* 0x000fc4000380010d */
[----:B------:R-:W-:Y:S02]  /*49a0*/  IADD3 R5, R15, 0x8, R0 ;  /* 0x000000080f057810 */ /* 0x000fe40007ffe000 */
[----:B------:R-:W-:Y:S02]  /*49b0*/  FSEL R48, R48, -INF , !P2 ;  /* 0xff80000030307808 */ /* 0x000fe40005000000 */
[----:B------:R-:W-:Y:S02]  /*49c0*/  FSEL R66, R49, -INF , !P1 ;  /* 0xff80000031427808 */ /* 0x000fe40004800000 */
[----:B------:R-:W-:Y:S02]  /*49d0*/  FSEL R52, R52, -INF , !P0 ;  /* 0xff80000034347808 */ /* 0x000fe40004000000 */
[----:B------:R-:W-:Y:S01]  /*49e0*/  FSEL R68, R53, -INF , !P3 ;  /* 0xff80000035447808 */ /* 0x000fe20005800000 */
[----:B------:R-:W-:Y:S06]  /*49f0*/  @!P6 BRA `(.L_x_1714) ;  /* 0x000000000058e947 */ /* 0x000fec0003800000 */
[----:B------:R-:W-:Y:S01]  /*4a00*/  IMAD.U32 R7, RZ, RZ, UR40 ;  /* 0x00000028ff077e24 */ /* 0x000fe2000f8e00ff */
[----:B------:R-:W-:Y:S04]  /*4a10*/  BSSY B0, `(.L_x_1715) ;  /* 0x0000010000007945 */ /* 0x000fe80003800000 */
[----:B------:R-:W-:-:S05]  /*4a20*/  IADD3 R4, R0, UR44, -R7 ;  /* 0x0000002c00047c10 */ /* 0x000fca000fffe807 */
[----:B------:R-:W-:-:S05]  /*4a30*/  VIADD R4, R4, 0x8 ;  /* 0x0000000804047836 */ /* 0x000fca0000000000 */
        /* <DEDUP_REMOVED lines=9> */
.L_x_1716:
[----:B------:R-:W-:-:S13]  /*4ad0*/  ISETP.NE.AND P0, PT, R9, 0x1, PT ;  /* 0x000000010900780c */ /* 0x000fda0003f05270 */
[----:B------:R-:W0:Y:S02]  /*4ae0*/  @P0 LDC.64 R12, c[0x0][0x9e8] ;  /* 0x00027a00ff0c0b82 */ /* 0x000e240000000a00 */
[----:B0-----:R-:W-:-:S05]  /*4af0*/  @P0 IMAD.HI.U32 R12, R4, R12, RZ ;  /* 0x0000000c040c0227 */ /* 0x001fca00078e00ff */
[----:B------:R-:W-:-:S07]  /*4b00*/  @P0 SHF.R.U32.HI R4, RZ, R13, R12 ;  /* 0x0000000dff040219 */ /* 0x000fce000001160c */
.L_x_1717:
[----:B------:R-:W-:Y:S05]  /*4b10*/  BSYNC B0 ;  /* 0x0000000000007941 */ /* 0x000fea0003800000 */
.L_x_1715:
[----:B------:R-:W-:-:S04]  /*4b20*/  IMAD R7, R4, R9, -UR14 ;  /* 0x8000000e04077e24 */ /* 0x000fc8000f8e0209 */
[----:B------:R-:W-:-:S05]  /*4b30*/  IMAD.IADD R4, R7, 0x1, -R16 ;  /* 0x0000000107047824 */ /* 0x000fca00078e0a10 */
[----:B------:R-:W-:Y:S02]  /*4b40*/  VIMNMX R5, R5, R4, !PT ;  /* 0x0000000405057248 */ /* 0x000fe40007fe0100 */
[----:B------:R-:W-:-:S07]  /*4b50*/  VIADDMNMX R6, R4, R9, R6, PT ;  /* 0x0000000904067246 */ /* 0x000fce0003800106 */
.L_x_1714:
[----:B------:R-:W-:Y:S01]  /*4b60*/  FMNMX.FTZ R4, R24, R20, !PT ;  /* 0x0000001418047209 */ /* 0x000fe20007810000 */
[----:B------:R-:W-:Y:S01]  /*4b70*/  UP2UR UR6, UPR, URZ, 0x4 ;  /* 0x000000043f067883 */ /* 0x000fe20008000000 */
[----:B------:R-:W-:Y:S01]  /*4b80*/  BAR.SYNC.DEFER_BLOCKING 0xf, 0x100 ;  /* 0x03c4000000007b1d */ /* 0x000fe20000010000 */
[----:B------:R-:W-:Y:S01]  /*4b90*/  UISETP.NE.AND UP2, UPT, UR7, URZ, UPT ;  /* 0x0000003f0700728c */ /* 0x000fe2000bf45270 */
[----:B------:R-:W-:Y:S01]  /*4ba0*/  FMNMX.FTZ R4, R28, R4, !PT ;  /* 0x000000041c047209 */ /* 0x000fe20007810000 */
[----:B------:R-:W-:Y:S02]  /*4bb0*/  UP2UR UR7, UPR, URZ, 0x8 ;  /* 0x000000083f077883 */ /* 0x000fe40008000000 */
[----:B------:R-:W-:Y:S01]  /*4bc0*/  UISETP.NE.AND UP3, UPT, UR11, URZ, UPT ;  /* 0x0000003f0b00728c */ /* 0x000fe2000bf65270 */
[----:B------:R-:W-:Y:S01]  /*4bd0*/  FMNMX.FTZ R4, R56, R4, !PT ;  /* 0x0000000438047209 */ /* 0x000fe20007810000 */
[----:B------:R-:W-:Y:S01]  /*4be0*/  UP2UR UR11, UPR, URZ, 0x10 ;  /* 0x000000103f0b7883 */ /* 0x000fe20008000000 */
[----:B------:R-:W-:Y:S01]  /*4bf0*/  PLOP3.LUT P0, PT, PT, PT, UP2, 0x40, 0x0 ;  /* 0x000000000000781c */ /* 0x000fe20003f0e828 */
[----:B------:R-:W-:Y:S01]  /*4c00*/  UISETP.NE.AND UP4, UPT, UR10, URZ, UPT ;  /* 0x0000003f0a00728c */ /* 0x000fe2000bf85270 */
[----:B------:R-:W-:Y:S01]  /*4c10*/  FMNMX.FTZ R4, R32, R4, !PT ;  /* 0x0000000420047209 */ /* 0x000fe20007810000 */
[----:B------:R-:W-:Y:S01]  /*4c20*/  UP2UR UR14, UPR, URZ, 0x20 ;  /* 0x000000203f0e7883 */ /* 0x000fe20008000000 */
[----:B------:R-:W-:Y:S01]  /*4c30*/  PLOP3.LUT P3, PT, PT, PT, UP3, 0x40, 0x0 ;  /* 0x000000000000781c */ /* 0x000fe20003f6e838 */
[----:B------:R-:W-:Y:S01]  /*4c40*/  ULDC UR10, c[0x0][0x988] ;  /* 0x00026200000a7ab9 */ /* 0x000fe20000000800 */
[----:B------:R-:W-:Y:S01]  /*4c50*/  FMNMX.FTZ R4, R58, R4, !PT ;  /* 0x000000043a047209 */ /* 0x000fe20007810000 */
[----:B------:R-:W-:Y:S01]  /*4c60*/  UISETP.NE.AND UP5, UPT, UR18, URZ, UPT ;  /* 0x0000003f1200728c */ /* 0x000fe2000bfa5270 */
[----:B------:R-:W-:Y:S01]  /*4c70*/  PLOP3.LUT P1, PT, PT, PT, UP4, 0x40, 0x0 ;  /* 0x000000000000781c */ /* 0x000fe20003f2e848 */
[----:B------:R-:W-:Y:S01]  /*4c80*/  UISETP.NE.AND UP2, UPT, UR19, URZ, UPT ;  /* 0x0000003f1300728c */ /* 0x000fe2000bf45270 */
[----:B------:R-:W-:Y:S01]  /*4c90*/  FMNMX.FTZ R4, R36, R4, !PT ;  /* 0x0000000424047209 */ /* 0x000fe20007810000 */
[----:B------:R-:W-:Y:S01]  /*4ca0*/  UISETP.NE.AND UP3, UPT, UR21, URZ, UPT ;  /* 0x0000003f1500728c */ /* 0x000fe2000bf65270 */
[C---:B------:R-:W-:Y:S01]  /*4cb0*/  ISETP.GT.AND P1, PT, R5.reuse, RZ, P1 ;  /* 0x000000ff0500720c */ /* 0x040fe20000f24270 */
[----:B------:R-:W-:Y:S01]  /*4cc0*/  UISETP.NE.AND UP4, UPT, UR22, URZ, UPT ;  /* 0x0000003f1600728c */ /* 0x000fe2000bf85270 */
[----:B------:R-:W-:Y:S01]  /*4cd0*/  FMNMX.FTZ R4, R60, R4, !PT ;  /* 0x000000043c047209 */ /* 0x000fe20007810000 */
[----:B------:R-:W-:Y:S01]  /*4ce0*/  UP2UR UR15, UPR, URZ, 0x40 ;  /* 0x000000403f0f7883 */ /* 0x000fe20008000000 */
[----:B------:R-:W-:Y:S01]  /*4cf0*/  ISETP.GT.AND P3, PT, R5, 0x1, P3 ;  /* 0x000000010500780c */ /* 0x000fe20001f64270 */
[----:B------:R-:W-:Y:S01]  /*4d00*/  UISETP.NE.AND UP6, UPT, UR24, URZ, UPT ;  /* 0x0000003f1800728c */ /* 0x000fe2000bfc5270 */
[----:B------:R-:W-:-:S02]  /*4d10*/  FMNMX.FTZ R4, R40, R4, !PT ;  /* 0x0000000428047209 */ /* 0x000fc40007810000 */
[----:B------:R-:W-:Y:S02]  /*4d20*/  ISETP.LT.OR P1, PT, R6, 0x1, P1 ;  /* 0x000000010600780c */ /* 0x000fe40000f21670 */
[----:B------:R-:W-:Y:S02]  /*4d30*/  FMNMX.FTZ R4, R62, R4, !PT ;  /* 0x000000043e047209 */ /* 0x000fe40007810000 */
[----:B------:R-:W-:Y:S02]  /*4d40*/  ISETP.LT.OR P3, PT, R6, 0x2, P3 ;  /* 0x000000020600780c */ /* 0x000fe40001f61670 */
[----:B------:R-:W-:Y:S02]  /*4d50*/  FMNMX.FTZ R4, R44, R4, !PT ;  /* 0x000000042c047209 */ /* 0x000fe40007810000 */
[----:B------:R-:W-:Y:S02]  /*4d60*/  ISETP.GT.AND P0, PT, R5, 0x8, P0 ;  /* 0x000000080500780c */ /* 0x000fe40000704270 */
[----:B------:R-:W-:-:S02]  /*4d70*/  FMNMX.FTZ R4, R64, R4, !PT ;  /* 0x0000000440047209 */ /* 0x000fc40007810000 */
[----:B------:R-:W-:Y:S02]  /*4d80*/  FSEL R26, R26, -INF , !P1 ;  /* 0xff8000001a1a7808 */ /* 0x000fe40004800000 */
[----:B------:R-:W-:Y:S02]  /*4d90*/  FMNMX.FTZ R4, R48, R4, !PT ;  /* 0x0000000430047209 */ /* 0x000fe40007810000 */
[----:B------:R-:W-:Y:S01]  /*4da0*/  PLOP3.LUT P1, PT, PT, PT, UP2, 0x40, 0x0 ;  /* 0x000000000000781c */ /* 0x000fe20003f2e828 */
[----:B------:R-:W-:Y:S01]  /*4db0*/  UISETP.NE.AND UP2, UPT, UR6, URZ, UPT ;  /* 0x0000003f0600728c */ /* 0x000fe2000bf45270 */
[----:B------:R-:W-:Y:S02]  /*4dc0*/  FMNMX.FTZ R4, R66, R4, !PT ;  /* 0x0000000442047209 */ /* 0x000fe40007810000 */
[----:B------:R-:W-:Y:S02]  /*4dd0*/  FSEL R27, R27, -INF , !P3 ;  /* 0xff8000001b1b7808 */ /* 0x000fe40005800000 */
[----:B------:R-:W-:-:S02]  /*4de0*/  FMNMX.FTZ R4, R52, R4, !PT ;  /* 0x0000000434047209 */ /* 0x000fc40007810000 */
[----:B------:R-:W-:Y:S02]  /*4df0*/  ISETP.LT.OR P0, PT, R6, 0x9, P0 ;  /* 0x000000090600780c */ /* 0x000fe40000701670 */
[----:B------:R-:W-:Y:S02]  /*4e00*/  FMNMX.FTZ R7, R68, R4, !PT ;  /* 0x0000000444077209 */ /* 0x000fe40007810000 */
[----:B------:R-:W-:Y:S01]  /*4e10*/  PLOP3.LUT P3, PT, PT, PT, UP3, 0x40, 0x0 ;  /* 0x000000000000781c */ /* 0x000fe20003f6e838 */
[----:B------:R-:W-:Y:S01]  /*4e20*/  UISETP.NE.AND UP3, UPT, UR7, URZ, UPT ;  /* 0x0000003f0700728c */ /* 0x000fe2000bf65270 */
[----:B------:R-:W-:Y:S01]  /*4e30*/  FSEL R30, R30, -INF , !P0 ;  /* 0xff8000001e1e7808 */ /* 0x000fe20004000000 */
[----:B------:R-:W0:Y:S01]  /*4e40*/  SHFL.BFLY PT, R4, R7, 0x2, 0x1f ;  /* 0x0c401f0007047f89 */ /* 0x000e2200000e0000 */
[----:B------:R-:W-:Y:S02]  /*4e50*/  ISETP.GT.AND P1, PT, R5, 0x10, P1 ;  /* 0x000000100500780c */ /* 0x000fe40000f24270 */
[----:B------:R-:W-:Y:S01]  /*4e60*/  PLOP3.LUT P0, PT, PT, PT, UP4, 0x40, 0x0 ;  /* 0x000000000000781c */ /* 0x000fe20003f0e848 */
[----:B------:R-:W-:Y:S01]  /*4e70*/  UISETP.NE.AND UP4, UPT, UR11, URZ, UPT ;  /* 0x0000003f0b00728c */ /* 0x000fe2000bf85270 */
[----:B------:R-:W-:-:S02]  /*4e80*/  ISETP.LT.OR P1, PT, R6, 0x11, P1 ;  /* 0x000000110600780c */ /* 0x000fc40000f21670 */
[C---:B------:R-:W-:Y:S02]  /*4e90*/  ISETP.GT.AND P3, PT, R5.reuse, 0x11, P3 ;  /* 0x000000110500780c */ /* 0x040fe40001f64270 */
[----:B------:R-:W-:Y:S02]  /*4ea0*/  FSEL R34, R34, -INF , !P1 ;  /* 0xff80000022227808 */ /* 0x000fe40004800000 */
[----:B------:R-:W-:Y:S02]  /*4eb0*/  ISETP.LT.OR P3, PT, R6, 0x12, P3 ;  /* 0x000000120600780c */ /* 0x000fe40001f61670 */
[----:B------:R-:W-:Y:S02]  /*4ec0*/  ISETP.GT.AND P0, PT, R5, 0x18, P0 ;  /* 0x000000180500780c */ /* 0x000fe40000704270 */
[----:B------:R-:W-:Y:S01]  /*4ed0*/  PLOP3.LUT P1, PT, PT, PT, UP6, 0x40, 0x0 ;  /* 0x000000000000781c */ /* 0x000fe20003f2e868 */
[----:B------:R-:W-:Y:S01]  /*4ee0*/  UISETP.NE.AND UP6, UPT, UR15, URZ, UPT ;  /* 0x0000003f0f00728c */ /* 0x000fe2000bfc5270 */
[----:B------:R-:W-:-:S02]  /*4ef0*/  FSEL R35, R35, -INF , !P3 ;  /* 0xff80000023237808 */ /* 0x000fc40005800000 */
[----:B------:R-:W-:Y:S02]  /*4f00*/  ISETP.LT.OR P0, PT, R6, 0x19, P0 ;  /* 0x000000190600780c */ /* 0x000fe40000701670 */
[----:B------:R-:W-:Y:S02]  /*4f10*/  PLOP3.LUT P3, PT, PT, PT, UP0, 0x40, 0x0 ;  /* 0x000000000000781c */ /* 0x000fe40003f6e808 */
[----:B------:R-:W-:Y:S02]  /*4f20*/  ISETP.GT.AND P1, PT, R5, 0x20, P1 ;  /* 0x000000200500780c */ /* 0x000fe40000f24270 */
[----:B0-----:R-:W-:Y:S02]  /*4f30*/  FMNMX.FTZ R12, R7, R4, !PT ;  /* 0x00000004070c7209 */ /* 0x001fe40007810000 */
[----:B------:R-:W-:Y:S02]  /*4f40*/  FMNMX.FTZ R7, R26, R27, !PT ;  /* 0x0000001b1a077209 */ /* 0x000fe40007810000 */
[----:B------:R-:W-:Y:S01]  /*4f50*/  FSEL R38, R38, -INF , !P0 ;  /* 0xff80000026267808 */ /* 0x000fe20004000000 */
[----:B------:R-:W0:Y:S01]  /*4f60*/  SHFL.BFLY PT, R13, R12, 0x1, 0x1f ;  /* 0x0c201f000c0d7f89 */ /* 0x000e2200000e0000 */
[----:B------:R-:W-:-:S02]  /*4f70*/  PLOP3.LUT P0, PT, PT, PT, UP1, 0x40, 0x0 ;  /* 0x000000000000781c */ /* 0x000fc40003f0e818 */
[----:B------:R-:W-:Y:S02]  /*4f80*/  ISETP.LT.OR P1, PT, R6, 0x21, P1 ;  /* 0x000000210600780c */ /* 0x000fe40000f21670 */
[C---:B------:R-:W-:Y:S02]  /*4f90*/  ISETP.GT.AND P3, PT, R5.reuse, 0x21, P3 ;  /* 0x000000210500780c */ /* 0x040fe40001f64270 */
[----:B------:R-:W-:Y:S02]  /*4fa0*/  FSEL R42, R42, -INF , !P1 ;  /* 0xff8000002a2a7808 */ /* 0x000fe40004800000 */
[----:B------:R-:W-:Y:S02]  /*4fb0*/  ISETP.GT.AND P0, PT, R5, 0x28, P0 ;  /* 0x000000280500780c */ /* 0x000fe40000704270 */
[----:B------:R-:W-:Y:S02]  /*4fc0*/  ISETP.LT.OR P3, PT, R6, 0x22, P3 ;  /* 0x000000220600780c */ /* 0x000fe40001f61670 */
[----:B------:R-:W-:-:S02]  /*4fd0*/  PLOP3.LUT P1, PT, PT, PT, UP3, 0x40, 0x0 ;  /* 0x000000000000781c */ /* 0x000fc40003f2e838 */
[----:B------:R-:W-:Y:S02]  /*4fe0*/  ISETP.LT.OR P0, PT, R6, 0x29, P0 ;  /* 0x000000290600780c */ /* 0x000fe40000701670 */
[----:B------:R-:W-:Y:S02]  /*4ff0*/  FSEL R43, R43, -INF , !P3 ;  /* 0xff8000002b2b7808 */ /* 0x000fe40005800000 */
[----:B------:R-:W-:Y:S02]  /*5000*/  PLOP3.LUT P3, PT, PT, PT, UP4, 0x40, 0x0 ;  /* 0x000000000000781c */ /* 0x000fe40003f6e848 */
[----:B------:R-:W-:Y:S02]  /*5010*/  FSEL R46, R46, -INF , !P0 ;  /* 0xff8000002e2e7808 */ /* 0x000fe40004000000 */
[----:B------:R-:W-:Y:S02]  /*5020*/  ISETP.GT.AND P1, PT, R5, 0x30, P1 ;  /* 0x000000300500780c */ /* 0x000fe40000f24270 */
[----:B0-----:R-:W-:-:S02]  /*5030*/  FMNMX.FTZ R4, R12, R13, !PT ;  /* 0x0000000d0c047209 */ /* 0x001fc40007810000 */
[----:B------:R-:W-:Y:S02]  /*5040*/  FMNMX.FTZ R12, R30, R7, !PT ;  /* 0x000000071e0c7209 */ /* 0x000fe40007810000 */
[C---:B------:R-:W-:Y:S01]  /*5050*/  FSETP.NEU.FTZ.AND P2, PT, R4.reuse, -INF , PT ;  /* 0xff8000000400780b */ /* 0x040fe20003f5d000 */
[----:B------:R-:W-:Y:S01]  /*5060*/  FMUL.FTZ R13, R4, UR10 ;  /* 0x0000000a040d7c20 */ /* 0x000fe20008410000 */
[----:B------:R-:W-:Y:S02]  /*5070*/  ISETP.GT.AND P3, PT, R5, 0x31, P3 ;  /* 0x000000310500780c */ /* 0x000fe40001f64270 */
[C---:B------:R-:W-:Y:S02]  /*5080*/  ISETP.LT.OR P1, PT, R6.reuse, 0x31, P1 ;  /* 0x000000310600780c */ /* 0x040fe40000f21670 */
[----:B------:R-:W-:Y:S02]  /*5090*/  FSEL R13, R13, RZ, P2 ;  /* 0x000000ff0d0d7208 */ /* 0x000fe40001000000 */
[----:B------:R-:W-:Y:S01]  /*50a0*/  PLOP3.LUT P2, PT, PT, PT, UP5, 0x40, 0x0 ;  /* 0x000000000000781c */ /* 0x000fe20003f4e858 */
[----:B------:R-:W-:Y:S01]  /*50b0*/  UISETP.NE.AND UP5, UPT, UR23, URZ, UPT ;  /* 0x0000003f1700728c */ /* 0x000fe2000bfa5270 */
[----:B------:R-:W-:Y:S01]  /*50c0*/  ISETP.LT.OR P3, PT, R6, 0x32, P3 ;  /* 0x000000320600780c */ /* 0x000fe20001f61670 */
[--C-:B------:R-:W-:Y:S01]  /*50d0*/  FFMA.FTZ R14, R24, UR10, -R13.reuse ;  /* 0x0000000a180e7c23 */ /* 0x100fe2000801080d */
[----:B------:R-:W-:Y:S01]  /*50e0*/  ISETP.GT.AND P2, PT, R5, 0x9, P2 ;  /* 0x000000090500780c */ /* 0x000fe20001744270 */
[--C-:B------:R-:W-:Y:S01]  /*50f0*/  FFMA.FTZ R24, R32, UR10, -R13.reuse ;  /* 0x0000000a20187c23 */ /* 0x100fe2000801080d */
[----:B------:R-:W-:Y:S01]  /*5100*/  FSEL R50, R50, -INF , !P1 ;  /* 0xff80000032327808 */ /* 0x000fe20004800000 */
[--C-:B------:R-:W-:Y:S01]  /*5110*/  FFMA.FTZ R32, R40, UR10, -R13.reuse ;  /* 0x0000000a28207c23 */ /* 0x100fe2000801080d */
[----:B------:R-:W-:Y:S01]  /*5120*/  ISETP.LT.OR P2, PT, R6, 0xa, P2 ;  /* 0x0000000a0600780c */ /* 0x000fe20001741670 */
[----:B------:R-:W-:Y:S01]  /*5130*/  MUFU.EX2 R14, R14 ;  /* 0x0000000e000e7308 */ /* 0x000fe20000000800 */
[----:B------:R-:W-:Y:S01]  /*5140*/  FSEL R51, R51, -INF , !P3 ;  /* 0xff80000033337808 */ /* 0x000fe20005800000 */
[--C-:B------:R-:W-:Y:S01]  /*5150*/  FFMA.FTZ R29, R60, UR10, -R13.reuse ;  /* 0x0000000a3c1d7c23 */ /* 0x100fe2000801080d */
[----:B------:R-:W-:Y:S01]  /*5160*/  FSEL R31, R31, -INF , !P2 ;  /* 0xff8000001f1f7808 */ /* 0x000fe20005000000 */
[--C-:B------:R-:W-:Y:S01]  /*5170*/  FFMA.FTZ R37, R64, UR10, -R13.reuse ;  /* 0x0000000a40257c23 */ /* 0x100fe2000801080d */
[----:B------:R-:W-:Y:S01]  /*5180*/  PLOP3.LUT P2, PT, PT, PT, UP5, 0x40, 0x0 ;  /* 0x000000000000781c */ /* 0x000fe20003f4e858 */
[----:B------:R-:W-:Y:S01]  /*5190*/  UISETP.NE.AND UP5, UPT, UR14, URZ, UPT ;  /* 0x0000003f0e00728c */ /* 0x000fe2000bfa5270 */
[----:B------:R-:W-:Y:S01]  /*51a0*/  FMNMX.FTZ R7, R31, R12, !PT ;  /* 0x0000000c1f077209 */ /* 0x000fe20007810000 */
[--C-:B------:R-:W-:Y:S01]  /*51b0*/  FFMA.FTZ R40, R48, UR10, -R13.reuse ;  /* 0x0000000a30287c23 */ /* 0x100fe2000801080d */
[----:B------:R-:W-:Y:S01]  /*51c0*/  ISETP.GT.AND P2, PT, R5, 0x19, P2 ;  /* 0x000000190500780c */ /* 0x000fe20001744270 */
[----:B------:R-:W-:Y:S01]  /*51d0*/  FFMA.FTZ R41, R66, UR10, -R13 ;  /* 0x0000000a42297c23 */ /* 0x000fe2000801080d */
[----:B------:R-:W-:Y:S01]  /*51e0*/  FMNMX.FTZ R12, R34, R7, !PT ;  /* 0x00000007220c7209 */ /* 0x000fe20007810000 */
[----:B------:R-:W-:Y:S01]  /*51f0*/  MUFU.EX2 R24, R24 ;  /* 0x0000001800187308 */ /* 0x000fe20000000800 */
[----:B------:R-:W-:-:S02]  /*5200*/  ISETP.LT.OR P2, PT, R6, 0x1a, P2 ;  /* 0x0000001a0600780c */ /* 0x000fc40001741670 */
[----:B------:R-:W-:Y:S02]  /*5210*/  FMNMX.FTZ R7, R35, R12, !PT ;  /* 0x0000000c23077209 */ /* 0x000fe40007810000 */
[----:B------:R-:W-:Y:S02]  /*5220*/  FSEL R39, R39, -INF , !P2 ;  /* 0xff80000027277808 */ /* 0x000fe40005000000 */
[----:B------:R-:W-:Y:S01]  /*5230*/  FMNMX.FTZ R12, R38, R7, !PT ;  /* 0x00000007260c7209 */ /* 0x000fe20007810000 */
[----:B------:R-:W-:Y:S01]  /*5240*/  MUFU.EX2 R29, R29 ;  /* 0x0000001d001d7308 */ /* 0x000fe20000000800 */
[----:B------:R-:W-:Y:S02]  /*5250*/  PLOP3.LUT P2, PT, PT, PT, UP2, 0x40, 0x0 ;  /* 0x000000000000781c */ /* 0x000fe40003f4e828 */
[----:B------:R-:W-:Y:S02]  /*5260*/  FMNMX.FTZ R7, R39, R12, !PT ;  /* 0x0000000c27077209 */ /* 0x000fe40007810000 */
[----:B------:R-:W-:-:S02]  /*5270*/  ISETP.GT.AND P2, PT, R5, 0x29, P2 ;  /* 0x000000290500780c */ /* 0x000fc40001744270 */
[----:B------:R-:W-:Y:S01]  /*5280*/  FMNMX.FTZ R12, R42, R7, !PT ;  /* 0x000000072a0c7209 */ /* 0x000fe20007810000 */
[----:B------:R-:W-:Y:S01]  /*5290*/  MUFU.EX2 R32, R32 ;  /* 0x0000002000207308 */ /* 0x000fe20000000800 */
[----:B------:R-:W-:Y:S02]  /*52a0*/  ISETP.LT.OR P2, PT, R6, 0x2a, P2 ;  /* 0x0000002a0600780c */ /* 0x000fe40001741670 */
[----:B------:R-:W-:Y:S02]  /*52b0*/  FMNMX.FTZ R7, R43, R12, !PT ;  /* 0x0000000c2b077209 */ /* 0x000fe40007810000 */
[----:B------:R-:W-:Y:S02]  /*52c0*/  FSEL R47, R47, -INF , !P2 ;  /* 0xff8000002f2f7808 */ /* 0x000fe40005000000 */
[----:B------:R-:W-:Y:S01]  /*52d0*/  PLOP3.LUT P0, PT, PT, PT, UP5, 0x40, 0x0 ;  /* 0x000000000000781c */ /* 0x000fe20003f0e858 */
[----:B------:R-:W-:Y:S01]  /*52e0*/  MUFU.EX2 R37, R37 ;  /* 0x0000002500257308 */ /* 0x000fe20000000800 */
[----:B------:R-:W-:-:S02]  /*52f0*/  PLOP3.LUT P2, PT, PT, PT, UP6, 0x40, 0x0 ;  /* 0x000000000000781c */ /* 0x000fc40003f4e868 */
[----:B------:R-:W-:Y:S01]  /*5300*/  FMNMX.FTZ R12, R46, R7, !PT ;  /* 0x000000072e0c7209 */ /* 0x000fe20007810000 */
[--C-:B------:R-:W-:Y:S01]  /*5310*/  FFMA.FTZ R7, R20, UR10, -R13.reuse ;  /* 0x0000000a14077c23 */ /* 0x100fe2000801080d */
[C---:B------:R-:W-:Y:S01]  /*5320*/  ISETP.GT.AND P0, PT, R5.reuse, 0x38, P0 ;  /* 0x000000380500780c */ /* 0x040fe20000704270 */
[----:B------:R-:W-:Y:S01]  /*5330*/  FFMA.FTZ R20, R56, UR10, -R13 ;  /* 0x0000000a38147c23 */ /* 0x000fe2000801080d */
[----:B------:R-:W-:Y:S01]  /*5340*/  ISETP.GT.AND P2, PT, R5, 0x39, P2 ;  /* 0x000000390500780c */ /* 0x000fe20001744270 */
[----:B------:R0:W3:Y:S01]  /*5350*/  MUFU.EX2 R15, R7 ;  /* 0x00000007000f7308 */ /* 0x0000e20000000800 */
[----:B------:R-:W-:Y:S02]  /*5360*/  FMNMX.FTZ R5, R47, R12, !PT ;  /* 0x0000000c2f057209 */ /* 0x000fe40007810000 */
[----:B------:R-:W-:Y:S02]  /*5370*/  ISETP.LT.OR P0, PT, R6, 0x39, P0 ;  /* 0x000000390600780c */ /* 0x000fe40000701670 */
[----:B------:R-:W-:-:S02]  /*5380*/  FMNMX.FTZ R12, R50, R5, !PT ;  /* 0x00000005320c7209 */ /* 0x000fc40007810000 */
[----:B------:R-:W-:Y:S01]  /*5390*/  ISETP.LT.OR P2, PT, R6, 0x3a, P2 ;  /* 0x0000003a0600780c */ /* 0x000fe20001741670 */
[----:B------:R4:W-:Y:S01]  /*53a0*/  MUFU.EX2 R21, R20 ;  /* 0x0000001400157308 */ /* 0x0009e20000000800 */
[----:B------:R-:W-:Y:S01]  /*53b0*/  FSEL R54, R54, -INF , !P0 ;  /* 0xff80000036367808 */ /* 0x000fe20004000000 */
[--C-:B0-----:R-:W-:Y:S01]  /*53c0*/  FFMA.FTZ R7, R58, UR10, -R13.reuse ;  /* 0x0000000a3a077c23 */ /* 0x101fe2000801080d */
[----:B------:R-:W-:Y:S01]  /*53d0*/  FMNMX.FTZ R5, R51, R12, !PT ;  /* 0x0000000c33057209 */ /* 0x000fe20007810000 */
[--C-:B------:R-:W-:Y:S01]  /*53e0*/  FFMA.FTZ R12, R28, UR10, -R13.reuse ;  /* 0x0000000a1c0c7c23 */ /* 0x100fe2000801080d */
[----:B------:R-:W-:Y:S01]  /*53f0*/  FSEL R55, R55, -INF , !P2 ;  /* 0xff80000037377808 */ /* 0x000fe20005000000 */
[--C-:B------:R-:W-:Y:S01]  /*5400*/  FFMA.FTZ R28, R36, UR10, -R13.reuse ;  /* 0x0000000a241c7c23 */ /* 0x100fe2000801080d */
[----:B------:R-:W-:Y:S01]  /*5410*/  FMNMX.FTZ R6, R54, R5, !PT ;  /* 0x0000000536067209 */ /* 0x000fe20007810000 */
[----:B------:R-:W0:Y:S01]  /*5420*/  MUFU.EX2 R25, R7 ;  /* 0x0000000700197308 */ /* 0x000e220000000800 */
[--C-:B----4-:R-:W-:Y:S01]  /*5430*/  FFMA.FTZ R20, R62, UR10, -R13.reuse ;  /* 0x0000000a3e147c23 */ /* 0x110fe2000801080d */
[----:B------:R-:W-:Y:S01]  /*5440*/  FFMA.FTZ R36, R44, UR10, -R13 ;  /* 0x0000000a2c247c23 */ /* 0x000fe2000801080d */
[----:B------:R-:W-:-:S02]  /*5450*/  FMNMX.FTZ R6, R55, R6, !PT ;  /* 0x0000000637067209 */ /* 0x000fc40007810000 */
[----:B---3--:R-:W-:-:S03]  /*5460*/  F2FP.F16.F32.PACK_AB R152, R15, R14 ;  /* 0x0000000e0f98723e */ /* 0x008fc600000000ff */
[----:B------:R-:W3:Y:S01]  /*5470*/  SHFL.BFLY PT, R5, R6, 0x2, 0x1f ;  /* 0x0c401f0006057f89 */ /* 0x000ee200000e0000 */
[----:B------:R-:W4:Y:S08]  /*5480*/  MUFU.EX2 R33, R20 ;  /* 0x0000001400217308 */ /* 0x000f300000000800 */
[----:B------:R-:W5:Y:S01]  /*5490*/  MUFU.EX2 R12, R12 ;  /* 0x0000000c000c7308 */ /* 0x000f620000000800 */
[----:B0-----:R-:W-:-:S07]  /*54a0*/  F2FP.F16.F32.PACK_AB R156, R25, R24 ;  /* 0x00000018199c723e */ /* 0x001fce00000000ff */
[----:B------:R-:W0:Y:S01]  /*54b0*/  MUFU.EX2 R28, R28 ;  /* 0x0000001c001c7308 */ /* 0x000e220000000800 */
[----:B----4-:R-:W-:Y:S02]  /*54c0*/  F2FP.F16.F32.PACK_AB R160, R33, R32 ;  /* 0x0000002021a0723e */ /* 0x010fe400000000ff */
[----:B---3--:R-:W-:-:S05]  /*54d0*/  FMNMX.FTZ R5, R6, R5, !PT ;  /* 0x0000000506057209 */ /* 0x008fca0007810000 */
[----:B------:R-:W3:Y:S01]  /*54e0*/  MUFU.EX2 R36, R36 ;  /* 0x0000002400247308 */ /* 0x000ee20000000800 */
[----:B-----5:R-:W-:Y:S01]  /*54f0*/  F2FP.F16.F32.PACK_AB R154, R21, R12 ;  /* 0x0000000c159a723e */ /* 0x020fe200000000ff */
[----:B------:R-:W4:Y:S06]  /*5500*/  SHFL.BFLY PT, R6, R5, 0x1, 0x1f ;  /* 0x0c201f0005067f89 */ /* 0x000f2c00000e0000 */
[----:B------:R-:W-:Y:S01]  /*5510*/  MUFU.EX2 R40, R40 ;  /* 0x0000002800287308 */ /* 0x000fe20000000800 */
[----:B0-----:R-:W-:-:S07]  /*5520*/  F2FP.F16.F32.PACK_AB R158, R29, R28 ;  /* 0x0000001c1d9e723e */ /* 0x001fce00000000ff */
[----:B------:R-:W0:Y:S01]  /*5530*/  MUFU.EX2 R41, R41 ;  /* 0x0000002900297308 */ /* 0x000e220000000800 */
[----:B---3--:R-:W-:Y:S02]  /*5540*/  F2FP.F16.F32.PACK_AB R162, R37, R36 ;  /* 0x0000002425a2723e */ /* 0x008fe400000000ff */
[----:B----4-:R-:W-:Y:S01]  /*5550*/  FMNMX.FTZ R7, R5, R6, !PT ;  /* 0x0000000605077209 */ /* 0x010fe20007810000 */
[--C-:B------:R-:W-:Y:S01]  /*5560*/  FFMA.FTZ R5, R52, UR10, -R13.reuse ;  /* 0x0000000a34057c23 */ /* 0x100fe2000801080d */
[----:B------:R-:W-:Y:S02]  /*5570*/  FFMA.FTZ R13, R68, UR10, -R13 ;  /* 0x0000000a440d7c23 */ /* 0x000fe4000801080d */
[C---:B------:R-:W-:Y:S01]  /*5580*/  FSETP.NEU.FTZ.AND P0, PT, R7.reuse, -INF , PT ;  /* 0xff8000000700780b */ /* 0x040fe20003f1d000 */
[----:B------:R-:W-:Y:S01]  /*5590*/  FMUL.FTZ R6, R7, UR10 ;  /* 0x0000000a07067c20 */ /* 0x000fe20008410000 */
[----:B0-----:R-:W-:Y:S01]  /*55a0*/  F2FP.F16.F32.PACK_AB R164, R41, R40 ;  /* 0x0000002829a4723e */ /* 0x001fe200000000ff */
[----:B------:R-:W-:Y:S03]  /*55b0*/  MUFU.EX2 R5, R5 ;  /* 0x0000000500057308 */ /* 0x000fe60000000800 */
[----:B------:R-:W-:-:S05]  /*55c0*/  FSEL R20, R6, RZ, P0 ;  /* 0x000000ff06147208 */ /* 0x000fca0000000000 */
[--C-:B------:R-:W-:Y:S01]  /*55d0*/  FFMA.FTZ R26, R26, UR10, -R20.reuse ;  /* 0x0000000a1a1a7c23 */ /* 0x100fe20008010814 */
[--C-:B------:R-:W-:Y:S01]  /*55e0*/  FFMA.FTZ R27, R27, UR10, -R20.reuse ;  /* 0x0000000a1b1b7c23 */ /* 0x100fe20008010814 */
[--C-:B------:R-:W-:Y:S01]  /*55f0*/  FFMA.FTZ R30, R30, UR10, -R20.reuse ;  /* 0x0000000a1e1e7c23 */ /* 0x100fe20008010814 */
[--C-:B------:R-:W-:Y:S01]  /*5600*/  FFMA.FTZ R31, R31, UR10, -R20.reuse ;  /* 0x0000000a1f1f7c23 */ /* 0x100fe20008010814 */
[--C-:B------:R-:W-:Y:S01]  /*5610*/  FFMA.FTZ R34, R34, UR10, -R20.reuse ;  /* 0x0000000a22227c23 */ /* 0x100fe20008010814 */
[--C-:B------:R-:W-:Y:S01]  /*5620*/  FFMA.FTZ R35, R35, UR10, -R20.reuse ;  /* 0x0000000a23237c23 */ /* 0x100fe20008010814 */
        /* <DEDUP_REMOVED lines=8> */
[----:B------:R-:W0:Y:S01]  /*56b0*/  MUFU.EX2 R27, R27 ;  /* 0x0000001b001b7308 */ /* 0x000e220000000800 */
[--C-:B------:R-:W-:Y:S01]  /*56c0*/  FFMA.FTZ R51, R51, UR10, -R20.reuse ;  /* 0x0000000a33337c23 */ /* 0x100fe20008010814 */
[--C-:B------:R-:W-:Y:S01]  /*56d0*/  FFMA.FTZ R54, R54, UR10, -R20.reuse ;  /* 0x0000000a36367c23 */ /* 0x100fe20008010814 */
[----:B------:R-:W-:-:S05]  /*56e0*/  FFMA.FTZ R20, R55, UR10, -R20 ;  /* 0x0000000a37147c23 */ /* 0x000fca0008010814 */
[----:B------:R-:W-:Y:S08]  /*56f0*/  MUFU.EX2 R30, R30 ;  /* 0x0000001e001e7308 */ /* 0x000ff00000000800 */
[----:B------:R-:W3:Y:S01]  /*5700*/  MUFU.EX2 R31, R31 ;  /* 0x0000001f001f7308 */ /* 0x000ee20000000800 */
[----:B0-----:R-:W-:-:S07]  /*5710*/  F2FP.F16.F32.PACK_AB R153, R27, R26 ;  /* 0x0000001a1b99723e */ /* 0x001fce00000000ff */
[----:B------:R0:W4:Y:S08]  /*5720*/  MUFU.EX2 R6, R13 ;  /* 0x0000000d00067308 */ /* 0x0001300000000800 */
[----:B------:R-:W5:Y:S01]  /*5730*/  MUFU.EX2 R34, R34 ;  /* 0x0000002200227308 */ /* 0x000f620000000800 */
[----:B0-----:R-:W-:Y:S01]  /*5740*/  FADD.FTZ R13, R14, R15 ;  /* 0x0000000f0e0d7221 */ /* 0x001fe20000010000 */
[----:B---3--:R-:W-:-:S03]  /*5750*/  F2FP.F16.F32.PACK_AB R155, R31, R30 ;  /* 0x0000001e1f9b723e */ /* 0x008fc600000000ff */
[----:B------:R-:W-:Y:S01]  /*5760*/  FADD.FTZ R44, R12, R13 ;  /* 0x0000000d0c2c7221 */ /* 0x000fe20000010000 */
[----:B------:R-:W-:Y:S01]  /*5770*/  FADD.FTZ R13, R26, R27 ;  /* 0x0000001b1a0d7221 */ /* 0x000fe20000010000 */
[----:B------:R0:W-:Y:S01]  /*5780*/  STSM.16.M88.4 [R19+0x26800], R152 ;  /* 0x0268009813007844 */ /* 0x0001e20000000200 */
[----:B------:R-:W3:Y:S01]  /*5790*/  MUFU.EX2 R35, R35 ;  /* 0x0000002300237308 */ /* 0x000ee20000000800 */
[----:B------:R-:W-:Y:S01]  /*57a0*/  FADD.FTZ R45, R21, R44 ;  /* 0x0000002c152d7221 */ /* 0x000fe20000010000 */
[----:B------:R-:W-:Y:S01]  /*57b0*/  FADD.FTZ R44, R30, R13 ;  /* 0x0000000d1e2c7221 */ /* 0x000fe20000010000 */
[----:B----4-:R-:W-:Y:S02]  /*57c0*/  F2FP.F16.F32.PACK_AB R166, R6, R5 ;  /* 0x0000000506a6723e */ /* 0x010fe400000000ff */
[----:B------:R-:W-:Y:S01]  /*57d0*/  FADD.FTZ R48, R24, R45 ;  /* 0x0000002d18307221 */ /* 0x000fe20000010000 */
[----:B------:R-:W-:Y:S02]  /*57e0*/  FADD.FTZ R13, R31, R44 ;  /* 0x0000002c1f0d7221 */ /* 0x000fe40000010000 */
[----:B------:R-:W4:Y:S01]  /*57f0*/  MUFU.EX2 R38, R38 ;  /* 0x0000002600267308 */ /* 0x000f220000000800 */
[----:B------:R-:W-:Y:S01]  /*5800*/  FADD.FTZ R45, R25, R48 ;  /* 0x00000030192d7221 */ /* 0x000fe20000010000 */
[----:B-----5:R-:W-:-:S03]  /*5810*/  FADD.FTZ R44, R34, R13 ;  /* 0x0000000d222c7221 */ /* 0x020fc60000010000 */
[----:B------:R-:W-:-:S03]  /*5820*/  FADD.FTZ R48, R28, R45 ;  /* 0x0000002d1c307221 */ /* 0x000fc60000010000 */
[----:B------:R-:W5:Y:S01]  /*5830*/  MUFU.EX2 R39, R39 ;  /* 0x0000002700277308 */ /* 0x000f620000000800 */
[----:B---3--:R-:W-:Y:S01]  /*5840*/  FADD.FTZ R13, R35, R44 ;  /* 0x0000002c230d7221 */ /* 0x008fe20000010000 */
[----:B------:R-:W-:Y:S01]  /*5850*/  FADD.FTZ R15, R29, R48 ;  /* 0x000000301d0f7221 */ /* 0x000fe20000010000 */
[----:B------:R-:W-:-:S03]  /*5860*/  F2FP.F16.F32.PACK_AB R157, R35, R34 ;  /* 0x00000022239d723e */ /* 0x000fc600000000ff */
[----:B------:R-:W-:Y:S02]  /*5870*/  FADD.FTZ R14, R32, R15 ;  /* 0x0000000f200e7221 */ /* 0x000fe40000010000 */
[----:B------:R-:W3:Y:S01]  /*5880*/  MUFU.EX2 R42, R42 ;  /* 0x0000002a002a7308 */ /* 0x000ee20000000800 */
[----:B----4-:R-:W-:Y:S01]  /*5890*/  FADD.FTZ R12, R38, R13 ;  /* 0x0000000d260c7221 */ /* 0x010fe20000010000 */
[----:B------:R-:W-:-:S06]  /*58a0*/  FADD.FTZ R21, R33, R14 ;  /* 0x0000000e21157221 */ /* 0x000fcc0000010000 */
[----:B------:R-:W4:Y:S01]  /*58b0*/  MUFU.EX2 R43, R43 ;  /* 0x0000002b002b7308 */ /* 0x000f220000000800 */
[C---:B-----5:R-:W-:Y:S01]  /*58c0*/  FADD.FTZ R15, R39.reuse, R12 ;  /* 0x0000000c270f7221 */ /* 0x060fe20000010000 */
[----:B------:R-:W-:-:S05]  /*58d0*/  F2FP.F16.F32.PACK_AB R159, R39, R38 ;  /* 0x00000026279f723e */ /* 0x000fca00000000ff */
[----:B------:R0:W-:Y:S01]  /*58e0*/  STSM.16.M88.4 [R22], R156 ;  /* 0x0000009c16007844 */ /* 0x0001e20000000200 */
[----:B------:R-:W5:Y:S01]  /*58f0*/  MUFU.EX2 R46, R46 ;  /* 0x0000002e002e7308 */ /* 0x000f620000000800 */
[----:B---3--:R-:W-:-:S07]  /*5900*/  FADD.FTZ R12, R42, R15 ;  /* 0x0000000f2a0c7221 */ /* 0x008fce0000010000 */
[----:B------:R-:W3:Y:S01]  /*5910*/  MUFU.EX2 R47, R47 ;  /* 0x0000002f002f7308 */ /* 0x000ee20000000800 */
[C---:B----4-:R-:W-:Y:S01]  /*5920*/  FADD.FTZ R15, R43.reuse, R12 ;  /* 0x0000000c2b0f7221 */ /* 0x050fe20000010000 */
[----:B------:R-:W-:Y:S01]  /*5930*/  FADD.FTZ R12, R36, R21 ;  /* 0x00000015240c7221 */ /* 0x000fe20000010000 */
[----:B------:R-:W-:-:S03]  /*5940*/  F2FP.F16.F32.PACK_AB R161, R43, R42 ;  /* 0x0000002a2ba1723e */ /* 0x000fc600000000ff */
[----:B------:R-:W-:Y:S02]  /*5950*/  FADD.FTZ R37, R37, R12 ;  /* 0x0000000c25257221 */ /* 0x000fe40000010000 */
[----:B------:R-:W-:Y:S01]  /*5960*/  MUFU.EX2 R50, R50 ;  /* 0x0000003200327308 */ /* 0x000fe20000000800 */
[----:B-----5:R-:W-:Y:S01]  /*5970*/  FADD.FTZ R14, R46, R15 ;  /* 0x0000000f2e0e7221 */ /* 0x020fe20000010000 */
[----:B------:R-:W-:-:S04]  /*5980*/  FADD.FTZ R40, R40, R37 ;  /* 0x0000002528287221 */ /* 0x000fc80000010000 */
[----:B------:R-:W-:Y:S02]  /*5990*/  FADD.FTZ R40, R41, R40 ;  /* 0x0000002829287221 */ /* 0x000fe40000010000 */
[----:B------:R-:W4:Y:S01]  /*59a0*/  MUFU.EX2 R51, R51 ;  /* 0x0000003300337308 */ /* 0x000f220000000800 */
[C---:B---3--:R-:W-:Y:S01]  /*59b0*/  F2FP.F16.F32.PACK_AB R163, R47.reuse, R46 ;  /* 0x0000002e2fa3723e */ /* 0x048fe200000000ff */
[----:B------:R-:W-:Y:S01]  /*59c0*/  FADD.FTZ R47, R47, R14 ;  /* 0x0000000e2f2f7221 */ /* 0x000fe20000010000 */
[----:B------:R-:W-:-:S03]  /*59d0*/  FADD.FTZ R5, R5, R40 ;  /* 0x0000002805057221 */ /* 0x000fc60000010000 */
[----:B------:R0:W-:Y:S01]  /*59e0*/  STSM.16.M88.4 [R184], R160 ;  /* 0x000000a0b8007844 */ /* 0x0001e20000000200 */
[----:B------:R-:W-:Y:S01]  /*59f0*/  FADD.FTZ R5, R6, R5 ;  /* 0x0000000506057221 */ /* 0x000fe20000010000 */
[----:B------:R-:W-:Y:S08]  /*5a00*/  MUFU.EX2 R54, R54 ;  /* 0x0000003600367308 */ /* 0x000ff00000000800 */
[----:B------:R-:W3:Y:S01]  /*5a10*/  MUFU.EX2 R13, R20 ;  /* 0x00000014000d7308 */ /* 0x000ee20000000800 */
[----:B----4-:R-:W-:Y:S01]  /*5a20*/  F2FP.F16.F32.PACK_AB R165, R51, R50 ;  /* 0x0000003233a5723e */ /* 0x010fe200000000ff */
[----:B------:R-:W-:-:S04]  /*5a30*/  FADD.FTZ R50, R50, R47 ;  /* 0x0000002f32327221 */ /* 0x000fc80000010000 */
[----:B------:R-:W-:Y:S01]  /*5a40*/  FADD.FTZ R51, R51, R50 ;  /* 0x0000003233337221 */ /* 0x000fe20000010000 */
[----:B---3--:R-:W-:-:S03]  /*5a50*/  F2FP.F16.F32.PACK_AB R167, R13, R54 ;  /* 0x000000360da7723e */ /* 0x008fc600000000ff */
[----:B------:R-:W-:Y:S02]  /*5a60*/  FADD.FTZ R54, R54, R51 ;  /* 0x0000003336367221 */ /* 0x000fe40000010000 */
[----:B------:R0:W-:Y:S02]  /*5a70*/  STSM.16.M88.4 [R23], R164 ;  /* 0x000000a417007844 */ /* 0x0001e40000000200 */
[----:B------:R-:W-:Y:S01]  /*5a80*/  FADD.FTZ R6, R13, R54 ;  /* 0x000000360d067221 */ /* 0x000fe20000010000 */
[----:B------:R-:W-:Y:S06]  /*5a90*/  @!P4 BRA `(.L_x_1718) ;  /* 0x000000000004c947 */ /* 0x000fec0003800000 */
[----:B------:R-:W-:Y:S01]  /*5aa0*/  BPT.TRAP 0x1 ;  /* 0x000000040000795c */ /* 0x000fe20000300000 */
.L_x_1718:
[----:B------:R3:W4:Y:S01]  /*5ab0*/  SYNCS.PHASECHK.TRANS64.TRYWAIT P0, [R10+URZ+0x28c50], R11 ;  /* 0x028c500b0a0075a7 */ /* 0x000722000800017f */
[----:B------:R-:W-:Y:S05]  /*5ac0*/  @!P4 BRA `(.L_x_1719) ;  /* 0x000000000004c947 */ /* 0x000fea0003800000 */
[----:B------:R-:W-:Y:S01]  /*5ad0*/  BPT.TRAP 0x1 ;  /* 0x000000040000795c */ /* 0x000fe20000300000 */
.L_x_1719:
[----:B----4-:R-:W-:Y:S05]  /*5ae0*/  @P0 BRA `(.L_x_1720) ;  /* 0x0000000000080947 */ /* 0x010fea0003800000 */
[----:B------:R-:W4:Y:S02]  /*5af0*/  SYNCS.PHASECHK.TRANS64.TRYWAIT P0, [R10+URZ+0x28c50], R11 ;  /* 0x028c500b0a0075a7 */ /* 0x000f24000800017f */
[----:B----4-:R-:W-:Y:S05]  /*5b00*/  @!P0 BRA `(.L_x_1721) ;  /* 0x000000ec00948947 */ /* 0x010fea0003800000 */
.L_x_1720:
[----:B------:R-:W-:Y:S01]  /*5b10*/  ULEA UR11, UR37, UR45, 0xc ;  /* 0x0000002d250b7291 */ /* 0x000fe2000f8e603f */
[----:B------:R-:W-:Y:S01]  /*5b20*/  WARPGROUP.ARRIVE ;  /* 0x00000000000079c5 */ /* 0x000fe20000000000 */
[----:B------:R-:W-:Y:S01]  /*5b30*/  UMOV UR7, 0x40000040 ;  /* 0x4000004000077882 */ /* 0x000fe20000000000 */
[----:B------:R-:W-:Y:S01]  /*5b40*/  UIADD3 UR23, UR44, -UR40, URZ ;  /* 0x800000282c177290 */ /* 0x000fe2000fffe03f */
[----:B-1234-:R-:W-:Y:S01]  /*5b50*/  @!P5 VIADD R10, R10, 0x28c60 ;  /* 0x00028c600a0ad836 */ /* 0x01efe20000000000 */
[----:B------:R-:W-:Y:S02]  /*5b60*/  UIADD3 UR50, UR50, -0x2, URZ ;  /* 0xfffffffe32327890 */ /* 0x000fe4000fffe03f */
[----:B------:R-:W-:Y:S02]  /*5b70*/  UMOV UR6, UR11 ;  /* 0x0000000b00067c82 */ /* 0x000fe40008000000 */
[----:B------:R-:W-:Y:S01]  /*5b80*/  HGMMA.64x256x16.F32 R24, R152, gdesc[UR4].tnspB, RZ, !UPT, gsb0 ;  /* 0x43e0000498187df0 */ /* 0x000fe2000c0008ff */
[----:B------:R-:W-:Y:S01]  /*5b90*/  UIADD3 UR6, UR11, 0x80, URZ ;  /* 0x000000800b067890 */ /* 0x000fe2000fffe03f */
[----:B------:R-:W-:Y:S01]  /*5ba0*/  @!P5 PRMT R10, RZ, 0x654, R10 ;  /* 0x00000654ff0ad816 */ /* 0x000fe2000000000a */
[----:B------:R-:W-:Y:S01]  /*5bb0*/  UMOV UR7, 0x40000040 ;  /* 0x4000004000077882 */ /* 0x000fe20000000000 */
[----:B------:R-:W-:-:S02]  /*5bc0*/  WARPGROUP.DEPBAR.LE gsb0, 0x0 ;  /* 0x00008000000079c5 */ /* 0x000fc40000010000 */
        /* <DEDUP_REMOVED lines=15> */
[----:B------:R-:W-:-:S06]  /*5cc0*/  ULEA UR7, UR47, UR23, 0x6 ;  /* 0x000000172f077291 */ /* 0x000fcc000f8e303f */
[----:B------:R-:W-:Y:S01]  /*5cd0*/  VIADD R8, R8, UR7 ;  /* 0x0000000708087c36 */ /* 0x000fe20008000000 */
        /* <DEDUP_REMOVED lines=11> */
[----:B------:R-:W-:Y:S01]  /*5d90*/  ISETP.LT.AND P0, PT, RZ, UR7, PT ;  /* 0x00000007ff007c0c */ /* 0x000fe2000bf01270 */
[----:B------:R-:W-:-:S06]  /*5da0*/  UIADD3 UR6, UR7, -0x1, URZ ;  /* 0xffffffff07067890 */ /* 0x000fcc000fffe03f */
[----:B-1----:R-:W-:-:S06]  /*5db0*/  IMAD.U32 R10, RZ, RZ, UR6 ;  /* 0x00000006ff0a7e24 */ /* 0x002fcc000f8e00ff */
        /* <DEDUP_REMOVED lines=8> */
.L_x_1723:
[----:B------:R-:W-:-:S13]  /*5e40*/  ISETP.NE.AND P0, PT, R9, 0x1, PT ;  /* 0x000000010900780c */ /* 0x000fda0003f05270 */
[----:B------:R-:W1:Y:S02]  /*5e50*/  @P0 LDC.64 R12, c[0x0][0x9e8] ;  /* 0x00027a00ff0c0b82 */ /* 0x000e640000000a00 */
[----:B-1----:R-:W-:-:S05]  /*5e60*/  @P0 IMAD.HI.U32 R12, R10, R12, RZ ;  /* 0x0000000c0a0c0227 */ /* 0x002fca00078e00ff */
[----:B------:R-:W-:-:S07]  /*5e70*/  @P0 SHF.R.U32.HI R10, RZ, R13, R12 ;  /* 0x0000000dff0a0219 */ /* 0x000fce000001160c */
.L_x_1724:
[----:B------:R-:W-:-:S05]  /*5e80*/  IMAD R9, R10, R9, R9 ;  /* 0x000000090a097224 */ /* 0x000fca00078e0209 */
[----:B------:R-:W-:-:S07]  /*5e90*/  VIMNMX R8, R8, R9, PT ;  /* 0x0000000908087248 */ /* 0x000fce0003fe0100 */
.L_x_1722:
[----:B------:R-:W-:-:S04]  /*5ea0*/  SHF.R.S32.HI R9, RZ, 0x1f, R8 ;  /* 0x0000001fff097819 */ /* 0x000fc80000011408 */
[----:B------:R-:W-:-:S04]  /*5eb0*/  LEA.HI R9, R9, R8, RZ, 0x6 ;  /* 0x0000000809097211 */ /* 0x000fc800078f30ff */
[----:B------:R-:W-:-:S04]  /*5ec0*/  SHF.R.S32.HI R9, RZ, 0x6, R9 ;  /* 0x00000006ff097819 */ /* 0x000fc80000011409 */
[----:B-1----:R-:W-:-:S04]  /*5ed0*/  VIMNMX R10, R186, R9, !PT ;  /* 0x00000009ba0a7248 */ /* 0x002fc80007fe0100 */
[----:B------:R-:W-:-:S13]  /*5ee0*/  ISETP.LE.AND P0, PT, R10, UR50, PT ;  /* 0x000000320a007c0c */ /* 0x000fda000bf03270 */
[----:B------:R-:W-:Y:S05]  /*5ef0*/  @!P0 BRA `(.L_x_1725) ;  /* 0x0000002000c88947 */ /* 0x000fea0003800000 */
[----:B------:R-:W-:Y:S01]  /*5f00*/  VIADD R11, R0, UR23 ;  /* 0x00000017000b7c36 */ /* 0x000fe20008000000 */
[----:B------:R-:W-:Y:S01]  /*5f10*/  ULDC UR24, c[0x0][0x9e4] ;  /* 0x0002790000187ab9 */ /* 0x000fe20000000800 */
[----:B------:R-:W-:Y:S01]  /*5f20*/  ULDC UR20, c[0x0][0x9dc] ;  /* 0x0002770000147ab9 */ /* 0x000fe20000000800 */
[----:B------:R-:W-:Y:S01]  /*5f30*/  ULDC UR21, c[0x0][0x988] ;  /* 0x0002620000157ab9 */ /* 0x000fe20000000800 */
[----:B------:R-:W-:Y:S01]  /*5f40*/  VIADD R13, R11, 0x8 ;  /* 0x000000080b0d7836 */ /* 0x000fe20000000000 */
[----:B------:R-:W-:-:S04]  /*5f50*/  ULDC UR25, c[0x0][0x9e0] ;  /* 0x0002780000197ab9 */ /* 0x000fc80000000800 */
[----:B------:R-:W-:-:S07]  /*5f60*/  LOP3.LUT R15, RZ, R13, RZ, 0x33, !PT ;  /* 0x0000000dff0f7212 */ /* 0x000fce00078e33ff */
.L_x_1742:
[----:B------:R-:W-:-:S04]  /*5f70*/  UIADD3 UR22, UR37, 0x1, URZ ;  /* 0x0000000125167890 */ /* 0x000fc8000fffe03f */
[----:B------:R-:W-:-:S04]  /*5f80*/  UISETP.NE.AND UP0, UPT, UR22, 0x2, UPT ;  /* 0x000000021600788c */ /* 0x000fc8000bf05270 */
[----:B------:R-:W-:Y:S02]  /*5f90*/  USEL UR6, URZ, 0x1, UP0 ;  /* 0x000000013f067887 */ /* 0x000fe40008000000 */
[----:B------:R-:W-:-:S04]  /*5fa0*/  USEL UR22, UR22, URZ, UP0 ;  /* 0x0000003f16167287 */ /* 0x000fc80008000000 */
[----:B------:R-:W-:Y:S01]  /*5fb0*/  LOP3.LUT R2, R2, UR6, RZ, 0x3c, !PT ;  /* 0x0000000602027c12 */ /* 0x000fe2000f8e3cff */
[----:B01-3--:R-:W-:Y:S07]  /*5fc0*/  @!P4 BRA `(.L_x_1726) ;  /* 0x000000000004c947 */ /* 0x00bfee0003800000 */
[----:B------:R-:W-:Y:S01]  /*5fd0*/  BPT.TRAP 0x1 ;  /* 0x000000040000795c */ /* 0x000fe20000300000 */
.L_x_1726:
[----:B------:R-:W-:Y:S01]  /*5fe0*/  ULEA UR26, UR22, UR38, 0x3 ;  /* 0x00000026161a7291 */ /* 0x000fe2000f8e183f */
[----:B------:R-:W-:-:S08]  /*5ff0*/  SHF.L.U32 R12, R2, 0x1f, RZ ;  /* 0x0000001f020c7819 */ /* 0x000fd000000006ff */
[----:B------:R1:W2:Y:S01]  /*6000*/  SYNCS.PHASECHK.TRANS64.TRYWAIT P0, [UR26+0x28c30], R12 ;  /* 0x028c300cff0075a7 */ /* 0x0002a2000800015a */
[----:B------:R-:W-:Y:S05]  /*6010*/  @!P4 BRA `(.L_x_1727) ;  /* 0x000000000004c947 */ /* 0x000fea0003800000 */
[----:B------:R-:W-:Y:S01]  /*6020*/  BPT.TRAP 0x1 ;  /* 0x000000040000795c */ /* 0x000fe20000300000 */
.L_x_1727:
[----:B--2---:R-:W-:Y:S05]  /*6030*/  @P0 BRA `(.L_x_1728) ;  /* 0x0000000000080947 */ /* 0x004fea0003800000 */
[----:B------:R-:W2:Y:S02]  /*6040*/  SYNCS.PHASECHK.TRANS64.TRYWAIT P0, [UR26+0x28c30], R12 ;  /* 0x028c300cff0075a7 */ /* 0x000ea4000800015a */
[----:B--2---:R-:W-:Y:S05]  /*6050*/  @!P0 BRA `(.L_x_1729) ;  /* 0x000000e800548947 */ /* 0x004fea0003800000 */
.L_x_1728:
[----:B------:R-:W-:Y:S01]  /*6060*/  R2UR UR18, R3 ;  /* 0x00000000031272ca */ /* 0x000fe200000e0000 */
[----:B0-----:R-:W-:Y:S01]  /*6070*/  WARPGROUP.ARRIVE ;  /* 0x00000000000079c5 */ /* 0x001fe20000000000 */
[----:B------:R-:W-:Y:S01]  /*6080*/  UMOV UR19, 0x40000040 ;  /* 0x4000004000137882 */ /* 0x000fe20000000000 */
[----:B------:R-:W-:Y:S01]  /*6090*/  UMOV UR7, 0x40000040 ;  /* 0x4000004000077882 */ /* 0x000fe20000000000 */
[----:B------:R-:W-:Y:S01]  /*60a0*/  UMOV UR11, 0x40000040 ;  /* 0x40000040000b7882 */ /* 0x000fe20000000000 */
[----:B------:R-:W-:Y:S01]  /*60b0*/  UMOV UR15, 0x40000040 ;  /* 0x40000040000f7882 */ /* 0x000fe20000000000 */
[----:B------:R-:W-:Y:S01]  /*60c0*/  MOV R21, UR26 ;  /* 0x0000001a00157c02 */ /* 0x000fe20008000f00 */
[----:B--2---:R-:W-:-:S04]  /*60d0*/  IMAD.U32 R9, RZ, RZ, UR40 ;  /* 0x00000028ff097e24 */ /* 0x004fc8000f8e00ff */
[----:B------:R-:W-:Y:S02]  /*60e0*/  @!P5 VIADD R8, R21, 0x28c40 ;  /* 0x00028c401508d836 */ /* 0x000fe40000000000 */
[----:B------:R-:W-:-:S03]  /*60f0*/  ULEA UR18, UR22, UR18, 0x9 ;  /* 0x0000001216127291 */ /* 0x000fc6000f8e483f */
[----:B------:R-:W-:Y:S01]  /*6100*/  @!P5 PRMT R8, RZ, 0x654, R8 ;  /* 0x00000654ff08d816 */ /* 0x000fe20000000008 */
[----:B------:R-:W-:Y:S02]  /*6110*/  UIADD3 UR6, UR18, 0x2, URZ ;  /* 0x0000000212067890 */ /* 0x000fe4000fffe03f */
[----:B------:R-:W-:Y:S02]  /*6120*/  UIADD3 UR10, UR18, 0x4, URZ ;  /* 0x00000004120a7890 */ /* 0x000fe4000fffe03f */
[----:B------:R-:W-:Y:S02]  /*6130*/  UIADD3 UR14, UR18, 0x6, URZ ;  /* 0x00000006120e7890 */ /* 0x000fe4000fffe03f */
[----:B------:R-:W-:Y:S03]  /*6140*/  HGMMA.64x64x16.F32 R152, gdesc[UR16], RZ, !UPT, gsb0 ;  /* 0x00e00000109879f0 */ /* 0x000fe6000c0008ff */
[----:B------:R-:W-:-:S02]  /*6150*/  WARPGROUP.DEPBAR.LE gsb0, 0x0 ;  /* 0x00008000000079c5 */ /* 0x000fc40000010000 */
[----:B------:R-:W-:-:S06]  /*6160*/  WARPGROUP.ARRIVE ;  /* 0x00000000000079c5 */ /* 0x000fcc0000000000 */
[----:B------:R-:W-:Y:S01]  /*6170*/  HGMMA.64x64x16.F32 R152, gdesc[UR4], R152, gsb0 ;  /* 0x00e00000049879f0 */ /* 0x000fe20008000898 */
[----:B------:R-:W-:-:S04]  /*6180*/  USHF.L.U32 UR7, UR50, 0x6, URZ ;  /* 0x0000000632077899 */ /* 0x000fc8000800063f */
[----:B------:R-:W-:Y:S01]  /*6190*/  UIADD3 UR6, UR44, 0x1, -UR7 ;  /* 0x000000012c067890 */ /* 0x000fe2000fffe807 */
[----:B------:R-:W-:Y:S02]  /*61a0*/  WARPGROUP.DEPBAR.LE gsb0, 0x0 ;  /* 0x00008000000079c5 */ /* 0x000fe40000010000 */
[----:B------:R-:W-:-:S06]  /*61b0*/  WARPGROUP.ARRIVE ;  /* 0x00000000000079c5 */ /* 0x000fcc0000000000 */
[----:B------:R-:W-:Y:S01]  /*61c0*/  HGMMA.64x64x16.F32 R152, gdesc[UR8], R152, gsb0 ;  /* 0x00e00000089879f0 */ /* 0x000fe20008000898 */
[----:B------:R-:W-:Y:S02]  /*61d0*/  ULOP3.LUT UR10, URZ, UR20, URZ, 0x33, !UPT ;  /* 0x000000143f0a7292 */ /* 0x000fe4000f8e333f */
[----:B------:R-:W-:Y:S02]  /*61e0*/  WARPGROUP.DEPBAR.LE gsb0, 0x0 ;  /* 0x00008000000079c5 */ /* 0x000fe40000010000 */
[----:B------:R-:W-:-:S06]  /*61f0*/  WARPGROUP.ARRIVE ;  /* 0x00000000000079c5 */ /* 0x000fcc0000000000 */
[----:B------:R-:W-:Y:S03]  /*6200*/  HGMMA.64x64x16.F32 R152, gdesc[UR12], R152, gsb0 ;  /* 0x00e000000c9879f0 */ /* 0x000fe60008000898 */
[----:B------:R-:W-:Y:S02]  /*6210*/  WARPGROUP.DEPBAR.LE gsb0, 0x0 ;  /* 0x00008000000079c5 */ /* 0x000fe40000010000 */
[----:B------:R0:W-:Y:S02]  /*6220*/  @!P5 SYNCS.ARRIVE.TRANS64.RED.A1T0 RZ, [R8+URZ], RZ ;  /* 0x000000ff08ffd9a7 */ /* 0x0001e4000810043f */
[----:B0-----:R-:W-:-:S05]  /*6230*/  IADD3 R8, -R16, UR6, -R9 ;  /* 0x0000000610087c10 */ /* 0x001fca000fffe909 */
[C---:B------:R-:W-:Y:S02]  /*6240*/  VIADD R195, R8.reuse, UR25 ;  /* 0x0000001908c37c36 */ /* 0x040fe40008000000 */
[----:B------:R-:W-:Y:S02]  /*6250*/  VIADD R197, R8, UR10 ;  /* 0x0000000a08c57c36 */ /* 0x000fe40008000000 */
[C---:B------:R-:W-:Y:S02]  /*6260*/  IMAD.IADD R8, R0.reuse, 0x1, R195 ;  /* 0x0000000100087824 */ /* 0x040fe400078e02c3 */
[----:B------:R-:W-:Y:S01]  /*6270*/  IMAD.IADD R9, R0, 0x1, R197 ;  /* 0x0000000100097824 */ /* 0x000fe200078e02c5 */
[----:B------:R-:W-:Y:S06]  /*6280*/  @!P6 BRA `(.L_x_1730) ;  /* 0x00000000005ce947 */ /* 0x000fec0003800000 */
[----:B------:R-:W-:Y:S01]  /*6290*/  ISETP.GT.AND P0, PT, R11, -0x1, PT ;  /* 0xffffffff0b00780c */ /* 0x000fe20003f04270 */
[----:B------:R-:W-:-:S12]  /*62a0*/  BSSY B0, `(.L_x_1731) ;  /* 0x0000011000007945 */ /* 0x000fd80003800000 */
[----:B------:R-:W-:Y:S05]  /*62b0*/  @P0 BRA `(.L_x_1732) ;  /* 0x0000000000240947 */ /* 0x000fea0003800000 */
[----:B------:R-:W-:Y:S02]  /*62c0*/  IMAD.U32 R199, RZ, RZ, UR24 ;  /* 0x00000018ffc77e24 */ /* 0x000fe4000f8e00ff */
[----:B------:R-:W-:-:S03]  /*62d0*/  VIADD R193, R0, UR23 ;  /* 0x0000001700c17c36 */ /* 0x000fc60008000000 */
[----:B------:R-:W-:Y:S02]  /*62e0*/  ISETP.NE.AND P0, PT, R199, 0x1, PT ;  /* 0x00000001c700780c */ /* 0x000fe40003f05270 */
[----:B------:R-:W-:-:S11]  /*62f0*/  LOP3.LUT R193, RZ, R193, RZ, 0x33, !PT ;  /* 0x000000c1ffc17212 */ /* 0x000fd600078e33ff */
[----:B------:R-:W0:Y:S02]  /*6300*/  @P0 LDC.64 R200, c[0x0][0x9e8] ;  /* 0x00027a00ffc80b82 */ /* 0x000e240000000a00 */
[----:B0-----:R-:W-:-:S05]  /*6310*/  @P0 IMAD.HI.U32 R14, R193, R200, RZ ;  /* 0x000000c8c10e0227 */ /* 0x001fca00078e00ff */
[----:B------:R-:W-:-:S04]  /*6320*/  @P0 SHF.R.U32.HI R193, RZ, R201, R14 ;  /* 0x000000c9ffc10219 */ /* 0x000fc8000001160e */
[----:B------:R-:W-:Y:S01]  /*6330*/  LOP3.LUT R14, RZ, R193, RZ, 0x33, !PT ;  /* 0x000000c1ff0e7212 */ /* 0x000fe200078e33ff */
[----:B------:R-:W-:Y:S06]  /*6340*/  BRA `(.L_x_1733) ;  /* 0x0000000000187947 */ /* 0x000fec0003800000 */
.L_x_1732:
[----:B------:R-:W-:Y:S02]  /*6350*/  IMAD.U32 R199, RZ, RZ, UR24 ;  /* 0x00000018ffc77e24 */ /* 0x000fe4000f8e00ff */
[----:B------:R-:W-:-:S03]  /*6360*/  IMAD.MOV.U32 R14, RZ, RZ, R11 ;  /* 0x000000ffff0e7224 */ /* 0x000fc600078e000b */
[----:B------:R-:W-:-:S13]  /*6370*/  ISETP.NE.AND P0, PT, R199, 0x1, PT ;  /* 0x00000001c700780c */ /* 0x000fda0003f05270 */
[----:B------:R-:W0:Y:S02]  /*6380*/  @P0 LDC.64 R200, c[0x0][0x9e8] ;  /* 0x00027a00ffc80b82 */ /* 0x000e240000000a00 */
[----:B0-----:R-:W-:-:S05]  /*6390*/  @P0 IMAD.HI.U32 R20, R11, R200, RZ ;  /* 0x000000c80b140227 */ /* 0x001fca00078e00ff */
[----:B------:R-:W-:-:S07]  /*63a0*/  @P0 SHF.R.U32.HI R14, RZ, R201, R20 ;  /* 0x000000c9ff0e0219 */ /* 0x000fce0000011614 */
.L_x_1733:
[----:B------:R-:W-:Y:S05]  /*63b0*/  BSYNC B0 ;  /* 0x0000000000007941 */ /* 0x000fea0003800000 */
.L_x_1731:
[----:B------:R-:W-:-:S04]  /*63c0*/  IMAD R193, R14, R199, -UR7 ;  /* 0x800000070ec17e24 */ /* 0x000fc8000f8e02c7 */
[----:B------:R-:W-:-:S05]  /*63d0*/  IMAD.IADD R193, R193, 0x1, -R16 ;  /* 0x00000001c1c17824 */ /* 0x000fca00078e0a10 */
[----:B------:R-:W-:Y:S02]  /*63e0*/  VIADDMNMX R8, R193, R199, R8, PT ;  /* 0x000000c7c1087246 */ /* 0x000fe40003800108 */
[----:B------:R-:W-:-:S07]  /*63f0*/  VIMNMX R9, R9, R193, !PT ;  /* 0x000000c109097248 */ /* 0x000fce0007fe0100 */
.L_x_1730:
[----:B------:R-:W-:Y:S01]  /*6400*/  UISETP.GT.AND UP0, UPT, UR50, -0x1, UPT ;  /* 0xffffffff3200788c */ /* 0x000fe2000bf04270 */
[--C-:B------:R-:W-:Y:S02]  /*6410*/  IADD3 R14, R195, 0x8, R0.reuse ;  /* 0x00000008c30e7810 */ /* 0x100fe40007ffe000 */
[----:B------:R-:W-:-:S03]  /*6420*/  IADD3 R20, R197, 0x8, R0 ;  /* 0x00000008c5147810 */ /* 0x000fc60007ffe000 */
[----:B------:R-:W-:-:S04]  /*6430*/  PLOP3.LUT P0, PT, PT, PT, UP0, 0x80, 0x0 ;  /* 0x000000000000781c */ /* 0x000fc80003f0f008 */
        /* <DEDUP_REMOVED lines=47> */
[----:B------:R-:W-:Y:S01]  /*6730*/  FSEL R181, R181, -INF , !P2 ;  /* 0xff800000b5b57808 */ /* 0x000fe20005000000 */
[----:B------:R-:W-:Y:S06]  /*6740*/  @!P6 BRA `(.L_x_1734) ;  /* 0x000000000058e947 */ /* 0x000fec0003800000 */
[----:B------:R-:W-:Y:S01]  /*6750*/  ISETP.GT.AND P1, PT, R13, -0x1, PT ;  /* 0xffffffff0d00780c */ /* 0x000fe20003f24270 */
[----:B------:R-:W-:-:S12]  /*6760*/  BSSY B0, `(.L_x_1735) ;  /* 0x0000010000007945 */ /* 0x000fd80003800000 */
[----:B------:R-:W-:Y:S05]  /*6770*/  @P1 BRA `(.L_x_1736) ;  /* 0x0000000000201947 */ /* 0x000fea0003800000 */
[----:B------:R-:W-:-:S05]  /*6780*/  IMAD.U32 R195, RZ, RZ, UR24 ;  /* 0x00000018ffc37e24 */ /* 0x000fca000f8e00ff */
[----:B------:R-:W-:-:S13]  /*6790*/  ISETP.NE.AND P1, PT, R195, 0x1, PT ;  /* 0x00000001c300780c */ /* 0x000fda0003f25270 */
[----:B------:R-:W0:Y:S02]  /*67a0*/  @P1 LDC.64 R8, c[0x0][0x9e8] ;  /* 0x00027a00ff081b82 */ /* 0x000e240000000a00 */
[----:B0-----:R-:W-:-:S04]  /*67b0*/  @P1 IMAD.HI.U32 R152, R15, R8, RZ ;  /* 0x000000080f981227 */ /* 0x001fc800078e00ff */
[----:B------:R-:W-:Y:S01]  /*67c0*/  IMAD.MOV.U32 R8, RZ, RZ, R15 ;  /* 0x000000ffff087224 */ /* 0x000fe200078e000f */
[----:B------:R-:W-:-:S04]  /*67d0*/  @P1 SHF.R.U32.HI R8, RZ, R9, R152 ;  /* 0x00000009ff081219 */ /* 0x000fc80000011698 */
[----:B------:R-:W-:Y:S01]  /*67e0*/  LOP3.LUT R8, RZ, R8, RZ, 0x33, !PT ;  /* 0x00000008ff087212 */ /* 0x000fe200078e33ff */
[----:B------:R-:W-:Y:S06]  /*67f0*/  BRA `(.L_x_1737) ;  /* 0x0000000000187947 */ /* 0x000fec0003800000 */
.L_x_1736:
[----:B------:R-:W-:-:S05]  /*6800*/  IMAD.U32 R195, RZ, RZ, UR24 ;  /* 0x00000018ffc37e24 */ /* 0x000fca000f8e00ff */
[----:B------:R-:W-:-:S13]  /*6810*/  ISETP.NE.AND P1, PT, R195, 0x1, PT ;  /* 0x00000001c300780c */ /* 0x000fda0003f25270 */
[----:B------:R-:W0:Y:S02]  /*6820*/  @P1 LDC.64 R8, c[0x0][0x9e8] ;  /* 0x00027a00ff081b82 */ /* 0x000e240000000a00 */
[----:B0-----:R-:W-:-:S04]  /*6830*/  @P1 IMAD.HI.U32 R152, R13, R8, RZ ;  /* 0x000000080d981227 */ /* 0x001fc800078e00ff */
[----:B------:R-:W-:Y:S01]  /*6840*/  IMAD.MOV.U32 R8, RZ, RZ, R13 ;  /* 0x000000ffff087224 */ /* 0x000fe200078e000d */
[----:B------:R-:W-:-:S07]  /*6850*/  @P1 SHF.R.U32.HI R8, RZ, R9, R152 ;  /* 0x00000009ff081219 */ /* 0x000fce0000011698 */
.L_x_1737:
[----:B------:R-:W-:Y:S05]  /*6860*/  BSYNC B0 ;  /* 0x0000000000007941 */ /* 0x000fea0003800000 */
.L_x_1735:
[----:B------:R-:W-:-:S05]  /*6870*/  IMAD R9, R8, R195, -UR7 ;  /* 0x8000000708097e24 */ /* 0x000fca000f8e02c3 */
[----:B------:R-:W-:-:S04]  /*6880*/  IADD3 R9, -R16, R9, RZ ;  /* 0x0000000910097210 */ /* 0x000fc80007ffe1ff */
[----:B------:R-:W-:Y:S02]  /*6890*/  VIADDMNMX R14, R9, R195, R14, PT ;  /* 0x000000c3090e7246 */ /* 0x000fe4000380010e */
[----:B------:R-:W-:-:S07]  /*68a0*/  VIMNMX R20, R20, R9, !PT ;  /* 0x0000000914147248 */ /* 0x000fce0007fe0100 */
.L_x_1734:
        /* <DEDUP_REMOVED lines=33> */
[----:B------:R-:W-:Y:S01]  /*6ac0*/  ISETP.GT.AND P1, PT, R20, 0x18, P0 ;  /* 0x000000181400780c */ /* 0x000fe20000724270 */
[----:B------:R-:W0:Y:S01]  /*6ad0*/  SHFL.BFLY PT, R8, R9, 0x2, 0x1f ;  /* 0x0c401f0009087f89 */ /* 0x000e2200000e0000 */
[----:B------:R-:W-:Y:S02]  /*6ae0*/  ISETP.LT.OR P3, PT, R14, 0x12, P3 ;  /* 0x000000120e00780c */ /* 0x000fe40001f61670 */
[----:B------:R-:W-:Y:S02]  /*6af0*/  ISETP.GT.AND P2, PT, R20, 0x19, P0 ;  /* 0x000000191400780c */ /* 0x000fe40000744270 */
[----:B------:R-:W-:-:S02]  /*6b00*/  ISETP.LT.OR P1, PT, R14, 0x19, P1 ;  /* 0x000000190e00780c */ /* 0x000fc40000f21670 */
[----:B------:R-:W-:Y:S02]  /*6b10*/  FSEL R163, R163, -INF , !P3 ;  /* 0xff800000a3a37808 */ /* 0x000fe40005800000 */
[----:B------:R-:W-:Y:S02]  /*6b20*/  ISETP.GT.AND P3, PT, R20, 0x20, P0 ;  /* 0x000000201400780c */ /* 0x000fe40000764270 */
[----:B------:R-:W-:Y:S02]  /*6b30*/  ISETP.LT.OR P2, PT, R14, 0x1a, P2 ;  /* 0x0000001a0e00780c */ /* 0x000fe40001741670 */
[----:B------:R-:W-:Y:S02]  /*6b40*/  FSEL R166, R166, -INF , !P1 ;  /* 0xff800000a6a67808 */ /* 0x000fe40004800000 */
[----:B------:R-:W-:Y:S02]  /*6b50*/  ISETP.LT.OR P3, PT, R14, 0x21, P3 ;  /* 0x000000210e00780c */ /* 0x000fe40001f61670 */
[----:B------:R-:W-:-:S02]  /*6b60*/  ISETP.GT.AND P1, PT, R20, 0x21, P0 ;  /* 0x000000211400780c */ /* 0x000fc40000724270 */
[----:B------:R-:W-:Y:S02]  /*6b70*/  FSEL R167, R167, -INF , !P2 ;  /* 0xff800000a7a77808 */ /* 0x000fe40005000000 */
[----:B------:R-:W-:Y:S02]  /*6b80*/  FSEL R170, R170, -INF , !P3 ;  /* 0xff800000aaaa7808 */ /* 0x000fe40005800000 */
[----:B------:R-:W-:Y:S02]  /*6b90*/  ISETP.GT.AND P2, PT, R20, 0x28, P0 ;  /* 0x000000281400780c */ /* 0x000fe40000744270 */
[----:B0-----:R-:W-:Y:S02]  /*6ba0*/  FMNMX.FTZ R152, R9, R8, !PT ;  /* 0x0000000809987209 */ /* 0x001fe40007810000 */
[C---:B------:R-:W-:Y:S02]  /*6bb0*/  ISETP.LT.OR P1, PT, R14.reuse, 0x22, P1 ;  /* 0x000000220e00780c */ /* 0x040fe40000f21670 */
[----:B------:R-:W-:Y:S01]  /*6bc0*/  ISETP.LT.OR P2, PT, R14, 0x29, P2 ;  /* 0x000000290e00780c */ /* 0x000fe20001741670 */
[----:B------:R-:W0:Y:S01]  /*6bd0*/  SHFL.BFLY PT, R195, R152, 0x1, 0x1f ;  /* 0x0c201f0098c37f89 */ /* 0x000e2200000e0000 */
[----:B------:R-:W-:-:S02]  /*6be0*/  FSEL R171, R171, -INF , !P1 ;  /* 0xff800000abab7808 */ /* 0x000fc40004800000 */
[----:B------:R-:W-:Y:S02]  /*6bf0*/  ISETP.GT.AND P1, PT, R20, 0x29, P0 ;  /* 0x000000291400780c */ /* 0x000fe40000724270 */
[----:B------:R-:W-:Y:S02]  /*6c00*/  FSEL R174, R174, -INF , !P2 ;  /* 0xff800000aeae7808 */ /* 0x000fe40005000000 */
[----:B------:R-:W-:Y:S02]  /*6c10*/  ISETP.GT.AND P2, PT, R20, 0x30, P0 ;  /* 0x000000301400780c */ /* 0x000fe40000744270 */
[C---:B------:R-:W-:Y:S02]  /*6c20*/  ISETP.LT.OR P1, PT, R14.reuse, 0x2a, P1 ;  /* 0x0000002a0e00780c */ /* 0x040fe40000f21670 */
[----:B------:R-:W-:Y:S02]  /*6c30*/  ISETP.LT.OR P2, PT, R14, 0x31, P2 ;  /* 0x000000310e00780c */ /* 0x000fe40001741670 */
[----:B------:R-:W-:-:S02]  /*6c40*/  FSEL R175, R175, -INF , !P1 ;  /* 0xff800000afaf7808 */ /* 0x000fc40004800000 */
[----:B------:R-:W-:Y:S02]  /*6c50*/  ISETP.GT.AND P1, PT, R20, 0x31, P0 ;  /* 0x000000311400780c */ /* 0x000fe40000724270 */
[----:B------:R-:W-:Y:S02]  /*6c60*/  FSEL R178, R178, -INF , !P2 ;  /* 0xff800000b2b27808 */ /* 0x000fe40005000000 */
[----:B------:R-:W-:Y:S02]  /*6c70*/  ISETP.GT.AND P2, PT, R20, 0x38, P0 ;  /* 0x000000381400780c */ /* 0x000fe40000744270 */
[----:B------:R-:W-:Y:S02]  /*6c80*/  ISETP.LT.OR P1, PT, R14, 0x32, P1 ;  /* 0x000000320e00780c */ /* 0x000fe40000f21670 */
[----:B------:R-:W-:Y:S02]  /*6c90*/  ISETP.GT.AND P0, PT, R20, 0x39, P0 ;  /* 0x000000391400780c */ /* 0x000fe40000704270 */
[----:B0-----:R-:W-:-:S02]  /*6ca0*/  FMNMX.FTZ R8, R152, R195, !PT ;  /* 0x000000c398087209 */ /* 0x001fc40007810000 */
[----:B------:R-:W-:Y:S02]  /*6cb0*/  FMNMX.FTZ R152, R154, R7, !PT ;  /* 0x000000079a987209 */ /* 0x000fe40007810000 */
[C---:B------:R-:W-:Y:S01]  /*6cc0*/  FSETP.NEU.FTZ.AND P3, PT, R8.reuse, -INF , PT ;  /* 0xff8000000800780b */ /* 0x040fe20003f7d000 */
[----:B------:R-:W-:Y:S01]  /*6cd0*/  FMUL.FTZ R194, R8, UR10 ;  /* 0x0000000a08c27c20 */ /* 0x000fe20008410000 */
[----:B------:R-:W-:Y:S02]  /*6ce0*/  FMNMX.FTZ R9, R155, R152, !PT ;  /* 0x000000989b097209 */ /* 0x000fe40007810000 */
[----:B------:R-:W-:Y:S02]  /*6cf0*/  ISETP.LT.OR P2, PT, R14, 0x39, P2 ;  /* 0x000000390e00780c */ /* 0x000fe40001741670 */
[----:B------:R-:W-:Y:S02]  /*6d00*/  FMNMX.FTZ R152, R158, R9, !PT ;  /* 0x000000099e987209 */ /* 0x000fe40007810000 */
[----:B------:R-:W-:-:S02]  /*6d10*/  FSEL R194, R194, RZ, P3 ;  /* 0x000000ffc2c27208 */ /* 0x000fc40001800000 */
[----:B------:R-:W-:Y:S02]  /*6d20*/  FMNMX.FTZ R9, R159, R152, !PT ;  /* 0x000000989f097209 */ /* 0x000fe40007810000 */
[----:B------:R-:W-:Y:S01]  /*6d30*/  FSEL R179, R179, -INF , !P1 ;  /* 0xff800000b3b37808 */ /* 0x000fe20004800000 */
[--C-:B------:R-:W-:Y:S01]  /*6d40*/  FFMA.FTZ R20, R156, UR10, -R194.reuse ;  /* 0x0000000a9c147c23 */ /* 0x100fe200080108c2 */
[----:B------:R-:W-:Y:S01]  /*6d50*/  FMNMX.FTZ R152, R162, R9, !PT ;  /* 0x00000009a2987209 */ /* 0x000fe20007810000 */
[--C-:B------:R-:W-:Y:S01]  /*6d60*/  FFMA.FTZ R193, R193, UR10, -R194.reuse ;  /* 0x0000000ac1c17c23 */ /* 0x100fe200080108c2 */
[----:B------:R-:W-:Y:S01]  /*6d70*/  ISETP.LT.OR P0, PT, R14, 0x3a, P0 ;  /* 0x0000003a0e00780c */ /* 0x000fe20000701670 */
[--C-:B------:R-:W-:Y:S01]  /*6d80*/  FFMA.FTZ R173, R173, UR10, -R194.reuse ;  /* 0x0000000aadad7c23 */ /* 0x100fe200080108c2 */
[----:B------:R-:W-:Y:S01]  /*6d90*/  FMNMX.FTZ R9, R163, R152, !PT ;  /* 0x00000098a3097209 */ /* 0x000fe20007810000 */
[----:B------:R-:W-:Y:S01]  /*6da0*/  MUFU.EX2 R20, R20 ;  /* 0x0000001400147308 */ /* 0x000fe20000000800 */
[----:B------:R-:W-:Y:S01]  /*6db0*/  FSEL R182, R182, -INF , !P2 ;  /* 0xff800000b6b67808 */ /* 0x000fe20005000000 */
[--C-:B------:R-:W-:Y:S01]  /*6dc0*/  FFMA.FTZ R180, R180, UR10, -R194.reuse ;  /* 0x0000000ab4b47c23 */ /* 0x100fe200080108c2 */
[----:B------:R-:W-:Y:S01]  /*6dd0*/  FMNMX.FTZ R152, R166, R9, !PT ;  /* 0x00000009a6987209 */ /* 0x000fe20007810000 */
[----:B------:R-:W-:Y:S01]  /*6de0*/  FFMA.FTZ R181, R181, UR10, -R194 ;  /* 0x0000000ab5b57c23 */ /* 0x000fe200080108c2 */
[----:B------:R-:W-:-:S02]  /*6df0*/  FSEL R183, R183, -INF , !P0 ;  /* 0xff800000b7b77808 */ /* 0x000fc40004000000 */
[----:B------:R-:W-:Y:S01]  /*6e00*/  FMNMX.FTZ R9, R167, R152, !PT ;  /* 0x00000098a7097209 */ /* 0x000fe20007810000 */
[----:B------:R-:W-:Y:S03]  /*6e10*/  MUFU.EX2 R173, R173 ;  /* 0x000000ad00ad7308 */ /* 0x000fe60000000800 */
[----:B------:R-:W-:Y:S01]  /*6e20*/  FMNMX.FTZ R196, R170, R9, !PT ;  /* 0x00000009aac47209 */ /* 0x000fe20007810000 */
[----:B------:R-:W-:-:S03]  /*6e30*/  FFMA.FTZ R9, R153, UR10, -R194 ;  /* 0x0000000a99097c23 */ /* 0x000fc600080108c2 */
[----:B------:R-:W-:Y:S01]  /*6e40*/  FMNMX.FTZ R153, R171, R196, !PT ;  /* 0x000000c4ab997209 */ /* 0x000fe20007810000 */
[----:B------:R0:W-:Y:S03]  /*6e50*/  MUFU.EX2 R152, R193 ;  /* 0x000000c100987308 */ /* 0x0001e60000000800 */
[----:B------:R-:W-:-:S04]  /*6e60*/  FMNMX.FTZ R196, R174, R153, !PT ;  /* 0x00000099aec47209 */ /* 0x000fc80007810000 */
[----:B------:R-:W-:Y:S01]  /*6e70*/  FMNMX.FTZ R153, R175, R196, !PT ;  /* 0x000000c4af997209 */ /* 0x000fe20007810000 */
[----:B------:R-:W-:Y:S03]  /*6e80*/  MUFU.EX2 R9, R9 ;  /* 0x0000000900097308 */ /* 0x000fe60000000800 */
[----:B------:R-:W-:Y:S01]  /*6e90*/  FMNMX.FTZ R156, R178, R153, !PT ;  /* 0x00000099b29c7209 */ /* 0x000fe20007810000 */
[----:B------:R-:W-:-:S03]  /*6ea0*/  FFMA.FTZ R153, R157, UR10, -R194 ;  /* 0x0000000a9d997c23 */ /* 0x000fc600080108c2 */
        /* <DEDUP_REMOVED lines=8> */
[----:B0-----:R-:W-:Y:S01]  /*6f30*/  FMNMX.FTZ R193, R183, R14, !PT ;  /* 0x0000000eb7c17209 */ /* 0x001fe20007810000 */
[--C-:B------:R-:W-:Y:S01]  /*6f40*/  FFMA.FTZ R14, R164, UR10, -R194.reuse ;  /* 0x0000000aa40e7c23 */ /* 0x100fe200080108c2 */
[----:B------:R-:W-:Y:S01]  /*6f50*/  FSEL R169, R8, RZ, P3 ;  /* 0x000000ff08a97208 */ /* 0x000fe20001800000 */
[----:B------:R-:W-:Y:S01]  /*6f60*/  MUFU.EX2 R156, R156 ;  /* 0x0000009c009c7308 */ /* 0x000fe20000000800 */
[----:B------:R-:W-:Y:S01]  /*6f70*/  FFMA.FTZ R164, R172, UR10, -R194 ;  /* 0x0000000aaca47c23 */ /* 0x000fe200080108c2 */
[----:B------:R-:W0:Y:S02]  /*6f80*/  SHFL.BFLY PT, R196, R193, 0x2, 0x1f ;  /* 0x0c401f00c1c47f89 */ /* 0x000e2400000e0000 */
[----:B------:R-:W-:Y:S01]  /*6f90*/  FADD.FTZ R169, -R169, R4 ;  /* 0x00000004a9a97221 */ /* 0x000fe20000010100 */
[----:B------:R-:W-:Y:S01]  /*6fa0*/  FFMA.FTZ R4, R176, UR10, -R194 ;  /* 0x0000000ab0047c23 */ /* 0x000fe200080108c2 */
[----:B------:R-:W-:-:S02]  /*6fb0*/  IMAD.U32 R176, RZ, RZ, UR37 ;  /* 0x00000025ffb07e24 */ /* 0x000fc4000f8e00ff */
[----:B------:R-:W-:Y:S01]  /*6fc0*/  FMUL.FTZ R169, R169, UR10 ;  /* 0x0000000aa9a97c20 */ /* 0x000fe20008410000 */
[----:B------:R-:W-:Y:S08]  /*6fd0*/  MUFU.EX2 R157, R157 ;  /* 0x0000009d009d7308 */ /* 0x000ff00000000800 */
[----:B------:R-:W2:Y:S08]  /*6fe0*/  MUFU.EX2 R169, R169 ;  /* 0x000000a900a97308 */ /* 0x000eb00000000800 */
[----:B------:R-:W3:Y:S01]  /*6ff0*/  MUFU.EX2 R14, R14 ;  /* 0x0000000e000e7308 */ /* 0x000ee20000000800 */
[----:B0-----:R-:W-:Y:S01]  /*7000*/  FMNMX.FTZ R196, R193, R196, !PT ;  /* 0x000000c4c1c47209 */ /* 0x001fe20007810000 */
[----:B------:R-:W-:Y:S01]  /*7010*/  FFMA.FTZ R193, R177, UR10, -R194 ;  /* 0x0000000ab1c17c23 */ /* 0x000fe200080108c2 */
[----:B------:R-:W-:-:S03]  /*7020*/  IMAD.MOV R177, RZ, RZ, -R18 ;  /* 0x000000ffffb17224 */ /* 0x000fc600078e0a12 */
[----:B------:R-:W0:Y:S02]  /*7030*/  SHFL.BFLY PT, R195, R196, 0x1, 0x1f ;  /* 0x0c201f00c4c37f89 */ /* 0x000e2400000e0000 */
[----:B------:R-:W-:Y:S01]  /*7040*/  ISETP.NE.AND P0, PT, R16, R177, PT ;  /* 0x000000b11000720c */ /* 0x000fe20003f05270 */
[----:B--2---:R-:W-:Y:S01]  /*7050*/  FFMA.FTZ R172, R169, R5, R152 ;  /* 0x00000005a9ac7223 */ /* 0x004fe20000010098 */
[----:B------:R-:W2:Y:S01]  /*7060*/  MUFU.EX2 R161, R161 ;  /* 0x000000a100a17308 */ /* 0x000ea20000000800 */
[C---:B------:R-:W-:Y:S01]  /*7070*/  F2FP.F16.F32.PACK_AB R152, R9.reuse, R152 ;  /* 0x000000980998723e */ /* 0x040fe200000000ff */
[-C--:B------:R-:W-:Y:S01]  /*7080*/  FMUL.FTZ R24, R24, R169.reuse ;  /* 0x000000a918187220 */ /* 0x080fe20000410000 */
[----:B------:R-:W-:Y:S01]  /*7090*/  FADD.FTZ R177, R9, R172 ;  /* 0x000000ac09b17221 */ /* 0x000fe20000010000 */
[-C--:B------:R-:W-:Y:S01]  /*70a0*/  FMUL.FTZ R25, R25, R169.reuse ;  /* 0x000000a919197220 */ /* 0x080fe20000410000 */
[-C--:B------:R-:W-:Y:S01]  /*70b0*/  FMUL.FTZ R28, R28, R169.reuse ;  /* 0x000000a91c1c7220 */ /* 0x080fe20000410000 */
[-C--:B------:R-:W-:Y:S01]  /*70c0*/  FMUL.FTZ R29, R29, R169.reuse ;  /* 0x000000a91d1d7220 */ /* 0x080fe20000410000 */
[----:B------:R-:W-:Y:S01]  /*70d0*/  FADD.FTZ R172, R20, R177 ;  /* 0x000000b114ac7221 */ /* 0x000fe20000010000 */
        /* <DEDUP_REMOVED lines=12> */
[----:B0-----:R-:W-:Y:S01]  /*71a0*/  FMNMX.FTZ R168, R196, R195, !PT ;  /* 0x000000c3c4a87209 */ /* 0x001fe20007810000 */
[-C--:B------:R-:W-:Y:S01]  /*71b0*/  FMUL.FTZ R52, R52, R169.reuse ;  /* 0x000000a934347220 */ /* 0x080fe20000410000 */
[-C--:B------:R-:W-:Y:S01]  /*71c0*/  FMUL.FTZ R53, R53, R169.reuse ;  /* 0x000000a935357220 */ /* 0x080fe20000410000 */
[-C--:B------:R-:W-:Y:S01]  /*71d0*/  FMUL.FTZ R56, R56, R169.reuse ;  /* 0x000000a938387220 */ /* 0x080fe20000410000 */
[C---:B------:R-:W-:Y:S01]  /*71e0*/  FSETP.NEU.FTZ.AND P1, PT, R168.reuse, -INF , PT ;  /* 0xff800000a800780b */ /* 0x040fe20003f3d000 */
[----:B------:R-:W-:Y:S01]  /*71f0*/  FMUL.FTZ R5, R168, UR10 ;  /* 0x0000000aa8057c20 */ /* 0x000fe20008410000 */
[----:B------:R-:W0:Y:S01]  /*7200*/  MUFU.EX2 R164, R164 ;  /* 0x000000a400a47308 */ /* 0x000e220000000800 */
[-C--:B------:R-:W-:Y:S01]  /*7210*/  FMUL.FTZ R57, R57, R169.reuse ;  /* 0x000000a939397220 */ /* 0x080fe20000410000 */
[-C--:B------:R-:W-:Y:S01]  /*7220*/  FMUL.FTZ R60, R60, R169.reuse ;  /* 0x000000a93c3c7220 */ /* 0x080fe20000410000 */
[-C--:B------:R-:W-:Y:S01]  /*7230*/  FMUL.FTZ R61, R61, R169.reuse ;  /* 0x000000a93d3d7220 */ /* 0x080fe20000410000 */
[----:B------:R-:W-:Y:S01]  /*7240*/  FSEL R194, R5, RZ, P1 ;  /* 0x000000ff05c27208 */ /* 0x000fe20000800000 */
[----:B------:R-:W-:Y:S01]  /*7250*/  FADD.FTZ R5, R153, R172 ;  /* 0x000000ac99057221 */ /* 0x000fe20000010000 */
[-C--:B------:R-:W-:Y:S01]  /*7260*/  FMUL.FTZ R64, R64, R169.reuse ;  /* 0x000000a940407220 */ /* 0x080fe20000410000 */
[----:B------:R-:W-:Y:S01]  /*7270*/  FMUL.FTZ R65, R65, R169 ;  /* 0x000000a941417220 */ /* 0x000fe20000410000 */
[----:B------:R-:W-:Y:S01]  /*7280*/  MUFU.EX2 R4, R4 ;  /* 0x0000000400047308 */ /* 0x000fe20000000800 */
[----:B------:R-:W-:Y:S01]  /*7290*/  FFMA.FTZ R177, R154, UR10, -R194 ;  /* 0x0000000a9ab17c23 */ /* 0x000fe200080108c2 */
[----:B------:R-:W-:Y:S01]  /*72a0*/  FSEL R154, R168, RZ, P1 ;  /* 0x000000ffa89a7208 */ /* 0x000fe20000800000 */
[----:B------:R-:W-:Y:S01]  /*72b0*/  FADD.FTZ R172, R156, R5 ;  /* 0x000000059cac7221 */ /* 0x000fe20000010000 */
[----:B------:R-:W-:-:S02]  /*72c0*/  @!P0 IMAD R5, R176, 0x40, R17 ;  /* 0x00000040b0058824 */ /* 0x000fc400078e0211 */
[--C-:B------:R-:W-:Y:S01]  /*72d0*/  FFMA.FTZ R176, R155, UR10, -R194.reuse ;  /* 0x0000000a9bb07c23 */ /* 0x100fe200080108c2 */
[----:B------:R-:W-:Y:S01]  /*72e0*/  FFMA.FTZ R155, R158, UR10, -R194 ;  /* 0x0000000a9e9b7c23 */ /* 0x000fe200080108c2 */
[----:B------:R-:W-:Y:S01]  /*72f0*/  FADD.FTZ R154, -R154, R7 ;  /* 0x000000079a9a7221 */ /* 0x000fe20000010100 */
[----:B------:R-:W-:Y:S01]  /*7300*/  FADD.FTZ R7, R157, R172 ;  /* 0x000000ac9d077221 */ /* 0x000fe20000010000 */
[----:B------:R-:W4:Y:S01]  /*7310*/  MUFU.EX2 R193, R193 ;  /* 0x000000c100c17308 */ /* 0x000f220000000800 */
[--C-:B------:R-:W-:Y:S01]  /*7320*/  FFMA.FTZ R159, R159, UR10, -R194.reuse ;  /* 0x0000000a9f9f7c23 */ /* 0x100fe200080108c2 */
[----:B------:R-:W-:Y:S01]  /*7330*/  FMUL.FTZ R154, R154, UR10 ;  /* 0x0000000a9a9a7c20 */ /* 0x000fe20008410000 */
[----:B---3--:R-:W-:Y:S01]  /*7340*/  FADD.FTZ R158, R14, R7 ;  /* 0x000000070e9e7221 */ /* 0x008fe20000010000 */
[--C-:B------:R-:W-:Y:S01]  /*7350*/  FFMA.FTZ R7, R162, UR10, -R194.reuse ;  /* 0x0000000aa2077c23 */ /* 0x100fe200080108c2 */
[--C-:B------:R-:W-:Y:S01]  /*7360*/  FFMA.FTZ R196, R170, UR10, -R194.reuse ;  /* 0x0000000aaac47c23 */ /* 0x100fe200080108c2 */
[----:B------:R-:W-:Y:S01]  /*7370*/  FFMA.FTZ R163, R163, UR10, -R194 ;  /* 0x0000000aa3a37c23 */ /* 0x000fe200080108c2 */
[----:B--2---:R-:W-:Y:S01]  /*7380*/  FADD.FTZ R197, R161, R158 ;  /* 0x0000009ea1c57221 */ /* 0x004fe20000010000 */
[----:B------:R-:W2:Y:S01]  /*7390*/  MUFU.EX2 R180, R180 ;  /* 0x000000b400b47308 */ /* 0x000ea20000000800 */
[----:B0-----:R-:W-:Y:S01]  /*73a0*/  F2FP.F16.F32.PACK_AB R162, R173, R164 ;  /* 0x000000a4ada2723e */ /* 0x001fe200000000ff */
[--C-:B------:R-:W-:Y:S01]  /*73b0*/  FFMA.FTZ R195, R166, UR10, -R194.reuse ;  /* 0x0000000aa6c37c23 */ /* 0x100fe200080108c2 */
[----:B------:R-:W-:Y:S01]  /*73c0*/  FADD.FTZ R158, R160, R197 ;  /* 0x000000c5a09e7221 */ /* 0x000fe20000010000 */
[----:B------:R-:W-:Y:S01]  /*73d0*/  @!P0 LEA R5, R5, UR38, 0x2 ;  /* 0x0000002605058c11 */ /* 0x000fe2000f8e10ff */
[--C-:B------:R-:W-:Y:S01]  /*73e0*/  FFMA.FTZ R167, R167, UR10, -R194.reuse ;  /* 0x0000000aa7a77c23 */ /* 0x100fe200080108c2 */
[----:B------:R-:W-:Y:S01]  /*73f0*/  FFMA.FTZ R171, R171, UR10, -R194 ;  /* 0x0000000aabab7c23 */ /* 0x000fe200080108c2 */
[----:B------:R-:W-:Y:S01]  /*7400*/  FADD.FTZ R197, R165, R158 ;  /* 0x0000009ea5c57221 */ /* 0x000fe20000010000 */
[----:B------:R-:W-:Y:S01]  /*7410*/  MUFU.EX2 R177, R177 ;  /* 0x000000b100b17308 */ /* 0x000fe20000000800 */
[----:B------:R-:W-:Y:S01]  /*7420*/  @!P0 STS [R5+0x28800], R169 ;  /* 0x028800a905008388 */ /* 0x000fe20000000800 */
[--C-:B------:R-:W-:Y:S01]  /*7430*/  FFMA.FTZ R174, R174, UR10, -R194.reuse ;  /* 0x0000000aaeae7c23 */ /* 0x100fe200080108c2 */
[----:B------:R-:W-:Y:S01]  /*7440*/  FADD.FTZ R158, R164, R197 ;  /* 0x000000c5a49e7221 */ /* 0x000fe20000010000 */
[----:B----4-:R-:W-:Y:S01]  /*7450*/  F2FP.F16.F32.PACK_AB R164, R193, R4 ;  /* 0x00000004c1a4723e */ /* 0x010fe200000000ff */
[--C-:B------:R-:W-:Y:S01]  /*7460*/  FFMA.FTZ R175, R175, UR10, -R194.reuse ;  /* 0x0000000aafaf7c23 */ /* 0x100fe200080108c2 */
[----:B------:R-:W-:Y:S01]  /*7470*/  FFMA.FTZ R178, R178, UR10, -R194 ;  /* 0x0000000ab2b27c23 */ /* 0x000fe200080108c2 */
[----:B------:R-:W-:Y:S01]  /*7480*/  FADD.FTZ R197, R173, R158 ;  /* 0x0000009eadc57221 */ /* 0x000fe20000010000 */
[----:B------:R0:W3:Y:S01]  /*7490*/  MUFU.EX2 R172, R154 ;  /* 0x0000009a00ac7308 */ /* 0x0000e20000000800 */
[----:B------:R-:W-:Y:S01]  /*74a0*/  F2FP.F16.F32.PACK_AB R160, R165, R160 ;  /* 0x000000a0a5a0723e */ /* 0x000fe200000000ff */
[--C-:B------:R-:W-:Y:S01]  /*74b0*/  FFMA.FTZ R179, R179, UR10, -R194.reuse ;  /* 0x0000000ab3b37c23 */ /* 0x100fe200080108c2 */
[----:B------:R-:W-:Y:S01]  /*74c0*/  FADD.FTZ R158, R4, R197 ;  /* 0x000000c5049e7221 */ /* 0x000fe20000010000 */
[--C-:B------:R-:W-:Y:S01]  /*74d0*/  FFMA.FTZ R182, R182, UR10, -R194.reuse ;  /* 0x0000000ab6b67c23 */ /* 0x100fe200080108c2 */
[----:B------:R-:W-:Y:S01]  /*74e0*/  FFMA.FTZ R183, R183, UR10, -R194 ;  /* 0x0000000ab7b77c23 */ /* 0x000fe200080108c2 */
[----:B------:R-:W-:Y:S01]  /*74f0*/  F2FP.F16.F32.PACK_AB R156, R157, R156 ;  /* 0x0000009c9d9c723e */ /* 0x000fe200000000ff */
[----:B------:R-:W-:Y:S01]  /*7500*/  FADD.FTZ R9, R193, R158 ;  /* 0x0000009ec1097221 */ /* 0x000fe20000010000 */
[----:B------:R-:W4:Y:S01]  /*7510*/  MUFU.EX2 R176, R176 ;  /* 0x000000b000b07308 */ /* 0x000f220000000800 */
[----:B------:R-:W-:Y:S01]  /*7520*/  F2FP.F16.F32.PACK_AB R158, R161, R14 ;  /* 0x0000000ea19e723e */ /* 0x000fe200000000ff */
[-C--:B------:R-:W-:Y:S01]  /*7530*/  FMUL.FTZ R68, R68, R169.reuse ;  /* 0x000000a944447220 */ /* 0x080fe20000410000 */
[----:B--2---:R-:W-:Y:S01]  /*7540*/  FADD.FTZ R14, R180, R9 ;  /* 0x00000009b40e7221 */ /* 0x004fe20000010000 */
[----:B0-----:R-:W-:Y:S01]  /*7550*/  F2FP.F16.F32.PACK_AB R154, R153, R20 ;  /* 0x00000014999a723e */ /* 0x001fe200000000ff */
[-C--:B------:R-:W-:Y:S01]  /*7560*/  FMUL.FTZ R69, R69, R169.reuse ;  /* 0x000000a945457220 */ /* 0x080fe20000410000 */
[-C--:B------:R-:W-:Y:S01]  /*7570*/  FMUL.FTZ R72, R72, R169.reuse ;  /* 0x000000a948487220 */ /* 0x080fe20000410000 */
[-C--:B------:R-:W-:Y:S01]  /*7580*/  FMUL.FTZ R73, R73, R169.reuse ;  /* 0x000000a949497220 */ /* 0x080fe20000410000 */
[----:B------:R-:W0:Y:S01]  /*7590*/  MUFU.EX2 R155, R155 ;  /* 0x0000009b009b7308 */ /* 0x000e220000000800 */
[----:B---3--:R-:W-:Y:S01]  /*75a0*/  FFMA.FTZ R9, R172, R6, R177 ;  /* 0x00000006ac097223 */ /* 0x008fe200000100b1 */
[----:B------:R2:W-:Y:S01]  /*75b0*/  @!P0 STS [R5+0x28820], R172 ;  /* 0x028820ac05008388 */ /* 0x0005e20000000800 */
[-C--:B------:R-:W-:Y:S01]  /*75c0*/  FMUL.FTZ R76, R76, R169.reuse ;  /* 0x000000a94c4c7220 */ /* 0x080fe20000410000 */
[-C--:B------:R-:W-:Y:S01]  /*75d0*/  FMUL.FTZ R77, R77, R169.reuse ;  /* 0x000000a94d4d7220 */ /* 0x080fe20000410000 */
[-C--:B------:R-:W-:Y:S01]  /*75e0*/  FMUL.FTZ R80, R80, R169.reuse ;  /* 0x000000a950507220 */ /* 0x080fe20000410000 */
[-C--:B------:R-:W-:Y:S01]  /*75f0*/  FMUL.FTZ R81, R81, R169.reuse ;  /* 0x000000a951517220 */ /* 0x080fe20000410000 */
[----:B------:R-:W-:Y:S01]  /*7600*/  FMUL.FTZ R84, R84, R169 ;  /* 0x000000a954547220 */ /* 0x000fe20000410000 */
[----:B------:R-:W2:Y:S01]  /*7610*/  MUFU.EX2 R181, R181 ;  /* 0x000000b500b57308 */ /* 0x000ea20000000800 */
[C---:B----4-:R-:W-:Y:S01]  /*7620*/  FADD.FTZ R6, R176.reuse, R9 ;  /* 0x00000009b0067221 */ /* 0x050fe20000010000 */
[----:B------:R-:W-:Y:S01]  /*7630*/  F2FP.F16.F32.PACK_AB R153, R176, R177 ;  /* 0x000000b1b099723e */ /* 0x000fe200000000ff */
[-C--:B------:R-:W-:Y:S01]  /*7640*/  FMUL.FTZ R85, R85, R169.reuse ;  /* 0x000000a955557220 */ /* 0x080fe20000410000 */
[-C--:B------:R-:W-:Y:S01]  /*7650*/  FMUL.FTZ R88, R88, R169.reuse ;  /* 0x000000a958587220 */ /* 0x080fe20000410000 */
[-C--:B------:R-:W-:Y:S01]  /*7660*/  FMUL.FTZ R89, R89, R169.reuse ;  /* 0x000000a959597220 */ /* 0x080fe20000410000 */
[-C--:B------:R-:W-:Y:S01]  /*7670*/  FMUL.FTZ R92, R92, R169.reuse ;  /* 0x000000a95c5c7220 */ /* 0x080fe20000410000 */
[-C--:B------:R-:W-:Y:S01]  /*7680*/  FMUL.FTZ R93, R93, R169.reuse ;  /* 0x000000a95d5d7220 */ /* 0x080fe20000410000 */
[----:B------:R-:W3:Y:S01]  /*7690*/  MUFU.EX2 R170, R159 ;  /* 0x0000009f00aa7308 */ /* 0x000ee20000000800 */
        /* <DEDUP_REMOVED lines=8> */
[C---:B--2---:R-:W-:Y:S01]  /*7720*/  FADD.FTZ R5, R181.reuse, R14 ;  /* 0x0000000eb5057221 */ /* 0x044fe20000010000 */
[----:B------:R-:W-:Y:S01]  /*7730*/  F2FP.F16.F32.PACK_AB R166, R181, R180 ;  /* 0x000000b4b5a6723e */ /* 0x000fe200000000ff */
[-C--:B------:R-:W-:Y:S01]  /*7740*/  FMUL.FTZ R108, R108, R169.reuse ;  /* 0x000000a96c6c7220 */ /* 0x080fe20000410000 */
[-C--:B------:R-:W-:Y:S01]  /*7750*/  FMUL.FTZ R109, R109, R169.reuse ;  /* 0x000000a96d6d7220 */ /* 0x080fe20000410000 */
[-C--:B------:R-:W-:Y:S01]  /*7760*/  FMUL.FTZ R112, R112, R169.reuse ;  /* 0x000000a970707220 */ /* 0x080fe20000410000 */
[-C--:B------:R-:W-:Y:S01]  /*7770*/  FMUL.FTZ R113, R113, R169.reuse ;  /* 0x000000a971717220 */ /* 0x080fe20000410000 */
[----:B------:R-:W-:Y:S01]  /*7780*/  FMUL.FTZ R116, R116, R169 ;  /* 0x000000a974747220 */ /* 0x000fe20000410000 */
[----:B------:R-:W2:Y:S01]  /*7790*/  MUFU.EX2 R4, R163 ;  /* 0x000000a300047308 */ /* 0x000ea20000000800 */
[C---:B---3--:R-:W-:Y:S01]  /*77a0*/  FADD.FTZ R180, R170.reuse, R9 ;  /* 0x00000009aab47221 */ /* 0x048fe20000010000 */
[----:B------:R-:W-:Y:S01]  /*77b0*/  F2FP.F16.F32.PACK_AB R155, R170, R155 ;  /* 0x0000009baa9b723e */ /* 0x000fe200000000ff */
[----:B------:R-:W-:Y:S01]  /*77c0*/  BAR.SYNC.DEFER_BLOCKING 0xf, 0x100 ;  /* 0x03c4000000007b1d */ /* 0x000fe20000010000 */
        /* <DEDUP_REMOVED lines=12> */
[----:B------:R-:W-:Y:S01]  /*7890*/  FMUL.FTZ R137, R137, R169 ;  /* 0x000000a989897220 */ /* 0x000fe20000410000 */
[----:B------:R-:W0:Y:S01]  /*78a0*/  MUFU.EX2 R14, R167 ;  /* 0x000000a7000e7308 */ /* 0x000e220000000800 */
[----:B--2---:R-:W-:Y:S01]  /*78b0*/  F2FP.F16.F32.PACK_AB R157, R4, R7 ;  /* 0x00000007049d723e */ /* 0x004fe200000000ff */
[-C--:B------:R-:W-:Y:S01]  /*78c0*/  FMUL.FTZ R140, R140, R169.reuse ;  /* 0x000000a98c8c7220 */ /* 0x080fe20000410000 */
[-C--:B------:R-:W-:Y:S01]  /*78d0*/  FMUL.FTZ R141, R141, R169.reuse ;  /* 0x000000a98d8d7220 */ /* 0x080fe20000410000 */
[-C--:B------:R-:W-:Y:S01]  /*78e0*/  FMUL.FTZ R144, R144, R169.reuse ;  /* 0x000000a990907220 */ /* 0x080fe20000410000 */
[-C--:B------:R-:W-:Y:S01]  /*78f0*/  FMUL.FTZ R145, R145, R169.reuse ;  /* 0x000000a991917220 */ /* 0x080fe20000410000 */
[-C--:B------:R-:W-:Y:S01]  /*7900*/  FMUL.FTZ R148, R148, R169.reuse ;  /* 0x000000a994947220 */ /* 0x080fe20000410000 */
[----:B------:R-:W-:Y:S01]  /*7910*/  FMUL.FTZ R149, R149, R169 ;  /* 0x000000a995957220 */ /* 0x000fe20000410000 */
[----:B------:R-:W2:Y:S01]  /*7920*/  MUFU.EX2 R161, R196 ;  /* 0x000000c400a17308 */ /* 0x000ea20000000800 */
        /* <DEDUP_REMOVED lines=28> */
[----:B---3--:R-:W-:Y:S01]  /*7af0*/  FADD.FTZ R9, R159, R174 ;  /* 0x000000ae9f097221 */ /* 0x008fe20000010000 */
[C---:B0-----:R-:W-:Y:S01]  /*7b00*/  F2FP.F16.F32.PACK_AB R159, R14.reuse, R159 ;  /* 0x0000009f0e9f723e */ /* 0x041fe200000000ff */
[-C--:B------:R-:W-:Y:S01]  /*7b10*/  FMUL.FTZ R71, R71, R172.reuse ;  /* 0x000000ac47477220 */ /* 0x080fe20000410000 */
[----:B------:R0:W1:Y:S01]  /*7b20*/  MUFU.EX2 R165, R178 ;  /* 0x000000b200a57308 */ /* 0x0000620000000800 */
[----:B------:R-:W-:Y:S01]  /*7b30*/  FADD.FTZ R180, R14, R9 ;  /* 0x000000090eb47221 */ /* 0x000fe20000010000 */
[-C--:B------:R-:W-:Y:S01]  /*7b40*/  FMUL.FTZ R74, R74, R172.reuse ;  /* 0x000000ac4a4a7220 */ /* 0x080fe20000410000 */
[----:B------:R3:W-:Y:S01]  /*7b50*/  STSM.16.M88.4 [R22], R156 ;  /* 0x0000009c16007844 */ /* 0x0007e20000000200 */
[-C--:B------:R-:W-:Y:S01]  /*7b60*/  FMUL.FTZ R75, R75, R172.reuse ;  /* 0x000000ac4b4b7220 */ /* 0x080fe20000410000 */
[----:B--2---:R-:W-:Y:S01]  /*7b70*/  FADD.FTZ R9, R161, R180 ;  /* 0x000000b4a1097221 */ /* 0x004fe20000010000 */
[----:B-----5:R-:W-:Y:S01]  /*7b80*/  F2FP.F16.F32.PACK_AB R161, R20, R161 ;  /* 0x000000a114a1723e */ /* 0x020fe200000000ff */
[-C--:B------:R-:W-:Y:S01]  /*7b90*/  FMUL.FTZ R78, R78, R172.reuse ;  /* 0x000000ac4e4e7220 */ /* 0x080fe20000410000 */
[----:B------:R-:W2:Y:S01]  /*7ba0*/  MUFU.EX2 R174, R179 ;  /* 0x000000b300ae7308 */ /* 0x000ea20000000800 */
[----:B0-----:R-:W-:Y:S01]  /*7bb0*/  FADD.FTZ R178, R20, R9 ;  /* 0x0000000914b27221 */ /* 0x001fe20000010000 */
[-C--:B------:R-:W-:Y:S01]  /*7bc0*/  FMUL.FTZ R79, R79, R172.reuse ;  /* 0x000000ac4f4f7220 */ /* 0x080fe20000410000 */
[-C--:B------:R-:W-:Y:S01]  /*7bd0*/  FMUL.FTZ R82, R82, R172.reuse ;  /* 0x000000ac52527220 */ /* 0x080fe20000410000 */
[-C--:B------:R-:W-:Y:S01]  /*7be0*/  FMUL.FTZ R83, R83, R172.reuse ;  /* 0x000000ac53537220 */ /* 0x080fe20000410000 */
[----:B----4-:R-:W-:Y:S01]  /*7bf0*/  FADD.FTZ R9, R163, R178 ;  /* 0x000000b2a3097221 */ /* 0x010fe20000010000 */
[----:B------:R-:W-:Y:S01]  /*7c00*/  F2FP.F16.F32.PACK_AB R163, R6, R163 ;  /* 0x000000a306a3723e */ /* 0x000fe200000000ff */
[-C--:B------:R-:W-:Y:S01]  /*7c10*/  FMUL.FTZ R86, R86, R172.reuse ;  /* 0x000000ac56567220 */ /* 0x080fe20000410000 */
[----:B------:R-:W0:Y:S01]  /*7c20*/  MUFU.EX2 R167, R182 ;  /* 0x000000b600a77308 */ /* 0x000e220000000800 */
[----:B------:R-:W-:Y:S01]  /*7c30*/  FADD.FTZ R180, R6, R9 ;  /* 0x0000000906b47221 */ /* 0x000fe20000010000 */
[-C--:B------:R-:W-:Y:S01]  /*7c40*/  FMUL.FTZ R87, R87, R172.reuse ;  /* 0x000000ac57577220 */ /* 0x080fe20000410000 */
[----:B------:R3:W-:Y:S01]  /*7c50*/  STSM.16.M88.4 [R184], R160 ;  /* 0x000000a0b8007844 */ /* 0x0007e20000000200 */
[-C--:B------:R-:W-:Y:S01]  /*7c60*/  FMUL.FTZ R90, R90, R172.reuse ;  /* 0x000000ac5a5a7220 */ /* 0x080fe20000410000 */
[----:B-1----:R-:W-:Y:S01]  /*7c70*/  FADD.FTZ R9, R165, R180 ;  /* 0x000000b4a5097221 */ /* 0x002fe20000010000 */
[-C--:B------:R-:W-:Y:S01]  /*7c80*/  FMUL.FTZ R91, R91, R172.reuse ;  /* 0x000000ac5b5b7220 */ /* 0x080fe20000410000 */
[-C--:B------:R-:W-:Y:S01]  /*7c90*/  FMUL.FTZ R94, R94, R172.reuse ;  /* 0x000000ac5e5e7220 */ /* 0x080fe20000410000 */
[----:B------:R-:W1:Y:S01]  /*7ca0*/  MUFU.EX2 R178, R183 ;  /* 0x000000b700b27308 */ /* 0x000e620000000800 */
[C---:B--2---:R-:W-:Y:S01]  /*7cb0*/  FADD.FTZ R176, R174.reuse, R9 ;  /* 0x00000009aeb07221 */ /* 0x044fe20000010000 */
[----:B------:R-:W-:Y:S01]  /*7cc0*/  F2FP.F16.F32.PACK_AB R165, R174, R165 ;  /* 0x000000a5aea5723e */ /* 0x000fe200000000ff */
[-C--:B------:R-:W-:Y:S01]  /*7cd0*/  FMUL.FTZ R95, R95, R172.reuse ;  /* 0x000000ac5f5f7220 */ /* 0x080fe20000410000 */
[-C--:B------:R-:W-:Y:S01]  /*7ce0*/  FMUL.FTZ R98, R98, R172.reuse ;  /* 0x000000ac62627220 */ /* 0x080fe20000410000 */
[-C--:B------:R-:W-:Y:S01]  /*7cf0*/  FMUL.FTZ R99, R99, R172.reuse ;  /* 0x000000ac63637220 */ /* 0x080fe20000410000 */
[-C--:B------:R-:W-:Y:S01]  /*7d00*/  FMUL.FTZ R102, R102, R172.reuse ;  /* 0x000000ac66667220 */ /* 0x080fe20000410000 */
[-C--:B------:R-:W-:Y:S01]  /*7d10*/  FMUL.FTZ R103, R103, R172.reuse ;  /* 0x000000ac67677220 */ /* 0x080fe20000410000 */
[-C--:B------:R-:W-:Y:S01]  /*7d20*/  FMUL.FTZ R106, R106, R172.reuse ;  /* 0x000000ac6a6a7220 */ /* 0x080fe20000410000 */
[----:B0-----:R-:W-:Y:S01]  /*7d30*/  FADD.FTZ R7, R167, R176 ;  /* 0x000000b0a7077221 */ /* 0x001fe20000010000 */
[-C--:B------:R-:W-:Y:S01]  /*7d40*/  FMUL.FTZ R107, R107, R172.reuse ;  /* 0x000000ac6b6b7220 */ /* 0x080fe20000410000 */
[-C--:B------:R-:W-:Y:S01]  /*7d50*/  FMUL.FTZ R110, R110, R172.reuse ;  /* 0x000000ac6e6e7220 */ /* 0x080fe20000410000 */
[-C--:B------:R-:W-:Y:S01]  /*7d60*/  FMUL.FTZ R111, R111, R172.reuse ;  /* 0x000000ac6f6f7220 */ /* 0x080fe20000410000 */
[-C--:B------:R-:W-:Y:S01]  /*7d70*/  FMUL.FTZ R114, R114, R172.reuse ;  /* 0x000000ac72727220 */ /* 0x080fe20000410000 */
[-C--:B------:R-:W-:Y:S01]  /*7d80*/  FMUL.FTZ R115, R115, R172.reuse ;  /* 0x000000ac73737220 */ /* 0x080fe20000410000 */
[-C--:B------:R-:W-:Y:S01]  /*7d90*/  FMUL.FTZ R118, R118, R172.reuse ;  /* 0x000000ac76767220 */ /* 0x080fe20000410000 */
[-C--:B------:R-:W-:Y:S01]  /*7da0*/  FMUL.FTZ R119, R119, R172.reuse ;  /* 0x000000ac77777220 */ /* 0x080fe20000410000 */
[C---:B-1----:R-:W-:Y:S01]  /*7db0*/  F2FP.F16.F32.PACK_AB R167, R178.reuse, R167 ;  /* 0x000000a7b2a7723e */ /* 0x042fe200000000ff */
        /* <DEDUP_REMOVED lines=20> */
.L_x_1738:
[----:B------:R0:W1:Y:S01]  /*7f00*/  SYNCS.PHASECHK.TRANS64.TRYWAIT P0, [UR26+0x28c50], R12 ;  /* 0x028c500cff0075a7 */ /* 0x000062000800015a */
[----:B------:R-:W-:Y:S05]  /*7f10*/  @!P4 BRA `(.L_x_1739) ;  /* 0x000000000004c947 */ /* 0x000fea0003800000 */
[----:B------:R-:W-:Y:S01]  /*7f20*/  BPT.TRAP 0x1 ;  /* 0x000000040000795c */ /* 0x000fe20000300000 */
.L_x_1739:
[----:B-1----:R-:W-:Y:S05]  /*7f30*/  @P0 BRA `(.L_x_1740) ;  /* 0x0000000000080947 */ /* 0x002fea0003800000 */
[----:B------:R-:W1:Y:S02]  /*7f40*/  SYNCS.PHASECHK.TRANS64.TRYWAIT P0, [UR26+0x28c50], R12 ;  /* 0x028c500cff0075a7 */ /* 0x000e64000800015a */
[----:B-1----:R-:W-:Y:S05]  /*7f50*/  @!P0 BRA `(.L_x_1741) ;  /* 0x000000c800ac8947 */ /* 0x002fea0003800000 */
.L_x_1740:
[----:B------:R-:W-:Y:S01]  /*7f60*/  ULEA UR11, UR22, UR45, 0xc ;  /* 0x0000002d160b7291 */ /* 0x000fe2000f8e603f */
[----:B------:R-:W-:Y:S01]  /*7f70*/  WARPGROUP.ARRIVE ;  /* 0x00000000000079c5 */ /* 0x000fe20000000000 */
[----:B------:R-:W-:Y:S01]  /*7f80*/  UMOV UR7, 0x40000040 ;  /* 0x4000004000077882 */ /* 0x000fe20000000000 */
[----:B------:R-:W-:Y:S01]  /*7f90*/  ISETP.LT.AND P0, PT, R10, UR50, PT ;  /* 0x000000320a007c0c */ /* 0x000fe2000bf01270 */
[----:B-1----:R-:W-:Y:S01]  /*7fa0*/  @!P5 VIADD R21, R21, 0x28c60 ;  /* 0x00028c601515d836 */ /* 0x002fe20000000000 */
[----:B------:R-:W-:Y:S01]  /*7fb0*/  UIADD3 UR50, UR50, -0x1, URZ ;  /* 0xffffffff32327890 */ /* 0x000fe2000fffe03f */
[----:B------:R-:W-:Y:S01]  /*7fc0*/  IMAD.MOV.U32 R7, RZ, RZ, R168 ;  /* 0x000000ffff077224 */ /* 0x000fe200078e00a8 */
[----:B------:R-:W-:Y:S01]  /*7fd0*/  UMOV UR6, UR11 ;  /* 0x0000000b00067c82 */ /* 0x000fe20008000000 */
[----:B------:R-:W-:Y:S01]  /*7fe0*/  UMOV UR37, UR22 ;  /* 0x0000001600257c82 */ /* 0x000fe20008000000 */
        /* <DEDUP_REMOVED lines=32> */
[----:B------:R-:W-:Y:S01]  /*81f0*/  IMAD.MOV.U32 R7, RZ, RZ, R168 ;  /* 0x000000ffff077224 */ /* 0x000fe200078e00a8 */
[----:B------:R-:W-:Y:S01]  /*8200*/  UMOV UR37, UR22 ;  /* 0x0000001600257c82 */ /* 0x000fe20008000000 */
[----:B------:R-:W-:-:S07]  /*8210*/  IMAD.MOV.U32 R4, RZ, RZ, R8 ;  /* 0x000000ffff047224 */ /* 0x000fce00078e0008 */
.L_x_1725:
[----:B0-----:R-:W0:Y:S01]  /*8220*/  LDC R12, c[0x0][0x9e4] ;  /* 0x00027900ff0c7b82 */ /* 0x001e220000000800 */
[----:B------:R-:W-:-:S04]  /*8230*/  UIADD3 UR6, UR44, 0x40, -UR40 ;  /* 0x000000402c067890 */ /* 0x000fc8000fffe828 */
[----:B------:R-:W-:-:S04]  /*8240*/  ULEA UR6, UR47, UR6, 0x6 ;  /* 0x000000062f067291 */ /* 0x000fc8000f8e303f */
[----:B------:R-:W-:-:S06]  /*8250*/  UIADD3 UR20, UR6, -UR20, URZ ;  /* 0x8000001406147290 */ /* 0x000fcc000fffe03f */
[----:B------:R-:W-:Y:S01]  /*8260*/  IMAD.U32 R8, RZ, RZ, UR20 ;  /* 0x00000014ff087e24 */ /* 0x000fe2000f8e00ff */
[----:B0-----:R-:W-:-:S13]  /*8270*/  ISETP.GE.AND P6, PT, R12, 0x1, PT ;  /* 0x000000010c00780c */ /* 0x001fda0003fc6270 */
[----:B------:R-:W-:Y:S05]  /*8280*/  @!P6 BRA `(.L_x_1743) ;  /* 0x000000000040e947 */ /* 0x000fea0003800000 */
[----:B------:R-:W-:-:S05]  /*8290*/  IMAD.U32 R9, RZ, RZ, UR6 ;  /* 0x00000006ff097e24 */ /* 0x000fca000f8e00ff */
        /* <DEDUP_REMOVED lines=9> */
.L_x_1744:
[----:B------:R-:W-:-:S13]  /*8330*/  ISETP.NE.AND P0, PT, R12, 0x1, PT ;  /* 0x000000010c00780c */ /* 0x000fda0003f05270 */
[----:B------:R-:W0:Y:S02]  /*8340*/  @P0 LDC.64 R10, c[0x0][0x9e8] ;  /* 0x00027a00ff0a0b82 */ /* 0x000e240000000a00 */
[----:B0-----:R-:W-:-:S05]  /*8350*/  @P0 IMAD.HI.U32 R10, R9, R10, RZ ;  /* 0x0000000a090a0227 */ /* 0x001fca00078e00ff */
[----:B------:R-:W-:-:S07]  /*8360*/  @P0 SHF.R.U32.HI R9, RZ, R11, R10 ;  /* 0x0000000bff090219 */ /* 0x000fce000001160a */
.L_x_1745:
[----:B------:R-:W-:-:S05]  /*8370*/  IMAD R9, R9, R12, RZ ;  /* 0x0000000c09097224 */ /* 0x000fca00078e02ff */
[----:B------:R-:W-:-:S07]  /*8380*/  VIMNMX R8, R8, R9, !PT ;  /* 0x0000000908087248 */ /* 0x000fce0007fe0100 */
.L_x_1743:
[----:B------:R-:W-:-:S05]  /*8390*/  VIADD R8, R8, 0x3f ;  /* 0x0000003f08087836 */ /* 0x000fca0000000000 */
[----:B------:R-:W-:-:S04]  /*83a0*/  SHF.R.S32.HI R9, RZ, 0x1f, R8 ;  /* 0x0000001fff097819 */ /* 0x000fc80000011408 */
[----:B------:R-:W-:-:S04]  /*83b0*/  LEA.HI R9, R9, R8, RZ, 0x6 ;  /* 0x0000000809097211 */ /* 0x000fc800078f30ff */
[----:B------:R-:W-:-:S04]  /*83c0*/  SHF.R.S32.HI R9, RZ, 0x6, R9 ;  /* 0x00000006ff097819 */ /* 0x000fc80000011409 */
[----:B------:R-:W-:-:S04]  /*83d0*/  VIMNMX R8, R186, R9, !PT ;  /* 0x00000009ba087248 */ /* 0x000fc80007fe0100 */
[----:B------:R-:W-:-:S13]  /*83e0*/  ISETP.LE.AND P0, PT, R8, UR50, PT ;  /* 0x0000003208007c0c */ /* 0x000fda000bf03270 */
[----:B------:R-:W-:Y:S05]  /*83f0*/  @!P0 BRA `(.L_x_1746) ;  /* 0x00000018002c8947 */ /* 0x000fea0003800000 */
[----:B------:R-:W-:Y:S01]  /*8400*/  IMAD.MOV.U32 R10, RZ, RZ, R7 ;  /* 0x000000ffff0a7224 */ /* 0x000fe200078e0007 */
[----:B------:R-:W-:Y:S01]  /*8410*/  UMOV UR21, UR37 ;  /* 0x0000002500157c82 */ /* 0x000fe20008000000 */
[----:B------:R-:W-:Y:S01]  /*8420*/  IMAD.MOV.U32 R11, RZ, RZ, R4 ;  /* 0x000000ffff0b7224 */ /* 0x000fe200078e0004 */
[----:B------:R-:W-:-:S06]  /*8430*/  ULDC UR20, c[0x0][0x988] ;  /* 0x0002620000147ab9 */ /* 0x000fcc0000000800 */
.L_x_1755:
[----:B------:R-:W-:Y:S01]  /*8440*/  UIADD3 UR37, UR21, 0x1, URZ ;  /* 0x0000000115257890 */ /* 0x000fe2000fffe03f */
[----:B------:R-:W-:Y:S01]  /*8450*/  IMAD.U32 R7, RZ, RZ, UR50 ;  /* 0x00000032ff077e24 */ /* 0x000fe2000f8e00ff */
[----:B------:R-:W-:Y:S02]  /*8460*/  UIADD3 UR50, UR50, -0x1, URZ ;  /* 0xffffffff32327890 */ /* 0x000fe4000fffe03f */
[----:B------:R-:W-:Y:S02]  /*8470*/  UISETP.NE.AND UP0, UPT, UR37, 0x2, UPT ;  /* 0x000000022500788c */ /* 0x000fe4000bf05270 */
[----:B------:R-:W-:Y:S02]  /*8480*/  ISETP.GT.AND P0, PT, R7, R8, PT ;  /* 0x000000080700720c */ /* 0x000fe40003f04270 */
[----:B------:R-:W-:Y:S02]  /*8490*/  USEL UR6, URZ, 0x1, UP0 ;  /* 0x000000013f067887 */ /* 0x000fe40008000000 */
[----:B------:R-:W-:-:S04]  /*84a0*/  USEL UR37, UR37, URZ, UP0 ;  /* 0x0000003f25257287 */ /* 0x000fc80008000000 */
[----:B------:R-:W-:Y:S01]  /*84b0*/  LOP3.LUT R2, R2, UR6, RZ, 0x3c, !PT ;  /* 0x0000000602027c12 */ /* 0x000fe2000f8e3cff */
[----:B012-4-:R-:W-:Y:S07]  /*84c0*/  @!P4 BRA `(.L_x_1747) ;  /* 0x000000000004c947 */ /* 0x017fee0003800000 */
[----:B------:R-:W-:Y:S01]  /*84d0*/  BPT.TRAP 0x1 ;  /* 0x000000040000795c */ /* 0x000fe20000300000 */
.L_x_1747:
[----:B------:R-:W-:Y:S01]  /*84e0*/  ULEA UR22, UR37, UR38, 0x3 ;  /* 0x0000002625167291 */ /* 0x000fe2000f8e183f */
[----:B------:R-:W-:-:S08]  /*84f0*/  SHF.L.U32 R9, R2, 0x1f, RZ ;  /* 0x0000001f02097819 */ /* 0x000fd000000006ff */
[----:B------:R0:W2:Y:S01]  /*8500*/  SYNCS.PHASECHK.TRANS64.TRYWAIT P1, [UR22+0x28c30], R9 ;  /* 0x028c3009ff0075a7 */ /* 0x0000a20008020156 */
[----:B------:R-:W-:Y:S05]  /*8510*/  @!P4 BRA `(.L_x_1748) ;  /* 0x000000000004c947 */ /* 0x000fea0003800000 */
[----:B------:R-:W-:Y:S01]  /*8520*/  BPT.TRAP 0x1 ;  /* 0x000000040000795c */ /* 0x000fe20000300000 */
.L_x_1748:
[----:B--2---:R-:W-:Y:S05]  /*8530*/  @P1 BRA `(.L_x_1749) ;  /* 0x0000000000081947 */ /* 0x004fea0003800000 */
[----:B------:R-:W2:Y:S02]  /*8540*/  SYNCS.PHASECHK.TRANS64.TRYWAIT P1, [UR22+0x28c30], R9 ;  /* 0x028c3009ff0075a7 */ /* 0x000ea40008020156 */
[----:B--2---:R-:W-:Y:S05]  /*8550*/  @!P1 BRA `(.L_x_1750) ;  /* 0x000000c400409947 */ /* 0x004fea0003800000 */
.L_x_1749:
[----:B------:R-:W-:Y:S01]  /*8560*/  R2UR UR18, R3 ;  /* 0x00000000031272ca */ /* 0x000fe200000e0000 */
[----:B---3--:R-:W-:Y:S01]  /*8570*/  WARPGROUP.ARRIVE ;  /* 0x00000000000079c5 */ /* 0x008fe20000000000 */
        /* <DEDUP_REMOVED lines=48> */
[----:B------:R-:W-:Y:S01]  /*8880*/  FADD.FTZ R11, -R4, R11 ;  /* 0x0000000b040b7221 */ /* 0x000fe20000010100 */
        /* <DEDUP_REMOVED lines=14> */
[----:B------:R-:W2:Y:S01]  /*8970*/  MUFU.EX2 R12, R13 ;  /* 0x0000000d000c7308 */ /* 0x000ea20000000800 */
[----:B------:R-:W-:Y:S01]  /*8980*/  FMNMX.FTZ R14, R178, R7, !PT ;  /* 0x00000007b20e7209 */ /* 0x000fe20007810000 */
[--C-:B------:R-:W-:Y:S01]  /*8990*/  FFMA.FTZ R164, R164, UR10, -R193.reuse ;  /* 0x0000000aa4a47c23 */ /* 0x100fe200080108c1 */
[--C-:B------:R-:W-:Y:S01]  /*89a0*/  FFMA.FTZ R15, R161, UR10, -R193.reuse ;  /* 0x0000000aa10f7c23 */ /* 0x100fe200080108c1 */
[--C-:B------:R-:W-:Y:S01]  /*89b0*/  FFMA.FTZ R161, R176, UR10, -R193.reuse ;  /* 0x0000000ab0a17c23 */ /* 0x100fe200080108c1 */
[----:B------:R-:W-:Y:S01]  /*89c0*/  FMNMX.FTZ R7, R179, R14, !PT ;  /* 0x0000000eb3077209 */ /* 0x000fe20007810000 */
[--C-:B-1----:R-:W-:Y:S01]  /*89d0*/  FFMA.FTZ R21, R165, UR10, -R193.reuse ;  /* 0x0000000aa5157c23 */ /* 0x102fe200080108c1 */
[--C-:B------:R-:W-:Y:S01]  /*89e0*/  FFMA.FTZ R165, R180, UR10, -R193.reuse ;  /* 0x0000000ab4a57c23 */ /* 0x100fe200080108c1 */
[----:B------:R-:W1:Y:S01]  /*89f0*/  MUFU.EX2 R11, R11 ;  /* 0x0000000b000b7308 */ /* 0x000e620000000800 */
[----:B------:R-:W-:Y:S01]  /*8a00*/  FMNMX.FTZ R14, R182, R7, !PT ;  /* 0x00000007b60e7209 */ /* 0x000fe20007810000 */
[----:B------:R-:W-:-:S03]  /*8a10*/  FFMA.FTZ R181, R181, UR10, -R193 ;  /* 0x0000000ab5b57c23 */ /* 0x000fc600080108c1 */
[----:B------:R-:W-:-:S03]  /*8a20*/  FMNMX.FTZ R7, R183, R14, !PT ;  /* 0x0000000eb7077209 */ /* 0x000fc60007810000 */
[----:B------:R3:W-:Y:S01]  /*8a30*/  MUFU.EX2 R14, R157 ;  /* 0x0000009d000e7308 */ /* 0x0007e20000000800 */
[-C--:B--2---:R-:W-:Y:S01]  /*8a40*/  FMUL.FTZ R24, R24, R12.reuse ;  /* 0x0000000c18187220 */ /* 0x084fe20000410000 */
[----:B------:R-:W2:Y:S01]  /*8a50*/  SHFL.BFLY PT, R194, R7, 0x2, 0x1f ;  /* 0x0c401f0007c27f89 */ /* 0x000ea200000e0000 */
[-C--:B------:R-:W-:Y:S01]  /*8a60*/  FMUL.FTZ R25, R25, R12.reuse ;  /* 0x0000000c19197220 */ /* 0x080fe20000410000 */
[-C--:B------:R-:W-:Y:S01]  /*8a70*/  FMUL.FTZ R28, R28, R12.reuse ;  /* 0x0000000c1c1c7220 */ /* 0x080fe20000410000 */
[-C--:B------:R-:W-:Y:S01]  /*8a80*/  FMUL.FTZ R29, R29, R12.reuse ;  /* 0x0000000c1d1d7220 */ /* 0x080fe20000410000 */
[-C--:B------:R-:W-:Y:S01]  /*8a90*/  FMUL.FTZ R32, R32, R12.reuse ;  /* 0x0000000c20207220 */ /* 0x080fe20000410000 */
[-C--:B------:R-:W-:Y:S01]  /*8aa0*/  FMUL.FTZ R33, R33, R12.reuse ;  /* 0x0000000c21217220 */ /* 0x080fe20000410000 */
[----:B------:R-:W4:Y:S01]  /*8ab0*/  MUFU.EX2 R152, R152 ;  /* 0x0000009800987308 */ /* 0x000f220000000800 */
[----:B---3--:R-:W-:Y:S01]  /*8ac0*/  FFMA.FTZ R157, R172, UR10, -R193 ;  /* 0x0000000aac9d7c23 */ /* 0x008fe200080108c1 */
[----:B-1----:R-:W-:Y:S01]  /*8ad0*/  FFMA.FTZ R5, R12, R5, R11 ;  /* 0x000000050c057223 */ /* 0x002fe2000001000b */
        /* <DEDUP_REMOVED lines=15> */
[----:B--2---:R-:W-:Y:S01]  /*8bd0*/  FMNMX.FTZ R194, R7, R194, !PT ;  /* 0x000000c207c27209 */ /* 0x004fe20007810000 */
[-C--:B------:R-:W-:Y:S01]  /*8be0*/  FMUL.FTZ R61, R61, R12.reuse ;  /* 0x0000000c3d3d7220 */ /* 0x080fe20000410000 */
[-C--:B------:R-:W-:Y:S01]  /*8bf0*/  FMUL.FTZ R64, R64, R12.reuse ;  /* 0x0000000c40407220 */ /* 0x080fe20000410000 */
[-C--:B------:R-:W-:Y:S01]  /*8c00*/  FMUL.FTZ R65, R65, R12.reuse ;  /* 0x0000000c41417220 */ /* 0x080fe20000410000 */
[-C--:B------:R-:W-:Y:S01]  /*8c10*/  FMUL.FTZ R68, R68, R12.reuse ;  /* 0x0000000c44447220 */ /* 0x080fe20000410000 */
[----:B------:R-:W2:Y:S01]  /*8c20*/  SHFL.BFLY PT, R7, R194, 0x1, 0x1f ;  /* 0x0c201f00c2077f89 */ /* 0x000ea200000e0000 */
[----:B------:R-:W-:Y:S01]  /*8c30*/  MUFU.EX2 R156, R156 ;  /* 0x0000009c009c7308 */ /* 0x000fe20000000800 */
[----:B---3--:R-:W-:Y:S01]  /*8c40*/  FFMA.FTZ R164, R173, UR10, -R193 ;  /* 0x0000000aada47c23 */ /* 0x008fe200080108c1 */
        /* <DEDUP_REMOVED lines=21> */
[----:B--2---:R-:W-:Y:S01]  /*8da0*/  FMNMX.FTZ R7, R194, R7, !PT ;  /* 0x00000007c2077209 */ /* 0x004fe20007810000 */
[----:B------:R-:W-:Y:S01]  /*8db0*/  MUFU.EX2 R160, R160 ;  /* 0x000000a000a07308 */ /* 0x000fe20000000800 */
[-C--:B------:R-:W-:Y:S01]  /*8dc0*/  FMUL.FTZ R108, R108, R12.reuse ;  /* 0x0000000c6c6c7220 */ /* 0x080fe20000410000 */
[-C--:B------:R-:W-:Y:S01]  /*8dd0*/  FMUL.FTZ R109, R109, R12.reuse ;  /* 0x0000000c6d6d7220 */ /* 0x080fe20000410000 */
[-C--:B------:R-:W-:Y:S01]  /*8de0*/  FMUL.FTZ R112, R112, R12.reuse ;  /* 0x0000000c70707220 */ /* 0x080fe20000410000 */
[C---:B------:R-:W-:Y:S01]  /*8df0*/  FADD.FTZ R169, -R7.reuse, R10 ;  /* 0x0000000a07a97221 */ /* 0x040fe20000010100 */
[----:B------:R-:W-:Y:S01]  /*8e00*/  FMUL.FTZ R177, R7, UR10 ;  /* 0x0000000a07b17c20 */ /* 0x000fe20008410000 */
[-C--:B------:R-:W-:Y:S01]  /*8e10*/  FMUL.FTZ R113, R113, R12.reuse ;  /* 0x0000000c71717220 */ /* 0x080fe20000410000 */
[----:B------:R-:W-:Y:S01]  /*8e20*/  FMUL.FTZ R116, R116, R12 ;  /* 0x0000000c74747220 */ /* 0x000fe20000410000 */
[----:B------:R-:W-:Y:S01]  /*8e30*/  FMUL.FTZ R169, R169, UR10 ;  /* 0x0000000aa9a97c20 */ /* 0x000fe20008410000 */
[--C-:B------:R-:W-:Y:S01]  /*8e40*/  FFMA.FTZ R172, R154, UR10, -R177.reuse ;  /* 0x0000000a9aac7c23 */ /* 0x100fe200080108b1 */
[--C-:B------:R-:W-:Y:S01]  /*8e50*/  FFMA.FTZ R194, R167, UR10, -R177.reuse ;  /* 0x0000000aa7c27c23 */ /* 0x100fe200080108b1 */
[--C-:B------:R-:W-:Y:S01]  /*8e60*/  FFMA.FTZ R167, R170, UR10, -R177.reuse ;  /* 0x0000000aaaa77c23 */ /* 0x100fe200080108b1 */
[----:B------:R-:W-:Y:S01]  /*8e70*/  MOV R170, UR22 ;  /* 0x0000001600aa7c02 */ /* 0x000fe20008000f00 */
[--C-:B------:R-:W-:Y:S01]  /*8e80*/  FFMA.FTZ R155, R155, UR10, -R177.reuse ;  /* 0x0000000a9b9b7c23 */ /* 0x100fe200080108b1 */
[----:B------:R-:W-:Y:S01]  /*8e90*/  MUFU.EX2 R169, R169 ;  /* 0x000000a900a97308 */ /* 0x000fe20000000800 */
[--C-:B------:R-:W-:Y:S01]  /*8ea0*/  FFMA.FTZ R173, R158, UR10, -R177.reuse ;  /* 0x0000000a9ead7c23 */ /* 0x100fe200080108b1 */
[----:B------:R-:W-:Y:S01]  /*8eb0*/  FFMA.FTZ R176, R159, UR10, -R177 ;  /* 0x0000000a9fb07c23 */ /* 0x000fe200080108b1 */
[----:B------:R-:W-:-:S02]  /*8ec0*/  @!P5 VIADD R154, R170, 0x28c40 ;  /* 0x00028c40aa9ad836 */ /* 0x000fc40000000000 */
[--C-:B------:R-:W-:Y:S01]  /*8ed0*/  FFMA.FTZ R159, R162, UR10, -R177.reuse ;  /* 0x0000000aa29f7c23 */ /* 0x100fe200080108b1 */
[--C-:B------:R-:W-:Y:S01]  /*8ee0*/  FFMA.FTZ R180, R163, UR10, -R177.reuse ;  /* 0x0000000aa3b47c23 */ /* 0x100fe200080108b1 */
[--C-:B------:R-:W-:Y:S01]  /*8ef0*/  FFMA.FTZ R163, R166, UR10, -R177.reuse ;  /* 0x0000000aa6a37c23 */ /* 0x100fe200080108b1 */
[--C-:B------:R-:W-:Y:S01]  /*8f00*/  FFMA.FTZ R196, R171, UR10, -R177.reuse ;  /* 0x0000000aabc47c23 */ /* 0x100fe200080108b1 */
[----:B------:R-:W2:Y:S01]  /*8f10*/  MUFU.EX2 R172, R172 ;  /* 0x000000ac00ac7308 */ /* 0x000ea20000000800 */
[----:B------:R-:W-:Y:S01]  /*8f20*/  @!P5 PRMT R154, RZ, 0x654, R154 ;  /* 0x00000654ff9ad816 */ /* 0x000fe2000000009a */
[--C-:B------:R-:W-:Y:S01]  /*8f30*/  FFMA.FTZ R179, R179, UR10, -R177.reuse ;  /* 0x0000000ab3b37c23 */ /* 0x100fe200080108b1 */
[--C-:B------:R-:W-:Y:S01]  /*8f40*/  FFMA.FTZ R171, R174, UR10, -R177.reuse ;  /* 0x0000000aaeab7c23 */ /* 0x100fe200080108b1 */
[--C-:B------:R-:W-:Y:S01]  /*8f50*/  FFMA.FTZ R174, R175, UR10, -R177.reuse ;  /* 0x0000000aafae7c23 */ /* 0x100fe200080108b1 */
[----:B------:R4:W-:Y:S01]  /*8f60*/  @!P5 SYNCS.ARRIVE.TRANS64.RED.A1T0 RZ, [R154+URZ], RZ ;  /* 0x000000ff9affd9a7 */ /* 0x0009e2000810043f */
[--C-:B------:R-:W-:Y:S01]  /*8f70*/  FFMA.FTZ R175, R178, UR10, -R177.reuse ;  /* 0x0000000ab2af7c23 */ /* 0x100fe200080108b1 */
[----:B------:R-:W-:Y:S01]  /*8f80*/  IMAD.U32 R158, RZ, RZ, UR21 ;  /* 0x00000015ff9e7e24 */ /* 0x000fe2000f8e00ff */
[----:B------:R-:W3:Y:S01]  /*8f90*/  MUFU.EX2 R155, R155 ;  /* 0x0000009b009b7308 */ /* 0x000ee20000000800 */
[--C-:B------:R-:W-:Y:S01]  /*8fa0*/  FFMA.FTZ R182, R182, UR10, -R177.reuse ;  /* 0x0000000ab6b67c23 */ /* 0x100fe200080108b1 */
[----:B------:R-:W-:Y:S01]  /*8fb0*/  FFMA.FTZ R177, R183, UR10, -R177 ;  /* 0x0000000ab7b17c23 */ /* 0x000fe200080108b1 */
[-C--:B------:R-:W-:Y:S01]  /*8fc0*/  FMUL.FTZ R117, R117, R12.reuse ;  /* 0x0000000c75757220 */ /* 0x080fe20000410000 */
[-C--:B------:R-:W-:Y:S01]  /*8fd0*/  FMUL.FTZ R120, R120, R12.reuse ;  /* 0x0000000c78787220 */ /* 0x080fe20000410000 */
[----:B----4-:R-:W-:Y:S01]  /*8fe0*/  FADD.FTZ R154, R152, R5 ;  /* 0x00000005989a7221 */ /* 0x010fe20000010000 */
[-C--:B------:R-:W-:Y:S01]  /*8ff0*/  FMUL.FTZ R121, R121, R12.reuse ;  /* 0x0000000c79797220 */ /* 0x080fe20000410000 */
[----:B------:R-:W-:Y:S01]  /*9000*/  FMUL.FTZ R124, R124, R12 ;  /* 0x0000000c7c7c7220 */ /* 0x000fe20000410000 */
[----:B------:R-:W4:Y:S01]  /*9010*/  MUFU.EX2 R173, R173 ;  /* 0x000000ad00ad7308 */ /* 0x000f220000000800 */
[----:B-1----:R-:W-:Y:S01]  /*9020*/  FADD.FTZ R5, R13, R154 ;  /* 0x0000009a0d057221 */ /* 0x002fe20000010000 */
[----:B--2---:R-:W-:Y:S01]  /*9030*/  FFMA.FTZ R6, R169, R6, R172 ;  /* 0x00000006a9067223 */ /* 0x004fe200000100ac */
[-C--:B------:R-:W-:Y:S01]  /*9040*/  FMUL.FTZ R125, R125, R12.reuse ;  /* 0x0000000c7d7d7220 */ /* 0x080fe20000410000 */
[-C--:B------:R-:W-:Y:S01]  /*9050*/  FMUL.FTZ R128, R128, R12.reuse ;  /* 0x0000000c80807220 */ /* 0x080fe20000410000 */
[----:B------:R-:W-:Y:S01]  /*9060*/  FADD.FTZ R5, R14, R5 ;  /* 0x000000050e057221 */ /* 0x000fe20000010000 */
[-C--:B------:R-:W-:Y:S01]  /*9070*/  FMUL.FTZ R129, R129, R12.reuse ;  /* 0x0000000c81817220 */ /* 0x080fe20000410000 */
[-C--:B------:R-:W-:Y:S01]  /*9080*/  FMUL.FTZ R132, R132, R12.reuse ;  /* 0x0000000c84847220 */ /* 0x080fe20000410000 */
[----:B------:R-:W1:Y:S01]  /*9090*/  MUFU.EX2 R176, R176 ;  /* 0x000000b000b07308 */ /* 0x000e620000000800 */
[----:B---3--:R-:W-:Y:S01]  /*90a0*/  FADD.FTZ R6, R155, R6 ;  /* 0x000000069b067221 */ /* 0x008fe20000010000 */
[----:B------:R-:W-:Y:S01]  /*90b0*/  FADD.FTZ R154, R156, R5 ;  /* 0x000000059c9a7221 */ /* 0x000fe20000010000 */
        /* <DEDUP_REMOVED lines=10> */
[----:B------:R-:W-:Y:S01]  /*9160*/  FMUL.FTZ R149, R149, R12 ;  /* 0x0000000c95957220 */ /* 0x000fe20000410000 */
[----:B------:R-:W-:Y:S01]  /*9170*/  F2FP.F16.F32.PACK_AB R152, R152, R11 ;  /* 0x0000000b9898723e */ /* 0x000fe200000000ff */
[-C--:B------:R-:W-:Y:S01]  /*9180*/  FMUL.FTZ R26, R26, R169.reuse ;  /* 0x000000a91a1a7220 */ /* 0x080fe20000410000 */
[----:B------:R3:W-:Y:S01]  /*9190*/  MUFU.EX2 R10, R181 ;  /* 0x000000b5000a7308 */ /* 0x0007e20000000800 */
[----:B-1----:R-:W-:Y:S01]  /*91a0*/  FADD.FTZ R6, R176, R5 ;  /* 0x00000005b0067221 */ /* 0x002fe20000010000 */
[----:B------:R-:W-:Y:S01]  /*91b0*/  F2FP.F16.F32.PACK_AB R156, R15, R156 ;  /* 0x0000009c0f9c723e */ /* 0x000fe200000000ff */
[-C--:B------:R-:W-:Y:S01]  /*91c0*/  FMUL.FTZ R27, R27, R169.reuse ;  /* 0x000000a91b1b7220 */ /* 0x080fe20000410000 */
[-C--:B------:R-:W-:Y:S01]  /*91d0*/  FMUL.FTZ R30, R30, R169.reuse ;  /* 0x000000a91e1e7220 */ /* 0x080fe20000410000 */
[-C--:B------:R-:W-:Y:S01]  /*91e0*/  FMUL.FTZ R31, R31, R169.reuse ;  /* 0x000000a91f1f7220 */ /* 0x080fe20000410000 */
[-C--:B------:R-:W-:Y:S01]  /*91f0*/  FMUL.FTZ R34, R34, R169.reuse ;  /* 0x000000a922227220 */ /* 0x080fe20000410000 */
[----:B------:R-:W-:Y:S01]  /*9200*/  FMUL.FTZ R35, R35, R169 ;  /* 0x000000a923237220 */ /* 0x000fe20000410000 */
[----:B------:R-:W1:Y:S01]  /*9210*/  MUFU.EX2 R180, R180 ;  /* 0x000000b400b47308 */ /* 0x000e620000000800 */
[----:B---3--:R-:W-:-:S02]  /*9220*/  IMAD.MOV R181, RZ, RZ, -R18 ;  /* 0x000000ffffb57224 */ /* 0x008fc400078e0a12 */
[----:B--2---:R-:W-:Y:S01]  /*9230*/  FADD.FTZ R5, R159, R6 ;  /* 0x000000069f057221 */ /* 0x004fe20000010000 */
[-C--:B------:R-:W-:Y:S01]  /*9240*/  FMUL.FTZ R38, R38, R169.reuse ;  /* 0x000000a926267220 */ /* 0x080fe20000410000 */
[-C--:B------:R-:W-:Y:S01]  /*9250*/  FMUL.FTZ R39, R39, R169.reuse ;  /* 0x000000a927277220 */ /* 0x080fe20000410000 */
[----:B------:R-:W-:Y:S01]  /*9260*/  FMUL.FTZ R42, R42, R169 ;  /* 0x000000a92a2a7220 */ /* 0x000fe20000410000 */
[----:B------:R-:W-:Y:S01]  /*9270*/  ISETP.NE.AND P1, PT, R16, R181, PT ;  /* 0x000000b51000720c */ /* 0x000fe20003f25270 */
        /* <DEDUP_REMOVED lines=11> */
[----:B------:R-:W-:Y:S01]  /*9330*/  FMUL.FTZ R59, R59, R169 ;  /* 0x000000a93b3b7220 */ /* 0x000fe20000410000 */
[----:B------:R-:W-:-:S02]  /*9340*/  @!P1 IMAD R158, R158, 0x40, R17 ;  /* 0x000000409e9e9824 */ /* 0x000fc400078e0211 */
[-C--:B------:R-:W-:Y:S01]  /*9350*/  FMUL.FTZ R62, R62, R169.reuse ;  /* 0x000000a93e3e7220 */ /* 0x080fe20000410000 */
[-C--:B------:R-:W-:Y:S01]  /*9360*/  FMUL.FTZ R63, R63, R169.reuse ;  /* 0x000000a93f3f7220 */ /* 0x080fe20000410000 */
[-C--:B------:R-:W-:Y:S01]  /*9370*/  FMUL.FTZ R66, R66, R169.reuse ;  /* 0x000000a942427220 */ /* 0x080fe20000410000 */
[-C--:B------:R-:W-:Y:S01]  /*9380*/  FMUL.FTZ R67, R67, R169.reuse ;  /* 0x000000a943437220 */ /* 0x080fe20000410000 */
[----:B------:R-:W1:Y:S01]  /*9390*/  MUFU.EX2 R153, R153 ;  /* 0x0000009900997308 */ /* 0x000e620000000800 */
[----:B------:R-:W-:Y:S01]  /*93a0*/  @!P1 LEA R158, R158, UR38, 0x2 ;  /* 0x000000269e9e9c11 */ /* 0x000fe2000f8e10ff */
[----:B--2---:R-:W-:Y:S01]  /*93b0*/  FADD.FTZ R5, R163, R6 ;  /* 0x00000006a3057221 */ /* 0x004fe20000010000 */
[-C--:B------:R-:W-:Y:S01]  /*93c0*/  FMUL.FTZ R70, R70, R169.reuse ;  /* 0x000000a946467220 */ /* 0x080fe20000410000 */
[-C--:B------:R-:W-:Y:S01]  /*93d0*/  FMUL.FTZ R71, R71, R169.reuse ;  /* 0x000000a947477220 */ /* 0x080fe20000410000 */
[-C--:B------:R-:W-:Y:S01]  /*93e0*/  FMUL.FTZ R74, R74, R169.reuse ;  /* 0x000000a94a4a7220 */ /* 0x080fe20000410000 */
[----:B------:R-:W-:Y:S01]  /*93f0*/  @!P1 STS [R158+0x28800], R12 ;  /* 0x0288000c9e009388 */ /* 0x000fe20000000800 */
[-C--:B------:R-:W-:Y:S01]  /*9400*/  FMUL.FTZ R75, R75, R169.reuse ;  /* 0x000000a94b4b7220 */ /* 0x080fe20000410000 */
[----:B------:R2:W-:Y:S01]  /*9410*/  MUFU.EX2 R178, R179 ;  /* 0x000000b300b27308 */ /* 0x0005e20000000800 */
[----:B---3--:R-:W-:Y:S01]  /*9420*/  FADD.FTZ R6, R194, R5 ;  /* 0x00000005c2067221 */ /* 0x008fe20000010000 */
[----:B------:R3:W-:Y:S01]  /*9430*/  @!P1 STS [R158+0x28820], R169 ;  /* 0x028820a99e009388 */ /* 0x0007e20000000800 */
        /* <DEDUP_REMOVED lines=9> */
[----:B---3--:R-:W-:Y:S01]  /*94d0*/  F2FP.F16.F32.PACK_AB R158, R21, R20 ;  /* 0x00000014159e723e */ /* 0x008fe200000000ff */
[----:B------:R-:W-:Y:S01]  /*94e0*/  FADD.FTZ R154, R20, R179 ;  /* 0x000000b3149a7221 */ /* 0x000fe20000010000 */
[-C--:B------:R-:W-:Y:S01]  /*94f0*/  FMUL.FTZ R91, R91, R169.reuse ;  /* 0x000000a95b5b7220 */ /* 0x080fe20000410000 */
[-C--:B------:R-:W-:Y:S01]  /*9500*/  FMUL.FTZ R94, R94, R169.reuse ;  /* 0x000000a95e5e7220 */ /* 0x080fe20000410000 */
[----:B------:R-:W2:Y:S01]  /*9510*/  MUFU.EX2 R157, R157 ;  /* 0x0000009d009d7308 */ /* 0x000ea20000000800 */
[----:B------:R-:W-:Y:S01]  /*9520*/  FADD.FTZ R179, R21, R154 ;  /* 0x0000009a15b37221 */ /* 0x000fe20000010000 */
[-C--:B------:R-:W-:Y:S01]  /*9530*/  FMUL.FTZ R95, R95, R169.reuse ;  /* 0x000000a95f5f7220 */ /* 0x080fe20000410000 */
[-C--:B------:R-:W-:Y:S01]  /*9540*/  FMUL.FTZ R98, R98, R169.reuse ;  /* 0x000000a962627220 */ /* 0x080fe20000410000 */
[-C--:B------:R-:W-:Y:S01]  /*9550*/  FMUL.FTZ R99, R99, R169.reuse ;  /* 0x000000a963637220 */ /* 0x080fe20000410000 */
[----:B------:R-:W-:Y:S01]  /*9560*/  FADD.FTZ R154, R160, R179 ;  /* 0x000000b3a09a7221 */ /* 0x000fe20000010000 */
[C---:B-1----:R-:W-:Y:S01]  /*9570*/  F2FP.F16.F32.PACK_AB R160, R153.reuse, R160 ;  /* 0x000000a099a0723e */ /* 0x042fe200000000ff */
[-C--:B------:R-:W-:Y:S01]  /*9580*/  FMUL.FTZ R102, R102, R169.reuse ;  /* 0x000000a966667220 */ /* 0x080fe20000410000 */
[----:B------:R-:W1:Y:S01]  /*9590*/  MUFU.EX2 R196, R196 ;  /* 0x000000c400c47308 */ /* 0x000e620000000800 */
[----:B------:R-:W-:Y:S01]  /*95a0*/  FADD.FTZ R154, R153, R154 ;  /* 0x0000009a999a7221 */ /* 0x000fe20000010000 */
[----:B----4-:R-:W-:Y:S01]  /*95b0*/  FADD.FTZ R5, R167, R6 ;  /* 0x00000006a7057221 */ /* 0x010fe20000010000 */
[----:B------:R-:W-:Y:S01]  /*95c0*/  F2FP.F16.F32.PACK_AB R153, R155, R172 ;  /* 0x000000ac9b99723e */ /* 0x000fe200000000ff */
[----:B------:R-:W-:Y:S01]  /*95d0*/  FMUL.FTZ R103, R103, R169 ;  /* 0x000000a967677220 */ /* 0x000fe20000410000 */
[----:B------:R-:W-:Y:S01]  /*95e0*/  F2FP.F16.F32.PACK_AB R155, R176, R173 ;  /* 0x000000adb09b723e */ /* 0x000fe200000000ff */
[-C--:B------:R-:W-:Y:S01]  /*95f0*/  FMUL.FTZ R106, R106, R169.reuse ;  /* 0x000000a96a6a7220 */ /* 0x080fe20000410000 */
[----:B------:R-:W-:Y:S01]  /*9600*/  FMUL.FTZ R107, R107, R169 ;  /* 0x000000a96b6b7220 */ /* 0x000fe20000410000 */
[----:B------:R-:W3:Y:S01]  /*9610*/  MUFU.EX2 R164, R164 ;  /* 0x000000a400a47308 */ /* 0x000ee20000000800 */
[----:B--2---:R-:W-:Y:S01]  /*9620*/  FADD.FTZ R179, R157, R154 ;  /* 0x0000009a9db37221 */ /* 0x004fe20000010000 */
[----:B------:R-:W-:Y:S01]  /*9630*/  F2FP.F16.F32.PACK_AB R154, R14, R13 ;  /* 0x0000000d0e9a723e */ /* 0x000fe200000000ff */
[----:B------:R-:W-:Y:S01]  /*9640*/  BAR.SYNC.DEFER_BLOCKING 0xf, 0x100 ;  /* 0x03c4000000007b1d */ /* 0x000fe20000010000 */
[-C--:B------:R-:W-:Y:S01]  /*9650*/  FMUL.FTZ R110, R110, R169.reuse ;  /* 0x000000a96e6e7220 */ /* 0x080fe20000410000 */
[-C--:B------:R-:W-:Y:S01]  /*9660*/  FMUL.FTZ R111, R111, R169.reuse ;  /* 0x000000a96f6f7220 */ /* 0x080fe20000410000 */
[-C--:B------:R-:W-:Y:S01]  /*9670*/  FMUL.FTZ R114, R114, R169.reuse ;  /* 0x000000a972727220 */ /* 0x080fe20000410000 */
[-C--:B------:R-:W-:Y:S01]  /*9680*/  FMUL.FTZ R115, R115, R169.reuse ;  /* 0x000000a973737220 */ /* 0x080fe20000410000 */
[-C--:B------:R-:W-:Y:S01]  /*9690*/  FMUL.FTZ R118, R118, R169.reuse ;  /* 0x000000a976767220 */ /* 0x080fe20000410000 */
[----:B------:R-:W2:Y:S01]  /*96a0*/  MUFU.EX2 R171, R171 ;  /* 0x000000ab00ab7308 */ /* 0x000ea20000000800 */
[----:B-1----:R-:W-:Y:S01]  /*96b0*/  FADD.FTZ R6, R196, R5 ;  /* 0x00000005c4067221 */ /* 0x002fe20000010000 */
[-C--:B------:R-:W-:Y:S01]  /*96c0*/  FMUL.FTZ R119, R119, R169.reuse ;  /* 0x000000a977777220 */ /* 0x080fe20000410000 */
[-C--:B------:R-:W-:Y:S01]  /*96d0*/  FMUL.FTZ R122, R122, R169.reuse ;  /* 0x000000a97a7a7220 */ /* 0x080fe20000410000 */
[-C--:B------:R-:W-:Y:S01]  /*96e0*/  FMUL.FTZ R123, R123, R169.reuse ;  /* 0x000000a97b7b7220 */ /* 0x080fe20000410000 */
[-C--:B------:R-:W-:Y:S01]  /*96f0*/  FMUL.FTZ R126, R126, R169.reuse ;  /* 0x000000a97e7e7220 */ /* 0x080fe20000410000 */
[-C--:B------:R-:W-:Y:S01]  /*9700*/  FMUL.FTZ R127, R127, R169.reuse ;  /* 0x000000a97f7f7220 */ /* 0x080fe20000410000 */
[----:B------:R-:W-:Y:S01]  /*9710*/  FMUL.FTZ R130, R130, R169 ;  /* 0x000000a982827220 */ /* 0x000fe20000410000 */
[----:B------:R-:W1:Y:S01]  /*9720*/  MUFU.EX2 R161, R161 ;  /* 0x000000a100a17308 */ /* 0x000e620000000800 */
[C---:B---3--:R-:W-:Y:S01]  /*9730*/  FADD.FTZ R12, R164.reuse, R179 ;  /* 0x000000b3a40c7221 */ /* 0x048fe20000010000 */
[----:B------:R-:W-:Y:S01]  /*9740*/  F2FP.F16.F32.PACK_AB R162, R164, R157 ;  /* 0x0000009da4a2723e */ /* 0x000fe200000000ff */
[----:B------:R-:W-:Y:S01]  /*9750*/  FMUL.FTZ R131, R131, R169 ;  /* 0x000000a983837220 */ /* 0x000fe20000410000 */
[----:B------:R-:W-:Y:S01]  /*9760*/  F2FP.F16.F32.PACK_AB R157, R180, R159 ;  /* 0x0000009fb49d723e */ /* 0x000fe200000000ff */
[----:B------:R-:W-:Y:S01]  /*9770*/  FMUL.FTZ R134, R134, R169 ;  /* 0x000000a986867220 */ /* 0x000fe20000410000 */
[----:B------:R-:W-:Y:S01]  /*9780*/  F2FP.F16.F32.PACK_AB R159, R194, R163 ;  /* 0x000000a3c29f723e */ /* 0x000fe200000000ff */
[-C--:B------:R-:W-:Y:S01]  /*9790*/  FMUL.FTZ R135, R135, R169.reuse ;  /* 0x000000a987877220 */ /* 0x080fe20000410000 */
[----:B------:R-:W3:Y:S01]  /*97a0*/  MUFU.EX2 R174, R174 ;  /* 0x000000ae00ae7308 */ /* 0x000ee20000000800 */
[----:B--2---:R-:W-:Y:S01]  /*97b0*/  FADD.FTZ R5, R171, R6 ;  /* 0x00000006ab057221 */ /* 0x004fe20000010000 */
[----:B------:R2:W-:Y:S01]  /*97c0*/  STSM.16.M88.4 [R19+0x26800], R152 ;  /* 0x0268009813007844 */ /* 0x0005e20000000200 */
[-C--:B------:R-:W-:Y:S01]  /*97d0*/  FMUL.FTZ R138, R138, R169.reuse ;  /* 0x000000a98a8a7220 */ /* 0x080fe20000410000 */
[-C--:B------:R-:W-:Y:S01]  /*97e0*/  FMUL.FTZ R139, R139, R169.reuse ;  /* 0x000000a98b8b7220 */ /* 0x080fe20000410000 */
[-C--:B------:R-:W-:Y:S01]  /*97f0*/  FMUL.FTZ R142, R142, R169.reuse ;  /* 0x000000a98e8e7220 */ /* 0x080fe20000410000 */
[----:B------:R2:W-:Y:S01]  /*9800*/  STSM.16.M88.4 [R22], R156 ;  /* 0x0000009c16007844 */ /* 0x0005e20000000200 */
[-C--:B------:R-:W-:Y:S01]  /*9810*/  FMUL.FTZ R143, R143, R169.reuse ;  /* 0x000000a98f8f7220 */ /* 0x080fe20000410000 */
[----:B------:R-:W4:Y:S01]  /*9820*/  MUFU.EX2 R168, R168 ;  /* 0x000000a800a87308 */ /* 0x000f220000000800 */
[----:B-1----:R-:W-:Y:S01]  /*9830*/  FADD.FTZ R11, R161, R12 ;  /* 0x0000000ca10b7221 */ /* 0x002fe20000010000 */
[-C--:B------:R-:W-:Y:S01]  /*9840*/  FMUL.FTZ R146, R146, R169.reuse ;  /* 0x000000a992927220 */ /* 0x080fe20000410000 */
[-C--:B------:R-:W-:Y:S01]  /*9850*/  FMUL.FTZ R147, R147, R169.reuse ;  /* 0x000000a993937220 */ /* 0x080fe20000410000 */
[-C--:B------:R-:W-:Y:S01]  /*9860*/  FMUL.FTZ R150, R150, R169.reuse ;  /* 0x000000a996967220 */ /* 0x080fe20000410000 */
[----:B------:R-:W-:-:S03]  /*9870*/  FMUL.FTZ R151, R151, R169 ;  /* 0x000000a997977220 */ /* 0x000fc60000410000 */
[----:B------:R-:W1:Y:S01]  /*9880*/  MUFU.EX2 R175, R175 ;  /* 0x000000af00af7308 */ /* 0x000e620000000800 */
[C---:B---3--:R-:W-:Y:S01]  /*9890*/  FADD.FTZ R6, R174.reuse, R5 ;  /* 0x00000005ae067221 */ /* 0x048fe20000010000 */
[----:B------:R-:W-:-:S06]  /*98a0*/  F2FP.F16.F32.PACK_AB R163, R174, R171 ;  /* 0x000000abaea3723e */ /* 0x000fcc00000000ff */
[----:B------:R-:W3:Y:S01]  /*98b0*/  MUFU.EX2 R165, R165 ;  /* 0x000000a500a57308 */ /* 0x000ee20000000800 */
[C---:B----4-:R-:W-:Y:S01]  /*98c0*/  FADD.FTZ R12, R168.reuse, R11 ;  /* 0x0000000ba80c7221 */ /* 0x050fe20000010000 */
[----:B------:R-:W-:Y:S02]  /*98d0*/  F2FP.F16.F32.PACK_AB R164, R168, R161 ;  /* 0x000000a1a8a4723e */ /* 0x000fe400000000ff */
[----:B------:R-:W-:-:S04]  /*98e0*/  F2FP.F16.F32.PACK_AB R161, R196, R167 ;  /* 0x000000a7c4a1723e */ /* 0x000fc800000000ff */
[----:B------:R-:W4:Y:S01]  /*98f0*/  MUFU.EX2 R182, R182 ;  /* 0x000000b600b67308 */ /* 0x000f220000000800 */
[----:B-1----:R-:W-:Y:S01]  /*9900*/  FADD.FTZ R11, R175, R6 ;  /* 0x00000006af0b7221 */ /* 0x002fe20000010000 */
[----:B------:R2:W-:Y:S03]  /*9910*/  STSM.16.M88.4 [R184], R160 ;  /* 0x000000a0b8007844 */ /* 0x0005e60000000200 */
[----:B------:R-:W-:-:S03]  /*9920*/  FADD.FTZ R11, R178, R11 ;  /* 0x0000000bb20b7221 */ /* 0x000fc60000010000 */
[----:B------:R-:W1:Y:S01]  /*9930*/  MUFU.EX2 R177, R177 ;  /* 0x000000b100b17308 */ /* 0x000e620000000800 */
[----:B---3--:R-:W-:Y:S01]  /*9940*/  FADD.FTZ R5, R165, R12 ;  /* 0x0000000ca5057221 */ /* 0x008fe20000010000 */
[----:B------:R-:W-:Y:S02]  /*9950*/  F2FP.F16.F32.PACK_AB R166, R10, R165 ;  /* 0x000000a50aa6723e */ /* 0x000fe400000000ff */
[----:B------:R-:W-:Y:S01]  /*9960*/  F2FP.F16.F32.PACK_AB R165, R178, R175 ;  /* 0x000000afb2a5723e */ /* 0x000fe200000000ff */
[----:B------:R-:W-:Y:S01]  /*9970*/  FADD.FTZ R5, R10, R5 ;  /* 0x000000050a057221 */ /* 0x000fe20000010000 */
[----:B----4-:R-:W-:Y:S01]  /*9980*/  FADD.FTZ R6, R182, R11 ;  /* 0x0000000bb6067221 */ /* 0x010fe20000010000 */
[----:B-1----:R-:W-:-:S03]  /*9990*/  F2FP.F16.F32.PACK_AB R167, R177, R182 ;  /* 0x000000b6b1a7723e */ /* 0x002fc600000000ff */
[----:B------:R-:W-:Y:S02]  /*99a0*/  FADD.FTZ R6, R177, R6 ;  /* 0x00000006b1067221 */ /* 0x000fe40000010000 */
[----:B------:R2:W-:Y:S01]  /*99b0*/  STSM.16.M88.4 [R23], R164 ;  /* 0x000000a417007844 */ /* 0x0005e20000000200 */
[----:B------:R-:W-:Y:S05]  /*99c0*/  @!P4 BRA `(.L_x_1751) ;  /* 0x000000000004c947 */ /* 0x000fea0003800000 */
[----:B------:R-:W-:Y:S01]  /*99d0*/  BPT.TRAP 0x1 ;  /* 0x000000040000795c */ /* 0x000fe20000300000 */
.L_x_1751:
[----:B------:R1:W3:Y:S01]  /*99e0*/  SYNCS.PHASECHK.TRANS64.TRYWAIT P1, [UR22+0x28c50], R9 ;  /* 0x028c5009ff0075a7 */ /* 0x0002e20008020156 */
[----:B------:R-:W-:Y:S05]  /*99f0*/  @!P4 BRA `(.L_x_1752) ;  /* 0x000000000004c947 */ /* 0x000fea0003800000 */
[----:B------:R-:W-:Y:S01]  /*9a00*/  BPT.TRAP 0x1 ;  /* 0x000000040000795c */ /* 0x000fe20000300000 */
.L_x_1752:
[----:B---3--:R-:W-:Y:S05]  /*9a10*/  @P1 BRA `(.L_x_1753) ;  /* 0x0000000000081947 */ /* 0x008fea0003800000 */
[----:B------:R-:W3:Y:S02]  /*9a20*/  SYNCS.PHASECHK.TRANS64.TRYWAIT P1, [UR22+0x28c50], R9 ;  /* 0x028c5009ff0075a7 */ /* 0x000ee40008020156 */
[----:B---3--:R-:W-:Y:S05]  /*9a30*/  @!P1 BRA `(.L_x_1754) ;  /* 0x000000b000209947 */ /* 0x008fea0003800000 */
.L_x_1753:
[----:B------:R-:W-:Y:S01]  /*9a40*/  ULEA UR11, UR37, UR45, 0xc ;  /* 0x0000002d250b7291 */ /* 0x000fe2000f8e603f */
[----:B------:R-:W-:Y:S01]  /*9a50*/  WARPGROUP.ARRIVE ;  /* 0x00000000000079c5 */ /* 0x000fe20000000000 */
[----:B------:R-:W-:Y:S01]  /*9a60*/  UMOV UR7, 0x40000040 ;  /* 0x4000004000077882 */ /* 0x000fe20000000000 */
[----:B---3--:R-:W-:Y:S01]  /*9a70*/  @!P5 VIADD R170, R170, 0x28c60 ;  /* 0x00028c60aaaad836 */ /* 0x008fe20000000000 */
[----:B------:R-:W-:Y:S01]  /*9a80*/  UMOV UR21, UR37 ;  /* 0x0000002500157c82 */ /* 0x000fe20008000000 */
[----:B------:R-:W-:Y:S02]  /*9a90*/  IMAD.MOV.U32 R10, RZ, RZ, R7 ;  /* 0x000000ffff0a7224 */ /* 0x000fe400078e0007 */
[----:B------:R-:W-:Y:S01]  /*9aa0*/  UMOV UR6, UR11 ;  /* 0x0000000b00067c82 */ /* 0x000fe20008000000 */
[----:B------:R-:W-:Y:S01]  /*9ab0*/  @!P5 PRMT R170, RZ, 0x654, R170 ;  /* 0x00000654ffaad816 */ /* 0x000fe200000000aa */
[----:B------:R-:W-:Y:S01]  /*9ac0*/  HGMMA.64x256x16.F32 R24, R152, gdesc[UR4].tnspB, R24, gsb0 ;  /* 0x43e0000498187df0 */ /* 0x000fe20008000818 */
[----:B------:R-:W-:Y:S01]  /*9ad0*/  UIADD3 UR6, UR11, 0x80, URZ ;  /* 0x000000800b067890 */ /* 0x000fe2000fffe03f */
[----:B------:R-:W-:Y:S01]  /*9ae0*/  IMAD.MOV.U32 R11, RZ, RZ, R4 ;  /* 0x000000ffff0b7224 */ /* 0x000fe200078e0004 */
        /* <DEDUP_REMOVED lines=28> */
.L_x_1746:
[----:B------:R-:W-:-:S13]  /*9cb0*/  ISETP.LE.AND P0, PT, R186, UR50, PT ;  /* 0x00000032ba007c0c */ /* 0x000fda000bf03270 */
[----:B------:R-:W-:Y:S05]  /*9cc0*/  @!P0 BRA `(.L_x_1756) ;  /* 0x0000002000d48947 */ /* 0x000fea0003800000 */
[----:B------:R-:W-:Y:S01]  /*9cd0*/  UIADD3 UR6, UR44, -UR40, URZ ;  /* 0x800000282c067290 */ /* 0x000fe2000fffe03f */
[----:B------:R-:W-:Y:S01]  /*9ce0*/  IMAD.MOV.U32 R10, RZ, RZ, R7 ;  /* 0x000000ffff0a7224 */ /* 0x000fe200078e0007 */
[----:B------:R-:W-:Y:S01]  /*9cf0*/  UMOV UR21, UR37 ;  /* 0x0000002500157c82 */ /* 0x000fe20008000000 */
[----:B------:R-:W-:Y:S01]  /*9d00*/  IMAD.MOV.U32 R12, RZ, RZ, R4 ;  /* 0x000000ffff0c7224 */ /* 0x000fe200078e0004 */
[----:B------:R-:W-:Y:S01]  /*9d10*/  ULDC UR23, c[0x0][0x9e4] ;  /* 0x0002790000177ab9 */ /* 0x000fe20000000800 */
[----:B------:R-:W-:Y:S01]  /*9d20*/  ULDC UR24, c[0x0][0x9dc] ;  /* 0x0002770000187ab9 */ /* 0x000fe20000000800 */
[----:B01----:R-:W-:Y:S01]  /*9d30*/  IMAD.U32 R9, RZ, RZ, UR6 ;  /* 0x00000006ff097e24 */ /* 0x003fe2000f8e00ff */
[----:B------:R-:W-:Y:S01]  /*9d40*/  ULDC UR20, c[0x0][0x988] ;  /* 0x0002620000147ab9 */ /* 0x000fe20000000800 */
[----:B------:R-:W-:Y:S01]  /*9d50*/  VIADD R11, R0, UR6 ;  /* 0x00000006000b7c36 */ /* 0x000fe20008000000 */
[----:B------:R-:W-:Y:S02]  /*9d60*/  ULDC UR22, c[0x0][0x9e0] ;  /* 0x0002780000167ab9 */ /* 0x000fe40000000800 */
[----:B------:R-:W-:-:S04]  /*9d70*/  IADD3 R9, R9, 0x8, R0 ;  /* 0x0000000809097810 */ /* 0x000fc80007ffe000 */
[----:B------:R-:W-:-:S07]  /*9d80*/  LOP3.LUT R13, RZ, R9, RZ, 0x33, !PT ;  /* 0x00000009ff0d7212 */ /* 0x000fce00078e33ff */
.L_x_1773:
[----:B------:R-:W-:-:S04]  /*9d90*/  UIADD3 UR37, UR21, 0x1, URZ ;  /* 0x0000000115257890 */ /* 0x000fc8000fffe03f */
[----:B------:R-:W-:-:S04]  /*9da0*/  UISETP.NE.AND UP0, UPT, UR37, 0x2, UPT ;  /* 0x000000022500788c */ /* 0x000fc8000bf05270 */
[----:B------:R-:W-:Y:S02]  /*9db0*/  USEL UR6, URZ, 0x1, UP0 ;  /* 0x000000013f067887 */ /* 0x000fe40008000000 */
[----:B------:R-:W-:-:S04]  /*9dc0*/  USEL UR37, UR37, URZ, UP0 ;  /* 0x0000003f25257287 */ /* 0x000fc80008000000 */
[----:B------:R-:W-:Y:S01]  /*9dd0*/  LOP3.LUT R2, R2, UR6, RZ, 0x3c, !PT ;  /* 0x0000000602027c12 */ /* 0x000fe2000f8e3cff */
[----:B01----:R-:W-:Y:S07]  /*9de0*/  @!P4 BRA `(.L_x_1757) ;  /* 0x000000000004c947 */ /* 0x003fee0003800000 */
[----:B------:R-:W-:Y:S01]  /*9df0*/  BPT.TRAP 0x1 ;  /* 0x000000040000795c */ /* 0x000fe20000300000 */
.L_x_1757:
[----:B------:R-:W-:Y:S01]  /*9e00*/  ULEA UR25, UR37, UR38, 0x3 ;  /* 0x0000002625197291 */ /* 0x000fe2000f8e183f */
[----:B------:R-:W-:-:S08]  /*9e10*/  SHF.L.U32 R8, R2, 0x1f, RZ ;  /* 0x0000001f02087819 */ /* 0x000fd000000006ff */
[----:B------:R0:W1:Y:S01]  /*9e20*/  SYNCS.PHASECHK.TRANS64.TRYWAIT P0, [UR25+0x28c30], R8 ;  /* 0x028c3008ff0075a7 */ /* 0x0000620008000159 */
[----:B------:R-:W-:Y:S05]  /*9e30*/  @!P4 BRA `(.L_x_1758) ;  /* 0x000000000004c947 */ /* 0x000fea0003800000 */
[----:B------:R-:W-:Y:S01]  /*9e40*/  BPT.TRAP 0x1 ;  /* 0x000000040000795c */ /* 0x000fe20000300000 */
.L_x_1758:
[----:B-1----:R-:W-:Y:S05]  /*9e50*/  @P0 BRA `(.L_x_1759) ;  /* 0x0000000000080947 */ /* 0x002fea0003800000 */
[----:B------:R-:W1:Y:S02]  /*9e60*/  SYNCS.PHASECHK.TRANS64.TRYWAIT P0, [UR25+0x28c30], R8 ;  /* 0x028c3008ff0075a7 */ /* 0x000e640008000159 */
[----:B-1----:R-:W-:Y:S05]  /*9e70*/  @!P0 BRA `(.L_x_1760) ;  /* 0x000000ac00248947 */ /* 0x002fea0003800000 */
.L_x_1759:
[----:B------:R-:W-:Y:S01]  /*9e80*/  R2UR UR18, R3 ;  /* 0x00000000031272ca */ /* 0x000fe200000e0000 */
[----:B--234-:R-:W-:Y:S01]  /*9e90*/  WARPGROUP.ARRIVE ;  /* 0x00000000000079c5 */ /* 0x01cfe20000000000 */
[----:B------:R-:W-:Y:S01]  /*9ea0*/  UMOV UR19, 0x40000040 ;  /* 0x4000004000137882 */ /* 0x000fe20000000000 */
[----:B------:R-:W-:Y:S01]  /*9eb0*/  UMOV UR7, 0x40000040 ;  /* 0x4000004000077882 */ /* 0x000fe20000000000 */
[----:B------:R-:W-:Y:S01]  /*9ec0*/  UMOV UR11, 0x40000040 ;  /* 0x40000040000b7882 */ /* 0x000fe20000000000 */
[----:B------:R-:W-:Y:S01]  /*9ed0*/  UMOV UR15, 0x40000040 ;  /* 0x40000040000f7882 */ /* 0x000fe20000000000 */
[----:B------:R-:W-:Y:S02]  /*9ee0*/  IMAD.U32 R15, RZ, RZ, UR25 ;  /* 0x00000019ff0f7e24 */ /* 0x000fe4000f8e00ff */
[----:B-1----:R-:W-:Y:S02]  /*9ef0*/  IMAD.U32 R7, RZ, RZ, UR40 ;  /* 0x00000028ff077e24 */ /* 0x002fe4000f8e00ff */
[----:B------:R-:W-:-:S03]  /*9f00*/  @!P5 VIADD R4, R15, 0x28c40 ;  /* 0x00028c400f04d836 */ /* 0x000fc60000000000 */
[----:B------:R-:W-:Y:S02]  /*9f10*/  ULEA UR18, UR37, UR18, 0x9 ;  /* 0x0000001225127291 */ /* 0x000fe4000f8e483f */
[----:B------:R-:W-:Y:S02]  /*9f20*/  @!P5 PRMT R4, RZ, 0x654, R4 ;  /* 0x00000654ff04d816 */ /* 0x000fe40000000004 */
        /* <DEDUP_REMOVED lines=18> */
[----:B-1----:R-:W-:-:S05]  /*a050*/  IADD3 R4, -R16, UR6, -R7 ;  /* 0x0000000610047c10 */ /* 0x002fca000fffe907 */
[C---:B------:R-:W-:Y:S02]  /*a060*/  VIADD R21, R4.reuse, UR22 ;  /* 0x0000001604157c36 */ /* 0x040fe40008000000 */
[----:B------:R-:W-:-:S03]  /*a070*/  VIADD R193, R4, UR10 ;  /* 0x0000000a04c17c36 */ /* 0x000fc60008000000 */
[C---:B------:R-:W-:Y:S01]  /*a080*/  IADD3 R4, R0.reuse, R21, RZ ;  /* 0x0000001500047210 */ /* 0x040fe20007ffe0ff */
[----:B------:R-:W-:Y:S01]  /*a090*/  IMAD.IADD R14, R0, 0x1, R193 ;  /* 0x00000001000e7824 */ /* 0x000fe200078e02c1 */
[----:B------:R-:W-:Y:S06]  /*a0a0*/  @!P6 BRA `(.L_x_1761) ;  /* 0x000000000060e947 */ /* 0x000fec0003800000 */
[----:B------:R-:W-:Y:S01]  /*a0b0*/  ISETP.GT.AND P0, PT, R11, -0x1, PT ;  /* 0xffffffff0b00780c */ /* 0x000fe20003f04270 */
[----:B------:R-:W-:-:S12]  /*a0c0*/  BSSY B0, `(.L_x_1762) ;  /* 0x0000012000007945 */ /* 0x000fd80003800000 */
[----:B------:R-:W-:Y:S05]  /*a0d0*/  @P0 BRA `(.L_x_1763) ;  /* 0x0000000000280947 */ /* 0x000fea0003800000 */
[----:B------:R-:W-:Y:S02]  /*a0e0*/  IMAD.U32 R194, RZ, RZ, UR23 ;  /* 0x00000017ffc27e24 */ /* 0x000fe4000f8e00ff */
[----:B------:R-:W-:-:S03]  /*a0f0*/  IMAD.U32 R7, RZ, RZ, UR40 ;  /* 0x00000028ff077e24 */ /* 0x000fc6000f8e00ff */
[----:B------:R-:W-:Y:S02]  /*a100*/  ISETP.NE.AND P0, PT, R194, 0x1, PT ;  /* 0x00000001c200780c */ /* 0x000fe40003f05270 */
[----:B------:R-:W-:-:S04]  /*a110*/  IADD3 R7, R0, UR44, -R7 ;  /* 0x0000002c00077c10 */ /* 0x000fc8000fffe807 */
[----:B------:R-:W-:-:S07]  /*a120*/  LOP3.LUT R7, RZ, R7, RZ, 0x33, !PT ;  /* 0x00000007ff077212 */ /* 0x000fce00078e33ff */
[----:B------:R-:W1:Y:S02]  /*a130*/  @P0 LDC.64 R196, c[0x0][0x9e8] ;  /* 0x00027a00ffc40b82 */ /* 0x000e640000000a00 */
[----:B-1----:R-:W-:-:S05]  /*a140*/  @P0 IMAD.HI.U32 R20, R7, R196, RZ ;  /* 0x000000c407140227 */ /* 0x002fca00078e00ff */
[----:B------:R-:W-:-:S04]  /*a150*/  @P0 SHF.R.U32.HI R7, RZ, R197, R20 ;  /* 0x000000c5ff070219 */ /* 0x000fc80000011614 */
[----:B------:R-:W-:Y:S01]  /*a160*/  LOP3.LUT R7, RZ, R7, RZ, 0x33, !PT ;  /* 0x00000007ff077212 */ /* 0x000fe200078e33ff */
[----:B------:R-:W-:Y:S06]  /*a170*/  BRA `(.L_x_1764) ;  /* 0x0000000000187947 */ /* 0x000fec0003800000 */
.L_x_1763:
[----:B------:R-:W-:Y:S02]  /*a180*/  IMAD.U32 R194, RZ, RZ, UR23 ;  /* 0x00000017ffc27e24 */ /* 0x000fe4000f8e00ff */
[----:B------:R-:W-:-:S03]  /*a190*/  IMAD.MOV.U32 R7, RZ, RZ, R11 ;  /* 0x000000ffff077224 */ /* 0x000fc600078e000b */
[----:B------:R-:W-:-:S13]  /*a1a0*/  ISETP.NE.AND P0, PT, R194, 0x1, PT ;  /* 0x00000001c200780c */ /* 0x000fda0003f05270 */
[----:B------:R-:W1:Y:S02]  /*a1b0*/  @P0 LDC.64 R196, c[0x0][0x9e8] ;  /* 0x00027a00ffc40b82 */ /* 0x000e640000000a00 */
[----:B-1----:R-:W-:-:S05]  /*a1c0*/  @P0 IMAD.HI.U32 R20, R11, R196, RZ ;  /* 0x000000c40b140227 */ /* 0x002fca00078e00ff */
[----:B------:R-:W-:-:S07]  /*a1d0*/  @P0 SHF.R.U32.HI R7, RZ, R197, R20 ;  /* 0x000000c5ff070219 */ /* 0x000fce0000011614 */
.L_x_1764:
[----:B------:R-:W-:Y:S05]  /*a1e0*/  BSYNC B0 ;  /* 0x0000000000007941 */ /* 0x000fea0003800000 */
.L_x_1762:
[----:B------:R-:W-:-:S04]  /*a1f0*/  IMAD R7, R7, R194, -UR7 ;  /* 0x8000000707077e24 */ /* 0x000fc8000f8e02c2 */
[----:B------:R-:W-:-:S05]  /*a200*/  IMAD.IADD R7, R7, 0x1, -R16 ;  /* 0x0000000107077824 */ /* 0x000fca00078e0a10 */
[----:B------:R-:W-:Y:S02]  /*a210*/  VIADDMNMX R4, R7, R194, R4, PT ;  /* 0x000000c207047246 */ /* 0x000fe40003800104 */
[----:B------:R-:W-:-:S07]  /*a220*/  VIMNMX R14, R14, R7, !PT ;  /* 0x000000070e0e7248 */ /* 0x000fce0007fe0100 */
.L_x_1761:
[----:B------:R-:W-:-:S06]  /*a230*/  UISETP.GT.AND UP0, UPT, UR50, -0x1, UPT ;  /* 0xffffffff3200788c */ /* 0x000fcc000bf04270 */
[----:B------:R-:W-:-:S04]  /*a240*/  PLOP3.LUT P0, PT, PT, PT, UP0, 0x80, 0x0 ;  /* 0x000000000000781c */ /* 0x000fc80003f0f008 */
[C---:B------:R-:W-:Y:S02]  /*a250*/  ISETP.GT.AND P1, PT, R14.reuse, RZ, P0 ;  /* 0x000000ff0e00720c */ /* 0x040fe40000724270 */
[----:B------:R-:W-:Y:S02]  /*a260*/  ISETP.GT.AND P3, PT, R14, 0x1, P0 ;  /* 0x000000010e00780c */ /* 0x000fe40000764270 */
        /* <DEDUP_REMOVED lines=49> */
[----:B------:R-:W-:Y:S01]  /*a580*/  ISETP.GT.AND P1, PT, R9, -0x1, PT ;  /* 0xffffffff0900780c */ /* 0x000fe20003f24270 */
[----:B------:R-:W-:-:S12]  /*a590*/  BSSY B0, `(.L_x_1766) ;  /* 0x0000010000007945 */ /* 0x000fd80003800000 */
[----:B------:R-:W-:Y:S05]  /*a5a0*/  @P1 BRA `(.L_x_1767) ;  /* 0x0000000000201947 */ /* 0x000fea0003800000 */
[----:B------:R-:W-:Y:S02]  /*a5b0*/  IMAD.U32 R193, RZ, RZ, UR23 ;  /* 0x00000017ffc17e24 */ /* 0x000fe4000f8e00ff */
[----:B------:R-:W-:-:S03]  /*a5c0*/  IMAD.MOV.U32 R4, RZ, RZ, R13 ;  /* 0x000000ffff047224 */ /* 0x000fc600078e000d */
[----:B------:R-:W-:-:S13]  /*a5d0*/  ISETP.NE.AND P1, PT, R193, 0x1, PT ;  /* 0x00000001c100780c */ /* 0x000fda0003f25270 */
[----:B------:R-:W1:Y:S02]  /*a5e0*/  @P1 LDC.64 R20, c[0x0][0x9e8] ;  /* 0x00027a00ff141b82 */ /* 0x000e640000000a00 */
[----:B-1----:R-:W-:-:S05]  /*a5f0*/  @P1 IMAD.HI.U32 R20, R13, R20, RZ ;  /* 0x000000140d141227 */ /* 0x002fca00078e00ff */
[----:B------:R-:W-:-:S04]  /*a600*/  @P1 SHF.R.U32.HI R4, RZ, R21, R20 ;  /* 0x00000015ff041219 */ /* 0x000fc80000011614 */
[----:B------:R-:W-:Y:S01]  /*a610*/  LOP3.LUT R4, RZ, R4, RZ, 0x33, !PT ;  /* 0x00000004ff047212 */ /* 0x000fe200078e33ff */
[----:B------:R-:W-:Y:S06]  /*a620*/  BRA `(.L_x_1768) ;  /* 0x0000000000187947 */ /* 0x000fec0003800000 */
.L_x_1767:
[----:B------:R-:W-:Y:S02]  /*a630*/  IMAD.U32 R193, RZ, RZ, UR23 ;  /* 0x00000017ffc17e24 */ /* 0x000fe4000f8e00ff */
[----:B------:R-:W-:-:S03]  /*a640*/  IMAD.MOV.U32 R4, RZ, RZ, R9 ;  /* 0x000000ffff047224 */ /* 0x000fc600078e0009 */
[----:B------:R-:W-:-:S13]  /*a650*/  ISETP.NE.AND P1, PT, R193, 0x1, PT ;  /* 0x00000001c100780c */ /* 0x000fda0003f25270 */
[----:B------:R-:W1:Y:S02]  /*a660*/  @P1 LDC.64 R20, c[0x0][0x9e8] ;  /* 0x00027a00ff141b82 */ /* 0x000e640000000a00 */
[----:B-1----:R-:W-:-:S05]  /*a670*/  @P1 IMAD.HI.U32 R20, R9, R20, RZ ;  /* 0x0000001409141227 */ /* 0x002fca00078e00ff */
[----:B------:R-:W-:-:S07]  /*a680*/  @P1 SHF.R.U32.HI R4, RZ, R21, R20 ;  /* 0x00000015ff041219 */ /* 0x000fce0000011614 */
.L_x_1768:
[----:B------:R-:W-:Y:S05]  /*a690*/  BSYNC B0 ;  /* 0x0000000000007941 */ /* 0x000fea0003800000 */
.L_x_1766:
[----:B------:R-:W-:-:S04]  /*a6a0*/  IMAD R21, R4, R193, -UR7 ;  /* 0x8000000704157e24 */ /* 0x000fc8000f8e02c1 */
[----:B------:R-:W-:-:S05]  /*a6b0*/  IMAD.IADD R21, R21, 0x1, -R16 ;  /* 0x0000000115157824 */ /* 0x000fca00078e0a10 */
[----:B------:R-:W-:Y:S02]  /*a6c0*/  VIADDMNMX R14, R21, R193, R14, PT ;  /* 0x000000c1150e7246 */ /* 0x000fe4000380010e */
[----:B------:R-:W-:-:S07]  /*a6d0*/  VIMNMX R152, R152, R21, !PT ;  /* 0x0000001598987248 */ /* 0x000fce0007fe0100 */
.L_x_1765:
[----:B------:R-:W-:Y:S01]  /*a6e0*/  FMNMX.FTZ R4, R7, R12, !PT ;  /* 0x0000000c07047209 */ /* 0x000fe20007810000 */
[----:B------:R-:W-:Y:S01]  /*a6f0*/  UMOV UR10, UR20 ;  /* 0x00000014000a7c82 */ /* 0x000fe20008000000 */
[----:B------:R-:W-:Y:S01]  /*a700*/  ISETP.GT.AND P1, PT, R152, 0x1, P0 ;  /* 0x000000019800780c */ /* 0x000fe20000724270 */
[----:B------:R-:W-:Y:S01]  /*a710*/  IMAD.MOV R195, RZ, RZ, -R18 ;  /* 0x000000ffffc37224 */ /* 0x000fe200078e0a12 */
        /* <DEDUP_REMOVED lines=62> */
[----:B------:R-:W-:Y:S02]  /*ab00*/  FSEL R154, R154, RZ, P3 ;  /* 0x000000ff9a9a7208 */ /* 0x000fe40001800000 */
[----:B------:R-:W-:Y:S02]  /*ab10*/  FMNMX.FTZ R193, R163, R20, !PT ;  /* 0x00000014a3c17209 */ /* 0x000fe40007810000 */
[----:B------:R-:W-:Y:S01]  /*ab20*/  ISETP.LT.OR P1, PT, R14, 0x22, P1 ;  /* 0x000000220e00780c */ /* 0x000fe20000f21670 */
[--C-:B------:R-:W-:Y:S01]  /*ab30*/  FFMA.FTZ R153, R153, UR10, -R154.reuse ;  /* 0x0000000a99997c23 */ /* 0x100fe2000801089a */
[----:B------:R-:W-:Y:S01]  /*ab40*/  FMNMX.FTZ R20, R166, R193, !PT ;  /* 0x000000c1a6147209 */ /* 0x000fe20007810000 */
[--C-:B------:R-:W-:Y:S01]  /*ab50*/  FFMA.FTZ R193, R7, UR10, -R154.reuse ;  /* 0x0000000a07c17c23 */ /* 0x100fe2000801089a */
[----:B------:R-:W-:Y:S01]  /*ab60*/  FSEL R171, R171, -INF , !P1 ;  /* 0xff800000abab7808 */ /* 0x000fe20004800000 */
[--C-:B------:R-:W-:Y:S01]  /*ab70*/  FFMA.FTZ R156, R156, UR10, -R154.reuse ;  /* 0x0000000a9c9c7c23 */ /* 0x100fe2000801089a */
[----:B------:R-:W-:Y:S01]  /*ab80*/  FMNMX.FTZ R7, R167, R20, !PT ;  /* 0x00000014a7077209 */ /* 0x000fe20007810000 */
[----:B------:R-:W-:Y:S01]  /*ab90*/  MUFU.EX2 R153, R153 ;  /* 0x0000009900997308 */ /* 0x000fe20000000800 */
[----:B------:R-:W-:Y:S01]  /*aba0*/  ISETP.GT.AND P1, PT, R152, 0x29, P0 ;  /* 0x000000299800780c */ /* 0x000fe20000724270 */
[--C-:B------:R-:W-:Y:S01]  /*abb0*/  FFMA.FTZ R157, R157, UR10, -R154.reuse ;  /* 0x0000000a9d9d7c23 */ /* 0x100fe2000801089a */
[----:B------:R-:W-:Y:S01]  /*abc0*/  FMNMX.FTZ R194, R170, R7, !PT ;  /* 0x00000007aac27209 */ /* 0x000fe20007810000 */
[--C-:B------:R-:W-:Y:S01]  /*abd0*/  FFMA.FTZ R161, R161, UR10, -R154.reuse ;  /* 0x0000000aa1a17c23 */ /* 0x100fe2000801089a */
[----:B------:R-:W-:Y:S01]  /*abe0*/  ISETP.LT.OR P1, PT, R14, 0x2a, P1 ;  /* 0x0000002a0e00780c */ /* 0x000fe20000f21670 */
[--C-:B------:R-:W-:Y:S01]  /*abf0*/  FFMA.FTZ R165, R165, UR10, -R154.reuse ;  /* 0x0000000aa5a57c23 */ /* 0x100fe2000801089a */
[----:B------:R-:W-:Y:S01]  /*ac00*/  FMNMX.FTZ R7, R171, R194, !PT ;  /* 0x000000c2ab077209 */ /* 0x000fe20007810000 */
[----:B------:R1:W-:Y:S01]  /*ac10*/  MUFU.EX2 R20, R193 ;  /* 0x000000c100147308 */ /* 0x0003e20000000800 */
[----:B------:R-:W-:Y:S01]  /*ac20*/  FSEL R175, R175, -INF , !P1 ;  /* 0xff800000afaf7808 */ /* 0x000fe20004800000 */
[--C-:B------:R-:W-:Y:S01]  /*ac30*/  FFMA.FTZ R169, R169, UR10, -R154.reuse ;  /* 0x0000000aa9a97c23 */ /* 0x100fe2000801089a */
[----:B------:R-:W-:Y:S01]  /*ac40*/  ISETP.GT.AND P1, PT, R152, 0x31, P0 ;  /* 0x000000319800780c */ /* 0x000fe20000724270 */
[--C-:B------:R-:W-:Y:S01]  /*ac50*/  FFMA.FTZ R177, R177, UR10, -R154.reuse ;  /* 0x0000000ab1b17c23 */ /* 0x100fe2000801089a */
[----:B------:R-:W-:Y:S01]  /*ac60*/  FMNMX.FTZ R194, R174, R7, !PT ;  /* 0x00000007aec27209 */ /* 0x000fe20007810000 */
[--C-:B------:R-:W-:Y:S01]  /*ac70*/  FFMA.FTZ R181, R181, UR10, -R154.reuse ;  /* 0x0000000ab5b57c23 */ /* 0x100fe2000801089a */
[----:B------:R-:W-:Y:S01]  /*ac80*/  ISETP.LT.OR P1, PT, R14, 0x32, P1 ;  /* 0x000000320e00780c */ /* 0x000fe20000f21670 */
[----:B------:R-:W-:Y:S01]  /*ac90*/  MUFU.EX2 R156, R156 ;  /* 0x0000009c009c7308 */ /* 0x000fe20000000800 */
[----:B------:R-:W-:Y:S01]  /*aca0*/  FMNMX.FTZ R7, R175, R194, !PT ;  /* 0x000000c2af077209 */ /* 0x000fe20007810000 */
[--C-:B-1----:R-:W-:Y:S01]  /*acb0*/  FFMA.FTZ R193, R160, UR10, -R154.reuse ;  /* 0x0000000aa0c17c23 */ /* 0x102fe2000801089a */
[----:B------:R-:W-:Y:S01]  /*acc0*/  ISETP.GT.AND P0, PT, R152, 0x39, P0 ;  /* 0x000000399800780c */ /* 0x000fe20000704270 */
[--C-:B------:R-:W-:Y:S01]  /*acd0*/  FFMA.FTZ R160, R164, UR10, -R154.reuse ;  /* 0x0000000aa4a07c23 */ /* 0x100fe2000801089a */
[----:B------:R-:W-:Y:S01]  /*ace0*/  FSEL R179, R179, -INF , !P1 ;  /* 0xff800000b3b37808 */ /* 0x000fe20004800000 */
        /* <DEDUP_REMOVED lines=8> */
[----:B------:R-:W-:Y:S02]  /*ad70*/  FMNMX.FTZ R14, R182, R7, !PT ;  /* 0x00000007b60e7209 */ /* 0x000fe40007810000 */
[----:B------:R-:W-:Y:S02]  /*ad80*/  ISETP.NE.AND P1, PT, R16, R195, PT ;  /* 0x000000c31000720c */ /* 0x000fe40003f25270 */
[----:B------:R-:W-:Y:S01]  /*ad90*/  FMNMX.FTZ R7, R183, R14, !PT ;  /* 0x0000000eb7077209 */ /* 0x000fe20007810000 */
[----:B------:R-:W-:Y:S04]  /*ada0*/  MUFU.EX2 R161, R161 ;  /* 0x000000a100a17308 */ /* 0x000fe80000000800 */
[----:B------:R-:W1:Y:S04]  /*adb0*/  SHFL.BFLY PT, R152, R7, 0x2, 0x1f ;  /* 0x0c401f0007987f89 */ /* 0x000e6800000e0000 */
[----:B------:R2:W-:Y:S08]  /*adc0*/  MUFU.EX2 R14, R193 ;  /* 0x000000c1000e7308 */ /* 0x0005f00000000800 */
[----:B------:R-:W-:Y:S01]  /*add0*/  MUFU.EX2 R160, R160 ;  /* 0x000000a000a07308 */ /* 0x000fe20000000800 */
[----:B--2---:R-:W-:-:S05]  /*ade0*/  FSEL R193, R4, RZ, P3 ;  /* 0x000000ff04c17208 */ /* 0x004fca0001800000 */
[----:B------:R-:W-:Y:S02]  /*adf0*/  FADD.FTZ R12, -R193, R12 ;  /* 0x0000000cc10c7221 */ /* 0x000fe40000010100 */
[----:B------:R-:W-:Y:S02]  /*ae00*/  MUFU.EX2 R165, R165 ;  /* 0x000000a500a57308 */ /* 0x000fe40000000800 */
[----:B------:R-:W-:Y:S01]  /*ae10*/  FMUL.FTZ R173, R12, UR10 ;  /* 0x0000000a0cad7c20 */ /* 0x000fe20008410000 */
[--C-:B------:R-:W-:Y:S01]  /*ae20*/  FFMA.FTZ R12, R176, UR10, -R154.reuse ;  /* 0x0000000ab00c7c23 */ /* 0x100fe2000801089a */
[----:B-1----:R-:W-:Y:S01]  /*ae30*/  FMNMX.FTZ R152, R7, R152, !PT ;  /* 0x0000009807987209 */ /* 0x002fe20007810000 */
[----:B------:R-:W-:-:S03]  /*ae40*/  FFMA.FTZ R176, R180, UR10, -R154 ;  /* 0x0000000ab4b07c23 */ /* 0x000fc6000801089a */
[----:B------:R-:W1:Y:S01]  /*ae50*/  MUFU.EX2 R173, R173 ;  /* 0x000000ad00ad7308 */ /* 0x000e620000000800 */
[----:B------:R-:W2:Y:S07]  /*ae60*/  SHFL.BFLY PT, R7, R152, 0x1, 0x1f ;  /* 0x0c201f0098077f89 */ /* 0x000eae00000e0000 */
[----:B------:R-:W3:Y:S08]  /*ae70*/  MUFU.EX2 R164, R164 ;  /* 0x000000a400a47308 */ /* 0x000ef00000000800 */
[----:B------:R-:W4:Y:S01]  /*ae80*/  MUFU.EX2 R169, R169 ;  /* 0x000000a900a97308 */ /* 0x000f220000000800 */
[-C--:B-1----:R-:W-:Y:S01]  /*ae90*/  FMUL.FTZ R24, R24, R173.reuse ;  /* 0x000000ad18187220 */ /* 0x082fe20000410000 */
[-C--:B------:R-:W-:Y:S01]  /*aea0*/  FMUL.FTZ R25, R25, R173.reuse ;  /* 0x000000ad19197220 */ /* 0x080fe20000410000 */
[-C--:B------:R-:W-:Y:S01]  /*aeb0*/  FMUL.FTZ R28, R28, R173.reuse ;  /* 0x000000ad1c1c7220 */ /* 0x080fe20000410000 */
[-C--:B------:R-:W-:Y:S01]  /*aec0*/  FMUL.FTZ R29, R29, R173.reuse ;  /* 0x000000ad1d1d7220 */ /* 0x080fe20000410000 */
[-C--:B------:R-:W-:Y:S01]  /*aed0*/  FMUL.FTZ R32, R32, R173.reuse ;  /* 0x000000ad20207220 */ /* 0x080fe20000410000 */
[-C--:B------:R-:W-:Y:S01]  /*aee0*/  FMUL.FTZ R33, R33, R173.reuse ;  /* 0x000000ad21217220 */ /* 0x080fe20000410000 */
[----:B------:R-:W-:Y:S01]  /*aef0*/  FMUL.FTZ R36, R36, R173 ;  /* 0x000000ad24247220 */ /* 0x000fe20000410000 */
[----:B------:R1:W-:Y:S01]  /*af00*/  MUFU.EX2 R193, R172 ;  /* 0x000000ac00c17308 */ /* 0x0003e20000000800 */
[----:B--2---:R-:W-:Y:S01]  /*af10*/  FMNMX.FTZ R7, R152, R7, !PT ;  /* 0x0000000798077209 */ /* 0x004fe20007810000 */
[----:B------:R-:W-:Y:S01]  /*af20*/  FFMA.FTZ R152, R173, R5, R20 ;  /* 0x00000005ad987223 */ /* 0x000fe20000010014 */
[-C--:B------:R-:W-:Y:S01]  /*af30*/  FMUL.FTZ R37, R37, R173.reuse ;  /* 0x000000ad25257220 */ /* 0x080fe20000410000 */
[-C--:B------:R-:W-:Y:S01]  /*af40*/  FMUL.FTZ R40, R40, R173.reuse ;  /* 0x000000ad28287220 */ /* 0x080fe20000410000 */
[----:B------:R-:W-:Y:S01]  /*af50*/  FSETP.NEU.FTZ.AND P0, PT, R7, -INF , PT ;  /* 0xff8000000700780b */ /* 0x000fe20003f1d000 */
[----:B------:R-:W-:Y:S01]  /*af60*/  FADD.FTZ R5, R153, R152 ;  /* 0x0000009899057221 */ /* 0x000fe20000010000 */
[-C--:B------:R-:W-:Y:S01]  /*af70*/  FMUL.FTZ R41, R41, R173.reuse ;  /* 0x000000ad29297220 */ /* 0x080fe20000410000 */
[----:B------:R-:W2:Y:S01]  /*af80*/  MUFU.EX2 R168, R168 ;  /* 0x000000a800a87308 */ /* 0x000ea20000000800 */
[C---:B-1----:R-:W-:Y:S01]  /*af90*/  FMUL.FTZ R172, R7.reuse, UR10 ;  /* 0x0000000a07ac7c20 */ /* 0x042fe20008410000 */
[----:B------:R-:W-:Y:S01]  /*afa0*/  FADD.FTZ R152, R156, R5 ;  /* 0x000000059c987221 */ /* 0x000fe20000010000 */
[----:B------:R-:W-:Y:S01]  /*afb0*/  FSEL R5, R7, RZ, P0 ;  /* 0x000000ff07057208 */ /* 0x000fe20000000000 */
[-C--:B------:R-:W-:Y:S01]  /*afc0*/  FMUL.FTZ R44, R44, R173.reuse ;  /* 0x000000ad2c2c7220 */ /* 0x080fe20000410000 */
[----:B------:R-:W-:Y:S01]  /*afd0*/  FMUL.FTZ R45, R45, R173 ;  /* 0x000000ad2d2d7220 */ /* 0x000fe20000410000 */
[----:B------:R-:W-:Y:S01]  /*afe0*/  FADD.FTZ R195, R157, R152 ;  /* 0x000000989dc37221 */ /* 0x000fe20000010000 */
[----:B------:R-:W-:-:S02]  /*aff0*/  IMAD.U32 R152, RZ, RZ, UR21 ;  /* 0x00000015ff987e24 */ /* 0x000fc4000f8e00ff */
[----:B------:R-:W-:Y:S01]  /*b000*/  FADD.FTZ R5, -R5, R10 ;  /* 0x0000000a05057221 */ /* 0x000fe20000010100 */
[----:B------:R-:W-:Y:S01]  /*b010*/  FSEL R154, R172, RZ, P0 ;  /* 0x000000ffac9a7208 */ /* 0x000fe20000000000 */
[----:B------:R-:W-:Y:S01]  /*b020*/  FADD.FTZ R180, R14, R195 ;  /* 0x000000c30eb47221 */ /* 0x000fe20000010000 */
[----:B------:R-:W-:Y:S01]  /*b030*/  @!P1 IMAD R152, R152, 0x40, R17 ;  /* 0x0000004098989824 */ /* 0x000fe200078e0211 */
[----:B------:R-:W1:Y:S01]  /*b040*/  MUFU.EX2 R12, R12 ;  /* 0x0000000c000c7308 */ /* 0x000e620000000800 */
[----:B------:R-:W-:Y:S01]  /*b050*/  FMUL.FTZ R5, R5, UR10 ;  /* 0x0000000a05057c20 */ /* 0x000fe20008410000 */
[----:B------:R-:W-:Y:S01]  /*b060*/  FADD.FTZ R195, R161, R180 ;  /* 0x000000b4a1c37221 */ /* 0x000fe20000010000 */
[--C-:B------:R-:W-:Y:S01]  /*b070*/  FFMA.FTZ R21, R21, UR10, -R154.reuse ;  /* 0x0000000a15157c23 */ /* 0x100fe2000801089a */
[----:B------:R-:W-:Y:S01]  /*b080*/  @!P1 LEA R180, R152, UR38, 0x2 ;  /* 0x0000002698b49c11 */ /* 0x000fe2000f8e10ff */
[--C-:B------:R-:W-:Y:S01]  /*b090*/  FFMA.FTZ R172, R155, UR10, -R154.reuse ;  /* 0x0000000a9bac7c23 */ /* 0x100fe2000801089a */
[----:B------:R-:W-:Y:S01]  /*b0a0*/  FADD.FTZ R10, R160, R195 ;  /* 0x000000c3a00a7221 */ /* 0x000fe20000010000 */
[--C-:B------:R-:W-:Y:S01]  /*b0b0*/  FFMA.FTZ R155, R158, UR10, -R154.reuse ;  /* 0x0000000a9e9b7c23 */ /* 0x100fe2000801089a */
[----:B------:R-:W5:Y:S01]  /*b0c0*/  MUFU.EX2 R177, R177 ;  /* 0x000000b100b17308 */ /* 0x000f620000000800 */
[----:B------:R-:W-:Y:S01]  /*b0d0*/  FFMA.FTZ R159, R159, UR10, -R154 ;  /* 0x0000000a9f9f7c23 */ /* 0x000fe2000801089a */
[----:B------:R-:W-:Y:S01]  /*b0e0*/  FADD.FTZ R197, R165, R10 ;  /* 0x0000000aa5c57221 */ /* 0x000fe20000010000 */
[--C-:B------:R-:W-:Y:S01]  /*b0f0*/  FFMA.FTZ R196, R170, UR10, -R154.reuse ;  /* 0x0000000aaac47c23 */ /* 0x100fe2000801089a */
[--C-:B------:R-:W-:Y:S01]  /*b100*/  FFMA.FTZ R194, R162, UR10, -R154.reuse ;  /* 0x0000000aa2c27c23 */ /* 0x100fe2000801089a */
[--C-:B------:R-:W-:Y:S01]  /*b110*/  FFMA.FTZ R163, R163, UR10, -R154.reuse ;  /* 0x0000000aa3a37c23 */ /* 0x100fe2000801089a */
[----:B---3--:R-:W-:Y:S01]  /*b120*/  FADD.FTZ R152, R164, R197 ;  /* 0x000000c5a4987221 */ /* 0x008fe20000010000 */
[--C-:B------:R-:W-:Y:S01]  /*b130*/  FFMA.FTZ R195, R166, UR10, -R154.reuse ;  /* 0x0000000aa6c37c23 */ /* 0x100fe2000801089a */
[----:B------:R-:W-:Y:S01]  /*b140*/  MUFU.EX2 R21, R21 ;  /* 0x0000001500157308 */ /* 0x000fe20000000800 */
[----:B------:R-:W-:Y:S01]  /*b150*/  FFMA.FTZ R167, R167, UR10, -R154 ;  /* 0x0000000aa7a77c23 */ /* 0x000fe2000801089a */
[----:B----4-:R-:W-:Y:S01]  /*b160*/  FADD.FTZ R197, R169, R152 ;  /* 0x00000098a9c57221 */ /* 0x010fe20000010000 */
[--C-:B------:R-:W-:Y:S01]  /*b170*/  FFMA.FTZ R171, R171, UR10, -R154.reuse ;  /* 0x0000000aabab7c23 */ /* 0x100fe2000801089a */
[--C-:B------:R-:W-:Y:S01]  /*b180*/  FFMA.FTZ R174, R174, UR10, -R154.reuse ;  /* 0x0000000aaeae7c23 */ /* 0x100fe2000801089a */
[--C-:B------:R-:W-:Y:S01]  /*b190*/  FFMA.FTZ R175, R175, UR10, -R154.reuse ;  /* 0x0000000aafaf7c23 */ /* 0x100fe2000801089a */
[----:B--2---:R-:W-:Y:S01]  /*b1a0*/  FADD.FTZ R152, R168, R197 ;  /* 0x000000c5a8987221 */ /* 0x004fe20000010000 */
[--C-:B------:R-:W-:Y:S01]  /*b1b0*/  FFMA.FTZ R178, R178, UR10, -R154.reuse ;  /* 0x0000000ab2b27c23 */ /* 0x100fe2000801089a */
[----:B------:R2:W3:Y:S01]  /*b1c0*/  MUFU.EX2 R10, R5 ;  /* 0x00000005000a7308 */ /* 0x0004e20000000800 */
[--C-:B------:R-:W-:Y:S01]  /*b1d0*/  FFMA.FTZ R179, R179, UR10, -R154.reuse ;  /* 0x0000000ab3b37c23 */ /* 0x100fe2000801089a */
[--C-:B------:R-:W-:Y:S01]  /*b1e0*/  FFMA.FTZ R182, R182, UR10, -R154.reuse ;  /* 0x0000000ab6b67c23 */ /* 0x100fe2000801089a */
[----:B------:R-:W-:Y:S01]  /*b1f0*/  FFMA.FTZ R183, R183, UR10, -R154 ;  /* 0x0000000ab7b77c23 */ /* 0x000fe2000801089a */
[----:B------:R-:W-:Y:S01]  /*b200*/  F2FP.F16.F32.PACK_AB R154, R157, R156 ;  /* 0x0000009c9d9a723e */ /* 0x000fe200000000ff */
[----:B------:R4:W-:Y:S01]  /*b210*/  @!P1 STS [R180+0x28800], R173 ;  /* 0x028800adb4009388 */ /* 0x0009e20000000800 */
[----:B------:R-:W-:Y:S01]  /*b220*/  F2FP.F16.F32.PACK_AB R156, R161, R14 ;  /* 0x0000000ea19c723e */ /* 0x000fe200000000ff */
[-C--:B------:R-:W-:Y:S01]  /*b230*/  FMUL.FTZ R48, R48, R173.reuse ;  /* 0x000000ad30307220 */ /* 0x080fe20000410000 */
[----:B------:R-:W0:Y:S01]  /*b240*/  MUFU.EX2 R172, R172 ;  /* 0x000000ac00ac7308 */ /* 0x000e220000000800 */
[----:B--2---:R-:W-:Y:S01]  /*b250*/  FADD.FTZ R5, R193, R152 ;  /* 0x00000098c1057221 */ /* 0x004fe20000010000 */
[----:B------:R-:W-:Y:S01]  /*b260*/  F2FP.F16.F32.PACK_AB R152, R153, R20 ;  /* 0x000000149998723e */ /* 0x000fe200000000ff */
[-C--:B------:R-:W-:Y:S01]  /*b270*/  FMUL.FTZ R49, R49, R173.reuse ;  /* 0x000000ad31317220 */ /* 0x080fe20000410000 */
[----:B------:R-:W-:Y:S01]  /*b280*/  F2FP.F16.F32.PACK_AB R162, R193, R168 ;  /* 0x000000a8c1a2723e */ /* 0x000fe200000000ff */
[----:B-1----:R-:W-:Y:S01]  /*b290*/  FADD.FTZ R158, R12, R5 ;  /* 0x000000050c9e7221 */ /* 0x002fe20000010000 */
[-C--:B------:R-:W-:Y:S01]  /*b2a0*/  FMUL.FTZ R52, R52, R173.reuse ;  /* 0x000000ad34347220 */ /* 0x080fe20000410000 */
[-C--:B------:R-:W-:Y:S01]  /*b2b0*/  FMUL.FTZ R53, R53, R173.reuse ;  /* 0x000000ad35357220 */ /* 0x080fe20000410000 */
[----:B------:R-:W1:Y:S01]  /*b2c0*/  MUFU.EX2 R176, R176 ;  /* 0x000000b000b07308 */ /* 0x000e620000000800 */
[----:B-----5:R-:W-:Y:S01]  /*b2d0*/  FADD.FTZ R5, R177, R158 ;  /* 0x0000009eb1057221 */ /* 0x020fe20000010000 */
[----:B------:R-:W-:Y:S01]  /*b2e0*/  F2FP.F16.F32.PACK_AB R158, R165, R160 ;  /* 0x000000a0a59e723e */ /* 0x000fe200000000ff */
[----:B---3--:R-:W-:Y:S01]  /*b2f0*/  FFMA.FTZ R153, R10, R6, R21 ;  /* 0x000000060a997223 */ /* 0x008fe20000010015 */
[----:B------:R-:W-:Y:S01]  /*b300*/  F2FP.F16.F32.PACK_AB R160, R169, R164 ;  /* 0x000000a4a9a0723e */ /* 0x000fe200000000ff */
[----:B------:R4:W-:Y:S01]  /*b310*/  @!P1 STS [R180+0x28820], R10 ;  /* 0x0288200ab4009388 */ /* 0x0009e20000000800 */
[----:B------:R-:W-:Y:S01]  /*b320*/  F2FP.F16.F32.PACK_AB R164, R177, R12 ;  /* 0x0000000cb1a4723e */ /* 0x000fe200000000ff */
        /* <DEDUP_REMOVED lines=28> */
[-C--:B------:R-:W-:Y:S01]  /*b4f0*/  FMUL.FTZ R93, R93, R173.reuse ;  /* 0x000000ad5d5d7220 */ /* 0x080fe20000410000 */
[-C--:B------:R-:W-:Y:S01]  /*b500*/  FMUL.FTZ R96, R96, R173.reuse ;  /* 0x000000ad60607220 */ /* 0x080fe20000410000 */
[-C--:B------:R-:W-:Y:S01]  /*b510*/  FMUL.FTZ R97, R97, R173.reuse ;  /* 0x000000ad61617220 */ /* 0x080fe20000410000 */
[-C--:B------:R-:W-:Y:S01]  /*b520*/  FMUL.FTZ R100, R100, R173.reuse ;  /* 0x000000ad64647220 */ /* 0x080fe20000410000 */
[----:B------:R-:W-:Y:S01]  /*b530*/  FMUL.FTZ R101, R101, R173 ;  /* 0x000000ad65657220 */ /* 0x000fe20000410000 */
[----:B------:R-:W0:Y:S01]  /*b540*/  MUFU.EX2 R12, R163 ;  /* 0x000000a3000c7308 */ /* 0x000e220000000800 */
[C---:B-1----:R-:W-:Y:S01]  /*b550*/  FADD.FTZ R168, R170.reuse, R153 ;  /* 0x00000099aaa87221 */ /* 0x042fe20000010000 */
[----:B------:R-:W-:Y:S01]  /*b560*/  F2FP.F16.F32.PACK_AB R155, R170, R155 ;  /* 0x0000009baa9b723e */ /* 0x000fe200000000ff */
        /* <DEDUP_REMOVED lines=12> */
[----:B------:R-:W-:Y:S01]  /*b630*/  FMUL.FTZ R124, R124, R173 ;  /* 0x000000ad7c7c7220 */ /* 0x000fe20000410000 */
[----:B------:R-:W2:Y:S01]  /*b640*/  MUFU.EX2 R14, R167 ;  /* 0x000000a7000e7308 */ /* 0x000ea20000000800 */
[C---:B0-----:R-:W-:Y:S01]  /*b650*/  FADD.FTZ R168, R12.reuse, R153 ;  /* 0x000000990ca87221 */ /* 0x041fe20000010000 */
[----:B------:R-:W-:Y:S01]  /*b660*/  F2FP.F16.F32.PACK_AB R157, R12, R157 ;  /* 0x0000009d0c9d723e */ /* 0x000fe200000000ff */
        /* <DEDUP_REMOVED lines=14> */
[----:B--2---:R-:W-:Y:S01]  /*b750*/  F2FP.F16.F32.PACK_AB R159, R14, R159 ;  /* 0x0000009f0e9f723e */ /* 0x004fe200000000ff */
[-C--:B------:R-:W-:Y:S01]  /*b760*/  FMUL.FTZ R148, R148, R173.reuse ;  /* 0x000000ad94947220 */ /* 0x080fe20000410000 */
[----:B------:R-:W-:Y:S01]  /*b770*/  FMUL.FTZ R149, R149, R173 ;  /* 0x000000ad95957220 */ /* 0x000fe20000410000 */
[-C--:B------:R-:W-:Y:S01]  /*b780*/  FMUL.FTZ R26, R26, R10.reuse ;  /* 0x0000000a1a1a7220 */ /* 0x080fe20000410000 */
[-C--:B------:R-:W-:Y:S01]  /*b790*/  FMUL.FTZ R27, R27, R10.reuse ;  /* 0x0000000a1b1b7220 */ /* 0x080fe20000410000 */
[-C--:B------:R-:W-:Y:S01]  /*b7a0*/  FMUL.FTZ R30, R30, R10.reuse ;  /* 0x0000000a1e1e7220 */ /* 0x080fe20000410000 */
[-C--:B------:R-:W-:Y:S01]  /*b7b0*/  FMUL.FTZ R31, R31, R10.reuse ;  /* 0x0000000a1f1f7220 */ /* 0x080fe20000410000 */
[----:B------:R2:W3:Y:S01]  /*b7c0*/  MUFU.EX2 R163, R174 ;  /* 0x000000ae00a37308 */ /* 0x0004e20000000800 */
        /* <DEDUP_REMOVED lines=12> */
[----:B0-----:R-:W-:Y:S01]  /*b890*/  FADD.FTZ R153, R161, R174 ;  /* 0x000000aea1997221 */ /* 0x001fe20000010000 */
[----:B-1----:R-:W-:Y:S01]  /*b8a0*/  F2FP.F16.F32.PACK_AB R161, R20, R161 ;  /* 0x000000a114a1723e */ /* 0x002fe200000000ff */
[-C--:B------:R-:W-:Y:S01]  /*b8b0*/  FMUL.FTZ R54, R54, R10.reuse ;  /* 0x0000000a36367220 */ /* 0x080fe20000410000 */
[----:B------:R-:W0:Y:S01]  /*b8c0*/  MUFU.EX2 R165, R178 ;  /* 0x000000b200a57308 */ /* 0x000e220000000800 */
[----:B------:R-:W-:Y:S01]  /*b8d0*/  FADD.FTZ R174, R20, R153 ;  /* 0x0000009914ae7221 */ /* 0x000fe20000010000 */
[-C--:B------:R-:W-:Y:S01]  /*b8e0*/  FMUL.FTZ R55, R55, R10.reuse ;  /* 0x0000000a37377220 */ /* 0x080fe20000410000 */
[-C--:B------:R-:W-:Y:S01]  /*b8f0*/  FMUL.FTZ R58, R58, R10.reuse ;  /* 0x0000000a3a3a7220 */ /* 0x080fe20000410000 */
[-C--:B------:R-:W-:Y:S01]  /*b900*/  FMUL.FTZ R59, R59, R10.reuse ;  /* 0x0000000a3b3b7220 */ /* 0x080fe20000410000 */
[----:B---3--:R-:W-:Y:S01]  /*b910*/  FADD.FTZ R153, R163, R174 ;  /* 0x000000aea3997221 */ /* 0x008fe20000010000 */
[-C--:B------:R-:W-:Y:S01]  /*b920*/  FMUL.FTZ R62, R62, R10.reuse ;  /* 0x0000000a3e3e7220 */ /* 0x080fe20000410000 */
[-C--:B------:R-:W-:Y:S01]  /*b930*/  FMUL.FTZ R63, R63, R10.reuse ;  /* 0x0000000a3f3f7220 */ /* 0x080fe20000410000 */
[----:B------:R-:W1:Y:S01]  /*b940*/  MUFU.EX2 R168, R179 ;  /* 0x000000b300a87308 */ /* 0x000e620000000800 */
[----:B-----5:R-:W-:Y:S01]  /*b950*/  FADD.FTZ R176, R6, R153 ;  /* 0x0000009906b07221 */ /* 0x020fe20000010000 */
[----:B------:R-:W-:Y:S01]  /*b960*/  F2FP.F16.F32.PACK_AB R153, R172, R21 ;  /* 0x00000015ac99723e */ /* 0x000fe200000000ff */
[----:B------:R-:W-:Y:S01]  /*b970*/  BAR.SYNC.DEFER_BLOCKING 0xf, 0x100 ;  /* 0x03c4000000007b1d */ /* 0x000fe20000010000 */
[----:B------:R-:W-:Y:S01]  /*b980*/  F2FP.F16.F32.PACK_AB R163, R6, R163 ;  /* 0x000000a306a3723e */ /* 0x000fe200000000ff */
        /* <DEDUP_REMOVED lines=20> */
[-C--:B------:R-:W-:Y:S01]  /*bad0*/  FMUL.FTZ R95, R95, R10.reuse ;  /* 0x0000000a5f5f7220 */ /* 0x080fe20000410000 */
[----:B--2---:R-:W-:Y:S01]  /*bae0*/  FADD.FTZ R21, R167, R172 ;  /* 0x000000aca7157221 */ /* 0x004fe20000010000 */
[----:B------:R4:W-:Y:S01]  /*baf0*/  STSM.16.M88.4 [R19+0x26800], R152 ;  /* 0x0268009813007844 */ /* 0x0009e20000000200 */
[-C--:B------:R-:W-:Y:S01]  /*bb00*/  FMUL.FTZ R98, R98, R10.reuse ;  /* 0x0000000a62627220 */ /* 0x080fe20000410000 */
[-C--:B------:R-:W-:Y:S01]  /*bb10*/  FMUL.FTZ R99, R99, R10.reuse ;  /* 0x0000000a63637220 */ /* 0x080fe20000410000 */
[-C--:B------:R-:W-:Y:S01]  /*bb20*/  FMUL.FTZ R102, R102, R10.reuse ;  /* 0x0000000a66667220 */ /* 0x080fe20000410000 */
[----:B------:R4:W-:Y:S01]  /*bb30*/  STSM.16.M88.4 [R22], R156 ;  /* 0x0000009c16007844 */ /* 0x0009e20000000200 */
[-C--:B------:R-:W-:Y:S01]  /*bb40*/  FMUL.FTZ R103, R103, R10.reuse ;  /* 0x0000000a67677220 */ /* 0x080fe20000410000 */
[-C--:B------:R-:W-:Y:S01]  /*bb50*/  FMUL.FTZ R106, R106, R10.reuse ;  /* 0x0000000a6a6a7220 */ /* 0x080fe20000410000 */
[C---:B0-----:R-:W-:Y:S01]  /*bb60*/  F2FP.F16.F32.PACK_AB R167, R174.reuse, R167 ;  /* 0x000000a7aea7723e */ /* 0x041fe200000000ff */
[----:B------:R4:W-:Y:S01]  /*bb70*/  STSM.16.M88.4 [R184], R160 ;  /* 0x000000a0b8007844 */ /* 0x0009e20000000200 */
[----:B------:R-:W-:Y:S01]  /*bb80*/  FADD.FTZ R6, R174, R21 ;  /* 0x00000015ae067221 */ /* 0x000fe20000010000 */
        /* <DEDUP_REMOVED lines=24> */
[----:B----4-:R-:W-:Y:S06]  /*bd10*/  @!P4 BRA `(.L_x_1769) ;  /* 0x000000000004c947 */ /* 0x010fec0003800000 */
[----:B------:R-:W-:Y:S01]  /*bd20*/  BPT.TRAP 0x1 ;  /* 0x000000040000795c */ /* 0x000fe20000300000 */
.L_x_1769:
[----:B------:R0:W1:Y:S01]  /*bd30*/  SYNCS.PHASECHK.TRANS64.TRYWAIT P0, [UR25+0x28c50], R8 ;  /* 0x028c5008ff0075a7 */ /* 0x0000620008000159 */
[----:B------:R-:W-:Y:S05]  /*bd40*/  @!P4 BRA `(.L_x_1770) ;  /* 0x000000000004c947 */ /* 0x000fea0003800000 */
[----:B------:R-:W-:Y:S01]  /*bd50*/  BPT.TRAP 0x1 ;  /* 0x000000040000795c */ /* 0x000fe20000300000 */
.L_x_1770:
[----:B-1----:R-:W-:Y:S05]  /*bd60*/  @P0 BRA `(.L_x_1771) ;  /* 0x0000000000080947 */ /* 0x002fea0003800000 */
[----:B------:R-:W1:Y:S02]  /*bd70*/  SYNCS.PHASECHK.TRANS64.TRYWAIT P0, [UR25+0x28c50], R8 ;  /* 0x028c5008ff0075a7 */ /* 0x000e640008000159 */
[----:B-1----:R-:W-:Y:S05]  /*bd80*/  @!P0 BRA `(.L_x_1772) ;  /* 0x0000008c00788947 */ /* 0x002fea0003800000 */
.L_x_1771:
[----:B------:R-:W-:Y:S01]  /*bd90*/  ULEA UR11, UR37, UR45, 0xc ;  /* 0x0000002d250b7291 */ /* 0x000fe2000f8e603f */
[----:B------:R-:W-:Y:S01]  /*bda0*/  WARPGROUP.ARRIVE ;  /* 0x00000000000079c5 */ /* 0x000fe20000000000 */
[----:B------:R-:W-:Y:S01]  /*bdb0*/  UMOV UR7, 0x40000040 ;  /* 0x4000004000077882 */ /* 0x000fe20000000000 */
[----:B------:R-:W-:Y:S01]  /*bdc0*/  ISETP.LT.AND P0, PT, R186, UR50, PT ;  /* 0x00000032ba007c0c */ /* 0x000fe2000bf01270 */
[----:B-1----:R-:W-:Y:S01]  /*bdd0*/  @!P5 VIADD R15, R15, 0x28c60 ;  /* 0x00028c600f0fd836 */ /* 0x002fe20000000000 */
[----:B------:R-:W-:Y:S01]  /*bde0*/  UIADD3 UR50, UR50, -0x1, URZ ;  /* 0xffffffff32327890 */ /* 0x000fe2000fffe03f */
[----:B------:R-:W-:Y:S01]  /*bdf0*/  MOV R10, R7 ;  /* 0x00000007000a7202 */ /* 0x000fe20000000f00 */
        /* <DEDUP_REMOVED lines=34> */
.L_x_1756:
[----:B------:R-:W5:Y:S01]  /*c020*/  SHFL.BFLY PT, R0, R5, 0x2, 0x1f ;  /* 0x0c401f0005007f89 */ /* 0x000f6200000e0000 */
[----:B------:R-:W-:Y:S02]  /*c030*/  IMAD.MOV.U32 R10, RZ, RZ, RZ ;  /* 0x000000ffff0a7224 */ /* 0x000fe400078e00ff */
[----:B------:R-:W-:Y:S01]  /*c040*/  IMAD.U32 R14, RZ, RZ, UR10 ;  /* 0x0000000aff0e7e24 */ /* 0x000fe2000f8e00ff */
[----:B01----:R-:W0:Y:S01]  /*c050*/  SHFL.BFLY PT, R9, R6, 0x2, 0x1f ;  /* 0x0c401f0006097f89 */ /* 0x003e2200000e0000 */
[----:B------:R-:W-:Y:S01]  /*c060*/  VIADD R187, R187, 0x1 ;  /* 0x00000001bbbb7836 */ /* 0x000fe20000000000 */
[----:B------:R-:W-:Y:S08]  /*c070*/  BAR.ARV 0x8, 0xa0 ;  /* 0x0202800000007b1d */ /* 0x000ff00000002000 */
[----:B------:R-:W-:Y:S01]  /*c080*/  BAR.SYNC.DEFER_BLOCKING 0xf, 0x100 ;  /* 0x03c4000000007b1d */ /* 0x000fe20000010000 */
[----:B-----5:R-:W-:Y:S01]  /*c090*/  FADD.FTZ R0, R0, R5 ;  /* 0x0000000500007221 */ /* 0x020fe20000010000 */
[----:B------:R-:W-:-:S02]  /*c0a0*/  IMAD.MOV.U32 R5, RZ, RZ, RZ ;  /* 0x000000ffff057224 */ /* 0x000fc400078e00ff */
[----:B0-----:R-:W-:Y:S02]  /*c0b0*/  FADD.FTZ R9, R9, R6 ;  /* 0x0000000609097221 */ /* 0x001fe40000010000 */
[----:B------:R-:W0:Y:S04]  /*c0c0*/  SHFL.BFLY PT, R3, R0, 0x1, 0x1f ;  /* 0x0c201f0000037f89 */ /* 0x000e2800000e0000 */
[----:B------:R-:W1:Y:S01]  /*c0d0*/  SHFL.BFLY PT, R8, R9, 0x1, 0x1f ;  /* 0x0c201f0009087f89 */ /* 0x000e6200000e0000 */
[----:B0-----:R-:W-:Y:S01]  /*c0e0*/  FADD.FTZ R12, R0, R3 ;  /* 0x00000003000c7221 */ /* 0x001fe20000010000 */
[----:B------:R-:W-:Y:S02]  /*c0f0*/  IMAD.MOV R3, RZ, RZ, -R18 ;  /* 0x000000ffff037224 */ /* 0x000fe400078e0a12 */
[----:B------:R-:W-:-:S02]  /*c100*/  IMAD.U32 R0, RZ, RZ, UR37 ;  /* 0x00000025ff007e24 */ /* 0x000fc4000f8e00ff */
[----:B-1----:R-:W-:Y:S01]  /*c110*/  FADD.FTZ R13, R9, R8 ;  /* 0x00000008090d7221 */ /* 0x002fe20000010000 */
[----:B------:R-:W-:Y:S01]  /*c120*/  FSETP.NE.FTZ.AND P1, PT, R12, RZ, PT ;  /* 0x000000ff0c00720b */ /* 0x000fe20003f35000 */
[----:B------:R-:W-:Y:S01]  /*c130*/  UIADD3 UR37, UR37, 0x1, URZ ;  /* 0x0000000125257890 */ /* 0x000fe2000fffe03f */
[----:B------:R-:W-:Y:S01]  /*c140*/  ISETP.NE.AND P0, PT, R16, R3, PT ;  /* 0x000000031000720c */ /* 0x000fe20003f05270 */
[----:B------:R-:W-:Y:S01]  /*c150*/  IMAD.U32 R9, RZ, RZ, UR10 ;  /* 0x0000000aff097e24 */ /* 0x000fe2000f8e00ff */
[----:B------:R-:W-:Y:S01]  /*c160*/  FSETP.NE.FTZ.AND P2, PT, R13, RZ, PT ;  /* 0x000000ff0d00720b */ /* 0x000fe20003f55000 */
[----:B------:R-:W-:Y:S01]  /*c170*/  UISETP.NE.AND UP0, UPT, UR37, 0x2, UPT ;  /* 0x000000022500788c */ /* 0x000fe2000bf05270 */
[----:B------:R-:W-:-:S03]  /*c180*/  IMAD.MOV.U32 R3, RZ, RZ, -0x800000 ;  /* 0xff800000ff037424 */ /* 0x000fc600078e00ff */
[----:B------:R-:W-:Y:S02]  /*c190*/  USEL UR4, URZ, 0x1, UP0 ;  /* 0x000000013f047887 */ /* 0x000fe40008000000 */
[----:B------:R-:W-:Y:S02]  /*c1a0*/  USEL UR37, UR37, URZ, UP0 ;  /* 0x0000003f25257287 */ /* 0x000fe40008000000 */
[----:B------:R-:W0:Y:S01]  /*c1b0*/  @P1 MUFU.RCP R10, R12 ;  /* 0x0000000c000a1308 */ /* 0x000e220000001000 */
[----:B------:R-:W-:Y:S01]  /*c1c0*/  @P1 FMUL.FTZ R9, R9, 0.69314718246459960938 ;  /* 0x3f31721809091820 */ /* 0x000fe20000410000 */
[----:B------:R-:W-:Y:S01]  /*c1d0*/  @!P0 IMAD R0, R0, 0x40, R17 ;  /* 0x0000004000008824 */ /* 0x000fe200078e0211 */
[----:B------:R-:W-:-:S04]  /*c1e0*/  LOP3.LUT R2, R2, UR4, RZ, 0x3c, !PT ;  /* 0x0000000402027c12 */ /* 0x000fc8000f8e3cff */
[----:B------:R-:W-:Y:S01]  /*c1f0*/  @!P0 LEA R11, R0, UR38, 0x2 ;  /* 0x00000026000b8c11 */ /* 0x000fe2000f8e10ff */
[----:B------:R-:W-:Y:S01]  /*c200*/  @P2 MUFU.RCP R5, R13 ;  /* 0x0000000d00052308 */ /* 0x000fe20000001000 */
[----:B------:R-:W-:-:S07]  /*c210*/  IMAD.MOV.U32 R0, RZ, RZ, -0x800000 ;  /* 0xff800000ff007424 */ /* 0x000fce00078e00ff */
[----:B------:R-:W1:Y:S01]  /*c220*/  @P1 MUFU.LG2 R6, R12 ;  /* 0x0000000c00061308 */ /* 0x000e620000000c00 */
[-C--:B0-----:R-:W-:Y:S01]  /*c230*/  FMUL.FTZ R169, R24, R10.reuse ;  /* 0x0000000a18a97220 */ /* 0x081fe20000410000 */
[-C--:B--23--:R-:W-:Y:S01]  /*c240*/  FMUL.FTZ R165, R25, R10.reuse ;  /* 0x0000000a19a57220 */ /* 0x08cfe20000410000 */
        /* <DEDUP_REMOVED lines=64> */
[-C--:B------:R-:W-:Y:S01]  /*c650*/  FMUL.FTZ R26, R26, R5.reuse ;  /* 0x000000051a1a7220 */ /* 0x080fe20000410000 */
[-C--:B------:R-:W-:Y:S01]  /*c660*/  FMUL.FTZ R27, R27, R5.reuse ;  /* 0x000000051b1b7220 */ /* 0x080fe20000410000 */
[----:B------:R1:W-:Y:S01]  /*c670*/  @!P0 STS [R11+0x28820], R5 ;  /* 0x028820050b008388 */ /* 0x0003e20000000800 */
[----:B------:R-:W-:Y:S01]  /*c680*/  PLOP3.LUT P0, PT, PT, PT, PT, 0x8, 0x0 ;  /* 0x000000000000781c */ /* 0x000fe20003f0e170 */
[-C--:B------:R-:W-:Y:S01]  /*c690*/  FMUL.FTZ R30, R30, R5.reuse ;  /* 0x000000051e1e7220 */ /* 0x080fe20000410000 */
        /* <DEDUP_REMOVED lines=47> */
[-C--:B----4-:R-:W-:Y:S01]  /*c990*/  FMUL.FTZ R170, R119, R5.reuse ;  /* 0x0000000577aa7220 */ /* 0x090fe20000410000 */
        /* <DEDUP_REMOVED lines=19> */
.L_x_1689:
[----:B------:R-:W0:Y:S08]  /*cad0*/  S2UR UR4, SR_CgaCtaId ;  /* 0x00000000000479c3 */ /* 0x000e300000008800 */
[----:B------:R-:W-:Y:S06]  /*cae0*/  BAR.SYNC.DEFER_BLOCKING 0x5, 0x120 ;  /* 0x0144800000007b1d */ /* 0x000fec0000010000 */
[----:B------:R-:W-:Y:S01]  /*caf0*/  UMOV UR38, 0x400 ;  /* 0x0000040000267882 */ /* 0x000fe20000000000 */
[----:B------:R-:W-:Y:S01]  /*cb00*/  BSSY B0, `(.L_x_1774) ;  /* 0x0000290000007945 */ /* 0x000fe20003800000 */
[----:B0-----:R-:W-:-:S09]  /*cb10*/  ULEA UR38, UR4, UR38, 0x18 ;  /* 0x0000002604267291 */ /* 0x001fd2000f8ec03f */
[----:B------:R-:W0:Y:S02]  /*cb20*/  LDS.128 R4, [UR38+0x28cd0] ;  /* 0x028cd026ff047984 */ /* 0x000e240008000c00 */
[----:B0-----:R-:W-:Y:S02]  /*cb30*/  R2UR UR47, R5 ;  /* 0x00000000052f72ca */ /* 0x001fe400000e0000 */
[----:B------:R-:W-:Y:S02]  /*cb40*/  R2UR UR6, R6 ;  /* 0x00000000060672ca */ /* 0x000fe400000e0000 */
[----:B------:R-:W-:Y:S01]  /*cb50*/  R2UR UR5, R7 ;  /* 0x00000000070572ca */ /* 0x000fe200000e0000 */
[----:B------:R-:W-:Y:S06]  /*cb60*/  BAR.ARV 0x4, 0x120 ;  /* 0x0104800000007b1d */ /* 0x000fec0000002000 */
[----:B------:R-:W-:Y:S08]  /*cb70*/  @P0 BRA `(.L_x_1775) ;  /* 0x0000001c00580947 */ /* 0x000ff00003800000 */
[----:B------:R-:W0:Y:S08]  /*cb80*/  S2UR UR4, SR_SWINHI ;  /* 0x00000000000479c3 */ /* 0x000e300000002f00 */
[----:B------:R-:W-:Y:S01]  /*cb90*/  BAR.SYNC.DEFER_BLOCKING 0x1, 0x100 ;  /* 0x0044000000007b1d */ /* 0x000fe20000010000 */
[----:B------:R-:W-:Y:S02]  /*cba0*/  F2FP.F16.F32.PACK_AB R40, R41, R40 ;  /* 0x000000282928723e */ /* 0x000fe400000000ff */
[----:B------:R-:W-:-:S02]  /*cbb0*/  F2FP.F16.F32.PACK_AB R41, R43, R42 ;  /* 0x0000002a2b29723e */ /* 0x000fc400000000ff */
[----:B------:R-:W-:Y:S01]  /*cbc0*/  F2FP.F16.F32.PACK_AB R48, R49, R48 ;  /* 0x000000303130723e */ /* 0x000fe200000000ff */
[----:B------:R-:W-:Y:S01]  /*cbd0*/  ULDC.64 UR10, c[0x0][0xbe0] ;  /* 0x0002f800000a7ab9 */ /* 0x000fe20000000a00 */
[----:B------:R-:W-:Y:S01]  /*cbe0*/  F2FP.F16.F32.PACK_AB R42, R45, R44 ;  /* 0x0000002c2d2a723e */ /* 0x000fe200000000ff */
[----:B------:R-:W-:Y:S01]  /*cbf0*/  UISETP.NE.U32.AND UP1, UPT, UR10, URZ, UPT ;  /* 0x0000003f0a00728c */ /* 0x000fe2000bf25070 */
[----:B------:R-:W-:Y:S02]  /*cc00*/  F2FP.F16.F32.PACK_AB R43, R47, R46 ;  /* 0x0000002e2f2b723e */ /* 0x000fe400000000ff */
[----:B------:R-:W-:Y:S01]  /*cc10*/  F2FP.F16.F32.PACK_AB R49, R51, R50 ;  /* 0x000000323331723e */ /* 0x000fe200000000ff */
[----:B------:R-:W-:Y:S01]  /*cc20*/  UISETP.NE.AND.EX UP1, UPT, UR11, URZ, UPT, UP1 ;  /* 0x0000003f0b00728c */ /* 0x000fe2000bf25310 */
[----:B------:R-:W-:Y:S02]  /*cc30*/  F2FP.F16.F32.PACK_AB R56, R57, R56 ;  /* 0x000000383938723e */ /* 0x000fe400000000ff */
[----:B------:R-:W-:Y:S01]  /*cc40*/  F2FP.F16.F32.PACK_AB R50, R53, R52 ;  /* 0x000000343532723e */ /* 0x000fe200000000ff */
[----:B------:R-:W-:Y:S01]  /*cc50*/  ULDC.64 UR10, c[0x0][0xbd8] ;  /* 0x0002f600000a7ab9 */ /* 0x000fe20000000a00 */
[----:B------:R-:W-:Y:S01]  /*cc60*/  F2FP.F16.F32.PACK_AB R51, R55, R54 ;  /* 0x000000363733723e */ /* 0x000fe200000000ff */
[----:B------:R-:W-:Y:S01]  /*cc70*/  UIMAD.WIDE UR10, UR43, 0x4, UR10 ;  /* 0x000000042b0a78a5 */ /* 0x000fe2000f8e020a */
        /* <DEDUP_REMOVED lines=14> */
[----:B------:R-:W-:-:S02]  /*cd60*/  F2FP.F16.F32.PACK_AB R67, R71, R70 ;  /* 0x000000464743723e */ /* 0x000fc400000000ff */
[C---:B------:R-:W-:Y:S01]  /*cd70*/  IADD3 R173, P1, R4.reuse, 0x20, RZ ;  /* 0x0000002004ad7810 */ /* 0x040fe20007f3e0ff */
[----:B------:R-:W-:Y:S01]  /*cd80*/  UISETP.NE.AND.EX UP0, UPT, UR9, URZ, UPT, UP0 ;  /* 0x0000003f0900728c */ /* 0x000fe2000bf05300 */
[C---:B------:R-:W-:Y:S02]  /*cd90*/  LOP3.LUT R7, R4.reuse, 0x380, RZ, 0xc0, !PT ;  /* 0x0000038004077812 */ /* 0x040fe400078ec0ff */
[C---:B------:R-:W-:Y:S01]  /*cda0*/  IADD3 R12, P0, R4.reuse, 0x40, RZ ;  /* 0x00000040040c7810 */ /* 0x040fe20007f1e0ff */
[--C-:B------:R-:W-:Y:S01]  /*cdb0*/  IMAD.X R11, RZ, RZ, R5.reuse, P1 ;  /* 0x000000ffff0b7224 */ /* 0x100fe200008e0605 */
[C---:B------:R-:W-:Y:S01]  /*cdc0*/  IADD3 R177, P3, R4.reuse, 0x2000, RZ ;  /* 0x0000200004b17810 */ /* 0x040fe20007f7e0ff */
[----:B------:R-:W-:Y:S01]  /*cdd0*/  @UP1 ULDC.64 UR8, c[0x0][0xbe0] ;  /* 0x0002f80000081ab9 */ /* 0x000fe20000000a00 */
        /* <DEDUP_REMOVED lines=10> */
[----:B------:R-:W-:Y:S01]  /*ce80*/  SHF.R.U64 R7, R7, 0x3, RZ ;  /* 0x0000000307077819 */ /* 0x000fe200000012ff */
[----:B------:R-:W-:Y:S01]  /*ce90*/  IMAD.X R95, RZ, RZ, R5, P1 ;  /* 0x000000ffff5f7224 */ /* 0x000fe200008e0605 */
[----:B------:R-:W-:Y:S01]  /*cea0*/  IADD3.X R15, RZ, R5, RZ, P4, !PT ;  /* 0x00000005ff0f7210 */ /* 0x000fe200027fe4ff */
[----:B------:R-:W-:Y:S01]  /*ceb0*/  @UP1 UIMAD.WIDE UR8, UR43, 0x4, UR8 ;  /* 0x000000042b0818a5 */ /* 0x000fe2000f8e0208 */
[----:B------:R-:W-:-:S02]  /*cec0*/  IADD3 R193, P0, R4, 0x4020, RZ ;  /* 0x0000402004c17810 */ /* 0x000fc40007f1e0ff */
        /* <DEDUP_REMOVED lines=11> */
[----:B------:R-:W-:Y:S01]  /*cf80*/  LOP3.LUT R4, R7, R4, RZ, 0x3c, !PT ;  /* 0x0000000407047212 */ /* 0x000fe200078e3cff */
[--C-:B------:R-:W-:Y:S01]  /*cf90*/  IMAD.X R119, RZ, RZ, R5.reuse, P2 ;  /* 0x000000ffff777224 */ /* 0x100fe200010e0605 */
[----:B------:R-:W-:Y:S01]  /*cfa0*/  LOP3.LUT R7, R12, 0x380, RZ, 0xc0, !PT ;  /* 0x000003800c077812 */ /* 0x000fe200078ec0ff */
[----:B------:R-:W-:Y:S01]  /*cfb0*/  IMAD.X R9, RZ, RZ, R5, P1 ;  /* 0x000000ffff097224 */ /* 0x000fe200008e0605 */
[----:B------:R-:W-:-:S02]  /*cfc0*/  LOP3.LUT R6, R173, 0x380, RZ, 0xc0, !PT ;  /* 0x00000380ad067812 */ /* 0x000fc400078ec0ff */
[----:B------:R-:W-:Y:S02]  /*cfd0*/  SHF.R.U64 R7, R7, 0x3, RZ ;  /* 0x0000000307077819 */ /* 0x000fe400000012ff */
[----:B------:R-:W-:Y:S02]  /*cfe0*/  SHF.R.U64 R6, R6, 0x3, RZ ;  /* 0x0000000306067819 */ /* 0x000fe400000012ff */
[----:B------:R-:W-:Y:S02]  /*cff0*/  LOP3.LUT R12, R7, R12, RZ, 0x3c, !PT ;  /* 0x0000000c070c7212 */ /* 0x000fe400078e3cff */
[----:B------:R-:W-:Y:S02]  /*d000*/  LOP3.LUT R7, R28, 0x380, RZ, 0xc0, !PT ;  /* 0x000003801c077812 */ /* 0x000fe400078ec0ff */
[----:B------:R-:W-:Y:S02]  /*d010*/  LOP3.LUT R10, R6, R173, RZ, 0x3c, !PT ;  /* 0x000000ad060a7212 */ /* 0x000fe400078e3cff */
        /* <DEDUP_REMOVED lines=10> */
[----:B------:R-:W-:Y:S02]  /*d0c0*/  MOV R173, R4 ;  /* 0x0000000400ad7202 */ /* 0x000fe40000000f00 */
[----:B------:R-:W-:Y:S02]  /*d0d0*/  LOP3.LUT R7, R199, 0x380, RZ, 0xc0, !PT ;  /* 0x00000380c7077812 */ /* 0x000fe400078ec0ff */
[----:B------:R-:W-:-:S02]  /*d0e0*/  LOP3.LUT R14, R175, 0x380, RZ, 0xc0, !PT ;  /* 0x00000380af0e7812 */ /* 0x000fc400078ec0ff */
[----:B------:R-:W-:Y:S02]  /*d0f0*/  F2FP.F16.F32.PACK_AB R5, R27, R26 ;  /* 0x0000001a1b05723e */ /* 0x000fe400000000ff */
[----:B------:R-:W-:Y:S02]  /*d100*/  LOP3.LUT R20, R177, 0x380, RZ, 0xc0, !PT ;  /* 0x00000380b1147812 */ /* 0x000fe400078ec0ff */
[----:B------:R-:W-:Y:S02]  /*d110*/  LOP3.LUT R98, R6, R193, RZ, 0x3c, !PT ;  /* 0x000000c106627212 */ /* 0x000fe400078e3cff */
[----:B------:R-:W-:Y:S02]  /*d120*/  LOP3.LUT R27, R174, 0x380, RZ, 0xc0, !PT ;  /* 0x00000380ae1b7812 */ /* 0x000fe400078ec0ff */
[----:B------:R-:W-:Y:S02]  /*d130*/  LOP3.LUT R26, R201, 0x380, RZ, 0xc0, !PT ;  /* 0x00000380c91a7812 */ /* 0x000fe400078ec0ff */
[----:B------:R-:W-:-:S02]  /*d140*/  F2FP.F16.F32.PACK_AB R6, R8, R167 ;  /* 0x000000a70806723e */ /* 0x000fc400000000ff */
[----:B------:R-:W-:Y:S02]  /*d150*/  SHF.R.U64 R8, R7, 0x3, RZ ;  /* 0x0000000307087819 */ /* 0x000fe400000012ff */
[----:B------:R-:W-:Y:S02]  /*d160*/  SHF.R.U64 R14, R14, 0x3, RZ ;  /* 0x000000030e0e7819 */ /* 0x000fe400000012ff */
[----:B------:R-:W-:Y:S02]  /*d170*/  LOP3.LUT R90, R181, 0x380, RZ, 0xc0, !PT ;  /* 0x00000380b55a7812 */ /* 0x000fe400078ec0ff */
[----:B------:R-:W-:Y:S02]  /*d180*/  F2FP.F16.F32.PACK_AB R4, R165, R169 ;  /* 0x000000a9a504723e */ /* 0x000fe400000000ff */
[----:B------:R-:W-:Y:S02]  /*d190*/  F2FP.F16.F32.PACK_AB R7, R31, R30 ;  /* 0x0000001e1f07723e */ /* 0x000fe400000000ff */
[----:B------:R-:W-:-:S02]  /*d1a0*/  SHF.R.U64 R20, R20, 0x3, RZ ;  /* 0x0000000314147819 */ /* 0x000fc400000012ff */
[----:B------:R-:W-:Y:S01]  /*d1b0*/  LOP3.LUT R94, R183, 0x380, RZ, 0xc0, !PT ;  /* 0x00000380b75e7812 */ /* 0x000fe200078ec0ff */
[----:B------:R0:W-:Y:S01]  /*d1c0*/  STSM.16.M88.4 [R173], R4 ;  /* 0x00000004ad007844 */ /* 0x0001e20000000200 */
[----:B------:R-:W-:Y:S02]  /*d1d0*/  SHF.R.U64 R27, R27, 0x3, RZ ;  /* 0x000000031b1b7819 */ /* 0x000fe400000012ff */
[----:B------:R-:W-:Y:S02]  /*d1e0*/  LOP3.LUT R106, R195, 0x380, RZ, 0xc0, !PT ;  /* 0x00000380c36a7812 */ /* 0x000fe400078ec0ff */
[----:B------:R-:W-:Y:S02]  /*d1f0*/  SHF.R.U64 R26, R26, 0x3, RZ ;  /* 0x000000031a1a7819 */ /* 0x000fe400000012ff */
[----:B------:R-:W-:Y:S02]  /*d200*/  LOP3.LUT R14, R14, R175, RZ, 0x3c, !PT ;  /* 0x000000af0e0e7212 */ /* 0x000fe400078e3cff */
[----:B------:R-:W-:-:S02]  /*d210*/  SHF.R.U64 R90, R90, 0x3, RZ ;  /* 0x000000035a5a7819 */ /* 0x000fc400000012ff */
[----:B------:R-:W-:Y:S02]  /*d220*/  LOP3.LUT R114, R8, R199, RZ, 0x3c, !PT ;  /* 0x000000c708727212 */ /* 0x000fe400078e3cff */
[----:B------:R-:W-:Y:S02]  /*d230*/  LOP3.LUT R20, R20, R177, RZ, 0x3c, !PT ;  /* 0x000000b114147212 */ /* 0x000fe400078e3cff */
[----:B------:R-:W-:Y:S02]  /*d240*/  SHF.R.U64 R94, R94, 0x3, RZ ;  /* 0x000000035e5e7819 */ /* 0x000fe400000012ff */
[----:B------:R-:W-:Y:S02]  /*d250*/  LOP3.LUT R110, R197, 0x380, RZ, 0xc0, !PT ;  /* 0x00000380c56e7812 */ /* 0x000fe400078ec0ff */
[----:B------:R-:W-:Y:S02]  /*d260*/  LOP3.LUT R8, R27, R174, RZ, 0x3c, !PT ;  /* 0x000000ae1b087212 */ /* 0x000fe400078e3cff */
[----:B------:R-:W-:-:S02]  /*d270*/  SHF.R.U64 R106, R106, 0x3, RZ ;  /* 0x000000036a6a7819 */ /* 0x000fc400000012ff */
[----:B------:R-:W-:Y:S02]  /*d280*/  LOP3.LUT R118, R26, R201, RZ, 0x3c, !PT ;  /* 0x000000c91a767212 */ /* 0x000fe400078e3cff */
[----:B------:R-:W-:Y:S02]  /*d290*/  MOV R27, R10 ;  /* 0x0000000a001b7202 */ /* 0x000fe40000000f00 */
[----:B0-----:R-:W-:Y:S02]  /*d2a0*/  F2FP.F16.F32.PACK_AB R4, R33, R159 ;  /* 0x0000009f2104723e */ /* 0x001fe400000000ff */
[----:B------:R-:W-:Y:S02]  /*d2b0*/  F2FP.F16.F32.PACK_AB R5, R35, R34 ;  /* 0x000000222305723e */ /* 0x000fe400000000ff */
[----:B------:R-:W-:Y:S02]  /*d2c0*/  F2FP.F16.F32.PACK_AB R6, R37, R36 ;  /* 0x000000242506723e */ /* 0x000fe400000000ff */
[----:B------:R-:W-:-:S02]  /*d2d0*/  F2FP.F16.F32.PACK_AB R7, R39, R38 ;  /* 0x000000262707723e */ /* 0x000fc400000000ff */
[----:B------:R-:W-:Y:S02]  /*d2e0*/  MOV R26, R12 ;  /* 0x0000000c001a7202 */ /* 0x000fe40000000f00 */
[----:B------:R-:W-:Y:S01]  /*d2f0*/  LOP3.LUT R90, R90, R181, RZ, 0x3c, !PT ;  /* 0x000000b55a5a7212 */ /* 0x000fe200078e3cff */
[----:B------:R0:W-:Y:S01]  /*d300*/  STSM.16.M88.4 [R27], R4 ;  /* 0x000000041b007844 */ /* 0x0001e20000000200 */
[----:B------:R-:W-:Y:S02]  /*d310*/  MOV R15, R14 ;  /* 0x0000000e000f7202 */ /* 0x000fe40000000f00 */
[----:B------:R-:W-:Y:S01]  /*d320*/  LOP3.LUT R94, R94, R183, RZ, 0x3c, !PT ;  /* 0x000000b75e5e7212 */ /* 0x000fe200078e3cff */
[----:B------:R-:W-:Y:S01]  /*d330*/  STSM.16.M88.4 [R26], R40 ;  /* 0x000000281a007844 */ /* 0x000fe20000000200 */
[----:B------:R-:W-:Y:S02]  /*d340*/  SHF.R.U64 R110, R110, 0x3, RZ ;  /* 0x000000036e6e7819 */ /* 0x000fe400000012ff */
[----:B------:R-:W-:Y:S01]  /*d350*/  MOV R20, R20 ;  /* 0x0000001400147202 */ /* 0x000fe20000000f00 */
[----:B------:R-:W-:Y:S01]  /*d360*/  STSM.16.M88.4 [R15], R48 ;  /* 0x000000300f007844 */ /* 0x000fe20000000200 */
[----:B------:R-:W-:-:S02]  /*d370*/  LOP3.LUT R106, R106, R195, RZ, 0x3c, !PT ;  /* 0x000000c36a6a7212 */ /* 0x000fc400078e3cff */
[----:B------:R-:W-:Y:S01]  /*d380*/  MOV R24, R24 ;  /* 0x0000001800187202 */ /* 0x000fe20000000f00 */
[----:B------:R-:W-:Y:S01]  /*d390*/  STSM.16.M88.4 [R20], R56 ;  /* 0x0000003814007844 */ /* 0x000fe20000000200 */
[----:B------:R-:W-:Y:S02]  /*d3a0*/  F2FP.F16.F32.PACK_AB R73, R75, R74 ;  /* 0x0000004a4b49723e */ /* 0x000fe400000000ff */
[----:B------:R-:W-:Y:S01]  /*d3b0*/  F2FP.F16.F32.PACK_AB R80, R81, R80 ;  /* 0x000000505150723e */ /* 0x000fe200000000ff */
[----:B------:R-:W-:Y:S01]  /*d3c0*/  STSM.16.M88.4 [R24], R64 ;  /* 0x0000004018007844 */ /* 0x000fe20000000200 */
[----:B------:R-:W-:Y:S01]  /*d3d0*/  MOV R28, R28 ;  /* 0x0000001c001c7202 */ /* 0x000fe20000000f00 */
[----:B0-----:R-:W-:Y:S01]  /*d3e0*/  IMAD.U32 R6, RZ, RZ, UR10 ;  /* 0x0000000aff067e24 */ /* 0x001fe2000f8e00ff */
        /* <DEDUP_REMOVED lines=8> */
[----:B------:R-:W-:Y:S01]  /*d470*/  LOP3.LUT R110, R110, R197, RZ, 0x3c, !PT ;  /* 0x000000c56e6e7212 */ /* 0x000fe200078e3cff */
[----:B------:R-:W-:Y:S01]  /*d480*/  STSM.16.M88.4 [R14], R80 ;  /* 0x000000500e007844 */ /* 0x000fe20000000200 */
[----:B------:R-:W-:-:S02]  /*d490*/  MOV R94, R94 ;  /* 0x0000005e005e7202 */ /* 0x000fc40000000f00 */
[----:B------:R-:W-:Y:S02]  /*d4a0*/  MOV R13, R98 ;  /* 0x00000062000d7202 */ /* 0x000fe40000000f00 */
        /* <DEDUP_REMOVED lines=29> */
[----:B------:R-:W-:Y:S01]  /*d680*/  F2FP.F16.F32.PACK_AB R136, R137, R136 ;  /* 0x000000888988723e */ /* 0x000fe200000000ff */
[----:B------:R-:W-:Y:S01]  /*d690*/  STSM.16.M88.4 [R110], R120 ;  /* 0x000000786e007844 */ /* 0x000fe20000000200 */
        /* <DEDUP_REMOVED lines=9> */
[----:B------:R-:W-:Y:S01]  /*d730*/  MOV R10, R8 ;  /* 0x00000008000a7202 */ /* 0x000fe20000000f00 */
[----:B------:R2:W-:Y:S01]  /*d740*/  STSM.16.M88.4 [R118], R136 ;  /* 0x0000008876007844 */ /* 0x0005e20000000200 */
[----:B------:R-:W-:Y:S01]  /*d750*/  F2FP.F16.F32.PACK_AB R146, R149, R148 ;  /* 0x000000949592723e */ /* 0x000fe200000000ff */
[----:B------:R-:W-:Y:S01]  /*d760*/  IMAD.U32 R8, RZ, RZ, UR8 ;  /* 0x00000008ff087e24 */ /* 0x000fe2000f8e00ff */
[----:B------:R-:W-:Y:S01]  /*d770*/  F2FP.F16.F32.PACK_AB R147, R151, R150 ;  /* 0x000000969793723e */ /* 0x000fe200000000ff */
[----:B------:R-:W-:Y:S01]  /*d780*/  IMAD.U32 R9, RZ, RZ, UR9 ;  /* 0x00000009ff097e24 */ /* 0x000fe2000f8e00ff */
[----:B------:R-:W-:-:S02]  /*d790*/  PLOP3.LUT P6, PT, PT, PT, UP1, 0x80, 0x0 ;  /* 0x000000000000781c */ /* 0x000fc40003fcf018 */
[----:B------:R-:W-:Y:S01]  /*d7a0*/  PLOP3.LUT P0, PT, PT, PT, UP0, 0x80, 0x0 ;  /* 0x000000000000781c */ /* 0x000fe20003f0f008 */
[----:B------:R2:W-:Y:S01]  /*d7b0*/  STSM.16.M88.4 [R10], R144 ;  /* 0x000000900a007844 */ /* 0x0005e20000000200 */
[----:B------:R-:W-:Y:S01]  /*d7c0*/  MOV R7, UR11 ;  /* 0x0000000b00077c02 */ /* 0x000fe20008000f00 */
[----:B------:R-:W-:Y:S08]  /*d7d0*/  BAR.SYNC.DEFER_BLOCKING 0x1, 0x100 ;  /* 0x0044000000007b1d */ /* 0x000ff00000010000 */
[----:B------:R3:W4:Y:S04]  /*d7e0*/  @P6 LDG.E R8, desc[UR48][R8.64] ;  /* 0x0000003008086981 */ /* 0x000728000c1e1900 */
[----:B------:R-:W5:Y:S01]  /*d7f0*/  @P0 LDG.E R5, desc[UR48][R6.64] ;  /* 0x0000003006050981 */ /* 0x000f62000c1e1900 */
[----:B0-----:R-:W-:Y:S01]  /*d800*/  IMAD R11, R188, 0x40, R185 ;  /* 0x00000040bc0b7824 */ /* 0x001fe200078e02b9 */
[----:B------:R-:W-:Y:S01]  /*d810*/  ULDC UR7, c[0x0][0xa88] ;  /* 0x0002a20000077ab9 */ /* 0x000fe20000000800 */
[----:B------:R-:W-:-:S02]  /*d820*/  UMOV UR4, URZ ;  /* 0x0000003f00047c82 */ /* 0x000fc40008000000 */
[----:B------:R-:W-:-:S03]  /*d830*/  IMAD.WIDE R134, R11, 0x2, R134 ;  /* 0x000000020b867825 */ /* 0x000fc600078e0286 */
[C---:B------:R-:W-:Y:S02]  /*d840*/  IADD3 R11, P2, R134.reuse, 0x1000, RZ ;  /* 0x00001000860b7810 */ /* 0x040fe40007f5e0ff */
[C---:B------:R-:W-:Y:S02]  /*d850*/  IADD3 R29, P1, R134.reuse, 0x2000, RZ ;  /* 0x00002000861d7810 */ /* 0x040fe40007f3e0ff */
[----:B---3--:R-:W-:Y:S02]  /*d860*/  P2R R9, PR, RZ, 0x4 ;  /* 0x00000004ff097803 */ /* 0x008fe40000000000 */
[C---:B------:R-:W-:Y:S02]  /*d870*/  IADD3 R13, P2, R134.reuse, 0x3000, RZ ;  /* 0x00003000860d7810 */ /* 0x040fe40007f5e0ff */
[C---:B------:R-:W-:Y:S02]  /*d880*/  IADD3 R37, P3, R134.reuse, 0x4000, RZ ;  /* 0x0000400086257810 */ /* 0x040fe40007f7e0ff */
[----:B------:R-:W-:-:S02]  /*d890*/  IADD3 R25, P4, R134, 0x5000, RZ ;  /* 0x0000500086197810 */ /* 0x000fc40007f9e0ff */
[----:B------:R-:W-:Y:S02]  /*d8a0*/  IADD3 R41, P5, R134, 0x6000, RZ ;  /* 0x0000600086297810 */ /* 0x000fe40007fbe0ff */
[----:B------:R-:W-:Y:S02]  /*d8b0*/  LOP3.LUT R4, R11, 0x380, RZ, 0xc0, !PT ;  /* 0x000003800b047812 */ /* 0x000fe400078ec0ff */
[----:B------:R-:W-:Y:S02]  /*d8c0*/  LOP3.LUT R28, R29, 0x380, RZ, 0xc0, !PT ;  /* 0x000003801d1c7812 */ /* 0x000fe400078ec0ff */
[----:B-1----:R-:W-:Y:S02]  /*d8d0*/  LOP3.LUT R12, R13, 0x380, RZ, 0xc0, !PT ;  /* 0x000003800d0c7812 */ /* 0x002fe400078ec0ff */
[----:B------:R-:W-:Y:S02]  /*d8e0*/  LOP3.LUT R36, R37, 0x380, RZ, 0xc0, !PT ;  /* 0x0000038025247812 */ /* 0x000fe400078ec0ff */
[----:B------:R-:W-:-:S02]  /*d8f0*/  LOP3.LUT R24, R25, 0x380, RZ, 0xc0, !PT ;  /* 0x0000038019187812 */ /* 0x000fc400078ec0ff */
[----:B------:R-:W-:Y:S02]  /*d900*/  LOP3.LUT R40, R41, 0x380, RZ, 0xc0, !PT ;  /* 0x0000038029287812 */ /* 0x000fe400078ec0ff */
[----:B------:R-:W-:Y:S02]  /*d910*/  SHF.R.U64 R4, R4, 0x3, RZ ;  /* 0x0000000304047819 */ /* 0x000fe400000012ff */
[----:B------:R-:W-:Y:S02]  /*d920*/  SHF.R.U64 R28, R28, 0x3, RZ ;  /* 0x000000031c1c7819 */ /* 0x000fe400000012ff */
[----:B------:R-:W-:Y:S02]  /*d930*/  SHF.R.U64 R12, R12, 0x3, RZ ;  /* 0x000000030c0c7819 */ /* 0x000fe400000012ff */
[----:B------:R-:W-:Y:S02]  /*d940*/  SHF.R.U64 R36, R36, 0x3, RZ ;  /* 0x0000000324247819 */ /* 0x000fe400000012ff */
[----:B------:R-:W-:-:S02]  /*d950*/  SHF.R.U64 R24, R24, 0x3, RZ ;  /* 0x0000000318187819 */ /* 0x000fc400000012ff */
[----:B------:R-:W-:Y:S02]  /*d960*/  SHF.R.U64 R40, R40, 0x3, RZ ;  /* 0x0000000328287819 */ /* 0x000fe400000012ff */
[----:B------:R-:W-:Y:S02]  /*d970*/  LOP3.LUT R4, R4, R11, RZ, 0x3c, !PT ;  /* 0x0000000b04047212 */ /* 0x000fe400078e3cff */
[----:B------:R-:W-:Y:S02]  /*d980*/  LOP3.LUT R28, R28, R29, RZ, 0x3c, !PT ;  /* 0x0000001d1c1c7212 */ /* 0x000fe400078e3cff */
[----:B------:R-:W-:Y:S02]  /*d990*/  LOP3.LUT R12, R12, R13, RZ, 0x3c, !PT ;  /* 0x0000000d0c0c7212 */ /* 0x000fe400078e3cff */
[----:B------:R-:W-:Y:S02]  /*d9a0*/  LOP3.LUT R36, R36, R37, RZ, 0x3c, !PT ;  /* 0x0000002524247212 */ /* 0x000fe400078e3cff */
[----:B------:R-:W-:-:S02]  /*d9b0*/  LOP3.LUT R24, R24, R25, RZ, 0x3c, !PT ;  /* 0x0000001918187212 */ /* 0x000fc400078e3cff */
[----:B------:R-:W-:Y:S02]  /*d9c0*/  LOP3.LUT R40, R40, R41, RZ, 0x3c, !PT ;  /* 0x0000002928287212 */ /* 0x000fe400078e3cff */
[----:B----4-:R-:W-:Y:S02]  /*d9d0*/  @P6 R2UR UR7, R8 ;  /* 0x00000000080762ca */ /* 0x010fe400000e0000 */
[----:B-----5:R-:W-:Y:S01]  /*d9e0*/  @P0 R2UR UR4, R5 ;  /* 0x00000000050402ca */ /* 0x020fe200000e0000 */
[----:B--2---:R-:W-:-:S14]  /*d9f0*/  @P6 BRA `(.L_x_1776) ;  /* 0x0000000000186947 */ /* 0x004fdc0003800000 */
[----:B------:R-:W-:Y:S05]  /*da00*/  @!P0 BRA `(.L_x_1776) ;  /* 0x0000000000148947 */ /* 0x000fea0003800000 */
[----:B------:R-:W2:Y:S04]  /*da10*/  LDG.E R10, desc[UR48][R6.64] ;  /* 0x00000030060a7981 */ /* 0x000ea8000c1e1900 */
[----:B------:R-:W3:Y:S01]  /*da20*/  LDG.E R8, desc[UR48][R6.64+0x4] ;  /* 0x0000043006087981 */ /* 0x000ee2000c1e1900 */
[----:B--2---:R-:W-:Y:S02]  /*da30*/  R2UR UR8, R10 ;  /* 0x000000000a0872ca */ /* 0x004fe400000e0000 */
[----:B---3--:R-:W-:-:S13]  /*da40*/  R2UR UR7, R8 ;  /* 0x00000000080772ca */ /* 0x008fda00000e0000 */
[----:B------:R-:W-:-:S12]  /*da50*/  UIADD3 UR7, -UR8, UR7, URZ ;  /* 0x0000000708077290 */ /* 0x000fd8000fffe13f */
.L_x_1776:
        /* <DEDUP_REMOVED lines=10> */
[--C-:B------:R-:W-:Y:S01]  /*db00*/  IMAD.X R25, RZ, RZ, R135.reuse, P4 ;  /* 0x000000ffff197224 */ /* 0x100fe200020e0687 */
[----:B------:R-:W-:Y:S01]  /*db10*/  LOP3.LUT R48, R49, 0x380, RZ, 0xc0, !PT ;  /* 0x0000038031307812 */ /* 0x000fe200078ec0ff */
[--C-:B------:R-:W-:Y:S01]  /*db20*/  IMAD.X R41, RZ, RZ, R135.reuse, P5 ;  /* 0x000000ffff297224 */ /* 0x100fe200028e0687 */
[----:B------:R-:W-:Y:S01]  /*db30*/  LOP3.LUT R44, R45, 0x380, RZ, 0xc0, !PT ;  /* 0x000003802d2c7812 */ /* 0x000fe200078ec0ff */
[----:B------:R-:W-:Y:S01]  /*db40*/  USHF.R.S32.HI UR8, URZ, 0x1f, UR43 ;  /* 0x0000001f3f087899 */ /* 0x000fe2000801142b */
[----:B------:R-:W-:Y:S01]  /*db50*/  SHF.R.U64 R48, R48, 0x3, RZ ;  /* 0x0000000330307819 */ /* 0x000fe200000012ff */
[----:B------:R-:W-:Y:S01]  /*db60*/  USHF.R.S32.HI UR11, URZ, 0x1f, UR4 ;  /* 0x0000001f3f0b7899 */ /* 0x000fe20008011404 */
[----:B------:R-:W-:Y:S01]  /*db70*/  SHF.R.U64 R32, R32, 0x3, RZ ;  /* 0x0000000320207819 */ /* 0x000fe200000012ff */
[----:B------:R-:W-:Y:S01]  /*db80*/  USHF.R.S32.HI UR14, URZ, 0x1f, UR41 ;  /* 0x0000001f3f0e7899 */ /* 0x000fe20008011429 */
[----:B------:R-:W-:Y:S01]  /*db90*/  SHF.R.U64 R44, R44, 0x3, RZ ;  /* 0x000000032c2c7819 */ /* 0x000fe200000012ff */
[----:B------:R-:W-:Y:S01]  /*dba0*/  USEL UR15, UR43, URZ, !UP0 ;  /* 0x0000003f2b0f7287 */ /* 0x000fe2000c000000 */
[----:B------:R-:W-:Y:S01]  /*dbb0*/  LOP3.LUT R48, R48, R49, RZ, 0x3c, !PT ;  /* 0x0000003130307212 */ /* 0x000fe200078e3cff */
[--C-:B------:R-:W-:Y:S01]  /*dbc0*/  IMAD.X R49, RZ, RZ, R135.reuse, P6 ;  /* 0x000000ffff317224 */ /* 0x100fe200030e0687 */
[----:B------:R-:W-:Y:S01]  /*dbd0*/  LOP3.LUT R32, R32, R33, RZ, 0x3c, !PT ;  /* 0x0000002120207212 */ /* 0x000fe200078e3cff */
[--C-:B------:R-:W-:Y:S01]  /*dbe0*/  IMAD.X R33, RZ, RZ, R135.reuse, P0 ;  /* 0x000000ffff217224 */ /* 0x100fe200000e0687 */
[----:B0-----:R-:W-:Y:S01]  /*dbf0*/  ISETP.NE.AND P6, PT, R6, RZ, PT ;  /* 0x000000ff0600720c */ /* 0x001fe20003fc5270 */
[----:B------:R-:W-:Y:S01]  /*dc00*/  USEL UR16, UR8, URZ, !UP0 ;  /* 0x0000003f08107287 */ /* 0x000fe2000c000000 */
[----:B------:R-:W-:Y:S01]  /*dc10*/  LOP3.LUT R44, R44, R45, RZ, 0x3c, !PT ;  /* 0x0000002d2c2c7212 */ /* 0x000fe200078e3cff */
[----:B------:R-:W-:Y:S01]  /*dc20*/  IMAD.X R45, RZ, RZ, R135, P1 ;  /* 0x000000ffff2d7224 */ /* 0x000fe200008e0687 */
[----:B------:R-:W-:-:S02]  /*dc30*/  IADD3 R57, P2, R134, 0xa000, RZ ;  /* 0x0000a00086397810 */ /* 0x000fc40007f5e0ff */
[C---:B------:R-:W-:Y:S02]  /*dc40*/  IADD3 R53, P3, R134.reuse, 0xb000, RZ ;  /* 0x0000b00086357810 */ /* 0x040fe40007f7e0ff */
[C---:B------:R-:W-:Y:S02]  /*dc50*/  IADD3 R65, P4, R134.reuse, 0xc000, RZ ;  /* 0x0000c00086417810 */ /* 0x040fe40007f9e0ff */
[C---:B------:R-:W-:Y:S02]  /*dc60*/  IADD3 R61, P5, R134.reuse, 0xd000, RZ ;  /* 0x0000d000863d7810 */ /* 0x040fe40007fbe0ff */
[C---:B------:R-:W-:Y:S02]  /*dc70*/  IADD3 R73, P0, R134.reuse, 0xe000, RZ ;  /* 0x0000e00086497810 */ /* 0x040fe40007f1e0ff */
[----:B------:R-:W-:Y:S02]  /*dc80*/  IADD3 R7, P1, R134, 0xf000, RZ ;  /* 0x0000f00086077810 */ /* 0x000fe40007f3e0ff */
[----:B------:R-:W-:-:S02]  /*dc90*/  LOP3.LUT R56, R57, 0x380, RZ, 0xc0, !PT ;  /* 0x0000038039387812 */ /* 0x000fc400078ec0ff */
[----:B------:R-:W-:Y:S02]  /*dca0*/  LOP3.LUT R52, R53, 0x380, RZ, 0xc0, !PT ;  /* 0x0000038035347812 */ /* 0x000fe400078ec0ff */
        /* <DEDUP_REMOVED lines=22> */
[----:B------:R-:W-:-:S02]  /*de10*/  LOP3.LUT R134, R9, R134, RZ, 0x3c, !PT ;  /* 0x0000008609867212 */ /* 0x000fc400078e3cff */
[----:B------:R-:W-:Y:S02]  /*de20*/  IADD3.X R69, RZ, R135, RZ, P1, !PT ;  /* 0x00000087ff457210 */ /* 0x000fe40000ffe4ff */
[----:B------:R-:W-:Y:S01]  /*de30*/  LOP3.LUT R68, R6, R7, RZ, 0x3c, !PT ;  /* 0x0000000706447212 */ /* 0x000fe200078e3cff */
[----:B------:R-:W-:Y:S06]  /*de40*/  @P6 BRA `(.L_x_1777) ;  /* 0x00000000006c6947 */ /* 0x000fec0003800000 */
[----:B------:R-:W-:Y:S01]  /*de50*/  ULDC.64 UR12, c[0x0][0xb70] ;  /* 0x0002dc00000c7ab9 */ /* 0x000fe20000000a00 */
[----:B------:R-:W-:Y:S01]  /*de60*/  UMOV UR8, UR4 ;  /* 0x0000000400087c82 */ /* 0x000fe20008000000 */
[----:B------:R-:W-:Y:S01]  /*de70*/  UIMAD UR10, UR14, UR12, URZ ;  /* 0x0000000c0e0a72a4 */ /* 0x000fe2000f8e023f */
[----:B------:R-:W-:Y:S01]  /*de80*/  IMAD.U32 R8, RZ, RZ, UR42 ;  /* 0x0000002aff087e24 */ /* 0x000fe2000f8e00ff */
[----:B------:R-:W-:Y:S01]  /*de90*/  UMOV UR9, UR11 ;  /* 0x0000000b00097c82 */ /* 0x000fe20008000000 */
[----:B------:R-:W-:Y:S01]  /*dea0*/  IMAD.MOV R7, RZ, RZ, -R18 ;  /* 0x000000ffff077224 */ /* 0x000fe200078e0a12 */
[----:B------:R-:W-:Y:S01]  /*deb0*/  UIMAD.WIDE.U32 UR8, UR41, UR12, UR8 ;  /* 0x0000000c290872a5 */ /* 0x000fe2000f8e0008 */
[----:B------:R-:W-:Y:S01]  /*dec0*/  IMAD R8, R8, 0x40, R17 ;  /* 0x0000004008087824 */ /* 0x000fe200078e0211 */
[----:B------:R-:W-:Y:S02]  /*ded0*/  UIMAD UR10, UR41, UR13, UR10 ;  /* 0x0000000d290a72a4 */ /* 0x000fe4000f8e020a */
[----:B------:R-:W-:Y:S01]  /*dee0*/  ISETP.NE.AND P0, PT, R16, R7, PT ;  /* 0x000000071000720c */ /* 0x000fe20003f05270 */
[----:B------:R-:W-:Y:S01]  /*def0*/  ULDC.64 UR12, c[0x0][0xb78] ;  /* 0x0002de00000c7ab9 */ /* 0x000fe20000000a00 */
[----:B------:R-:W-:Y:S01]  /*df00*/  UIADD3 UR9, UR9, UR10, URZ ;  /* 0x0000000a09097290 */ /* 0x000fe2000fffe03f */
[C---:B------:R-:W-:Y:S01]  /*df10*/  VIADD R10, R8.reuse, 0x8 ;  /* 0x00000008080a7836 */ /* 0x040fe20000000000 */
[----:B------:R-:W-:Y:S01]  /*df20*/  UIMAD UR10, UR16, UR12, URZ ;  /* 0x0000000c100a72a4 */ /* 0x000fe2000f8e023f */
[----:B------:R-:W-:Y:S01]  /*df30*/  SHF.R.S32.HI R6, RZ, 0x1f, R8 ;  /* 0x0000001fff067819 */ /* 0x000fe20000011408 */
[----:B------:R-:W-:Y:S01]  /*df40*/  UIMAD.WIDE.U32 UR8, UR15, UR12, UR8 ;  /* 0x0000000c0f0872a5 */ /* 0x000fe2000f8e0008 */
[----:B------:R-:W-:Y:S01]  /*df50*/  ISETP.GE.OR P1, PT, R8, UR7, P0 ;  /* 0x0000000708007c0c */ /* 0x000fe20008726670 */
[----:B------:R-:W-:Y:S01]  /*df60*/  UIMAD UR10, UR15, UR13, UR10 ;  /* 0x0000000d0f0a72a4 */ /* 0x000fe2000f8e020a */
[----:B------:R-:W-:-:S02]  /*df70*/  ISETP.GE.OR P0, PT, R10, UR7, P0 ;  /* 0x000000070a007c0c */ /* 0x000fc40008706670 */
        /* <DEDUP_REMOVED lines=8> */
.L_x_1777:
[C---:B0-----:R-:W-:Y:S01]  /*e000*/  VIADD R3, R185.reuse, 0x40 ;  /* 0x00000040b9037836 */ /* 0x041fe20000000000 */
[----:B------:R-:W-:Y:S01]  /*e010*/  ULDC UR12, c[0x0][0xa8c] ;  /* 0x0002a300000c7ab9 */ /* 0x000fe20000000800 */
[----:B------:R-:W-:Y:S01]  /*e020*/  VIADD R82, R185, 0x80 ;  /* 0x00000080b9527836 */ /* 0x000fe20000000000 */
[----:B------:R-:W-:Y:S01]  /*e030*/  ULDC.64 UR18, c[0x0][0xaa0] ;  /* 0x0002a80000127ab9 */ /* 0x000fe20000000a00 */
[----:B------:R0:W5:Y:S01]  /*e040*/  LD.E.128 R8, desc[UR48][R134.64] ;  /* 0x0000003086087980 */ /* 0x000162000c101d00 */
[----:B------:R-:W-:Y:S01]  /*e050*/  ISETP.GE.AND P1, PT, R3, UR12, PT ;  /* 0x0000000c03007c0c */ /* 0x000fe2000bf26270 */
[C---:B------:R-:W-:Y:S01]  /*e060*/  VIADD R83, R185.reuse, 0xc0 ;  /* 0x000000c0b9537836 */ /* 0x040fe20000000000 */
[----:B------:R-:W-:Y:S01]  /*e070*/  ISETP.GE.AND P0, PT, R185, UR12, PT ;  /* 0x0000000cb9007c0c */ /* 0x000fe2000bf06270 */
[----:B------:R-:W5:Y:S01]  /*e080*/  LD.E.128 R4, desc[UR48][R4.64] ;  /* 0x0000003004047980 */ /* 0x000f62000c101d00 */
[----:B------:R-:W-:Y:S02]  /*e090*/  SEL R20, RZ, 0xffffffff, P1 ;  /* 0xffffffffff147807 */ /* 0x000fe40000800000 */
[----:B------:R-:W-:Y:S01]  /*e0a0*/  SEL R0, RZ, 0x1, P0 ;  /* 0x00000001ff007807 */ /* 0x000fe20000000000 */
[----:B------:R-:W5:Y:S02]  /*e0b0*/  LD.E.128 R28, desc[UR48][R28.64] ;  /* 0x000000301c1c7980 */ /* 0x000f64000c101d00 */
[----:B------:R-:W-:Y:S01]  /*e0c0*/  IMAD.SHL.U32 R21, R20, 0x2, RZ ;  /* 0x0000000214157824 */ /* 0x000fe200078e00ff */
[----:B------:R-:W-:Y:S01]  /*e0d0*/  ISETP.GE.AND P0, PT, R82, UR12, PT ;  /* 0x0000000c52007c0c */ /* 0x000fe2000bf06270 */
[----:B------:R-:W5:Y:S01]  /*e0e0*/  LD.E.128 R12, desc[UR48][R12.64] ;  /* 0x000000300c0c7980 */ /* 0x000f62000c101d00 */
[----:B------:R-:W-:-:S02]  /*e0f0*/  ISETP.GE.AND P1, PT, R83, UR12, PT ;  /* 0x0000000c53007c0c */ /* 0x000fc4000bf26270 */
[----:B------:R-:W-:Y:S01]  /*e100*/  LOP3.LUT R0, R21, 0x2, R0, 0xe2, !PT ;  /* 0x0000000215007812 */ /* 0x000fe200078ee200 */
[----:B------:R-:W5:Y:S01]  /*e110*/  LD.E.128 R36, desc[UR48][R36.64] ;  /* 0x0000003024247980 */ /* 0x000f62000c101d00 */
[----:B------:R-:W-:Y:S02]  /*e120*/  SEL R21, RZ, 0x4, P0 ;  /* 0x00000004ff157807 */ /* 0x000fe40000000000 */
[----:B------:R-:W-:Y:S01]  /*e130*/  SEL R20, RZ, 0x8, P1 ;  /* 0x00000008ff147807 */ /* 0x000fe20000800000 */
[----:B------:R-:W-:Y:S01]  /*e140*/  UIMAD UR8, UR11, UR18, URZ ;  /* 0x000000120b0872a4 */ /* 0x000fe2000f8e023f */
[----:B------:R-:W5:Y:S02]  /*e150*/  LD.E.128 R24, desc[UR48][R24.64] ;  /* 0x0000003018187980 */ /* 0x000f64000c101d00 */
[----:B------:R-:W-:Y:S01]  /*e160*/  LOP3.LUT R0, R20, R0, R21, 0xfe, !PT ;  /* 0x0000000014007212 */ /* 0x000fe200078efe15 */
[C---:B------:R-:W-:Y:S01]  /*e170*/  VIADD R86, R185.reuse, 0x100 ;  /* 0x00000100b9567836 */ /* 0x040fe20000000000 */
[----:B------:R-:W5:Y:S01]  /*e180*/  LD.E.128 R40, desc[UR48][R40.64] ;  /* 0x0000003028287980 */ /* 0x000f62000c101d00 */
[----:B------:R-:W-:Y:S01]  /*e190*/  SHF.R.S32.HI R21, RZ, 0x1f, R185 ;  /* 0x0000001fff157819 */ /* 0x000fe200000114b9 */
[----:B------:R-:W-:Y:S01]  /*e1a0*/  VIADD R87, R185, 0x140 ;  /* 0x00000140b9577836 */ /* 0x000fe20000000000 */
[----:B------:R-:W-:Y:S01]  /*e1b0*/  ULDC.64 UR10, c[0x0][0xae0] ;  /* 0x0002b800000a7ab9 */ /* 0x000fe20000000a00 */
[----:B------:R-:W5:Y:S01]  /*e1c0*/  LD.E.128 R32, desc[UR48][R32.64] ;  /* 0x0000003020207980 */ /* 0x000f62000c101d00 */
[----:B------:R-:W-:-:S02]  /*e1d0*/  IMAD.U32 R77, RZ, RZ, UR18 ;  /* 0x00000012ff4d7e24 */ /* 0x000fc4000f8e00ff */
[----:B------:R-:W-:Y:S01]  /*e1e0*/  IMAD.MOV.U32 R20, RZ, RZ, R185 ;  /* 0x000000ffff147224 */ /* 0x000fe200078e00b9 */
[----:B------:R-:W5:Y:S01]  /*e1f0*/  LD.E.128 R48, desc[UR48][R48.64] ;  /* 0x0000003030307980 */ /* 0x000f62000c101d00 */
[----:B------:R-:W-:-:S03]  /*e200*/  UIMAD UR8, UR4, UR19, UR8 ;  /* 0x00000013040872a4 */ /* 0x000fc6000f8e0208 */
[----:B------:R-:W5:Y:S04]  /*e210*/  LD.E.128 R44, desc[UR48][R44.64] ;  /* 0x000000302c2c7980 */ /* 0x000f68000c101d00 */
[----:B------:R-:W5:Y:S04]  /*e220*/  LD.E.128 R56, desc[UR48][R56.64] ;  /* 0x0000003038387980 */ /* 0x000f68000c101d00 */
[----:B------:R-:W5:Y:S04]  /*e230*/  LD.E.128 R52, desc[UR48][R52.64] ;  /* 0x0000003034347980 */ /* 0x000f68000c101d00 */
[----:B------:R-:W5:Y:S04]  /*e240*/  LD.E.128 R64, desc[UR48][R64.64] ;  /* 0x0000003040407980 */ /* 0x000f68000c101d00 */
[----:B------:R-:W5:Y:S04]  /*e250*/  LD.E.128 R60, desc[UR48][R60.64] ;  /* 0x000000303c3c7980 */ /* 0x000f68000c101d00 */
[----:B------:R-:W5:Y:S04]  /*e260*/  LD.E.128 R72, desc[UR48][R72.64] ;  /* 0x0000003048487980 */ /* 0x000f68000c101d00 */
[----:B------:R-:W5:Y:S01]  /*e270*/  LD.E.128 R68, desc[UR48][R68.64] ;  /* 0x0000003044447980 */ /* 0x000f62000c101d00 */
[----:B------:R-:W-:Y:S01]  /*e280*/  IMAD.WIDE.U32 R20, R77, UR4, R20 ;  /* 0x000000044d147c25 */ /* 0x000fe2000f8e0014 */
[----:B------:R-:W-:Y:S01]  /*e290*/  ISETP.GE.AND P0, PT, R86, UR12, PT ;  /* 0x0000000c56007c0c */ /* 0x000fe2000bf06270 */
[----:B------:R-:W-:Y:S01]  /*e2a0*/  UIMAD UR4, UR14, UR10, URZ ;  /* 0x0000000a0e0472a4 */ /* 0x000fe2000f8e023f */
[----:B------:R-:W-:Y:S01]  /*e2b0*/  @!PT LDS RZ, [RZ] ;  /* 0x00000000fffff984 */ /* 0x000fe20000000800 */
[----:B------:R-:W-:Y:S01]  /*e2c0*/  @!PT LDS RZ, [RZ] ;  /* 0x00000000fffff984 */ /* 0x000fe20000000800 */
[----:B------:R-:W-:Y:S01]  /*e2d0*/  @!PT LDS RZ, [RZ] ;  /* 0x00000000fffff984 */ /* 0x000fe20000000800 */
[----:B------:R-:W-:Y:S01]  /*e2e0*/  @!PT LDS RZ, [RZ] ;  /* 0x00000000fffff984 */ /* 0x000fe20000000800 */
[----:B------:R1:W-:Y:S06]  /*e2f0*/  MEMBAR.ALL.CTA ;  /* 0x0000000000007992 */ /* 0x0003ec0000008000 */
[----:B-1----:R-:W1:Y:S01]  /*e300*/  FENCE.VIEW.ASYNC.S ;  /* 0x00000000000073c6 */ /* 0x002e620000000000 */
[----:B------:R-:W-:Y:S01]  /*e310*/  ISETP.GE.AND P1, PT, R87, UR12, PT ;  /* 0x0000000c57007c0c */ /* 0x000fe2000bf26270 */
[----:B------:R-:W-:Y:S01]  /*e320*/  UIMAD UR9, UR42, -0x40, UR7 ;  /* 0xffffffc02a0978a4 */ /* 0x000fe2000f8e0207 */
[----:B------:R-:W-:Y:S01]  /*e330*/  MOV R79, UR10 ;  /* 0x0000000a004f7c02 */ /* 0x000fe20008000f00 */
[----:B------:R-:W-:Y:S01]  /*e340*/  VIADD R78, R185, 0x180 ;  /* 0x00000180b94e7836 */ /* 0x000fe20000000000 */
[----:B------:R-:W-:Y:S01]  /*e350*/  SEL R77, RZ, 0x10, P0 ;  /* 0x00000010ff4d7807 */ /* 0x000fe20000000000 */
[----:B------:R-:W-:Y:S01]  /*e360*/  VIADD R21, R21, UR8 ;  /* 0x0000000815157c36 */ /* 0x000fe20008000000 */
[----:B------:R-:W-:Y:S01]  /*e370*/  SEL R76, RZ, 0x20, P1 ;  /* 0x00000020ff4c7807 */ /* 0x000fe20000800000 */
[----:B------:R-:W-:Y:S01]  /*e380*/  UIMAD UR8, UR41, UR11, UR4 ;  /* 0x0000000b290872a4 */ /* 0x000fe2000f8e0204 */
[----:B------:R-:W-:Y:S01]  /*e390*/  ISETP.GE.AND P2, PT, R188, UR9, PT ;  /* 0x00000009bc007c0c */ /* 0x000fe2000bf46270 */
[----:B------:R-:W-:Y:S01]  /*e3a0*/  UIADD3 UR4, UR38, 0x28c20, URZ ;  /* 0x00028c2026047890 */ /* 0x000fe2000fffe03f */
[----:B------:R-:W-:Y:S01]  /*e3b0*/  IMAD.WIDE.U32 R20, R79, UR41, R20 ;  /* 0x000000294f147c25 */ /* 0x000fe2000f8e0014 */
[----:B------:R-:W-:Y:S01]  /*e3c0*/  ULDC.64 UR10, c[0x0][0xae8] ;  /* 0x0002ba00000a7ab9 */ /* 0x000fe20000000a00 */
[----:B------:R-:W-:Y:S01]  /*e3d0*/  ISETP.GE.AND P0, PT, R78, UR12, PT ;  /* 0x0000000c4e007c0c */ /* 0x000fe2000bf06270 */
[----:B------:R-:W-:Y:S01]  /*e3e0*/  UIMAD UR7, UR16, UR10, URZ ;  /* 0x0000000a100772a4 */ /* 0x000fe2000f8e023f */
[----:B------:R-:W-:Y:S01]  /*e3f0*/  LOP3.LUT R77, R76, R0, R77, 0xfe, !PT ;  /* 0x000000004c4d7212 */ /* 0x000fe200078efe4d */
[----:B------:R-:W-:Y:S01]  /*e400*/  VIADD R76, R185, 0x1c0 ;  /* 0x000001c0b94c7836 */ /* 0x000fe20000000000 */
[----:B------:R-:W-:Y:S01]  /*e410*/  UPRMT UR4, URZ, 0x654, UR4 ;  /* 0x000006543f047896 */ /* 0x000fe20008000004 */
[----:B------:R-:W-:Y:S01]  /*e420*/  VIADD R78, R188, 0x20 ;  /* 0x00000020bc4e7836 */ /* 0x000fe20000000000 */
[----:B------:R-:W-:Y:S01]  /*e430*/  SEL R0, RZ, 0x40, P0 ;  /* 0x00000040ff007807 */ /* 0x000fe20000000000 */
[----:B------:R-:W-:Y:S01]  /*e440*/  VIADD R21, R21, UR8 ;  /* 0x0000000815157c36 */ /* 0x000fe20008000000 */
[----:B------:R-:W-:Y:S01]  /*e450*/  UIMAD UR7, UR15, UR11, UR7 ;  /* 0x0000000b0f0772a4 */ /* 0x000fe2000f8e0207 */
[----:B------:R-:W-:Y:S01]  /*e460*/  IMAD.U32 R79, RZ, RZ, UR10 ;  /* 0x0000000aff4f7e24 */ /* 0x000fe2000f8e00ff */
[----:B------:R-:W-:Y:S01]  /*e470*/  ISETP.GE.AND P1, PT, R76, UR12, PT ;  /* 0x0000000c4c007c0c */ /* 0x000fe2000bf26270 */
[----:B------:R-:W-:Y:S01]  /*e480*/  BSSY B1, `(.L_x_1778) ;  /* 0x0000026000017945 */ /* 0x000fe20003800000 */
[----:B------:R-:W-:Y:S01]  /*e490*/  ISETP.GE.AND P0, PT, R78, UR9, PT ;  /* 0x000000094e007c0c */ /* 0x000fe2000bf06270 */
[----:B------:R-:W-:Y:S01]  /*e4a0*/  IMAD.WIDE.U32 R78, R79, UR15, R20 ;  /* 0x0000000f4f4e7c25 */ /* 0x000fe2000f8e0014 */
[----:B------:R-:W-:Y:S01]  /*e4b0*/  LOP3.LUT R0, R77, R0, RZ, 0xfc, !PT ;  /* 0x000000004d007212 */ /* 0x000fe200078efcff */
[----:B-1----:R-:W-:Y:S01]  /*e4c0*/  SYNCS.ARRIVE.TRANS64.RED.A1T0 RZ, [UR4], RZ ;  /* 0x000000ffffff79a7 */ /* 0x002fe20008100404 */
[----:B------:R-:W-:Y:S01]  /*e4d0*/  SHF.R.S32.HI R189, RZ, 0x1f, R188 ;  /* 0x0000001fffbd7819 */ /* 0x000fe200000114bc */
[----:B------:R-:W-:Y:S01]  /*e4e0*/  IMAD.U32 R77, RZ, RZ, UR42 ;  /* 0x0000002aff4d7e24 */ /* 0x000fe2000f8e00ff */
[----:B------:R-:W-:Y:S01]  /*e4f0*/  SEL R21, RZ, 0x80, P1 ;  /* 0x00000080ff157807 */ /* 0x000fe20000800000 */
[----:B------:R-:W-:-:S02]  /*e500*/  VIADD R85, R79, UR7 ;  /* 0x000000074f557c36 */ /* 0x000fc40008000000 */
[----:B------:R-:W-:Y:S01]  /*e510*/  IMAD.WIDE R76, R77, 0x40, R188 ;  /* 0x000000404d4c7825 */ /* 0x000fe200078e02bc */
[----:B------:R-:W-:Y:S01]  /*e520*/  LOP3.LUT R84, R0, R21, RZ, 0xfc, !PT ;  /* 0x0000001500547212 */ /* 0x000fe200078efcff */
[----:B0-----:R-:W-:Y:S06]  /*e530*/  @P2 BRA `(.L_x_1779) ;  /* 0x0000000000682947 */ /* 0x001fec0003800000 */
        /* <DEDUP_REMOVED lines=16> */
[----:B-----5:R0:W-:Y:S01]  /*e640*/  @!P2 STG.E.128 desc[UR48][R80.64], R8 ;  /* 0x000000085000a986 */ /* 0x0201e2000c101d30 */
        /* <DEDUP_REMOVED lines=9> */
.L_x_1779:
[----:B------:R-:W-:Y:S05]  /*e6e0*/  BSYNC B1 ;  /* 0x0000000000017941 */ /* 0x000fea0003800000 */
.L_x_1778:
[----:B------:R-:W-:Y:S05]  /*e6f0*/  @P0 BRA `(.L_x_1780) ;  /* 0x0000000c00400947 */ /* 0x000fea0003800000 */
[----:B0----5:R-:W-:Y:S01]  /*e700*/  IADD3 R11, P0, R76, 0x20, RZ ;  /* 0x000000204c0b7810 */ /* 0x021fe20007f1e0ff */
        /* <DEDUP_REMOVED lines=11> */
[----:B------:R-:W-:-:S03]  /*e7c0*/  ISETP.GE.AND P0, PT, R87, UR12, PT ;  /* 0x0000000c57007c0c */ /* 0x000fc6000bf06270 */
        /* <DEDUP_REMOVED lines=17> */
.L_x_1775:
[----:B------:R-:W-:Y:S01]  /*e8e0*/  ULDC.64 UR8, c[0x0][0xbe0] ;  /* 0x0002f80000087ab9 */ /* 0x000fe20000000a00 */
[----:B------:R-:W-:Y:S01]  /*e8f0*/  MOV R3, RZ ;  /* 0x000000ff00037202 */ /* 0x000fe20000000f00 */
[----:B------:R-:W-:Y:S01]  /*e900*/  UISETP.NE.U32.AND UP0, UPT, UR8, URZ, UPT ;  /* 0x0000003f0800728c */ /* 0x000fe2000bf05070 */
[----:B------:R-:W-:Y:S01]  /*e910*/  VIADD R12, R185, 0x40 ;  /* 0x00000040b90c7836 */ /* 0x000fe20000000000 */
[----:B------:R-:W-:Y:S02]  /*e920*/  ULDC UR14, c[0x0][0xa8c] ;  /* 0x0002a300000e7ab9 */ /* 0x000fe40000000800 */
[----:B------:R-:W-:-:S03]  /*e930*/  UISETP.NE.AND.EX UP1, UPT, UR9, URZ, UPT, UP0 ;  /* 0x0000003f0900728c */ /* 0x000fc6000bf25300 */
[----:B------:R-:W-:Y:S02]  /*e940*/  ULDC.64 UR8, c[0x0][0xbd8] ;  /* 0x0002f60000087ab9 */ /* 0x000fe40000000a00 */
[----:B------:R-:W-:Y:S01]  /*e950*/  UISETP.NE.U32.AND UP0, UPT, UR8, URZ, UPT ;  /* 0x0000003f0800728c */ /* 0x000fe2000bf05070 */
[----:B------:R-:W-:-:S03]  /*e960*/  PLOP3.LUT P3, PT, PT, PT, UP1, 0x80, 0x0 ;  /* 0x000000000000781c */ /* 0x000fc60003f6f018 */
[----:B------:R-:W-:-:S03]  /*e970*/  UISETP.NE.AND.EX UP0, UPT, UR9, URZ, UPT, UP0 ;  /* 0x0000003f0900728c */ /* 0x000fc6000bf05300 */
[----:B------:R-:W-:Y:S02]  /*e980*/  @UP1 ULDC.64 UR8, c[0x0][0xbe0] ;  /* 0x0002f80000081ab9 */ /* 0x000fe40000000a00 */
[----:B------:R-:W-:Y:S01]  /*e990*/  @UP1 UIMAD.WIDE UR10, UR43, 0x4, UR8 ;  /* 0x000000042b0a18a5 */ /* 0x000fe2000f8e0208 */
[----:B------:R-:W-:Y:S02]  /*e9a0*/  PLOP3.LUT P2, PT, PT, PT, UP0, 0x80, 0x0 ;  /* 0x000000000000781c */ /* 0x000fe40003f4f008 */
[----:B------:R-:W-:Y:S02]  /*e9b0*/  ULDC.64 UR8, c[0x0][0xbd8] ;  /* 0x0002f60000087ab9 */ /* 0x000fe40000000a00 */
[----:B------:R-:W-:Y:S01]  /*e9c0*/  UIMAD.WIDE UR8, UR43, 0x4, UR8 ;  /* 0x000000042b0878a5 */ /* 0x000fe2000f8e0208 */
[----:B------:R-:W-:Y:S02]  /*e9d0*/  IMAD.U32 R6, RZ, RZ, UR10 ;  /* 0x0000000aff067e24 */ /* 0x000fe4000f8e00ff */
[----:B------:R-:W-:-:S03]  /*e9e0*/  IMAD.U32 R7, RZ, RZ, UR11 ;  /* 0x0000000bff077e24 */ /* 0x000fc6000f8e00ff */
[----:B------:R-:W-:Y:S02]  /*e9f0*/  IMAD.U32 R4, RZ, RZ, UR8 ;  /* 0x00000008ff047e24 */ /* 0x000fe4000f8e00ff */
[----:B------:R0:W2:Y:S01]  /*ea00*/  @P3 LDG.E R6, desc[UR48][R6.64] ;  /* 0x0000003006063981 */ /* 0x0000a2000c1e1900 */
[----:B------:R-:W-:-:S05]  /*ea10*/  IMAD.U32 R5, RZ, RZ, UR9 ;  /* 0x00000009ff057e24 */ /* 0x000fca000f8e00ff */
[----:B------:R1:W5:Y:S01]  /*ea20*/  @P2 LDG.E R3, desc[UR48][R4.64] ;  /* 0x0000003004032981 */ /* 0x000362000c1e1900 */
[----:B------:R-:W-:Y:S01]  /*ea30*/  ISETP.GE.AND P1, PT, R12, UR14, PT ;  /* 0x0000000e0c007c0c */ /* 0x000fe2000bf26270 */
[C---:B------:R-:W-:Y:S01]  /*ea40*/  VIADD R13, R185.reuse, 0x80 ;  /* 0x00000080b90d7836 */ /* 0x040fe20000000000 */
[C---:B------:R-:W-:Y:S01]  /*ea50*/  ISETP.GE.AND P0, PT, R185.reuse, UR14, PT ;  /* 0x0000000eb9007c0c */ /* 0x040fe2000bf06270 */
[----:B------:R-:W-:Y:S01]  /*ea60*/  VIADD R14, R185, 0xc0 ;  /* 0x000000c0b90e7836 */ /* 0x000fe20000000000 */
[----:B------:R-:W-:Y:S01]  /*ea70*/  SEL R8, RZ, 0xffffffff, P1 ;  /* 0xffffffffff087807 */ /* 0x000fe20000800000 */
[----:B------:R-:W-:Y:S01]  /*ea80*/  ULDC UR4, c[0x0][0xa88] ;  /* 0x0002a20000047ab9 */ /* 0x000fe20000000800 */
[----:B------:R-:W-:Y:S02]  /*ea90*/  SEL R0, RZ, 0x1, P0 ;  /* 0x00000001ff007807 */ /* 0x000fe40000000000 */
[----:B------:R-:W-:Y:S01]  /*eaa0*/  ISETP.GE.AND P0, PT, R13, UR14, PT ;  /* 0x0000000e0d007c0c */ /* 0x000fe2000bf06270 */
[----:B0-----:R-:W-:Y:S01]  /*eab0*/  IMAD.SHL.U32 R7, R8, 0x2, RZ ;  /* 0x0000000208077824 */ /* 0x001fe200078e00ff */
[----:B------:R-:W-:-:S04]  /*eac0*/  ISETP.GE.AND P1, PT, R14, UR14, PT ;  /* 0x0000000e0e007c0c */ /* 0x000fc8000bf26270 */
[----:B------:R-:W-:Y:S02]  /*ead0*/  LOP3.LUT R0, R7, 0x2, R0, 0xe2, !PT ;  /* 0x0000000207007812 */ /* 0x000fe400078ee200 */
[----:B------:R-:W-:Y:S02]  /*eae0*/  SEL R7, RZ, 0x4, P0 ;  /* 0x00000004ff077807 */ /* 0x000fe40000000000 */
[----:B------:R-:W-:-:S04]  /*eaf0*/  SEL R8, RZ, 0x8, P1 ;  /* 0x00000008ff087807 */ /* 0x000fc80000800000 */
[----:B------:R-:W-:Y:S02]  /*eb00*/  LOP3.LUT R9, R8, R0, R7, 0xfe, !PT ;  /* 0x0000000008097212 */ /* 0x000fe400078efe07 */
[----:B--2---:R-:W-:Y:S01]  /*eb10*/  @P3 R2UR UR4, R6 ;  /* 0x00000000060432ca */ /* 0x004fe200000e0000 */
[----:B-1----:R-:W-:-:S14]  /*eb20*/  @P3 BRA `(.L_x_1781) ;  /* 0x0000000000183947 */ /* 0x002fdc0003800000 */
[----:B------:R-:W-:Y:S05]  /*eb30*/  @!P2 BRA `(.L_x_1781) ;  /* 0x000000000014a947 */ /* 0x000fea0003800000 */
[----:B------:R-:W2:Y:S04]  /*eb40*/  LDG.E R6, desc[UR48][R4.64] ;  /* 0x0000003004067981 */ /* 0x000ea8000c1e1900 */
[----:B------:R-:W3:Y:S01]  /*eb50*/  LDG.E R0, desc[UR48][R4.64+0x4] ;  /* 0x0000043004007981 */ /* 0x000ee2000c1e1900 */
[----:B--2---:R-:W-:Y:S02]  /*eb60*/  R2UR UR7, R6 ;  /* 0x00000000060772ca */ /* 0x004fe400000e0000 */
[----:B---3--:R-:W-:-:S13]  /*eb70*/  R2UR UR4, R0 ;  /* 0x00000000000472ca */ /* 0x008fda00000e0000 */
[----:B------:R-:W-:-:S12]  /*eb80*/  UIADD3 UR4, -UR7, UR4, URZ ;  /* 0x0000000407047290 */ /* 0x000fd8000fffe13f */
.L_x_1781:
[----:B------:R-:W-:Y:S01]  /*eb90*/  ISETP.GT.AND P0, PT, R192, 0x3f, PT ;  /* 0x0000003fc000780c */ /* 0x000fe20003f04270 */
[----:B------:R-:W-:Y:S01]  /*eba0*/  USHF.R.S32.HI UR7, URZ, 0x1f, UR43 ;  /* 0x0000001f3f077899 */ /* 0x000fe2000801142b */
[----:B------:R-:W-:Y:S01]  /*ebb0*/  BSSY B1, `(.L_x_1782) ;  /* 0x0000022000017945 */ /* 0x000fe20003800000 */
[----:B------:R-:W-:Y:S01]  /*ebc0*/  USHF.R.S32.HI UR9, URZ, 0x1f, UR41 ;  /* 0x0000001f3f097899 */ /* 0x000fe20008011429 */
[C---:B------:R-:W-:Y:S01]  /*ebd0*/  VIADD R24, R185.reuse, 0x100 ;  /* 0x00000100b9187836 */ /* 0x040fe20000000000 */
[----:B------:R-:W-:Y:S01]  /*ebe0*/  USEL UR10, UR43, URZ, !UP0 ;  /* 0x0000003f2b0a7287 */ /* 0x000fe2000c000000 */
[----:B------:R-:W-:Y:S01]  /*ebf0*/  VIADD R25, R185, 0x140 ;  /* 0x00000140b9197836 */ /* 0x000fe20000000000 */
[----:B------:R-:W-:Y:S01]  /*ec00*/  USEL UR11, UR7, URZ, !UP0 ;  /* 0x0000003f070b7287 */ /* 0x000fe2000c000000 */
[----:B------:R-:W-:Y:S02]  /*ec10*/  SHF.R.S32.HI R10, RZ, 0x1f, R185 ;  /* 0x0000001fff0a7819 */ /* 0x000fe400000114b9 */
[----:B-----5:R-:W-:-:S03]  /*ec20*/  SHF.R.S32.HI R8, RZ, 0x1f, R3 ;  /* 0x0000001fff087819 */ /* 0x020fc60000011403 */
[----:B------:R-:W-:Y:S06]  /*ec30*/  @P0 BRA `(.L_x_1783) ;  /* 0x0000000000640947 */ /* 0x000fec0003800000 */
[----:B------:R-:W0:Y:S01]  /*ec40*/  S2R R0, SR_TID.X ;  /* 0x0000000000007919 */ /* 0x000e220000002100 */
[----:B------:R-:W-:-:S04]  /*ec50*/  IMAD.U32 R5, RZ, RZ, UR42 ;  /* 0x0000002aff057e24 */ /* 0x000fc8000f8e00ff */
[----:B0-----:R-:W-:-:S04]  /*ec60*/  IMAD R0, R5, 0x40, R0 ;  /* 0x0000004005007824 */ /* 0x001fc800078e0200 */
[----:B------:R-:W-:-:S05]  /*ec70*/  VIADD R0, R0, 0xffffff80 ;  /* 0xffffff8000007836 */ /* 0x000fca0000000000 */
[----:B------:R-:W-:-:S13]  /*ec80*/  ISETP.GE.AND P0, PT, R0, UR4, PT ;  /* 0x0000000400007c0c */ /* 0x000fda000bf06270 */
        /* <DEDUP_REMOVED lines=9> */
[----:B------:R-:W-:Y:S01]  /*ed20*/  UIMAD UR8, UR11, UR12, URZ ;  /* 0x0000000c0b0872a4 */ /* 0x000fe2000f8e023f */
[----:B------:R-:W-:Y:S02]  /*ed30*/  VIADD R5, R5, UR7 ;  /* 0x0000000705057c36 */ /* 0x000fe40008000000 */
[----:B------:R-:W-:Y:S01]  /*ed40*/  IMAD.U32 R7, RZ, RZ, UR12 ;  /* 0x0000000cff077e24 */ /* 0x000fe2000f8e00ff */
[----:B------:R-:W-:-:S03]  /*ed50*/  UIMAD UR8, UR10, UR13, UR8 ;  /* 0x0000000d0a0872a4 */ /* 0x000fc6000f8e0208 */
[----:B------:R-:W-:Y:S01]  /*ed60*/  IMAD.WIDE.U32 R4, R7, UR10, R4 ;  /* 0x0000000a07047c25 */ /* 0x000fe2000f8e0004 */
[----:B------:R-:W-:-:S03]  /*ed70*/  ULDC.64 UR12, c[0x0][0xb40] ;  /* 0x0002d000000c7ab9 */ /* 0x000fc60000000a00 */
[----:B------:R-:W-:Y:S01]  /*ed80*/  VIADD R5, R5, UR8 ;  /* 0x0000000805057c36 */ /* 0x000fe20008000000 */
[----:B------:R-:W-:-:S04]  /*ed90*/  LEA R6, P0, R4, UR12, 0x2 ;  /* 0x0000000c04067c11 */ /* 0x000fc8000f8010ff */
[----:B------:R-:W-:Y:S02]  /*eda0*/  LEA.HI.X R7, R4, UR13, R5, 0x2, P0 ;  /* 0x0000000d04077c11 */ /* 0x000fe400080f1405 */
[----:B------:R-:W-:-:S05]  /*edb0*/  MOV R5, 0xff800000 ;  /* 0xff80000000057802 */ /* 0x000fca0000000f00 */
[----:B------:R0:W-:Y:S02]  /*edc0*/  STG.E desc[UR48][R6.64], R5 ;  /* 0x0000000506007986 */ /* 0x0001e4000c101930 */
.L_x_1783:
[----:B------:R-:W-:Y:S05]  /*edd0*/  BSYNC B1 ;  /* 0x0000000000017941 */ /* 0x000fea0003800000 */
.L_x_1782:
[----:B------:R-:W-:Y:S01]  /*ede0*/  ULDC.64 UR12, c[0x0][0xaa0] ;  /* 0x0002a800000c7ab9 */ /* 0x000fe20000000a00 */
[----:B------:R-:W-:Y:S01]  /*edf0*/  IMAD.MOV.U32 R4, RZ, RZ, R185 ;  /* 0x000000ffff047224 */ /* 0x000fe200078e00b9 */
[----:B------:R-:W-:Y:S01]  /*ee00*/  ISETP.GE.AND P0, PT, R24, UR14, PT ;  /* 0x0000000e18007c0c */ /* 0x000fe2000bf06270 */
[----:B0-----:R-:W-:Y:S01]  /*ee10*/  IMAD.MOV.U32 R5, RZ, RZ, R10 ;  /* 0x000000ffff057224 */ /* 0x001fe200078e000a */
[----:B------:R-:W-:Y:S01]  /*ee20*/  ISETP.GE.AND P1, PT, R25, UR14, PT ;  /* 0x0000000e19007c0c */ /* 0x000fe2000bf26270 */
[----:B------:R-:W-:Y:S01]  /*ee30*/  IMAD R0, R8, UR12, RZ ;  /* 0x0000000c08007c24 */ /* 0x000fe2000f8e02ff */
[----:B------:R-:W-:Y:S01]  /*ee40*/  UIMAD UR8, UR42, -0x40, UR4 ;  /* 0xffffffc02a0878a4 */ /* 0x000fe2000f8e0204 */
[C---:B------:R-:W-:Y:S01]  /*ee50*/  IMAD.WIDE.U32 R4, R3.reuse, UR12, R4 ;  /* 0x0000000c03047c25 */ /* 0x040fe2000f8e0004 */
[----:B------:R-:W-:Y:S01]  /*ee60*/  SEL R6, RZ, 0x20, P1 ;  /* 0x00000020ff067807 */ /* 0x000fe20000800000 */
[----:B------:R-:W-:Y:S02]  /*ee70*/  BSSY B1, `(.L_x_1784) ;  /* 0x000003b000017945 */ /* 0x000fe40003800000 */
[----:B------:R-:W-:Y:S01]  /*ee80*/  IMAD R3, R3, UR13, R0 ;  /* 0x0000000d03037c24 */ /* 0x000fe2000f8e0200 */
[----:B------:R-:W-:Y:S01]  /*ee90*/  ULDC.64 UR12, c[0x0][0xae0] ;  /* 0x0002b800000c7ab9 */ /* 0x000fe20000000a00 */
[----:B------:R-:W-:Y:S01]  /*eea0*/  VIADD R7, R185, 0x180 ;  /* 0x00000180b9077836 */ /* 0x000fe20000000000 */
[----:B------:R-:W-:Y:S01]  /*eeb0*/  UIMAD UR7, UR9, UR12, URZ ;  /* 0x0000000c090772a4 */ /* 0x000fe2000f8e023f */
[----:B------:R-:W-:Y:S01]  /*eec0*/  IMAD.IADD R5, R5, 0x1, R3 ;  /* 0x0000000105057824 */ /* 0x000fe200078e0203 */
[----:B------:R-:W-:Y:S01]  /*eed0*/  SEL R0, RZ, 0x10, P0 ;  /* 0x00000010ff007807 */ /* 0x000fe20000000000 */
[----:B------:R-:W-:Y:S01]  /*eee0*/  IMAD.U32 R3, RZ, RZ, UR12 ;  /* 0x0000000cff037e24 */ /* 0x000fe2000f8e00ff */
[----:B------:R-:W-:Y:S01]  /*eef0*/  UIMAD UR7, UR41, UR13, UR7 ;  /* 0x0000000d290772a4 */ /* 0x000fe2000f8e0207 */
[----:B------:R-:W-:-:S02]  /*ef00*/  ISETP.GE.AND P1, PT, R188, UR8, PT ;  /* 0x00000008bc007c0c */ /* 0x000fc4000bf26270 */
[----:B------:R-:W-:Y:S01]  /*ef10*/  IMAD.WIDE.U32 R4, R3, UR41, R4 ;  /* 0x0000002903047c25 */ /* 0x000fe2000f8e0004 */
[----:B------:R-:W-:Y:S01]  /*ef20*/  ULDC.64 UR12, c[0x0][0xae8] ;  /* 0x0002ba00000c7ab9 */ /* 0x000fe20000000a00 */
[----:B------:R-:W-:Y:S01]  /*ef30*/  LOP3.LUT R9, R6, R9, R0, 0xfe, !PT ;  /* 0x0000000906097212 */ /* 0x000fe200078efe00 */
[----:B------:R-:W-:Y:S01]  /*ef40*/  UIMAD UR4, UR11, UR12, URZ ;  /* 0x0000000c0b0472a4 */ /* 0x000fe2000f8e023f */
[----:B------:R-:W-:Y:S01]  /*ef50*/  ISETP.GE.AND P0, PT, R7, UR14, PT ;  /* 0x0000000e07007c0c */ /* 0x000fe2000bf06270 */
[----:B------:R-:W-:Y:S02]  /*ef60*/  VIADD R3, R185, 0x1c0 ;  /* 0x000001c0b9037836 */ /* 0x000fe40000000000 */
[----:B------:R-:W-:Y:S01]  /*ef70*/  VIADD R6, R188, 0x20 ;  /* 0x00000020bc067836 */ /* 0x000fe20000000000 */
[----:B------:R-:W-:Y:S01]  /*ef80*/  SEL R0, RZ, 0x40, P0 ;  /* 0x00000040ff007807 */ /* 0x000fe20000000000 */
[----:B------:R-:W-:Y:S01]  /*ef90*/  VIADD R5, R5, UR7 ;  /* 0x0000000705057c36 */ /* 0x000fe20008000000 */
[----:B------:R-:W-:Y:S01]  /*efa0*/  UIMAD UR4, UR10, UR13, UR4 ;  /* 0x0000000d0a0472a4 */ /* 0x000fe2000f8e0204 */
[----:B------:R-:W-:Y:S01]  /*efb0*/  IMAD.U32 R7, RZ, RZ, UR12 ;  /* 0x0000000cff077e24 */ /* 0x000fe2000f8e00ff */
[----:B------:R-:W-:-:S02]  /*efc0*/  ISETP.GE.AND P2, PT, R3, UR14, PT ;  /* 0x0000000e03007c0c */ /* 0x000fc4000bf46270 */
[----:B------:R-:W-:Y:S01]  /*efd0*/  ISETP.GE.AND P0, PT, R6, UR8, PT ;  /* 0x0000000806007c0c */ /* 0x000fe2000bf06270 */
[----:B------:R-:W-:Y:S01]  /*efe0*/  IMAD.WIDE.U32 R6, R7, UR10, R4 ;  /* 0x0000000a07067c25 */ /* 0x000fe2000f8e0004 */
[----:B------:R-:W-:Y:S02]  /*eff0*/  LOP3.LUT R15, R9, R0, RZ, 0xfc, !PT ;  /* 0x00000000090f7212 */ /* 0x000fe400078efcff */
[--C-:B------:R-:W-:Y:S01]  /*f000*/  SHF.R.S32.HI R5, RZ, 0x1f, R188.reuse ;  /* 0x0000001fff057819 */ /* 0x100fe200000114bc */
[----:B------:R-:W-:Y:S01]  /*f010*/  IMAD.U32 R9, RZ, RZ, UR42 ;  /* 0x0000002aff097e24 */ /* 0x000fe2000f8e00ff */
[----:B------:R-:W-:Y:S01]  /*f020*/  SEL R0, RZ, 0x80, P2 ;  /* 0x00000080ff007807 */ /* 0x000fe20001000000 */
[----:B------:R-:W-:Y:S02]  /*f030*/  IMAD.MOV.U32 R4, RZ, RZ, R188 ;  /* 0x000000ffff047224 */ /* 0x000fe400078e00bc */
[----:B------:R-:W-:Y:S01]  /*f040*/  VIADD R11, R7, UR4 ;  /* 0x00000004070b7c36 */ /* 0x000fe20008000000 */
[----:B------:R-:W-:Y:S01]  /*f050*/  LOP3.LUT R0, R15, R0, RZ, 0xfc, !PT ;  /* 0x000000000f007212 */ /* 0x000fe200078efcff */
[----:B------:R-:W-:Y:S01]  /*f060*/  IMAD.WIDE R8, R9, 0x40, R4 ;  /* 0x0000004009087825 */ /* 0x000fe200078e0204 */
        /* <DEDUP_REMOVED lines=27> */
.L_x_1785:
[----:B------:R-:W-:Y:S05]  /*f220*/  BSYNC B1 ;  /* 0x0000000000017941 */ /* 0x000fea0003800000 */
.L_x_1784:
        /* <DEDUP_REMOVED lines=29> */
.L_x_1780:
[----:B------:R-:W-:Y:S05]  /*f400*/  BSYNC B0 ;  /* 0x0000000000007941 */ /* 0x000fea0003800000 */
.L_x_1774:
[----:B------:R-:W-:Y:S02]  /*f410*/  ULDC UR4, c[0x0][0xc14] ;  /* 0x0003050000047ab9 */ /* 0x000fe40000000800 */
[----:B------:R-:W-:-:S06]  /*f420*/  UISETP.GE.AND UP0, UPT, UR5, UR4, UPT ;  /* 0x000000040500728c */ /* 0x000fcc000bf06270 */
[----:B------:R-:W-:-:S13]  /*f430*/  PLOP3.LUT P0, PT, PT, PT, UP0, 0x80, 0x0 ;  /* 0x000000000000781c */ /* 0x000fda0003f0f008 */
[----:B------:R-:W-:Y:S05]  /*f440*/  @!P0 BRA `(.L_x_1786) ;  /* 0xffffff1800b48947 */ /* 0x000fea000383ffff */
[----:B------:R-:W-:Y:S05]  /*f450*/  EXIT ;  /* 0x000000000000794d */ /* 0x000fea0003800000 */
.L_x_1677:
[----:B------:R-:W-:-:S08]  /*f460*/  NOP ;  /* 0x0000000000007918 */ /* 0x000fd00000000000 */
[----:B------:R-:W0:-:S00]  /*f470*/  USETMAXREG.DEALLOC.CTAPOOL 0x18 ;  /* 0x00000018000079c8 */ /* 0x000e0000080e0500 */
[----:B0-----:R-:W-:-:S06]  /*f480*/  LOP3.LUT R0, R0, 0x3, RZ, 0xc0, !PT ;  /* 0x0000000300007812 */ /* 0x001fcc00078ec0ff */
[----:B------:R-:W0:Y:S02]  /*f490*/  SHFL.IDX PT, R0, R0, RZ, 0x1f ;  /* 0x00001fff00007589 */ /* 0x000e2400000e0000 */
[----:B0-----:R-:W-:-:S13]  /*f4a0*/  ISETP.NE.AND P0, PT, R0, RZ, PT ;  /* 0x000000ff0000720c */ /* 0x001fda0003f05270 */
[----:B------:R-:W-:Y:S05]  /*f4b0*/  @P0 EXIT ;  /* 0x000000000000094d */ /* 0x000fea0003800000 */
[----:B------:R-:W-:Y:S01]  /*f4c0*/  LOP3.LUT R7, R4, 0x1f, RZ, 0xc0, !PT ;  /* 0x0000001f04077812 */ /* 0x000fe200078ec0ff */
[----:B------:R-:W-:Y:S01]  /*f4d0*/  ULDC UR5, c[0x0][0xc14] ;  /* 0x0003050000057ab9 */ /* 0x000fe20000000800 */
[----:B------:R-:W-:Y:S01]  /*f4e0*/  LOP3.LUT R0, R0, 0xffffffdf, RZ, 0xc0, !PT ;  /* 0xffffffdf00007812 */ /* 0x000fe200078ec0ff */
[----:B------:R-:W-:Y:S01]  /*f4f0*/  IMAD.MOV.U32 R8, RZ, RZ, RZ ;  /* 0x000000ffff087224 */ /* 0x000fe200078e00ff */
[----:B------:R-:W-:Y:S01]  /*f500*/  ISETP.NE.AND P0, PT, R7, 0x1f, PT ;  /* 0x0000001f0700780c */ /* 0x000fe20003f05270 */
[----:B------:R-:W0:Y:S01]  /*f510*/  S2UR UR6, SR_CTAID.X ;  /* 0x00000000000679c3 */ /* 0x000e220000002500 */
[----:B------:R-:W-:-:S11]  /*f520*/  ULDC UR4, c[0x0][0xc10] ;  /* 0x0003040000047ab9 */ /* 0x000fd60000000800 */
[----:B------:R-:W-:Y:S02]  /*f530*/  @P0 LOP3.LUT R0, R0, 0x20, RZ, 0xfc, !PT ;  /* 0x0000002000000812 */ /* 0x000fe400078efcff */
[----:B------:R-:W-:-:S13]  /*f540*/  ISETP.GE.OR P0, PT, R7, UR5, !P0 ;  /* 0x0000000507007c0c */ /* 0x000fda000c706670 */
[----:B------:R-:W1:Y:S02]  /*f550*/  @!P0 LDC.64 R2, c[0x0][0xc58] ;  /* 0x00031600ff028b82 */ /* 0x000e640000000a00 */
[----:B-1----:R-:W-:-:S05]  /*f560*/  @!P0 IMAD.WIDE.U32 R2, R7, 0x4, R2 ;  /* 0x0000000407028825 */ /* 0x002fca00078e0002 */
[----:B------:R-:W2:Y:S01]  /*f570*/  @!P0 LDG.E R8, desc[UR48][R2.64] ;  /* 0x0000003002088981 */ /* 0x000ea2000c1e1900 */
[C---:B------:R-:W-:Y:S01]  /*f580*/  ISETP.NE.AND P1, PT, R7.reuse, RZ, PT ;  /* 0x000000ff0700720c */ /* 0x040fe20003f25270 */
[----:B------:R-:W-:Y:S01]  /*f590*/  IMAD.MOV.U32 R16, RZ, RZ, RZ ;  /* 0x000000ffff107224 */ /* 0x000fe200078e00ff */
[----:B------:R-:W-:Y:S02]  /*f5a0*/  ISETP.GE.U32.AND P0, PT, R7, 0x2, PT ;  /* 0x000000020700780c */ /* 0x000fe40003f06070 */
[----:B------:R-:W-:-:S09]  /*f5b0*/  LOP3.LUT R0, R0, 0xfffffffe, RZ, 0xc0, !PT ;  /* 0xfffffffe00007812 */ /* 0x000fd200078ec0ff */
        /* <DEDUP_REMOVED lines=14> */
[----:B-1----:R-:W-:Y:S01]  /*f6a0*/  SEL R3, R6, RZ, P0 ;  /* 0x000000ff06037207 */ /* 0x002fe20000000000 */
[----:B------:R-:W-:Y:S01]  /*f6b0*/  IMAD.MOV.U32 R6, RZ, RZ, RZ ;  /* 0x000000ffff067224 */ /* 0x000fe200078e00ff */
[----:B------:R-:W-:-:S03]  /*f6c0*/  ISETP.GE.U32.AND P0, PT, R7, 0x8, PT ;  /* 0x000000080700780c */ /* 0x000fc60003f06070 */
[----:B------:R-:W-:-:S05]  /*f6d0*/  IMAD.IADD R3, R4, 0x1, R3 ;  /* 0x0000000104037824 */ /* 0x000fca00078e0203 */
[----:B------:R-:W1:Y:S05]  /*f6e0*/  SHFL.UP PT, R2, R3, 0x8, RZ ;  /* 0x0500000003027989 */ /* 0x000e6a00000e00ff */
        /* <DEDUP_REMOVED lines=14> */
[----:B------:R-:W-:Y:S01]  /*f7d0*/  IMAD.MOV.U32 R5, RZ, RZ, R2 ;  /* 0x000000ffff057224 */ /* 0x000fe200078e0002 */
[----:B------:R-:W-:Y:S01]  /*f7e0*/  MOV R6, RZ ;  /* 0x000000ff00067202 */ /* 0x000fe20000000f00 */
[----:B------:R-:W-:Y:S01]  /*f7f0*/  ULDC UR5, c[0x0][0xc14] ;  /* 0x0003050000057ab9 */ /* 0x000fe20000000800 */
[----:B------:R-:W-:Y:S01]  /*f800*/  ULDC UR7, c[0x0][0xc14] ;  /* 0x0003050000077ab9 */ /* 0x000fe20000000800 */
[----:B------:R-:W-:-:S05]  /*f810*/  ULDC UR4, c[0x0][0xc10] ;  /* 0x0003040000047ab9 */ /* 0x000fca0000000800 */
.L_x_1791:
[----:B------:R-:W-:Y:S02]  /*f820*/  VIADD R6, R6, 0x1f ;  /* 0x0000001f06067836 */ /* 0x000fe40000000000 */
[----:B------:R-:W-:-:S03]  /*f830*/  IMAD.U32 R19, RZ, RZ, UR7 ;  /* 0x00000007ff137e24 */ /* 0x000fc6000f8e00ff */
[----:B------:R-:W-:-:S13]  /*f840*/  ISETP.GE.AND P0, PT, R6, UR5, PT ;  /* 0x0000000506007c0c */ /* 0x000fda000bf06270 */
[----:B------:R-:W-:Y:S05]  /*f850*/  @P0 BRA `(.L_x_1788) ;  /* 0x0000000400c40947 */ /* 0x000fea0003800000 */
[----:B------:R-:W0:Y:S01]  /*f860*/  S2R R9, SR_TID.X ;  /* 0x0000000000097919 */ /* 0x000e220000002100 */
        /* <DEDUP_REMOVED lines=10> */
.L_x_1790:
[----:B------:R-:W-:Y:S05]  /*f910*/  BSYNC B0 ;  /* 0x0000000000007941 */ /* 0x000fea0003800000 */
.L_x_1789:
[----:B0----5:R-:W0:Y:S01]  /*f920*/  SHFL.UP PT, R2, R8, 0x1, RZ ;  /* 0x0420000008027989 */ /* 0x021e2200000e00ff */
        /* <DEDUP_REMOVED lines=24> */
.L_x_1787:
[----:B------:R-:W-:-:S04]  /*fab0*/  IMAD.IADD R7, R5, 0x1, -R2 ;  /* 0x0000000105077824 */ /* 0x000fc800078e0a02 */
[----:B------:R-:W-:-:S05]  /*fac0*/  IMAD R2, R4, UR4, R7 ;  /* 0x0000000404027c24 */ /* 0x000fca000f8e0207 */
[----:B------:R-:W-:Y:S02]  /*fad0*/  ISETP.GT.AND P0, PT, R2, UR6, PT ;  /* 0x0000000602007c0c */ /* 0x000fe4000bf04270 */
[----:B------:R-:W0:Y:S11]  /*fae0*/  LDC.64 R2, c[0x0][0xc68] ;  /* 0x00031a00ff027b82 */ /* 0x000e360000000a00 */
[----:B------:R-:W-:-:S04]  /*faf0*/  VOTE.ANY R9, PT, !P0 ;  /* 0x0000000000097806 */ /* 0x000fc800040e0100 */
[----:B------:R-:W1:Y:S02]  /*fb00*/  POPC R5, R9 ;  /* 0x0000000900057309 */ /* 0x000e640000000000 */
[----:B-1----:R-:W-:-:S04]  /*fb10*/  IMAD.IADD R19, R5, 0x1, R6 ;  /* 0x0000000105137824 */ /* 0x002fc800078e0206 */
[----:B0-----:R-:W-:-:S05]  /*fb20*/  IMAD.WIDE R2, R19, 0x4, R2 ;  /* 0x0000000413027825 */ /* 0x001fca00078e0202 */
[----:B------:R-:W2:Y:S01]  /*fb30*/  LDG.E R10, desc[UR48][R2.64] ;  /* 0x00000030020a7981 */ /* 0x000ea2000c1e1900 */
[----:B------:R-:W-:-:S03]  /*fb40*/  ISETP.NE.AND P0, PT, R9, RZ, PT ;  /* 0x000000ff0900720c */ /* 0x000fc60003f05270 */
[----:B------:R-:W2:Y:S02]  /*fb50*/  SHFL.IDX PT, R17, R8, R5, 0x1f ;  /* 0x00001f0508117589 */ /* 0x000ea400000e0000 */
[----:B--2---:R-:W-:-:S05]  /*fb60*/  IMAD R6, R17, R10, RZ ;  /* 0x0000000a11067224 */ /* 0x004fca00078e02ff */
[----:B------:R-:W-:-:S04]  /*fb70*/  IABS R11, R6 ;  /* 0x00000006000b7213 */ /* 0x000fc80000000000 */
[----:B------:R-:W0:Y:S08]  /*fb80*/  I2F.RP R12, R11 ;  /* 0x0000000b000c7306 */ /* 0x000e300000209400 */
[----:B0-----:R-:W0:Y:S02]  /*fb90*/  MUFU.RCP R12, R12 ;  /* 0x0000000c000c7308 */ /* 0x001e240000001000 */
[----:B0-----:R-:W-:-:S06]  /*fba0*/  VIADD R13, R12, 0xffffffe ;  /* 0x0ffffffe0c0d7836 */ /* 0x001fcc0000000000 */
[----:B------:R0:W1:Y:S01]  /*fbb0*/  F2I.FTZ.U32.TRUNC.NTZ R3, R13 ;  /* 0x0000000d00037305 */ /* 0x000062000021f000 */
[----:B------:R-:W-:Y:S05]  /*fbc0*/  @!P0 BRA `(.L_x_1792) ;  /* 0x0000000000088947 */ /* 0x000fea0003800000 */
[----:B------:R-:W-:-:S05]  /*fbd0*/  VIADD R5, R5, 0xffffffff ;  /* 0xffffffff05057836 */ /* 0x000fca0000000000 */
[----:B------:R2:W3:Y:S02]  /*fbe0*/  SHFL.IDX PT, R16, R4, R5, 0x1f ;  /* 0x00001f0504107589 */ /* 0x0004e400000e0000 */
.L_x_1792:
[----:B-1----:R-:W-:Y:S01]  /*fbf0*/  IADD3 R2, RZ, -R3, RZ ;  /* 0x80000003ff027210 */ /* 0x002fe20007ffe0ff */
[----:B---3--:R-:W-:Y:S01]  /*fc00*/  IMAD R16, R16, UR4, R7 ;  /* 0x0000000410107c24 */ /* 0x008fe2000f8e0207 */
[----:B--2---:R-:W-:-:S03]  /*fc10*/  IABS R4, R6 ;  /* 0x0000000600047213 */ /* 0x004fc60000000000 */
[----:B------:R-:W-:Y:S02]  /*fc20*/  IMAD R5, R2, R11, RZ ;  /* 0x0000000b02057224 */ /* 0x000fe400078e02ff */
[----:B------:R-:W-:Y:S02]  /*fc30*/  IMAD.MOV.U32 R2, RZ, RZ, RZ ;  /* 0x000000ffff027224 */ /* 0x000fe400078e00ff */
[----:B------:R-:W-:Y:S02]  /*fc40*/  IMAD.MOV R4, RZ, RZ, -R4 ;  /* 0x000000ffff047224 */ /* 0x000fe400078e0a04 */
[----:B------:R-:W-:Y:S01]  /*fc50*/  IMAD.HI.U32 R2, R3, R5, R2 ;  /* 0x0000000503027227 */ /* 0x000fe200078e0002 */
[----:B------:R-:W-:-:S04]  /*fc60*/  IADD3 R5, -R16, UR6, RZ ;  /* 0x0000000610057c10 */ /* 0x000fc8000fffe1ff */
        /* <DEDUP_REMOVED lines=10> */
[----:B------:R-:W-:Y:S01]  /*fd10*/  @!P0 IMAD.MOV R2, RZ, RZ, -R2 ;  /* 0x000000ffff028224 */ /* 0x000fe200078e0a02 */
[----:B------:R-:W-:-:S13]  /*fd20*/  ISETP.NE.AND P0, PT, R6, RZ, PT ;  /* 0x000000ff0600720c */ /* 0x000fda0003f05270 */
[----:B------:R-:W-:-:S05]  /*fd30*/  @!P0 LOP3.LUT R2, RZ, R6, RZ, 0x33, !PT ;  /* 0x00000006ff028212 */ /* 0x000fca00078e33ff */
[----:B------:R-:W-:Y:S02]  /*fd40*/  IMAD R4, R10, R2, RZ ;  /* 0x000000020a047224 */ /* 0x000fe400078e02ff */
[----:B------:R-:W-:Y:S02]  /*fd50*/  IMAD.MOV R2, RZ, RZ, -R2 ;  /* 0x000000ffff027224 */ /* 0x000fe400078e0a02 */
[----:B------:R-:W-:Y:S02]  /*fd60*/  IMAD.MOV R3, RZ, RZ, -R4 ;  /* 0x000000ffff037224 */ /* 0x000fe400078e0a04 */
[----:B------:R-:W-:-:S03]  /*fd70*/  IMAD R5, R6, R2, R5 ;  /* 0x0000000206057224 */ /* 0x000fc600078e0205 */
[----:B------:R-:W-:-:S04]  /*fd80*/  VIADDMNMX R10, R3, UR4, R10, PT ;  /* 0x00000004030a7c46 */ /* 0x000fc8000b80010a */
[-C--:B------:R-:W-:Y:S02]  /*fd90*/  IABS R7, R10.reuse ;  /* 0x0000000a00077213 */ /* 0x080fe40000000000 */
[----:B------:R-:W-:Y:S02]  /*fda0*/  IABS R6, R10 ;  /* 0x0000000a00067213 */ /* 0x000fe40000000000 */
[----:B------:R-:W1:Y:S03]  /*fdb0*/  I2F.RP R8, R7 ;  /* 0x0000000700087306 */ /* 0x000e660000209400 */
[----:B------:R-:W-:-:S05]  /*fdc0*/  IMAD.MOV R6, RZ, RZ, -R6 ;  /* 0x000000ffff067224 */ /* 0x000fca00078e0a06 */
[----:B-1----:R-:W1:Y:S02]  /*fdd0*/  MUFU.RCP R8, R8 ;  /* 0x0000000800087308 */ /* 0x002e640000001000 */
[----:B-1----:R-:W-:-:S06]  /*fde0*/  VIADD R3, R8, 0xffffffe ;  /* 0x0ffffffe08037836 */ /* 0x002fcc0000000000 */
[----:B------:R-:W1:Y:S02]  /*fdf0*/  F2I.FTZ.U32.TRUNC.NTZ R3, R3 ;  /* 0x0000000300037305 */ /* 0x000e64000021f000 */
[----:B-1----:R-:W-:-:S04]  /*fe00*/  IMAD.MOV R2, RZ, RZ, -R3 ;  /* 0x000000ffff027224 */ /* 0x002fc800078e0a03 */
[----:B------:R-:W-:Y:S02]  /*fe10*/  IMAD R9, R2, R7, RZ ;  /* 0x0000000702097224 */ /* 0x000fe400078e02ff */
[----:B------:R-:W-:-:S04]  /*fe20*/  IMAD.MOV.U32 R2, RZ, RZ, RZ ;  /* 0x000000ffff027224 */ /* 0x000fc800078e00ff */
[----:B------:R-:W-:Y:S01]  /*fe30*/  IMAD.HI.U32 R2, R3, R9, R2 ;  /* 0x0000000903027227 */ /* 0x000fe200078e0002 */
[----:B------:R-:W-:Y:S02]  /*fe40*/  IABS R9, R5 ;  /* 0x0000000500097213 */ /* 0x000fe40000000000 */
[C---:B------:R-:W-:Y:S01]  /*fe50*/  LOP3.LUT R3, R5.reuse, R10, RZ, 0x3c, !PT ;  /* 0x0000000a05037212 */ /* 0x040fe200078e3cff */
[----:B------:R-:W-:Y:S02]  /*fe60*/  IMAD.IADD R5, R5, 0x1, R4 ;  /* 0x0000000105057824 */ /* 0x000fe400078e0204 */
[----:B------:R-:W-:-:S04]  /*fe70*/  IMAD.HI.U32 R2, R2, R9, RZ ;  /* 0x0000000902027227 */ /* 0x000fc800078e00ff */
[----:B------:R-:W-:-:S05]  /*fe80*/  IMAD R6, R2, R6, R9 ;  /* 0x0000000602067224 */ /* 0x000fca00078e0209 */
[----:B------:R-:W-:-:S13]  /*fe90*/  ISETP.GT.U32.AND P0, PT, R7, R6, PT ;  /* 0x000000060700720c */ /* 0x000fda0003f04070 */
[----:B------:R-:W-:Y:S02]  /*fea0*/  @!P0 IMAD.IADD R6, R6, 0x1, -R7 ;  /* 0x0000000106068824 */ /* 0x000fe400078e0a07 */
[----:B------:R-:W-:-:S03]  /*feb0*/  @!P0 VIADD R2, R2, 0x1 ;  /* 0x0000000102028836 */ /* 0x000fc60000000000 */
[----:B------:R-:W-:-:S13]  /*fec0*/  ISETP.GE.U32.AND P0, PT, R6, R7, PT ;  /* 0x000000070600720c */ /* 0x000fda0003f06070 */
[----:B------:R-:W-:Y:S02]  /*fed0*/  @P0 IADD3 R2, R2, 0x1, RZ ;  /* 0x0000000102020810 */ /* 0x000fe40007ffe0ff */
[----:B------:R-:W-:-:S13]  /*fee0*/  ISETP.GE.AND P0, PT, R3, RZ, PT ;  /* 0x000000ff0300720c */ /* 0x000fda0003f06270 */
[----:B------:R-:W-:Y:S01]  /*fef0*/  @!P0 IMAD.MOV R2, RZ, RZ, -R2 ;  /* 0x000000ffff028224 */ /* 0x000fe200078e0a02 */
[----:B------:R-:W-:-:S13]  /*ff00*/  ISETP.NE.AND P0, PT, R10, RZ, PT ;  /* 0x000000ff0a00720c */ /* 0x000fda0003f05270 */
[----:B------:R-:W-:Y:S01]  /*ff10*/  @!P0 LOP3.LUT R2, RZ, R10, RZ, 0x33, !PT ;  /* 0x0000000aff028212 */ /* 0x000fe200078e33ff */
[----:B------:R-:W-:-:S04]  /*ff20*/  IMAD.MOV R10, RZ, RZ, -R10 ;  /* 0x000000ffff0a7224 */ /* 0x000fc800078e0a0a */
[----:B------:R-:W-:Y:S01]  /*ff30*/  IMAD R18, R2, R10, R5 ;  /* 0x0000000a02127224 */ /* 0x000fe200078e0205 */
[----:B------:R-:W-:-:S05]  /*ff40*/  LOP3.LUT R2, RZ, R2, RZ, 0x33, !PT ;  /* 0x00000002ff027212 */ /* 0x000fca00078e33ff */
[----:B------:R-:W-:Y:S01]  /*ff50*/  IMAD.IADD R17, R17, 0x1, R2 ;  /* 0x0000000111117824 */ /* 0x000fe200078e0202 */
[----:B------:R-:W-:Y:S06]  /*ff60*/  BRA `(.L_x_1793) ;  /* 0x00000000000c7947 */ /* 0x000fec0003800000 */
.L_x_1788:
[----:B------:R-:W-:Y:S02]  /*ff70*/  IMAD.MOV.U32 R17, RZ, RZ, RZ ;  /* 0x000000ffff117224 */ /* 0x000fe400078e00ff */
[----:B------:R-:W-:Y:S02]  /*ff80*/  IMAD.U32 R16, RZ, RZ, UR6 ;  /* 0x00000006ff107e24 */ /* 0x000fe4000f8e00ff */
[----:B------:R-:W-:-:S07]  /*ff90*/  IMAD.MOV.U32 R18, RZ, RZ, RZ ;  /* 0x000000ffff127224 */ /* 0x000fce00078e00ff */
.L_x_1793:
[----:B------:R-:W1:Y:S01]  /*ffa0*/  S2R R2, SR_TID.X ;  /* 0x0000000000027919 */ /* 0x000e620000002100 */
[----:B------:R-:W-:Y:S01]  /*ffb0*/  STL [R1], RZ ;  /* 0x000000ff01007387 */ /* 0x000fe20000100800 */
[----:B-1----:R-:W-:-:S04]  /*ffc0*/  LOP3.LUT R2, R2, 0x1f, RZ, 0xc0, !PT ;  /* 0x0000001f02027812 */ /* 0x002fc800078ec0ff */
[----:B------:R-:W-:-:S13]  /*ffd0*/  ISETP.NE.AND P0, PT, R2, RZ, PT ;  /* 0x000000ff0200720c */ /* 0x000fda0003f05270 */
[----:B------:R-:W1:Y:S01]  /*ffe0*/  @!P0 S2R R3, SR_CgaCtaId ;  /* 0x0000000000038919 */ /* 0x000e620000008800 */
[----:B------:R-:W-:-:S04]  /*fff0*/  @!P0 MOV R0, 0x400 ;  /* 0x0000040000008802 */ /* 0x000fc80000000f00 */
[----:B-1----:R-:W-:-:S05]  /*10000*/  @!P0 LEA R0, R3, R0, 0x18 ;  /* 0x0000000003008211 */ /* 0x002fca00078ec0ff */
[----:B------:R1:W-:Y:S01]  /*10010*/  @!P0 STS.128 [R0+0x28cd0], R16 ;  /* 0x028cd01000008388 */ /* 0x0003e20000000c00 */
[----:B------:R-:W-:Y:S06]  /*10020*/  BAR.ARV 0x5, 0x120 ;  /* 0x0144800000007b1d */ /* 0x000fec0000002000 */
[----:B------:R-:W-:Y:S01]  /*10030*/  ISETP.GE.AND P0, PT, R19, UR5, PT ;  /* 0x0000000513007c0c */ /* 0x000fe2000bf06270 */
[----:B-1----:R-:W-:-:S05]  /*10040*/  IMAD.MOV.U32 R0, RZ, RZ, 0x1 ;  /* 0x00000001ff007424 */ /* 0x002fca00078e00ff */
[----:B------:R1:W-:Y:S04]  /*10050*/  STL [R1+0x4], R0 ;  /* 0x0000040001007387 */ /* 0x0003e80000100800 */
[----:B------:R1:W-:Y:S03]  /*10060*/  STL [R1+0x18], RZ ;  /* 0x000018ff01007387 */ /* 0x0003e60000100800 */
[----:B------:R-:W-:Y:S05]  /*10070*/  @P0 BRA `(.L_x_1794) ;  /* 0x0000004000e80947 */ /* 0x000fea0003800000 */
[----:B-1----:R-:W-:Y:S01]  /*10080*/  IMAD.MOV.U32 R0, RZ, RZ, 0x1 ;  /* 0x00000001ff007424 */ /* 0x002fe200078e00ff */
[----:B------:R1:W-:Y:S01]  /*10090*/  STL [R1+0x18], RZ ;  /* 0x000018ff01007387 */ /* 0x0003e20000100800 */
[----:B------:R-:W-:Y:S01]  /*100a0*/  ULDC UR37, c[0x0][0xc] ;  /* 0x0000030000257ab9 */ /* 0x000fe20000000800 */
[----:B------:R-:W-:Y:S02]  /*100b0*/  ULDC.64 UR38, c[0x0][0x198] ;  /* 0x0000660000267ab9 */ /* 0x000fe40000000a00 */
[----:B------:R1:W-:Y:S04]  /*100c0*/  STL [R1+0x4], R0 ;  /* 0x0000040001007387 */ /* 0x0003e80000100800 */
[----:B------:R1:W-:Y:S02]  /*100d0*/  STL [R1], RZ ;  /* 0x000000ff01007387 */ /* 0x0003e40000100800 */
.L_x_1867:
[----:B------:R-:W-:Y:S05]  /*100e0*/  YIELD ;  /* 0x0000000000007946 */ /* 0x000fea0003800000 */
[----:B------:R-:W-:Y:S01]  /*100f0*/  ULDC.64 UR4, c[0x0][0xa28] ;  /* 0x00028a0000047ab9 */ /* 0x000fe20000000a00 */
[----:B------:R-:W-:Y:S01]  /*10100*/  IMAD.MOV.U32 R4, RZ, RZ, RZ ;  /* 0x000000ffff047224 */ /* 0x000fe200078e00ff */
[----:B------:R-:W-:Y:S01]  /*10110*/  ISETP.NE.U32.AND P0, PT, RZ, UR4, PT ;  /* 0x00000004ff007c0c */ /* 0x000fe2000bf05070 */
[----:B-1----:R-:W-:Y:S01]  /*10120*/  IMAD.MOV.U32 R0, RZ, RZ, RZ ;  /* 0x000000ffff007224 */ /* 0x002fe200078e00ff */
[----:B------:R-:W-:Y:S02]  /*10130*/  ULDC.64 UR6, c[0x0][0xa08] ;  /* 0x0002820000067ab9 */ /* 0x000fe40000000a00 */
[----:B------:R-:W-:Y:S01]  /*10140*/  ISETP.NE.AND.EX P0, PT, RZ, UR5, PT, P0 ;  /* 0x00000005ff007c0c */ /* 0x000fe2000bf05300 */
[----:B------:R-:W-:-:S12]  /*10150*/  ULDC.64 UR4, c[0x0][0xa00] ;  /* 0x0002800000047ab9 */ /* 0x000fd80000000a00 */
[----:B--2---:R-:W1:Y:S01]  /*10160*/  @P0 LDC.64 R2, c[0x0][0xa28] ;  /* 0x00028a00ff020b82 */ /* 0x004e620000000a00 */
[----:B------:R-:W-:Y:S01]  /*10170*/  ISETP.NE.U32.AND P2, PT, RZ, UR4, PT ;  /* 0x00000004ff007c0c */ /* 0x000fe2000bf45070 */
[----:B-1----:R-:W-:-:S05]  /*10180*/  @P0 IMAD.WIDE R2, R19, 0x4, R2 ;  /* 0x0000000413020825 */ /* 0x002fca00078e0202 */
[----:B------:R1:W5:Y:S01]  /*10190*/  @P0 LDG.E R4, desc[UR48][R2.64] ;  /* 0x0000003002040981 */ /* 0x000362000c1e1900 */
[----:B------:R-:W-:Y:S01]  /*101a0*/  ISETP.NE.AND.EX P2, PT, RZ, UR5, PT, P2 ;  /* 0x00000005ff007c0c */ /* 0x000fe2000bf45320 */
[----:B------:R-:W-:Y:S01]  /*101b0*/  ULDC.64 UR4, c[0x0][0xa18] ;  /* 0x0002860000047ab9 */ /* 0x000fe20000000a00 */
[----:B-1----:R-:W1:Y:S02]  /*101c0*/  LDC.64 R2, c[0x0][0xa00] ;  /* 0x00028000ff027b82 */ /* 0x002e640000000a00 */
[----:B-1----:R-:W-:-:S09]  /*101d0*/  IMAD.WIDE R2, R19, 0x4, R2 ;  /* 0x0000000413027825 */ /* 0x002fd200078e0202 */
[----:B------:R-:W2:Y:S01]  /*101e0*/  @P2 LDG.E R0, desc[UR48][R2.64] ;  /* 0x0000003002002981 */ /* 0x000ea2000c1e1900 */
[----:B------:R-:W-:Y:S01]  /*101f0*/  ISETP.NE.U32.AND P1, PT, RZ, UR4, PT ;  /* 0x00000004ff007c0c */ /* 0x000fe2000bf25070 */
[----:B------:R-:W-:-:S03]  /*10200*/  ULDC UR4, c[0x0][0x288] ;  /* 0x0000a20000047ab9 */ /* 0x000fc60000000800 */
[----:B------:R-:W-:-:S13]  /*10210*/  ISETP.NE.AND.EX P1, PT, RZ, UR5, PT, P1 ;  /* 0x00000005ff007c0c */ /* 0x000fda000bf25310 */
[----:B------:R-:W1:Y:S02]  /*10220*/  @P1 LDC.64 R6, c[0x0][0xa18] ;  /* 0x00028600ff061b82 */ /* 0x000e640000000a00 */
[----:B-1----:R-:W-:Y:S01]  /*10230*/  @P1 IMAD.WIDE R6, R19, 0x4, R6 ;  /* 0x0000000413061825 */ /* 0x002fe200078e0206 */
[----:B--2---:R1:W-:Y:S03]  /*10240*/  STL [R1+0x1c], R0 ;  /* 0x00001c0001007387 */ /* 0x0043e60000100800 */
[----:B-1----:R-:W-:Y:S01]  /*10250*/  IMAD.U32 R0, RZ, RZ, UR4 ;  /* 0x00000004ff007e24 */ /* 0x002fe2000f8e00ff */
[----:B------:R-:W-:-:S05]  /*10260*/  ULDC.64 UR4, c[0x0][0x3f8] ;  /* 0x0000fe0000047ab9 */ /* 0x000fca0000000a00 */
[----:B------:R1:W5:Y:S01]  /*10270*/  @P1 LDG.E R0, desc[UR48][R6.64] ;  /* 0x0000003006001981 */ /* 0x000362000c1e1900 */
[----:B------:R-:W-:Y:S01]  /*10280*/  UISETP.NE.U32.AND UP0, UPT, UR4, URZ, UPT ;  /* 0x0000003f0400728c */ /* 0x000fe2000bf05070 */
[----:B------:R-:W-:Y:S02]  /*10290*/  ISETP.NE.U32.AND P0, PT, RZ, UR6, PT ;  /* 0x00000006ff007c0c */ /* 0x000fe4000bf05070 */
[----:B------:R-:W-:Y:S01]  /*102a0*/  ULDC UR4, c[0x0][0x404] ;  /* 0x0001010000047ab9 */ /* 0x000fe20000000800 */
[----:B------:R-:W-:Y:S01]  /*102b0*/  UISETP.NE.AND.EX UP0, UPT, UR5, URZ, UPT, UP0 ;  /* 0x0000003f0500728c */ /* 0x000fe2000bf05300 */
[----:B------:R-:W-:Y:S02]  /*102c0*/  ISETP.NE.AND.EX P0, PT, RZ, UR7, PT, P0 ;  /* 0x00000007ff007c0c */ /* 0x000fe4000bf05300 */
[----:B------:R-:W-:Y:S01]  /*102d0*/  ULDC UR5, c[0x0][0x2e0] ;  /* 0x0000b80000057ab9 */ /* 0x000fe20000000800 */
[----:B------:R-:W-:-:S04]  /*102e0*/  USEL UR4, UR4, 0x1, UP0 ;  /* 0x0000000104047887 */ /* 0x000fc80008000000 */
[----:B------:R-:W-:-:S06]  /*102f0*/  UIMAD UR4, UR4, UR5, URZ ;  /* 0x00000005040472a4 */ /* 0x000fcc000f8e023f */
[----:B------:R-:W-:Y:S01]  /*10300*/  IMAD.U32 R5, RZ, RZ, UR4 ;  /* 0x00000004ff057e24 */ /* 0x000fe2000f8e00ff */
[----:B-1----:R-:W-:Y:S06]  /*10310*/  @P1 BRA `(.L_x_1795) ;  /* 0x0000000000101947 */ /* 0x002fec0003800000 */
[----:B------:R-:W-:Y:S05]  /*10320*/  @!P2 BRA `(.L_x_1795) ;  /* 0x00000000000ca947 */ /* 0x000fea0003800000 */
[----:B------:R-:W2:Y:S04]  /*10330*/  LDG.E R7, desc[UR48][R2.64] ;  /* 0x0000003002077981 */ /* 0x000ea8000c1e1900 */
[----:B-----5:R-:W2:Y:S02]  /*10340*/  LDG.E R0, desc[UR48][R2.64+0x4] ;  /* 0x0000043002007981 */ /* 0x020ea4000c1e1900 */
[----:B--2---:R-:W-:-:S07]  /*10350*/  IMAD.IADD R0, R0, 0x1, -R7 ;  /* 0x0000000100007824 */ /* 0x004fce00078e0a07 */
.L_x_1795:
[----:B------:R-:W1:Y:S01]  /*10360*/  LDC.64 R2, c[0x0][0xa08] ;  /* 0x00028200ff027b82 */ /* 0x000e620000000a00 */
[----:B------:R-:W-:Y:S01]  /*10370*/  MOV R7, RZ ;  /* 0x000000ff00077202 */ /* 0x000fe20000000f00 */
[----:B------:R-:W-:Y:S01]  /*10380*/  ULDC.64 UR4, c[0x0][0xa20] ;  /* 0x0002880000047ab9 */ /* 0x000fe20000000a00 */
[----:B-1----:R-:W-:-:S05]  /*10390*/  IMAD.WIDE R2, R19, 0x4, R2 ;  /* 0x0000000413027825 */ /* 0x002fca00078e0202 */
[----:B------:R-:W2:Y:S01]  /*103a0*/  @P0 LDG.E R7, desc[UR48][R2.64] ;  /* 0x0000003002070981 */ /* 0x000ea2000c1e1900 */
[----:B------:R-:W-:-:S04]  /*103b0*/  ISETP.NE.U32.AND P1, PT, RZ, UR4, PT ;  /* 0x00000004ff007c0c */ /* 0x000fc8000bf25070 */
[----:B------:R-:W-:Y:S01]  /*103c0*/  ISETP.NE.AND.EX P1, PT, RZ, UR5, PT, P1 ;  /* 0x00000005ff007c0c */ /* 0x000fe2000bf25310 */
[----:B--2--5:R-:W-:-:S05]  /*103d0*/  IMAD.IADD R6, R7, 0x1, R4 ;  /* 0x0000000107067824 */ /* 0x024fca00078e0204 */
[----:B------:R1:W-:Y:S07]  /*103e0*/  STL [R1+0x8], R6 ;  /* 0x0000080601007387 */ /* 0x0003ee0000100800 */
[----:B------:R-:W-:Y:S05]  /*103f0*/  @!P1 BRA `(.L_x_1796) ;  /* 0x0000000000109947 */ /* 0x000fea0003800000 */
[----:B------:R-:W2:Y:S02]  /*10400*/  LDC.64 R2, c[0x0][0xa20] ;  /* 0x00028800ff027b82 */ /* 0x000ea40000000a00 */
[----:B--2---:R-:W-:-:S05]  /*10410*/  IMAD.WIDE R2, R19, 0x4, R2 ;  /* 0x0000000413027825 */ /* 0x004fca00078e0202 */
[----:B------:R2:W5:Y:S01]  /*10420*/  LDG.E R5, desc[UR48][R2.64] ;  /* 0x0000003002057981 */ /* 0x000562000c1e1900 */
[----:B------:R-:W-:Y:S05]  /*10430*/  BRA `(.L_x_1797) ;  /* 0x0000000000107947 */ /* 0x000fea0003800000 */
.L_x_1796:
[----:B------:R-:W-:Y:S05]  /*10440*/  @!P0 BRA `(.L_x_1797) ;  /* 0x00000000000c8947 */ /* 0x000fea0003800000 */
[----:B-1----:R-:W2:Y:S04]  /*10450*/  LDG.E R6, desc[UR48][R2.64] ;  /* 0x0000003002067981 */ /* 0x002ea8000c1e1900 */
[----:B------:R-:W2:Y:S02]  /*10460*/  LDG.E R5, desc[UR48][R2.64+0x4] ;  /* 0x0000043002057981 */ /* 0x000ea4000c1e1900 */
[----:B--2---:R-:W-:-:S07]  /*10470*/  IMAD.IADD R5, R5, 0x1, -R6 ;  /* 0x0000000105057824 */ /* 0x004fce00078e0a06 */
.L_x_1797:
[----:B--2---:R-:W2:Y:S01]  /*10480*/  LDC.64 R2, c[0x0][0x9e0] ;  /* 0x00027800ff027b82 */ /* 0x004ea20000000a00 */
[----:B-----5:R-:W-:Y:S01]  /*10490*/  IMAD.IADD R7, R5, 0x1, -R4 ;  /* 0x0000000105077824 */ /* 0x020fe200078e0a04 */
[----:B------:R-:W-:-:S04]  /*104a0*/  LEA R4, R17, 0x40, 0x6 ;  /* 0x0000004011047811 */ /* 0x000fc800078e30ff */
[----:B------:R-:W-:Y:S02]  /*104b0*/  IADD3 R9, R7, R4, -R0 ;  /* 0x0000000407097210 */ /* 0x000fe40007ffe800 */
[----:B--2---:R-:W-:-:S03]  /*104c0*/  ISETP.GE.AND P0, PT, R3, 0x1, PT ;  /* 0x000000010300780c */ /* 0x004fc60003f06270 */
[----:B------:R-:W-:-:S10]  /*104d0*/  IMAD.IADD R2, R9, 0x1, R2 ;  /* 0x0000000109027824 */ /* 0x000fd400078e0202 */
[----:B------:R-:W-:Y:S05]  /*104e0*/  @!P0 BRA `(.L_x_1798) ;  /* 0x0000000000488947 */ /* 0x000fea0003800000 */
[C---:B------:R-:W-:Y:S01]  /*104f0*/  ISETP.GT.AND P1, PT, R9.reuse, RZ, PT ;  /* 0x000000ff0900720c */ /* 0x040fe20003f24270 */
[----:B------:R-:W-:Y:S01]  /*10500*/  BSSY B0, `(.L_x_1799) ;  /* 0x000000e000007945 */ /* 0x000fe20003800000 */
[----:B-1----:R-:W-:-:S11]  /*10510*/  VIADD R6, R9, 0xffffffff ;  /* 0xffffffff09067836 */ /* 0x002fd60000000000 */
        /* <DEDUP_REMOVED lines=8> */
.L_x_1800:
[----:B------:R-:W-:-:S13]  /*105a0*/  ISETP.NE.AND P1, PT, R3, 0x1, PT ;  /* 0x000000010300780c */ /* 0x000fda0003f25270 */
[----:B------:R-:W1:Y:S02]  /*105b0*/  @P1 LDC.64 R4, c[0x0][0x9e8] ;  /* 0x00027a00ff041b82 */ /* 0x000e640000000a00 */
[----:B-1----:R-:W-:-:S05]  /*105c0*/  @P1 IMAD.HI.U32 R4, R6, R4, RZ ;  /* 0x0000000406041227 */ /* 0x002fca00078e00ff */
[----:B------:R-:W-:-:S07]  /*105d0*/  @P1 SHF.R.U32.HI R6, RZ, R5, R4 ;  /* 0x00000005ff061219 */ /* 0x000fce0000011604 */
.L_x_1801:
[----:B------:R-:W-:Y:S05]  /*105e0*/  BSYNC B0 ;  /* 0x0000000000007941 */ /* 0x000fea0003800000 */
.L_x_1799:
[----:B------:R-:W-:-:S05]  /*105f0*/  IMAD R5, R6, R3, R3 ;  /* 0x0000000306057224 */ /* 0x000fca00078e0203 */
[----:B------:R-:W-:-:S07]  /*10600*/  VIMNMX R2, R2, R5, PT ;  /* 0x0000000502027248 */ /* 0x000fce0003fe0100 */
.L_x_1798:
[----:B------:R-:W-:Y:S01]  /*10610*/  VIADD R2, R2, 0x3f ;  /* 0x0000003f02027836 */ /* 0x000fe20000000000 */
[----:B------:R-:W-:Y:S01]  /*10620*/  ULDC UR4, c[0x0][0x9dc] ;  /* 0x0002770000047ab9 */ /* 0x000fe20000000800 */
[----:B------:R-:W-:-:S03]  /*10630*/  IMAD R0, R17, 0x40, -R0 ;  /* 0x0000004011007824 */ /* 0x000fc600078e0a00 */
[----:B------:R-:W-:-:S04]  /*10640*/  SHF.R.S32.HI R5, RZ, 0x1f, R2 ;  /* 0x0000001fff057819 */ /* 0x000fc80000011402 */
[----:B------:R-:W-:Y:S01]  /*10650*/  LEA.HI R4, R5, R2, RZ, 0x6 ;  /* 0x0000000205047211 */ /* 0x000fe200078f30ff */
[C---:B------:R-:W-:Y:S02]  /*10660*/  VIADD R2, R7.reuse, 0x3f ;  /* 0x0000003f07027836 */ /* 0x040fe40000000000 */
[----:B------:R-:W-:Y:S01]  /*10670*/  IMAD.IADD R7, R7, 0x1, R0 ;  /* 0x0000000107077824 */ /* 0x000fe200078e0200 */
[----:B------:R-:W-:Y:S02]  /*10680*/  SHF.R.S32.HI R4, RZ, 0x6, R4 ;  /* 0x00000006ff047819 */ /* 0x000fe40000011404 */
[----:B------:R-:W-:Y:S01]  /*10690*/  SHF.R.S32.HI R5, RZ, 0x1f, R2 ;  /* 0x0000001fff057819 */ /* 0x000fe20000011402 */
[----:B------:R-:W-:-:S03]  /*106a0*/  VIADD R0, R7, -UR4 ;  /* 0x8000000407007c36 */ /* 0x000fc60008000000 */
[----:B------:R-:W-:-:S04]  /*106b0*/  LEA.HI R5, R5, R2, RZ, 0x6 ;  /* 0x0000000205057211 */ /* 0x000fc800078f30ff */
[----:B------:R-:W-:-:S04]  /*106c0*/  SHF.R.S32.HI R5, RZ, 0x6, R5 ;  /* 0x00000006ff057819 */ /* 0x000fc80000011405 */
[----:B-1----:R-:W-:-:S05]  /*106d0*/  VIMNMX R6, R5, R4, PT ;  /* 0x0000000405067248 */ /* 0x002fca0003fe0100 */
[----:B------:R1:W-:Y:S01]  /*106e0*/  STL [R1+0x14], R6 ;  /* 0x0000140601007387 */ /* 0x0003e20000100800 */
[----:B------:R-:W-:Y:S05]  /*106f0*/  @!P0 BRA `(.L_x_1802) ;  /* 0x0000000000448947 */ /* 0x000fea0003800000 */
[----:B------:R-:W-:Y:S01]  /*10700*/  ISETP.GT.AND P0, PT, R7, -0x1, PT ;  /* 0xffffffff0700780c */ /* 0x000fe20003f04270 */
[----:B------:R-:W-:-:S12]  /*10710*/  BSSY B0, `(.L_x_1803) ;  /* 0x000000d000007945 */ /* 0x000fd80003800000 */
[----:B------:R-:W-:Y:S05]  /*10720*/  @P0 BRA `(.L_x_1804) ;  /* 0x00000000001c0947 */ /* 0x000fea0003800000 */
[----:B------:R-:W-:Y:S02]  /*10730*/  ISETP.NE.AND P0, PT, R3, 0x1, PT ;  /* 0x000000010300780c */ /* 0x000fe40003f05270 */
[----:B------:R-:W-:-:S11]  /*10740*/  LOP3.LUT R7, RZ, R7, RZ, 0x33, !PT ;  /* 0x00000007ff077212 */ /* 0x000fd600078e33ff */
[----:B------:R-:W2:Y:S02]  /*10750*/  @P0 LDC.64 R4, c[0x0][0x9e8] ;  /* 0x00027a00ff040b82 */ /* 0x000ea40000000a00 */
[----:B--2---:R-:W-:-:S05]  /*10760*/  @P0 IMAD.HI.U32 R4, R7, R4, RZ ;  /* 0x0000000407040227 */ /* 0x004fca00078e00ff */
[----:B------:R-:W-:-:S04]  /*10770*/  @P0 SHF.R.U32.HI R7, RZ, R5, R4 ;  /* 0x00000005ff070219 */ /* 0x000fc80000011604 */
[----:B------:R-:W-:Y:S01]  /*10780*/  LOP3.LUT R7, RZ, R7, RZ, 0x33, !PT ;  /* 0x00000007ff077212 */ /* 0x000fe200078e33ff */
[----:B------:R-:W-:Y:S06]  /*10790*/  BRA `(.L_x_1805) ;  /* 0x0000000000107947 */ /* 0x000fec0003800000 */
.L_x_1804:
[----:B------:R-:W-:-:S13]  /*107a0*/  ISETP.NE.AND P0, PT, R3, 0x1, PT ;  /* 0x000000010300780c */ /* 0x000fda0003f05270 */
[----:B------:R-:W2:Y:S02]  /*107b0*/  @P0 LDC.64 R4, c[0x0][0x9e8] ;  /* 0x00027a00ff040b82 */ /* 0x000ea40000000a00 */
[----:B--2---:R-:W-:-:S05]  /*107c0*/  @P0 IMAD.HI.U32 R4, R7, R4, RZ ;  /* 0x0000000407040227 */ /* 0x004fca00078e00ff */
[----:B------:R-:W-:-:S07]  /*107d0*/  @P0 SHF.R.U32.HI R7, RZ, R5, R4 ;  /* 0x00000005ff070219 */ /* 0x000fce0000011604 */
.L_x_1805:
[----:B------:R-:W-:Y:S05]  /*107e0*/  BSYNC B0 ;  /* 0x0000000000007941 */ /* 0x000fea0003800000 */
.L_x_1803:
[----:B------:R-:W-:-:S05]  /*107f0*/  IMAD R3, R7, R3, RZ ;  /* 0x0000000307037224 */ /* 0x000fca00078e02ff */
[----:B------:R-:W-:-:S07]  /*10800*/  VIMNMX R0, R0, R3, !PT ;  /* 0x0000000300007248 */ /* 0x000fce0007fe0100 */
.L_x_1802:
[----:B------:R-:W-:Y:S01]  /*10810*/  SHF.R.S32.HI R3, RZ, 0x1f, R0 ;  /* 0x0000001fff037819 */ /* 0x000fe20000011400 */
[----:B------:R-:W-:Y:S03]  /*10820*/  BSSY B6, `(.L_x_1806) ;  /* 0x00002fe000067945 */ /* 0x000fe60003800000 */
[----:B------:R-:W-:-:S04]  /*10830*/  LEA.HI R3, R3, R0, RZ, 0x6 ;  /* 0x0000000003037211 */ /* 0x000fc800078f30ff */
[----:B------:R-:W-:-:S04]  /*10840*/  SHF.R.S32.HI R3, RZ, 0x6, R3 ;  /* 0x00000006ff037819 */ /* 0x000fc80000011403 */
[----:B------:R-:W-:-:S04]  /*10850*/  VIMNMX R2, RZ, R3, !PT ;  /* 0x00000003ff027248 */ /* 0x000fc80007fe0100 */
[----:B------:R-:W-:Y:S01]  /*10860*/  ISETP.GT.AND P0, PT, R6, R2, PT ;  /* 0x000000020600720c */ /* 0x000fe20003f04270 */
[----:B------:R2:W-:-:S12]  /*10870*/  STL [R1+0xc], R2 ;  /* 0x00000c0201007387 */ /* 0x0005d80000100800 */
[----:B--2---:R-:W-:Y:S05]  /*10880*/  @P0 BRA `(.L_x_1807) ;  /* 0x0000000000440947 */ /* 0x004fea0003800000 */
[----:B------:R-:W2:Y:S02]  /*10890*/  S2R R2, SR_TID.X ;  /* 0x0000000000027919 */ /* 0x000ea40000002100 */
[----:B--2---:R-:W-:-:S04]  /*108a0*/  LOP3.LUT R2, R2, 0x1f, RZ, 0xc0, !PT ;  /* 0x0000001f02027812 */ /* 0x004fc800078ec0ff */
[----:B------:R-:W-:-:S13]  /*108b0*/  ISETP.NE.AND P1, PT, R2, RZ, PT ;  /* 0x000000ff0200720c */ /* 0x000fda0003f25270 */
[----:B------:R-:W-:Y:S05]  /*108c0*/  @P1 BRA `(.L_x_1808) ;  /* 0x0000002c00cc1947 */ /* 0x000fea0003800000 */
[----:B------:R-:W2:Y:S01]  /*108d0*/  S2R R7, SR_LANEID ;  /* 0x0000000000077919 */ /* 0x000ea20000000000 */
[----:B------:R-:W-:Y:S01]  /*108e0*/  VOTEU.ANY UR4, UPT, PT ;  /* 0x0000000000047886 */ /* 0x000fe200038e0100 */
[----:B------:R-:W3:Y:S01]  /*108f0*/  LDC.64 R2, c[0x0][0xc38] ;  /* 0x00030e00ff027b82 */ /* 0x000ee20000000a00 */
[----:B------:R-:W2:Y:S08]  /*10900*/  FLO.U32 R0, UR4 ;  /* 0x0000000400007d00 */ /* 0x000eb000080e0000 */
[----:B------:R-:W3:Y:S01]  /*10910*/  POPC R5, UR4 ;  /* 0x0000000400057d09 */ /* 0x000ee20008000000 */
[----:B--2---:R-:W-:-:S13]  /*10920*/  ISETP.EQ.U32.AND P0, PT, R0, R7, PT ;  /* 0x000000070000720c */ /* 0x004fda0003f02070 */
[----:B---3--:R-:W2:Y:S01]  /*10930*/  @P0 ATOMG.E.ADD.STRONG.GPU PT, R3, desc[UR48][R2.64], R5 ;  /* 0x00000005020309a8 */ /* 0x008ea200081ee1f0 */
[----:B------:R-:W3:Y:S02]  /*10940*/  S2R R4, SR_LTMASK ;  /* 0x0000000000047919 */ /* 0x000ee40000003900 */
[----:B---3--:R-:W-:-:S04]  /*10950*/  LOP3.LUT R4, R4, UR4, RZ, 0xc0, !PT ;  /* 0x0000000404047c12 */ /* 0x008fc8000f8ec0ff */
[----:B------:R-:W3:Y:S01]  /*10960*/  POPC R7, R4 ;  /* 0x0000000400077309 */ /* 0x000ee20000000000 */
[----:B--2---:R-:W3:Y:S02]  /*10970*/  SHFL.IDX PT, R0, R3, R0, 0x1f ;  /* 0x00001f0003007589 */ /* 0x004ee400000e0000 */
[----:B---3--:R-:W-:Y:S01]  /*10980*/  IADD3 R16, R0, UR37, R7 ;  /* 0x0000002500107c10 */ /* 0x008fe2000fffe007 */
[----:B------:R-:W-:Y:S06]  /*10990*/  BRA `(.L_x_1808) ;  /* 0x0000002c00987947 */ /* 0x000fec0003800000 */
.L_x_1807:
[----:B------:R-:W2:Y:S01]  /*109a0*/  S2R R3, SR_CgaCtaId ;  /* 0x0000000000037919 */ /* 0x000ea20000008800 */
[----:B------:R-:W-:-:S04]  /*109b0*/  MOV R0, 0x400 ;  /* 0x0000040000007802 */ /* 0x000fc80000000f00 */
[----:B--2---:R-:W-:-:S05]  /*109c0*/  LEA R2, R3, R0, 0x18 ;  /* 0x0000000003027211 */ /* 0x004fca00078ec0ff */
[----:B------:R2:W-:Y:S01]  /*109d0*/  STL [R1+0x10], R2 ;  /* 0x0000100201007387 */ /* 0x0005e20000100800 */
[----:B------:R-:W-:-:S05]  /*109e0*/  VIADD R0, R2, 0x22400 ;  /* 0x0002240002007836 */ /* 0x000fca0000000000 */
[----:B------:R-:W-:-:S13]  /*109f0*/  LOP3.LUT P0, RZ, R0, 0x3ff, RZ, 0xc0, !PT ;  /* 0x000003ff00ff7812 */ /* 0x000fda000780c0ff */
[----:B--2---:R-:W-:Y:S05]  /*10a00*/  @!P0 BRA `(.L_x_1809) ;  /* 0x0000000000408947 */ /* 0x004fea0003800000 */
[----:B------:R-:W-:Y:S01]  /*10a10*/  MOV R2, 0x0 ;  /* 0x0000000000027802 */ /* 0x000fe20000000f00 */
[----:B------:R-:W-:Y:S01]  /*10a20*/  ULDC.64 UR6, c[0x4][0x88] ;  /* 0x0100220000067ab9 */ /* 0x000fe20000000a00 */
[----:B------:R-:W-:Y:S01]  /*10a30*/  ULDC.64 UR8, c[0x4][0x90] ;  /* 0x0100240000087ab9 */ /* 0x000fe20000000a00 */
[----:B------:R-:W-:Y:S01]  /*10a40*/  ULDC.64 UR4, c[0x4][0x8] ;  /* 0x0100020000047ab9 */ /* 0x000fe20000000a00 */
[----:B------:R-:W-:Y:S01]  /*10a50*/  IMAD.U32 R4, RZ, RZ, UR6 ;  /* 0x00000006ff047e24 */ /* 0x000fe2000f8e00ff */
[----:B-1----:R-:W-:Y:S01]  /*10a60*/  MOV R6, UR8 ;  /* 0x0000000800067c02 */ /* 0x002fe20008000f00 */
[----:B------:R-:W1:Y:S01]  /*10a70*/  LDC.64 R2, c[0x4][R2] ;  /* 0x0100000002027b82 */ /* 0x000e620000000a00 */
        /* <DEDUP_REMOVED lines=9> */
.L_x_1809:
        /* <DEDUP_REMOVED lines=8> */
[----:B------:R2:W3:Y:S01]  /*10b90*/  LDC.64 R2, c[0x4][R0] ;  /* 0x0100000000027b82 */ /* 0x0004e20000000a00 */
[----:B------:R-:W-:Y:S01]  /*10ba0*/  IMAD.U32 R4, RZ, RZ, UR6 ;  /* 0x00000006ff047e24 */ /* 0x000fe2000f8e00ff */
[----:B------:R-:W-:Y:S01]  /*10bb0*/  MOV R12, 0x1 ;  /* 0x00000001000c7802 */ /* 0x000fe20000000f00 */
[----:B------:R-:W-:Y:S02]  /*10bc0*/  IMAD.U32 R5, RZ, RZ, UR7 ;  /* 0x00000007ff057e24 */ /* 0x000fe4000f8e00ff */
[----:B-1----:R-:W-:Y:S02]  /*10bd0*/  IMAD.U32 R6, RZ, RZ, UR8 ;  /* 0x00000008ff067e24 */ /* 0x002fe4000f8e00ff */
[----:B------:R-:W-:-:S02]  /*10be0*/  IMAD.U32 R7, RZ, RZ, UR9 ;  /* 0x00000009ff077e24 */ /* 0x000fc4000f8e00ff */
[----:B------:R-:W-:Y:S02]  /*10bf0*/  IMAD.U32 R10, RZ, RZ, UR4 ;  /* 0x00000004ff0a7e24 */ /* 0x000fe4000f8e00ff */
[----:B------:R-:W-:Y:S02]  /*10c00*/  IMAD.U32 R11, RZ, RZ, UR5 ;  /* 0x00000005ff0b7e24 */ /* 0x000fe4000f8e00ff */
[----:B------:R-:W-:Y:S02]  /*10c10*/  IMAD.MOV.U32 R8, RZ, RZ, 0x70 ;  /* 0x00000070ff087424 */ /* 0x000fe400078e00ff */
[----:B0-2---:R-:W-:-:S07]  /*10c20*/  IMAD.MOV.U32 R13, RZ, RZ, RZ ;  /* 0x000000ffff0d7224 */ /* 0x005fce00078e00ff */
[----:B------:R-:W-:-:S07]  /*10c30*/  LEPC R20, `(.L_x_1811) ;  /* 0x000000001014794e */ /* 0x000fce0000000000 */
[----:B---3--:R-:W-:Y:S05]  /*10c40*/  CALL.ABS.NOINC R2 ;  /* 0x0000000002007343 */ /* 0x008fea0003c00000 */
.L_x_1811:
[----:B------:R-:W-:Y:S01]  /*10c50*/  MOV R2, 0x0 ;  /* 0x0000000000027802 */ /* 0x000fe20000000f00 */
[----:B------:R-:W-:Y:S01]  /*10c60*/  ULDC.64 UR6, c[0x4][0x88] ;  /* 0x0100220000067ab9 */ /* 0x000fe20000000a00 */
[----:B------:R-:W-:Y:S01]  /*10c70*/  ULDC.64 UR8, c[0x4][0x90] ;  /* 0x0100240000087ab9 */ /* 0x000fe20000000a00 */
[----:B------:R-:W-:Y:S01]  /*10c80*/  ULDC.64 UR4, c[0x4][0x18] ;  /* 0x0100060000047ab9 */ /* 0x000fe20000000a00 */
[----:B------:R-:W-:Y:S02]  /*10c90*/  IMAD.U32 R4, RZ, RZ, UR6 ;  /* 0x00000006ff047e24 */ /* 0x000fe4000f8e00ff */
[----:B------:R-:W0:Y:S01]  /*10ca0*/  LDC.64 R2, c[0x4][R2] ;  /* 0x0100000002027b82 */ /* 0x000e220000000a00 */
        /* <DEDUP_REMOVED lines=9> */
[----:B0-----:R-:W-:Y:S05]  /*10d40*/  CALL.ABS.NOINC R2 ;  /* 0x0000000002007343 */ /* 0x001fea0003c00000 */
.L_x_1810:
[----:B------:R-:W2:Y:S01]  /*10d50*/  LDL.LU R7, [R1+0x1c] ;  /* 0x00001c0001077983 */ /* 0x000ea20000300800 */
[----:B------:R-:W3:Y:S01]  /*10d60*/  LDC R0, c[0x0][0x428] ;  /* 0x00010a00ff007b82 */ /* 0x000ee20000000800 */
[----:B------:R-:W-:Y:S01]  /*10d70*/  ULDC.64 UR4, c[0x0][0x9f8] ;  /* 0x00027e0000047ab9 */ /* 0x000fe20000000a00 */
[----:B------:R-:W-:Y:S01]  /*10d80*/  IMAD.MOV.U32 R4, RZ, RZ, R19 ;  /* 0x000000ffff047224 */ /* 0x000fe200078e0013 */
[----:B-1----:R-:W1:Y:S01]  /*10d90*/  S2R R6, SR_TID.X ;  /* 0x0000000000067919 */ /* 0x002e620000002100 */
[----:B---3--:R-:W-:Y:S01]  /*10da0*/  ISETP.NE.AND P0, PT, R0, 0x1, PT ;  /* 0x000000010000780c */ /* 0x008fe20003f05270 */
[----:B------:R-:W-:Y:S01]  /*10db0*/  IMAD.MOV.U32 R0, RZ, RZ, R18 ;  /* 0x000000ffff007224 */ /* 0x000fe200078e0012 */
[----:B-1----:R-:W-:-:S11]  /*10dc0*/  LOP3.LUT R6, R6, 0x1f, RZ, 0xc0, !PT ;  /* 0x0000001f06067812 */ /* 0x002fd600078ec0ff */
[----:B------:R-:W1:Y:S08]  /*10dd0*/  @P0 LDC R3, c[0x0][0x42c] ;  /* 0x00010b00ff030b82 */ /* 0x000e700000000800 */
[----:B------:R-:W3:Y:S01]  /*10de0*/  @P0 LDC R5, c[0x0][0x430] ;  /* 0x00010c00ff050b82 */ /* 0x000ee20000000800 */
[----:B-1----:R-:W-:-:S05]  /*10df0*/  @P0 IMAD.HI.U32 R2, R18, R3, RZ ;  /* 0x0000000312020227 */ /* 0x002fca00078e00ff */
[----:B---3--:R-:W-:Y:S02]  /*10e00*/  @P0 SHF.R.U32.HI R0, RZ, R5, R2 ;  /* 0x00000005ff000219 */ /* 0x008fe40000011602 */
[----:B------:R-:W-:-:S04]  /*10e10*/  ISETP.NE.U32.AND P0, PT, RZ, UR4, PT ;  /* 0x00000004ff007c0c */ /* 0x000fc8000bf05070 */
[----:B------:R-:W-:Y:S01]  /*10e20*/  ISETP.NE.AND.EX P0, PT, RZ, UR5, PT, P0 ;  /* 0x00000005ff007c0c */ /* 0x000fe2000bf05300 */
[----:B------:R-:W-:-:S12]  /*10e30*/  ULDC.64 UR4, c[0x0][0xa00] ;  /* 0x0002800000047ab9 */ /* 0x000fd80000000a00 */
[----:B------:R-:W1:Y:S01]  /*10e40*/  @P0 LDC.64 R2, c[0x0][0x9f8] ;  /* 0x00027e00ff020b82 */ /* 0x000e620000000a00 */
[----:B------:R-:W-:-:S04]  /*10e50*/  ISETP.NE.AND P6, PT, R6, RZ, PT ;  /* 0x000000ff0600720c */ /* 0x000fc80003fc5270 */
[----:B------:R-:W-:-:S09]  /*10e60*/  PLOP3.LUT P1, PT, P6, PT, PT, 0x8, 0x0 ;  /* 0x000000000000781c */ /* 0x000fd2000372e170 */
[----:B------:R-:W-:Y:S01]  /*10e70*/  VOTEU.ALL UP1, P6 ;  /* 0x00000000003f7886 */ /* 0x000fe20003020000 */
[----:B-1----:R-:W-:-:S05]  /*10e80*/  @P0 IMAD.WIDE R2, R19, 0x4, R2 ;  /* 0x0000000413020825 */ /* 0x002fca00078e0202 */
[----:B------:R1:W5:Y:S01]  /*10e90*/  @P0 LDG.E R4, desc[UR48][R2.64] ;  /* 0x0000003002040981 */ /* 0x000362000c1e1900 */
[----:B------:R-:W-:Y:S01]  /*10ea0*/  ISETP.NE.U32.AND P0, PT, RZ, UR4, PT ;  /* 0x00000004ff007c0c */ /* 0x000fe2000bf05070 */
[----:B------:R-:W-:-:S03]  /*10eb0*/  @!UP1 UIADD3 UR8, UP0, UR38, 0x270, URZ ;  /* 0x0000027026089890 */ /* 0x000fc6000ff1e03f */
[----:B------:R-:W-:Y:S01]  /*10ec0*/  ISETP.NE.AND.EX P0, PT, RZ, UR5, PT, P0 ;  /* 0x00000005ff007c0c */ /* 0x000fe2000bf05300 */
[----:B------:R-:W-:-:S03]  /*10ed0*/  @!UP1 UIADD3.X UR9, URZ, UR39, URZ, UP0, !UPT ;  /* 0x000000273f099290 */ /* 0x000fc600087fe43f */
[----:B------:R-:W-:Y:S01]  /*10ee0*/  SEL R6, R19, RZ, !P0 ;  /* 0x000000ff13067207 */ /* 0x000fe20004000000 */
[----:B------:R-:W-:Y:S01]  /*10ef0*/  VOTEU.ALL UP0, P6 ;  /* 0x00000000003f7886 */ /* 0x000fe20003000000 */
[----:B-12---:R-:W-:-:S07]  /*10f00*/  IMAD R17, R17, 0x40, R7 ;  /* 0x0000004011117824 */ /* 0x006fce00078e0207 */
.L_x_1812:
        /* <DEDUP_REMOVED lines=9> */
[----:B-1----:R-:W-:Y:S05]  /*10fa0*/  @P1 BRA.U.ANY `(.L_x_1812) ;  /* 0xfffffffd00d81947 */ /* 0x002fea000393ffff */
[----:B------:R-:W2:Y:S01]  /*10fb0*/  LDL R5, [R1+0x14] ;  /* 0x0000140001057983 */ /* 0x000ea20000100800 */
[----:B------:R-:W1:Y:S01]  /*10fc0*/  LDC.64 R2, c[0x0][0x3f8] ;  /* 0x0000fe00ff027b82 */ /* 0x000e620000000a00 */
[----:B------:R-:W-:Y:S02]  /*10fd0*/  ULDC.64 UR4, c[0x0][0xa08] ;  /* 0x0002820000047ab9 */ /* 0x000fe40000000a00 */
[----:B-1----:R-:W-:Y:S01]  /*10fe0*/  LOP3.LUT P0, RZ, R2, UR4, RZ, 0xfc, !PT ;  /* 0x0000000402ff7c12 */ /* 0x002fe2000f80fcff */
[----:B------:R-:W-:-:S03]  /*10ff0*/  UMOV UR4, 0xffffffff ;  /* 0xffffffff00047882 */ /* 0x000fc60000000000 */
[----:B------:R-:W-:-:S04]  /*11000*/  LOP3.LUT P0, RZ, R3, UR5, RZ, 0xfc, P0 ;  /* 0x0000000503ff7c12 */ /* 0x000fc8000800fcff */
[----:B-----5:R-:W-:Y:S01]  /*11010*/  SEL R7, R4, RZ, !P0 ;  /* 0x000000ff04077207 */ /* 0x020fe20004000000 */
[----:B--2---:R-:W-:Y:S01]  /*11020*/  VIADD R8, R5, 0xffffffff ;  /* 0xffffffff05087836 */ /* 0x004fe20000000000 */
[----:B------:R-:W-:Y:S07]  /*11030*/  BRA.DIV UR4, `(.L_x_1813) ;  /* 0x0000003a04e07947 */ /* 0x000fee000b800000 */
.L_x_1884:
[----:B------:R-:W-:Y:S01]  /*11040*/  UMOV UR4, 0xffffffff ;  /* 0xffffffff00047882 */ /* 0x000fe20000000000 */
[----:B------:R-:W-:Y:S02]  /*11050*/  SHF.R.S32.HI R5, RZ, 0x1f, R4 ;  /* 0x0000001fff057819 */ /* 0x000fe40000011404 */
[----:B------:R-:W-:Y:S05]  /*11060*/  BRA.DIV UR4, `(.L_x_1814) ;  /* 0x0000003e04087947 */ /* 0x000fea000b800000 */
[----:B------:R-:W-:-:S13]  /*11070*/  ELECT P6, URZ, PT ;  /* 0x00000000003f782f */ /* 0x000fda00038c0000 */
.L_x_1887:
[----:B------:R-:W-:Y:S05]  /*11080*/  @!P6 BRA `(.L_x_1815) ;  /* 0x0000000000fce947 */ /* 0x000fea0003800000 */
[----:B------:R-:W-:-:S04]  /*11090*/  ISETP.NE.U32.AND P0, PT, R2, RZ, PT ;  /* 0x000000ff0200720c */ /* 0x000fc80003f05070 */
[----:B------:R-:W-:-:S13]  /*110a0*/  ISETP.NE.AND.EX P0, PT, R3, RZ, PT, P0 ;  /* 0x000000ff0300720c */ /* 0x000fda0003f05300 */
[----:B------:R-:W-:Y:S05]  /*110b0*/  @!P0 BRA `(.L_x_1816) ;  /* 0x0000000000488947 */ /* 0x000fea0003800000 */
[----:B------:R-:W1:Y:S01]  /*110c0*/  LDC R12, c[0x0][0x41c] ;  /* 0x00010700ff0c7b82 */ /* 0x000e620000000800 */
[----:B------:R-:W-:Y:S01]  /*110d0*/  MOV R7, R8 ;  /* 0x0000000800077202 */ /* 0x000fe20000000f00 */
[----:B------:R-:W-:Y:S01]  /*110e0*/  ULDC.64 UR4, c[0x0][0x408] ;  /* 0x0001020000047ab9 */ /* 0x000fe20000000a00 */
[----:B-1----:R-:W-:-:S13]  /*110f0*/  ISETP.NE.AND P0, PT, R12, 0x1, PT ;  /* 0x000000010c00780c */ /* 0x002fda0003f05270 */
[----:B------:R-:W1:Y:S02]  /*11100*/  @P0 LDC.64 R10, c[0x0][0x420] ;  /* 0x00010800ff0a0b82 */ /* 0x000e640000000a00 */
[----:B-1----:R-:W-:-:S05]  /*11110*/  @P0 IMAD.HI.U32 R10, R8, R10, RZ ;  /* 0x0000000a080a0227 */ /* 0x002fca00078e00ff */
[----:B------:R-:W-:-:S04]  /*11120*/  @P0 SHF.R.U32.HI R7, RZ, R11, R10 ;  /* 0x0000000bff070219 */ /* 0x000fc8000001160a */
[--C-:B------:R-:W-:Y:S01]  /*11130*/  SHF.R.S32.HI R11, RZ, 0x1f, R7.reuse ;  /* 0x0000001fff0b7819 */ /* 0x100fe20000011407 */
[--C-:B------:R-:W-:Y:S02]  /*11140*/  IMAD.MOV R9, RZ, RZ, -R7.reuse ;  /* 0x000000ffff097224 */ /* 0x100fe400078e0a07 */
[----:B------:R-:W-:Y:S02]  /*11150*/  IMAD.MOV.U32 R10, RZ, RZ, R7 ;  /* 0x000000ffff0a7224 */ /* 0x000fe400078e0007 */
[----:B------:R-:W-:Y:S02]  /*11160*/  IMAD R8, R12, R9, R8 ;  /* 0x000000090c087224 */ /* 0x000fe400078e0208 */
[----:B------:R-:W-:Y:S02]  /*11170*/  IMAD R9, R5, UR4, RZ ;  /* 0x0000000405097c24 */ /* 0x000fe4000f8e02ff */
[----:B------:R-:W-:-:S04]  /*11180*/  IMAD.WIDE.U32 R10, R4, UR4, R10 ;  /* 0x00000004040a7c25 */ /* 0x000fc8000f8e000a */
[----:B------:R-:W-:Y:S01]  /*11190*/  IMAD R9, R4, UR5, R9 ;  /* 0x0000000504097c24 */ /* 0x000fe2000f8e0209 */
[----:B------:R-:W-:-:S03]  /*111a0*/  LEA R12, P0, R10, R2, 0x2 ;  /* 0x000000020a0c7211 */ /* 0x000fc600078010ff */
[----:B------:R-:W-:-:S05]  /*111b0*/  IMAD.IADD R7, R11, 0x1, R9 ;  /* 0x000000010b077824 */ /* 0x000fca00078e0209 */
[----:B0-----:R-:W-:-:S05]  /*111c0*/  LEA.HI.X R13, R10, R3, R7, 0x2, P0 ;  /* 0x000000030a0d7211 */ /* 0x001fca00000f1407 */
[----:B------:R1:W5:Y:S02]  /*111d0*/  LDG.E R7, desc[UR48][R12.64] ;  /* 0x000000300c077981 */ /* 0x000364000c1e1900 */
.L_x_1816:
[----:B------:R-:W2:Y:S01]  /*111e0*/  LDL R9, [R1] ;  /* 0x0000000001097983 */ /* 0x000ea20000100800 */
[----:B------:R-:W-:-:S03]  /*111f0*/  MOV R11, 0x400 ;  /* 0x00000400000b7802 */ /* 0x000fc60000000f00 */
[----:B------:R-:W3:Y:S01]  /*11200*/  LDL R10, [R1+0x4] ;  /* 0x00000400010a7983 */ /* 0x000ee20000100800 */
[----:B-1----:R-:W1:Y:S02]  /*11210*/  S2R R12, SR_CgaCtaId ;  /* 0x00000000000c7919 */ /* 0x002e640000008800 */
[----:B-1----:R-:W-:-:S05]  /*11220*/  LEA R11, R12, R11, 0x18 ;  /* 0x0000000b0c0b7211 */ /* 0x002fca00078ec0ff */
[----:B--2---:R-:W-:Y:S01]  /*11230*/  IMAD R9, R9, 0x8, R11 ;  /* 0x0000000809097824 */ /* 0x004fe200078e020b */
[----:B---3--:R-:W-:-:S04]  /*11240*/  SHF.L.U32 R10, R10, 0x1f, RZ ;  /* 0x0000001f0a0a7819 */ /* 0x008fc800000006ff */
[----:B------:R-:W1:Y:S02]  /*11250*/  SYNCS.PHASECHK.TRANS64.TRYWAIT P0, [R9+URZ+0x28c40], R10 ;  /* 0x028c400a090075a7 */ /* 0x000e64000800017f */
[----:B-1----:R-:W-:Y:S05]  /*11260*/  @!P0 BRA `(.L_x_1817) ;  /* 0x0000003800a88947 */ /* 0x002fea0003800000 */
.L_x_1888:
[----:B------:R-:W2:Y:S02]  /*11270*/  S2R R11, SR_TID.X ;  /* 0x00000000000b7919 */ /* 0x000ea40000002100 */
[----:B--2---:R-:W-:-:S04]  /*11280*/  LOP3.LUT R11, R11, 0x7f, RZ, 0xc0, !PT ;  /* 0x0000007f0b0b7812 */ /* 0x004fc800078ec0ff */
[----:B------:R-:W-:-:S13]  /*11290*/  ISETP.NE.AND P0, PT, R11, RZ, PT ;  /* 0x000000ff0b00720c */ /* 0x000fda0003f05270 */
[----:B------:R-:W-:Y:S05]  /*112a0*/  @P0 BRA `(.L_x_1818) ;  /* 0x00000000001c0947 */ /* 0x000fea0003800000 */
[----:B------:R-:W2:Y:S01]  /*112b0*/  S2R R11, SR_TID.X ;  /* 0x00000000000b7919 */ /* 0x000ea20000002100 */
[----:B-1----:R-:W-:-:S04]  /*112c0*/  IMAD.MOV.U32 R10, RZ, RZ, 0x2000 ;  /* 0x00002000ff0a7424 */ /* 0x002fc800078e00ff */
[----:B------:R3:W-:Y:S01]  /*112d0*/  SYNCS.ARRIVE.TRANS64 RZ, [R9+URZ+0x28c30], R10 ;  /* 0x028c300a09ff79a7 */ /* 0x0007e2000800003f */
[----:B--2---:R-:W-:-:S04]  /*112e0*/  LOP3.LUT R11, R11, 0x1f, RZ, 0xc0, !PT ;  /* 0x0000001f0b0b7812 */ /* 0x004fc800078ec0ff */
[----:B------:R-:W-:-:S13]  /*112f0*/  ISETP.NE.AND P1, PT, R11, RZ, PT ;  /* 0x000000ff0b00720c */ /* 0x000fda0003f25270 */
[----:B---3--:R-:W-:Y:S05]  /*11300*/  @!P1 BRA `(.L_x_1818) ;  /* 0x0000000000049947 */ /* 0x008fea0003800000 */
[----:B------:R-:W-:Y:S01]  /*11310*/  BPT.TRAP 0x1 ;  /* 0x000000040000795c */ /* 0x000fe20000300000 */
.L_x_1818:
[----:B------:R-:W2:Y:S01]  /*11320*/  LDL R11, [R1] ;  /* 0x00000000010b7983 */ /* 0x000ea20000100800 */
[----:B------:R-:W-:-:S03]  /*11330*/  MOV R12, 0x400 ;  /* 0x00000400000c7802 */ /* 0x000fc60000000f00 */
[----:B-1----:R-:W3:Y:S01]  /*11340*/  LDL R10, [R1+0x8] ;  /* 0x00000800010a7983 */ /* 0x002ee20000100800 */
[----:B0-----:R-:W0:Y:S01]  /*11350*/  S2R R13, SR_CgaCtaId ;  /* 0x00000000000d7919 */ /* 0x001e220000008800 */
[----:B------:R-:W-:Y:S02]  /*11360*/  R2UR UR9, R9 ;  /* 0x00000000090972ca */ /* 0x000fe400000e0000 */
[----:B------:R-:W-:Y:S01]  /*11370*/  R2UR UR11, R8 ;  /* 0x00000000080b72ca */ /* 0x000fe200000e0000 */
[----:B------:R-:W-:Y:S01]  /*11380*/  UIADD3 UR6, UP0, UR38, 0x370, URZ ;  /* 0x0000037026067890 */ /* 0x000fe2000ff1e03f */
[----:B------:R-:W-:Y:S02]  /*11390*/  R2UR UR12, R0 ;  /* 0x00000000000c72ca */ /* 0x000fe400000e0000 */
[----:B-----5:R-:W-:Y:S01]  /*113a0*/  R2UR UR13, R7 ;  /* 0x00000000070d72ca */ /* 0x020fe200000e0000 */
[----:B------:R-:W-:Y:S01]  /*113b0*/  UIADD3.X UR7, URZ, UR39, URZ, UP0, !UPT ;  /* 0x000000273f077290 */ /* 0x000fe200087fe43f */
[----:B0-----:R-:W-:-:S05]  /*113c0*/  LEA R12, R13, R12, 0x18 ;  /* 0x0000000c0d0c7211 */ /* 0x001fca00078ec0ff */
[----:B------:R-:W-:Y:S01]  /*113d0*/  UIADD3 UR9, UR9, 0x28c30, URZ ;  /* 0x00028c3009097890 */ /* 0x000fe2000fffe03f */
[----:B------:R-:W-:Y:S01]  /*113e0*/  UMOV UR5, 0x14f00000 ;  /* 0x14f0000000057882 */ /* 0x000fe20000000000 */
[----:B------:R-:W-:Y:S01]  /*113f0*/  UMOV UR10, URZ ;  /* 0x0000003f000a7c82 */ /* 0x000fe20008000000 */
[----:B--2---:R-:W-:Y:S01]  /*11400*/  IMAD R9, R11, 0x2000, R12 ;  /* 0x000020000b097824 */ /* 0x004fe200078e020c */
[----:B---3--:R-:W-:-:S04]  /*11410*/  R2UR UR4, R10 ;  /* 0x000000000a0472ca */ /* 0x008fc800000e0000 */
[----:B------:R-:W-:-:S09]  /*11420*/  R2UR UR8, R9 ;  /* 0x00000000090872ca */ /* 0x000fd200000e0000 */
[----:B------:R-:W-:-:S04]  /*11430*/  ULEA UR11, UR11, UR4, 0x6 ;  /* 0x000000040b0b7291 */ /* 0x000fc8000f8e303f */
[----:B------:R-:W-:Y:S01]  /*11440*/  UIADD3 UR8, UR8, 0x22400, URZ ;  /* 0x0002240008087890 */ /* 0x000fe2000fffe03f */
[----:B------:R-:W-:-:S08]  /*11450*/  UMOV UR4, 0x0 ;  /* 0x0000000000047882 */ /* 0x000fd00000000000 */
[----:B------:R1:W-:Y:S02]  /*11460*/  UTMALDG.4D [UR8], [UR6], desc[UR4] ;  /* 0x00000408060075b4 */ /* 0x0003e40008019000 */
[----:B-1----:R-:W-:Y:S01]  /*11470*/  NOP ;  /* 0x0000000000007918 */ /* 0x002fe20000000000 */
.L_x_1815:
[----:B------:R-:W2:Y:S01]  /*11480*/  LDL.LU R12, [R1+0x18] ;  /* 0x00001800010c7983 */ /* 0x000ea20000300800 */
[----:B------:R-:W-:Y:S01]  /*11490*/  MOV R10, 0x400 ;  /* 0x00000400000a7802 */ /* 0x000fe20000000f00 */
[----:B------:R-:W-:Y:S05]  /*114a0*/  WARPSYNC.ALL ;  /* 0x0000000000007948 */ /* 0x000fea0003800000 */
[----:B------:R-:W1:Y:S01]  /*114b0*/  S2R R11, SR_CgaCtaId ;  /* 0x00000000000b7919 */ /* 0x000e620000008800 */
        /* <DEDUP_REMOVED lines=11> */
[----:B-1----:R-:W-:Y:S01]  /*11570*/  LEA R10, R11, R10, 0x18 ;  /* 0x0000000a0b0a7211 */ /* 0x002fe200078ec0ff */
        /* <DEDUP_REMOVED lines=12> */
[----:B------:R-:W2:Y:S02]  /*11640*/  SYNCS.PHASECHK.TRANS64.TRYWAIT P0, [R10+URZ+0x28c20], R6 ;  /* 0x028c20060a0075a7 */ /* 0x000ea4000800017f */
[----:B-12---:R-:W-:Y:S05]  /*11650*/  @!P0 BRA `(.L_x_1820) ;  /* 0x0000003400c08947 */ /* 0x006fea0003800000 */
.L_x_1889:
[----:B------:R-:W-:Y:S05]  /*11660*/  BSYNC B0 ;  /* 0x0000000000007941 */ /* 0x000fea0003800000 */
.L_x_1819:
[----:B------:R-:W-:Y:S04]  /*11670*/  BSSY B0, `(.L_x_1821) ;  /* 0x000004f000007945 */ /* 0x000fe80003800000 */
[----:B------:R-:W-:Y:S05]  /*11680*/  @!P6 BRA `(.L_x_1822) ;  /* 0x000000040034e947 */ /* 0x000fea0003800000 */
[----:B------:R-:W2:Y:S01]  /*11690*/  LDL R10, [R1] ;  /* 0x00000000010a7983 */ /* 0x000ea20000100800 */
[----:B------:R-:W-:-:S03]  /*116a0*/  MOV R11, 0x400 ;  /* 0x00000400000b7802 */ /* 0x000fc60000000f00 */
[----:B-1----:R-:W3:Y:S01]  /*116b0*/  LDL R9, [R1+0x4] ;  /* 0x0000040001097983 */ /* 0x002ee20000100800 */
[----:B------:R-:W1:Y:S02]  /*116c0*/  S2R R12, SR_CgaCtaId ;  /* 0x00000000000c7919 */ /* 0x000e640000008800 */
[----:B-1----:R-:W-:-:S05]  /*116d0*/  LEA R11, R12, R11, 0x18 ;  /* 0x0000000b0c0b7211 */ /* 0x002fca00078ec0ff */
[----:B--2---:R-:W-:Y:S01]  /*116e0*/  IMAD R6, R10, 0x8, R11 ;  /* 0x000000080a067824 */ /* 0x004fe200078e020b */
[----:B---3--:R-:W-:-:S04]  /*116f0*/  SHF.L.U32 R9, R9, 0x1f, RZ ;  /* 0x0000001f09097819 */ /* 0x008fc800000006ff */
[----:B------:R-:W1:Y:S02]  /*11700*/  SYNCS.PHASECHK.TRANS64.TRYWAIT P0, [R6+URZ+0x28c60], R9 ;  /* 0x028c6009060075a7 */ /* 0x000e64000800017f */
[----:B-1----:R-:W-:Y:S05]  /*11710*/  @!P0 BRA `(.L_x_1823) ;  /* 0x0000003400b08947 */ /* 0x002fea0003800000 */
.L_x_1890:
        /* <DEDUP_REMOVED lines=11> */
.L_x_1824:
[----:B------:R-:W2:Y:S01]  /*117d0*/  LDL R10, [R1] ;  /* 0x00000000010a7983 */ /* 0x000ea20000100800 */
[----:B------:R-:W-:-:S03]  /*117e0*/  MOV R11, 0x400 ;  /* 0x00000400000b7802 */ /* 0x000fc60000000f00 */
[----:B-1----:R-:W3:Y:S01]  /*117f0*/  LDL R9, [R1+0x8] ;  /* 0x0000080001097983 */ /* 0x002ee20000100800 */
[----:B------:R-:W1:Y:S01]  /*11800*/  S2R R12, SR_CgaCtaId ;  /* 0x00000000000c7919 */ /* 0x000e620000008800 */
[----:B------:R-:W-:Y:S02]  /*11810*/  R2UR UR9, R6 ;  /* 0x00000000060972ca */ /* 0x000fe400000e0000 */
[----:B------:R-:W-:Y:S01]  /*11820*/  R2UR UR11, R8 ;  /* 0x00000000080b72ca */ /* 0x000fe200000e0000 */
[----:B------:R-:W-:Y:S01]  /*11830*/  UIADD3 UR4, UP0, UR38, 0x470, URZ ;  /* 0x0000047026047890 */ /* 0x000fe2000ff1e03f */
[----:B------:R-:W-:Y:S02]  /*11840*/  R2UR UR12, R0 ;  /* 0x00000000000c72ca */ /* 0x000fe400000e0000 */
[----:B------:R-:W-:Y:S02]  /*11850*/  R2UR UR13, R7 ;  /* 0x00000000070d72ca */ /* 0x000fe400000e0000 */
        /* <DEDUP_REMOVED lines=12> */
[----:B------:R-:W-:-:S09]  /*11920*/  R2UR UR14, R6 ;  /* 0x00000000060e72ca */ /* 0x000fd200000e0000 */
[----:B------:R-:W-:-:S04]  /*11930*/  ULEA UR11, UR11, UR5, 0x6 ;  /* 0x000000050b0b7291 */ /* 0x000fc8000f8e303f */
[----:B------:R-:W-:Y:S02]  /*11940*/  UIADD3 UR8, UR14, 0x400, URZ ;  /* 0x000004000e087890 */ /* 0x000fe4000fffe03f */
[----:B------:R-:W-:Y:S02]  /*11950*/  UIADD3.X UR5, URZ, UR39, URZ, UP0, !UPT ;  /* 0x000000273f057290 */ /* 0x000fe400087fe43f */
        /* <DEDUP_REMOVED lines=32> */
.L_x_1822:
[----:B------:R-:W-:Y:S05]  /*11b60*/  BSYNC B0 ;  /* 0x0000000000007941 */ /* 0x000fea0003800000 */
.L_x_1821:
[----:B-1----:R-:W2:Y:S04]  /*11b70*/  LDL R6, [R1+0x14] ;  /* 0x0000140001067983 */ /* 0x002ea80000100800 */
[----:B------:R-:W3:Y:S01]  /*11b80*/  LDL R9, [R1+0xc] ;  /* 0x00000c0001097983 */ /* 0x000ee20000100800 */
[----:B------:R-:W-:Y:S01]  /*11b90*/  BSSY B0, `(.L_x_1825) ;  /* 0x00001ab000007945 */ /* 0x000fe20003800000 */
[----:B--2---:R-:W-:-:S05]  /*11ba0*/  VIADD R8, R6, 0xfffffffe ;  /* 0xfffffffe06087836 */ /* 0x004fca0000000000 */
[----:B---3--:R-:W-:-:S13]  /*11bb0*/  ISETP.GE.AND P0, PT, R8, R9, PT ;  /* 0x000000090800720c */ /* 0x008fda0003f06270 */
[----:B------:R-:W-:Y:S05]  /*11bc0*/  @!P0 BRA `(.L_x_1826) ;  /* 0x00000018009c8947 */ /* 0x000fea0003800000 */
[----:B------:R-:W-:Y:S01]  /*11bd0*/  LOP3.LUT R10, RZ, R9, RZ, 0x33, !PT ;  /* 0x00000009ff0a7212 */ /* 0x000fe200078e33ff */
[----:B------:R-:W-:Y:S01]  /*11be0*/  IMAD.MOV R9, RZ, RZ, -R6 ;  /* 0x000000ffff097224 */ /* 0x000fe200078e0a06 */
[----:B------:R-:W-:Y:S04]  /*11bf0*/  BSSY B1, `(.L_x_1827) ;  /* 0x000008f000017945 */ /* 0x000fe80003800000 */
[----:B------:R-:W-:-:S04]  /*11c00*/  VIADDMNMX R10, R9, 0x1, R10, !PT ;  /* 0x00000001090a7846 */ /* 0x000fc8000780010a */
[----:B------:R-:W-:-:S04]  /*11c10*/  IADD3 R6, R6, R10, RZ ;  /* 0x0000000a06067210 */ /* 0x000fc80007ffe0ff */
[----:B------:R-:W-:-:S04]  /*11c20*/  LOP3.LUT R6, R6, 0x1, RZ, 0xc0, !PT ;  /* 0x0000000106067812 */ /* 0x000fc800078ec0ff */
[----:B------:R-:W-:-:S13]  /*11c30*/  ISETP.NE.U32.AND P0, PT, R6, 0x1, PT ;  /* 0x000000010600780c */ /* 0x000fda0003f05070 */
[----:B------:R-:W-:Y:S05]  /*11c40*/  @P0 BRA `(.L_x_1828) ;  /* 0x0000000800240947 */ /* 0x000fea0003800000 */
[----:B------:R-:W2:Y:S04]  /*11c50*/  LDL.LU R11, [R1] ;  /* 0x00000000010b7983 */ /* 0x000ea80000300800 */
[----:B0-----:R-:W3:Y:S01]  /*11c60*/  LDL.LU R13, [R1+0x4] ;  /* 0x00000400010d7983 */ /* 0x001ee20000300800 */
        /* <DEDUP_REMOVED lines=25> */
[----:B------:R-:W-:Y:S01]  /*11e00*/  LEA R2, P0, R6, R2, 0x2 ;  /* 0x0000000206027211 */ /* 0x000fe200078010ff */
[----:B------:R-:W-:-:S03]  /*11e10*/  IMAD.MOV R7, RZ, RZ, -R9 ;  /* 0x000000ffff077224 */ /* 0x000fc600078e0a09 */
[----:B------:R-:W-:Y:S01]  /*11e20*/  LEA.HI.X R3, R6, R3, R11, 0x2, P0 ;  /* 0x0000000306037211 */ /* 0x000fe200000f140b */
[----:B------:R-:W-:-:S04]  /*11e30*/  IMAD R8, R12, R7, R8 ;  /* 0x000000070c087224 */ /* 0x000fc800078e0208 */
[----:B------:R1:W5:Y:S04]  /*11e40*/  LDG.E R7, desc[UR48][R2.64] ;  /* 0x0000003002077981 */ /* 0x000368000c1e1900 */
.L_x_1831:
[----:B-1----:R-:W1:Y:S01]  /*11e50*/  S2R R3, SR_CgaCtaId ;  /* 0x0000000000037919 */ /* 0x002e620000008800 */
[----:B------:R-:W-:-:S04]  /*11e60*/  MOV R2, 0x400 ;  /* 0x0000040000027802 */ /* 0x000fc80000000f00 */
[----:B-1----:R-:W-:Y:S02]  /*11e70*/  LEA R2, R3, R2, 0x18 ;  /* 0x0000000203027211 */ /* 0x002fe400078ec0ff */
[----:B------:R-:W-:-:S03]  /*11e80*/  SHF.L.U32 R3, R13, 0x1f, RZ ;  /* 0x0000001f0d037819 */ /* 0x000fc600000006ff */
[----:B------:R-:W-:-:S04]  /*11e90*/  IMAD R2, R14, 0x8, R2 ;  /* 0x000000080e027824 */ /* 0x000fc800078e0202 */
[----:B------:R-:W1:Y:S02]  /*11ea0*/  SYNCS.PHASECHK.TRANS64.TRYWAIT P0, [R2+URZ+0x28c40], R3 ;  /* 0x028c4003020075a7 */ /* 0x000e64000800017f */
[----:B-1----:R-:W-:Y:S05]  /*11eb0*/  @!P0 BRA `(.L_x_1832) ;  /* 0x0000002c00dc8947 */ /* 0x002fea0003800000 */
.L_x_1891:
[----:B------:R-:W2:Y:S02]  /*11ec0*/  S2R R6, SR_TID.X ;  /* 0x0000000000067919 */ /* 0x000ea40000002100 */
[----:B--2---:R-:W-:-:S04]  /*11ed0*/  LOP3.LUT R6, R6, 0x7f, RZ, 0xc0, !PT ;  /* 0x0000007f06067812 */ /* 0x004fc800078ec0ff */
[----:B------:R-:W-:-:S13]  /*11ee0*/  ISETP.NE.AND P1, PT, R6, RZ, PT ;  /* 0x000000ff0600720c */ /* 0x000fda0003f25270 */
        /* <DEDUP_REMOVED lines=8> */
.L_x_1833:
[----:B------:R-:W2:Y:S01]  /*11f70*/  LDL R6, [R1] ;  /* 0x0000000001067983 */ /* 0x000ea20000100800 */
        /* <DEDUP_REMOVED lines=21> */
.L_x_1892:
        /* <DEDUP_REMOVED lines=8> */
.L_x_1835:
        /* <DEDUP_REMOVED lines=54> */
.L_x_1830:
[----:B------:R-:W-:Y:S05]  /*124b0*/  BSYNC B2 ;  /* 0x0000000000027941 */ /* 0x000fea0003800000 */
.L_x_1829:
[----:B------:R-:W2:Y:S02]  /*124c0*/  LDL R2, [R1+0x14] ;  /* 0x0000140001027983 */ /* 0x000ea40000100800 */
[----:B--2---:R-:W-:-:S07]  /*124d0*/  VIADD R8, R2, 0xfffffffd ;  /* 0xfffffffd02087836 */ /* 0x004fce0000000000 */
.L_x_1828:
[----:B------:R-:W-:Y:S05]  /*124e0*/  BSYNC B1 ;  /* 0x0000000000017941 */ /* 0x000fea0003800000 */
.L_x_1827:
[----:B------:R-:W2:Y:S01]  /*124f0*/  LDL.LU R2, [R1+0x14] ;  /* 0x0000140001027983 */ /* 0x000ea20000300800 */
[----:B------:R-:W-:Y:S01]  /*12500*/  VIADD R10, R10, 0xfffffffe ;  /* 0xfffffffe0a0a7836 */ /* 0x000fe20000000000 */
[----:B--2---:R-:W-:-:S04]  /*12510*/  LOP3.LUT R3, RZ, R2, RZ, 0x33, !PT ;  /* 0x00000002ff037212 */ /* 0x004fc800078e33ff */
[----:B------:R-:W-:-:S13]  /*12520*/  ISETP.NE.AND P0, PT, R10, R3, PT ;  /* 0x000000030a00720c */ /* 0x000fda0003f05270 */
[----:B------:R-:W-:Y:S05]  /*12530*/  @!P0 BRA `(.L_x_1826) ;  /* 0x0000001000408947 */ /* 0x000fea0003800000 */
.L_x_1850:
        /* <DEDUP_REMOVED lines=11> */
[----:B------:R-:W-:Y:S02]  /*125f0*/  MOV R11, R8 ;  /* 0x00000008000b7202 */ /* 0x000fe40000000f00 */
        /* <DEDUP_REMOVED lines=20> */
.L_x_1838:
[----:B------:R-:W2:Y:S01]  /*12740*/  S2R R3, SR_CgaCtaId ;  /* 0x0000000000037919 */ /* 0x000ea20000008800 */
[----:B------:R-:W-:-:S04]  /*12750*/  MOV R2, 0x400 ;  /* 0x0000040000027802 */ /* 0x000fc80000000f00 */
[----:B--2---:R-:W-:Y:S02]  /*12760*/  LEA R2, R3, R2, 0x18 ;  /* 0x0000000203027211 */ /* 0x004fe400078ec0ff */
[----:B------:R-:W-:-:S03]  /*12770*/  SHF.L.U32 R3, R10, 0x1f, RZ ;  /* 0x0000001f0a037819 */ /* 0x000fc600000006ff */
[----:B------:R-:W-:-:S04]  /*12780*/  IMAD R2, R9, 0x8, R2 ;  /* 0x0000000809027824 */ /* 0x000fc800078e0202 */
[----:B------:R-:W2:Y:S02]  /*12790*/  SYNCS.PHASECHK.TRANS64.TRYWAIT P0, [R2+URZ+0x28c40], R3 ;  /* 0x028c4003020075a7 */ /* 0x000ea4000800017f */
[----:B--2---:R-:W-:Y:S05]  /*127a0*/  @!P0 BRA `(.L_x_1839) ;  /* 0x0000002400c88947 */ /* 0x004fea0003800000 */
.L_x_1893:
[----:B-1----:R-:W1:Y:S02]  /*127b0*/  S2R R6, SR_TID.X ;  /* 0x0000000000067919 */ /* 0x002e640000002100 */
        /* <DEDUP_REMOVED lines=8> */
[----:B---3--:R-:W-:Y:S05]  /*12840*/  @!P1 BRA `(.L_x_1840) ;  /* 0x0000000000049947 */ /* 0x008fea0003800000 */
[----:B------:R-:W-:Y:S01]  /*12850*/  BPT.TRAP 0x1 ;  /* 0x000000040000795c */ /* 0x000fe20000300000 */
.L_x_1840:
[----:B------:R-:W3:Y:S01]  /*12860*/  LDL R12, [R1+0x8] ;  /* 0x00000800010c7983 */ /* 0x000ee20000100800 */
[----:B------:R-:W-:Y:S01]  /*12870*/  MOV R6, 0x400 ;  /* 0x0000040000067802 */ /* 0x000fe20000000f00 */
[----:B0-----:R-:W0:Y:S01]  /*12880*/  S2R R13, SR_CgaCtaId ;  /* 0x00000000000d7919 */ /* 0x001e220000008800 */
[----:B------:R-:W-:Y:S01]  /*12890*/  R2UR UR9, R2 ;  /* 0x00000000020972ca */ /* 0x000fe200000e0000 */
[----:B------:R-:W-:Y:S01]  /*128a0*/  UIADD3 UR4, UP0, UR38, 0x370, URZ ;  /* 0x0000037026047890 */ /* 0x000fe2000ff1e03f */
[----:B------:R-:W-:Y:S02]  /*128b0*/  R2UR UR12, R0 ;  /* 0x00000000000c72ca */ /* 0x000fe400000e0000 */
[----:B-----5:R-:W-:Y:S01]  /*128c0*/  R2UR UR13, R7 ;  /* 0x00000000070d72ca */ /* 0x020fe200000e0000 */
[----:B------:R-:W-:Y:S01]  /*128d0*/  UIADD3.X UR5, URZ, UR39, URZ, UP0, !UPT ;  /* 0x000000273f057290 */ /* 0x000fe200087fe43f */
[----:B0-----:R-:W-:-:S05]  /*128e0*/  LEA R6, R13, R6, 0x18 ;  /* 0x000000060d067211 */ /* 0x001fca00078ec0ff */
        /* <DEDUP_REMOVED lines=10> */
[----:B------:R-:W1:Y:S02]  /*12990*/  SYNCS.PHASECHK.TRANS64.TRYWAIT P1, [R2+URZ+0x28c60], R3 ;  /* 0x028c6003020075a7 */ /* 0x000e64000802017f */
[----:B01----:R-:W-:Y:S05]  /*129a0*/  @!P1 BRA `(.L_x_1841) ;  /* 0x00000024005c9947 */ /* 0x003fea0003800000 */
.L_x_1894:
[----:B------:R-:W-:Y:S05]  /*129b0*/  @P0 BRA `(.L_x_1842) ;  /* 0x00000000001c0947 */ /* 0x000fea0003800000 */
[----:B------:R-:W1:Y:S01]  /*129c0*/  S2R R11, SR_TID.X ;  /* 0x00000000000b7919 */ /* 0x000e620000002100 */
[----:B0-2---:R-:W-:-:S04]  /*129d0*/  IMAD.MOV.U32 R3, RZ, RZ, 0x10000 ;  /* 0x00010000ff037424 */ /* 0x005fc800078e00ff */
[----:B------:R3:W-:Y:S01]  /*129e0*/  SYNCS.ARRIVE.TRANS64 RZ, [R2+URZ+0x28c50], R3 ;  /* 0x028c500302ff79a7 */ /* 0x0007e2000800003f */
[----:B-1----:R-:W-:-:S04]  /*129f0*/  LOP3.LUT R11, R11, 0x1f, RZ, 0xc0, !PT ;  /* 0x0000001f0b0b7812 */ /* 0x002fc800078ec0ff */
[----:B------:R-:W-:-:S13]  /*12a00*/  ISETP.NE.AND P1, PT, R11, RZ, PT ;  /* 0x000000ff0b00720c */ /* 0x000fda0003f25270 */
[----:B---3--:R-:W-:Y:S05]  /*12a10*/  @!P1 BRA `(.L_x_1842) ;  /* 0x0000000000049947 */ /* 0x008fea0003800000 */
[----:B------:R-:W-:Y:S01]  /*12a20*/  BPT.TRAP 0x1 ;  /* 0x000000040000795c */ /* 0x000fe20000300000 */
.L_x_1842:
[----:B------:R-:W1:Y:S01]  /*12a30*/  S2R R11, SR_CgaCtaId ;  /* 0x00000000000b7919 */ /* 0x000e620000008800 */
[----:B0-2---:R-:W-:Y:S01]  /*12a40*/  MOV R3, 0x400 ;  /* 0x0000040000037802 */ /* 0x005fe20000000f00 */
        /* <DEDUP_REMOVED lines=15> */
[----:B-1----:R-:W-:-:S05]  /*12b40*/  LEA R3, R11, R3, 0x18 ;  /* 0x000000030b037211 */ /* 0x002fca00078ec0ff */
        /* <DEDUP_REMOVED lines=34> */
[----:B-1----:R-:W-:Y:S01]  /*12d70*/  NOP ;  /* 0x0000000000007918 */ /* 0x002fe20000000000 */
.L_x_1837:
[----:B------:R-:W-:Y:S05]  /*12d80*/  BSYNC B1 ;  /* 0x0000000000017941 */ /* 0x000fea0003800000 */
.L_x_1836:
[----:B------:R-:W-:Y:S01]  /*12d90*/  VIADD R9, R9, 0x1 ;  /* 0x0000000109097836 */ /* 0x000fe20000000000 */
[----:B------:R-:W-:Y:S04]  /*12da0*/  BSSY B1, `(.L_x_1843) ;  /* 0x0000085000017945 */ /* 0x000fe80003800000 */
[----:B------:R-:W-:-:S04]  /*12db0*/  ISETP.NE.AND P0, PT, R9, 0x2, PT ;  /* 0x000000020900780c */ /* 0x000fc80003f05270 */
[----:B------:R-:W-:Y:S02]  /*12dc0*/  SEL R3, RZ, 0x1, P0 ;  /* 0x00000001ff037807 */ /* 0x000fe40000000000 */
[----:B------:R-:W-:Y:S01]  /*12dd0*/  SEL R12, R9, RZ, P0 ;  /* 0x000000ff090c7207 */ /* 0x000fe20000000000 */
[----:B------:R-:W-:Y:S01]  /*12de0*/  VIADD R9, R8, 0xffffffff ;  /* 0xffffffff08097836 */ /* 0x000fe20000000000 */
[----:B------:R-:W-:-:S05]  /*12df0*/  LOP3.LUT R11, R10, R3, RZ, 0x3c, !PT ;  /* 0x000000030a0b7212 */ /* 0x000fca00078e3cff */
[----:B------:R1:W-:Y:S04]  /*12e00*/  STL [R1+0x4], R11 ;  /* 0x0000040b01007387 */ /* 0x0003e80000100800 */
[----:B------:R1:W-:Y:S01]  /*12e10*/  STL [R1], R12 ;  /* 0x0000000c01007387 */ /* 0x0003e20000100800 */
[----:B------:R-:W-:Y:S05]  /*12e20*/  @!P6 BRA `(.L_x_1844) ;  /* 0x0000000400f0e947 */ /* 0x000fea0003800000 */
        /* <DEDUP_REMOVED lines=20> */
[----:B------:R-:W-:-:S06]  /*12f70*/  LEA.HI.X R7, R2, UR5, R3, 0x2, P0 ;  /* 0x0000000502077c11 */ /* 0x000fcc00080f1403 */
[----:B------:R2:W5:Y:S03]  /*12f80*/  LDG.E R7, desc[UR48][R6.64] ;  /* 0x0000003006077981 */ /* 0x000566000c1e1900 */
.L_x_1845:
[----:B------:R-:W3:Y:S01]  /*12f90*/  S2R R3, SR_CgaCtaId ;  /* 0x0000000000037919 */ /* 0x000ee20000008800 */
[----:B------:R-:W-:-:S04]  /*12fa0*/  MOV R2, 0x400 ;  /* 0x0000040000027802 */ /* 0x000fc80000000f00 */
[----:B---3--:R-:W-:Y:S02]  /*12fb0*/  LEA R2, R3, R2, 0x18 ;  /* 0x0000000203027211 */ /* 0x008fe400078ec0ff */
[----:B------:R-:W-:-:S03]  /*12fc0*/  SHF.L.U32 R3, R11, 0x1f, RZ ;  /* 0x0000001f0b037819 */ /* 0x000fc600000006ff */
[----:B------:R-:W-:-:S04]  /*12fd0*/  IMAD R2, R12, 0x8, R2 ;  /* 0x000000080c027824 */ /* 0x000fc800078e0202 */
[----:B------:R-:W3:Y:S02]  /*12fe0*/  SYNCS.PHASECHK.TRANS64.TRYWAIT P0, [R2+URZ+0x28c40], R3 ;  /* 0x028c4003020075a7 */ /* 0x000ee4000800017f */
[----:B---3--:R-:W-:Y:S05]  /*12ff0*/  @!P0 BRA `(.L_x_1846) ;  /* 0x0000001c00dc8947 */ /* 0x008fea0003800000 */
.L_x_1895:
[----:B--2---:R-:W2:Y:S02]  /*13000*/  S2R R6, SR_TID.X ;  /* 0x0000000000067919 */ /* 0x004ea40000002100 */
        /* <DEDUP_REMOVED lines=8> */
[----:B----4-:R-:W-:Y:S05]  /*13090*/  @!P1 BRA `(.L_x_1847) ;  /* 0x0000000000049947 */ /* 0x010fea0003800000 */
[----:B------:R-:W-:Y:S01]  /*130a0*/  BPT.TRAP 0x1 ;  /* 0x000000040000795c */ /* 0x000fe20000300000 */
.L_x_1847:
[----:B------:R-:W2:Y:S01]  /*130b0*/  LDL R6, [R1] ;  /* 0x0000000001067983 */ /* 0x000ea20000100800 */
[----:B-1----:R-:W-:-:S03]  /*130c0*/  MOV R12, 0x400 ;  /* 0x00000400000c7802 */ /* 0x002fc60000000f00 */
[----:B------:R-:W4:Y:S01]  /*130d0*/  LDL R11, [R1+0x8] ;  /* 0x00000800010b7983 */ /* 0x000f220000100800 */
        /* <DEDUP_REMOVED lines=17> */
[----:B------:R-:W1:Y:S02]  /*131f0*/  SYNCS.PHASECHK.TRANS64.TRYWAIT P1, [R2+URZ+0x28c60], R3 ;  /* 0x028c6003020075a7 */ /* 0x000e64000802017f */
[----:B01----:R-:W-:Y:S05]  /*13200*/  @!P1 BRA `(.L_x_1848) ;  /* 0x0000001c006c9947 */ /* 0x003fea0003800000 */
.L_x_1896:
[----:B------:R-:W-:Y:S05]  /*13210*/  @P0 BRA `(.L_x_1849) ;  /* 0x00000000001c0947 */ /* 0x000fea0003800000 */
[----:B------:R-:W1:Y:S01]  /*13220*/  S2R R10, SR_TID.X ;  /* 0x00000000000a7919 */ /* 0x000e620000002100 */
[----:B0--3--:R-:W-:-:S04]  /*13230*/  IMAD.MOV.U32 R3, RZ, RZ, 0x10000 ;  /* 0x00010000ff037424 */ /* 0x009fc800078e00ff */
[----:B------:R2:W-:Y:S01]  /*13240*/  SYNCS.ARRIVE.TRANS64 RZ, [R2+URZ+0x28c50], R3 ;  /* 0x028c500302ff79a7 */ /* 0x0005e2000800003f */
[----:B-1----:R-:W-:-:S04]  /*13250*/  LOP3.LUT R10, R10, 0x1f, RZ, 0xc0, !PT ;  /* 0x0000001f0a0a7812 */ /* 0x002fc800078ec0ff */
[----:B------:R-:W-:-:S13]  /*13260*/  ISETP.NE.AND P1, PT, R10, RZ, PT ;  /* 0x000000ff0a00720c */ /* 0x000fda0003f25270 */
[----:B--2---:R-:W-:Y:S05]  /*13270*/  @!P1 BRA `(.L_x_1849) ;  /* 0x0000000000049947 */ /* 0x004fea0003800000 */
[----:B------:R-:W-:Y:S01]  /*13280*/  BPT.TRAP 0x1 ;  /* 0x000000040000795c */ /* 0x000fe20000300000 */
.L_x_1849:
[----:B0--3--:R-:W2:Y:S01]  /*13290*/  LDL R3, [R1] ;  /* 0x0000000001037983 */ /* 0x009ea20000100800 */
        /* <DEDUP_REMOVED lines=53> */
.L_x_1844:
[----:B------:R-:W-:Y:S05]  /*135f0*/  BSYNC B1 ;  /* 0x0000000000017941 */ /* 0x000fea0003800000 */
.L_x_1843:
[----:B------:R-:W2:Y:S01]  /*13600*/  LDL R2, [R1+0xc] ;  /* 0x00000c0001027983 */ /* 0x000ea20000100800 */
[----:B------:R-:W-:Y:S01]  /*13610*/  VIADD R8, R8, 0xfffffffe ;  /* 0xfffffffe08087836 */ /* 0x000fe20000000000 */
[----:B--2---:R-:W-:-:S13]  /*13620*/  ISETP.GT.AND P0, PT, R9, R2, PT ;  /* 0x000000020900720c */ /* 0x004fda0003f04270 */
[----:B------:R-:W-:Y:S05]  /*13630*/  @P0 BRA `(.L_x_1850) ;  /* 0xffffffec00c00947 */ /* 0x000fea000383ffff */
.L_x_1826:
[----:B------:R-:W-:Y:S05]  /*13640*/  BSYNC B0 ;  /* 0x0000000000007941 */ /* 0x000fea0003800000 */
.L_x_1825:
        /* <DEDUP_REMOVED lines=23> */
.L_x_1852:
[----:B------:R-:W-:Y:S05]  /*137c0*/  BSYNC B0 ;  /* 0x0000000000007941 */ /* 0x000fea0003800000 */
.L_x_1851:
[----:B--2---:R-:W2:Y:S02]  /*137d0*/  LDL.LU R2, [R1+0x4] ;  /* 0x0000040001027983 */ /* 0x004ea40000300800 */
[----:B--2---:R-:W-:-:S05]  /*137e0*/  LOP3.LUT R2, R2, R0, RZ, 0x3c, !PT ;  /* 0x0000000002027212 */ /* 0x004fca00078e3cff */
[----:B------:R2:W-:Y:S02]  /*137f0*/  STL [R1+0x4], R2 ;  /* 0x0000040201007387 */ /* 0x0005e40000100800 */
.L_x_1808:
[----:B------:R-:W-:Y:S05]  /*13800*/  BSYNC B6 ;  /* 0x0000000000067941 */ /* 0x000fea0003800000 */
.L_x_1806:
[----:B------:R-:W-:-:S03]  /*13810*/  UMOV UR4, 0xffffffff ;  /* 0xffffffff00047882 */ /* 0x000fc60000000000 */
[----:B------:R-:W-:Y:S05]  /*13820*/  BRA.DIV UR4, `(.L_x_1853) ;  /* 0x0000001604f87947 */ /* 0x000fea000b800000 */
[----:B------:R3:W4:Y:S04]  /*13830*/  SHFL.IDX PT, R4, R16, RZ, 0x1f ;  /* 0x00001fff10047589 */ /* 0x00072800000e0000 */
[----:B------:R3:W0:Y:S02]  /*13840*/  SHFL.IDX PT, R7, R16, 0x1, 0x1f ;  /* 0x00201f0010077f89 */ /* 0x00062400000e0000 */
.L_x_1900:
[----:B-1----:R-:W1:Y:S01]  /*13850*/  S2R R6, SR_TID.X ;  /* 0x0000000000067919 */ /* 0x002e620000002100 */
[----:B------:R-:W-:Y:S01]  /*13860*/  ULDC UR4, c[0x0][0xc14] ;  /* 0x0003050000047ab9 */ /* 0x000fe20000000800 */
[----:B------:R-:W-:Y:S01]  /*13870*/  BSSY B0, `(.L_x_1854) ;  /* 0x000000b000007945 */ /* 0x000fe20003800000 */
[----:B------:R-:W-:Y:S02]  /*13880*/  IMAD.U32 R0, RZ, RZ, UR4 ;  /* 0x00000004ff007e24 */ /* 0x000fe4000f8e00ff */
[----:B------:R-:W-:Y:S01]  /*13890*/  IMAD.MOV.U32 R17, RZ, RZ, RZ ;  /* 0x000000ffff117224 */ /* 0x000fe200078e00ff */
[----:B-1----:R-:W-:-:S04]  /*138a0*/  LOP3.LUT R6, R6, 0x1f, RZ, 0xc0, !PT ;  /* 0x0000001f06067812 */ /* 0x002fc800078ec0ff */
[C---:B------:R-:W-:Y:S01]  /*138b0*/  ISETP.NE.AND P0, PT, R6.reuse, 0x1f, PT ;  /* 0x0000001f0600780c */ /* 0x040fe20003f05270 */
[----:B------:R-:W-:-:S05]  /*138c0*/  IMAD.IADD R5, R6, 0x1, R19 ;  /* 0x0000000106057824 */ /* 0x000fca00078e0213 */
[----:B------:R-:W-:-:S13]  /*138d0*/  ISETP.GE.OR P0, PT, R5, R0, !P0 ;  /* 0x000000000500720c */ /* 0x000fda0004706670 */
[----:B------:R-:W-:Y:S05]  /*138e0*/  @P0 BRA `(.L_x_1855) ;  /* 0x00000000000c0947 */ /* 0x000fea0003800000 */
[----:B--2---:R-:W1:Y:S02]  /*138f0*/  LDC.64 R2, c[0x0][0xc58] ;  /* 0x00031600ff027b82 */ /* 0x004e640000000a00 */
[----:B-1----:R-:W-:-:S05]  /*13900*/  IMAD.WIDE R2, R5, 0x4, R2 ;  /* 0x0000000405027825 */ /* 0x002fca00078e0202 */
[----:B------:R1:W5:Y:S02]  /*13910*/  LDG.E R17, desc[UR48][R2.64] ;  /* 0x0000003002117981 */ /* 0x000364000c1e1900 */
.L_x_1855:
[----:B------:R-:W-:Y:S05]  /*13920*/  BSYNC B0 ;  /* 0x0000000000007941 */ /* 0x000fea0003800000 */
.L_x_1854:
[----:B------:R-:W-:-:S03]  /*13930*/  UMOV UR4, 0xffffffff ;  /* 0xffffffff00047882 */ /* 0x000fc60000000000 */
[----:B------:R-:W-:Y:S05]  /*13940*/  BRA.DIV UR4, `(.L_x_1856) ;  /* 0x0000001604fc7947 */ /* 0x000fea000b800000 */
[----:B0----5:R-:W0:Y:S01]  /*13950*/  SHFL.UP PT, R14, R17, 0x1, RZ ;  /* 0x04200000110e7989 */ /* 0x021e2200000e00ff */
[C---:B------:R-:W-:Y:S02]  /*13960*/  ISETP.NE.AND P0, PT, R6.reuse, RZ, PT ;  /* 0x000000ff0600720c */ /* 0x040fe40003f05270 */
[----:B------:R-:W-:Y:S02]  /*13970*/  ISETP.GE.U32.AND P1, PT, R6, 0x2, PT ;  /* 0x000000020600780c */ /* 0x000fe40003f26070 */
[----:B0-----:R-:W-:Y:S02]  /*13980*/  SEL R14, R14, RZ, P0 ;  /* 0x000000ff0e0e7207 */ /* 0x001fe40000000000 */
[----:B------:R-:W-:-:S03]  /*13990*/  ISETP.GE.U32.AND P0, PT, R6, 0x4, PT ;  /* 0x000000040600780c */ /* 0x000fc60003f06070 */
[----:B------:R-:W-:-:S05]  /*139a0*/  IMAD.IADD R13, R17, 0x1, R14 ;  /* 0x00000001110d7824 */ /* 0x000fca00078e020e */
[----:B------:R-:W1:Y:S02]  /*139b0*/  SHFL.UP PT, R14, R13, 0x2, RZ ;  /* 0x044000000d0e7989 */ /* 0x000e6400000e00ff */
[----:B-12---:R-:W-:Y:S02]  /*139c0*/  SEL R2, R14, RZ, P1 ;  /* 0x000000ff0e027207 */ /* 0x006fe40000800000 */
        /* <DEDUP_REMOVED lines=12> */
[----:B------:R0:W1:Y:S02]  /*13a90*/  SHFL.IDX PT, R14, R2, 0x1f, 0x1f ;  /* 0x03e01f00020e7f89 */ /* 0x00006400000e0000 */
.L_x_1908:
[----:B------:R-:W-:Y:S02]  /*13aa0*/  ULDC UR4, c[0x0][0xc10] ;  /* 0x0003040000047ab9 */ /* 0x000fe40000000800 */
[----:B------:R-:W-:-:S04]  /*13ab0*/  IMAD.U32 R5, RZ, RZ, UR4 ;  /* 0x00000004ff057e24 */ /* 0x000fc8000f8e00ff */
[----:B-1----:R-:W-:-:S04]  /*13ac0*/  IMAD R14, R14, R5, RZ ;  /* 0x000000050e0e7224 */ /* 0x002fc800078e02ff */
[----:B------:R-:W-:-:S05]  /*13ad0*/  IMAD.IADD R7, R7, 0x1, R14 ;  /* 0x0000000107077824 */ /* 0x000fca00078e020e */
[----:B----4-:R-:W-:-:S13]  /*13ae0*/  ISETP.GT.AND P0, PT, R7, R4, PT ;  /* 0x000000040700720c */ /* 0x010fda0003f04270 */
[----:B------:R-:W-:Y:S05]  /*13af0*/  @P0 BRA `(.L_x_1857) ;  /* 0x0000000000b40947 */ /* 0x000fea0003800000 */
[----:B------:R-:W1:Y:S02]  /*13b00*/  LDC R0, c[0x0][0xc14] ;  /* 0x00030500ff007b82 */ /* 0x000e640000000800 */
.L_x_1862:
[----:B------:R-:W-:-:S05]  /*13b10*/  VIADD R19, R19, 0x1f ;  /* 0x0000001f13137836 */ /* 0x000fca0000000000 */
[----:B-1----:R-:W-:-:S13]  /*13b20*/  ISETP.GE.AND P0, PT, R19, R0, PT ;  /* 0x000000001300720c */ /* 0x002fda0003f06270 */
[----:B------:R-:W-:Y:S05]  /*13b30*/  @P0 BRA `(.L_x_1858) ;  /* 0x0000000400ec0947 */ /* 0x000fea0003800000 */
[----:B------:R-:W1:Y:S01]  /*13b40*/  S2R R6, SR_TID.X ;  /* 0x0000000000067919 */ /* 0x000e620000002100 */
[----:B------:R-:W-:Y:S01]  /*13b50*/  BSSY B0, `(.L_x_1859) ;  /* 0x000000a000007945 */ /* 0x000fe20003800000 */
[----:B------:R-:W-:Y:S01]  /*13b60*/  IMAD.MOV.U32 R17, RZ, RZ, RZ ;  /* 0x000000ffff117224 */ /* 0x000fe200078e00ff */
[----:B-1----:R-:W-:-:S04]  /*13b70*/  LOP3.LUT R6, R6, 0x1f, RZ, 0xc0, !PT ;  /* 0x0000001f06067812 */ /* 0x002fc800078ec0ff */
[C---:B------:R-:W-:Y:S01]  /*13b80*/  ISETP.NE.AND P1, PT, R6.reuse, 0x1f, PT ;  /* 0x0000001f0600780c */ /* 0x040fe20003f25270 */
[----:B------:R-:W-:-:S05]  /*13b90*/  IMAD.IADD R5, R6, 0x1, R19 ;  /* 0x0000000106057824 */ /* 0x000fca00078e0213 */
[----:B------:R-:W-:-:S13]  /*13ba0*/  ISETP.GE.OR P0, PT, R5, R0, !P1 ;  /* 0x000000000500720c */ /* 0x000fda0004f06670 */
[----:B------:R-:W-:Y:S05]  /*13bb0*/  @P0 BRA `(.L_x_1860) ;  /* 0x00000000000c0947 */ /* 0x000fea0003800000 */
[----:B0-----:R-:W0:Y:S02]  /*13bc0*/  LDC.64 R2, c[0x0][0xc58] ;  /* 0x00031600ff027b82 */ /* 0x001e240000000a00 */
[----:B0-----:R-:W-:-:S05]  /*13bd0*/  IMAD.WIDE R2, R5, 0x4, R2 ;  /* 0x0000000405027825 */ /* 0x001fca00078e0202 */
[----:B------:R1:W5:Y:S02]  /*13be0*/  LDG.E R17, desc[UR48][R2.64] ;  /* 0x0000003002117981 */ /* 0x000364000c1e1900 */
.L_x_1860:
[----:B------:R-:W-:Y:S05]  /*13bf0*/  BSYNC B0 ;  /* 0x0000000000007941 */ /* 0x000fea0003800000 */
.L_x_1859:
        /* <DEDUP_REMOVED lines=9> */
[----:B01----:R-:W-:Y:S02]  /*13c90*/  SEL R2, R14, RZ, P1 ;  /* 0x000000ff0e027207 */ /* 0x003fe40000800000 */
        /* <DEDUP_REMOVED lines=12> */
[----:B------:R0:W1:Y:S02]  /*13d60*/  SHFL.IDX PT, R14, R2, 0x1f, 0x1f ;  /* 0x03e01f00020e7f89 */ /* 0x00006400000e0000 */
.L_x_1916:
[----:B------:R-:W-:Y:S02]  /*13d70*/  ULDC UR4, c[0x0][0xc10] ;  /* 0x0003040000047ab9 */ /* 0x000fe40000000800 */
[----:B------:R-:W-:-:S04]  /*13d80*/  IMAD.U32 R5, RZ, RZ, UR4 ;  /* 0x00000004ff057e24 */ /* 0x000fc8000f8e00ff */
[----:B-1----:R-:W-:-:S04]  /*13d90*/  IMAD R14, R14, R5, RZ ;  /* 0x000000050e0e7224 */ /* 0x002fc800078e02ff */
[----:B------:R-:W-:-:S05]  /*13da0*/  IMAD.IADD R7, R14, 0x1, R7 ;  /* 0x000000010e077824 */ /* 0x000fca00078e0207 */
[----:B------:R-:W-:-:S13]  /*13db0*/  ISETP.GT.AND P0, PT, R7, R4, PT ;  /* 0x000000040700720c */ /* 0x000fda0003f04270 */
[----:B------:R-:W-:Y:S05]  /*13dc0*/  @!P0 BRA `(.L_x_1862) ;  /* 0xfffffffc00508947 */ /* 0x000fea000383ffff */
.L_x_1857:
[----:B---3--:R-:W-:Y:S01]  /*13dd0*/  IMAD.IADD R16, R7, 0x1, -R14 ;  /* 0x0000000107107824 */ /* 0x008fe200078e0a0e */
[----:B------:R-:W-:-:S03]  /*13de0*/  UMOV UR4, 0xffffffff ;  /* 0xffffffff00047882 */ /* 0x000fc60000000000 */
[----:B------:R-:W-:-:S05]  /*13df0*/  IMAD R3, R2, R5, R16 ;  /* 0x0000000502037224 */ /* 0x000fca00078e0210 */
[----:B------:R-:W-:Y:S01]  /*13e00*/  ISETP.GT.AND P6, PT, R3, R4, PT ;  /* 0x000000040300720c */ /* 0x000fe20003fc4270 */
[----:B------:R-:W-:-:S12]  /*13e10*/  BRA.DIV UR4, `(.L_x_1863) ;  /* 0x0000001a04687947 */ /* 0x000fd8000b800000 */
[----:B------:R-:W-:-:S04]  /*13e20*/  VOTE.ANY R3, PT, !P6 ;  /* 0x0000000000037806 */ /* 0x000fc800070e0100 */
[----:B------:R-:W1:Y:S02]  /*13e30*/  POPC R6, R3 ;  /* 0x0000000300067309 */ /* 0x000e640000000000 */
[----:B-1----:R1:W2:Y:S02]  /*13e40*/  SHFL.IDX PT, R17, R17, R6, 0x1f ;  /* 0x00001f0611117589 */ /* 0x0022a400000e0000 */
.L_x_1920:
[----:B------:R-:W-:Y:S02]  /*13e50*/  ISETP.NE.AND P0, PT, R3, RZ, PT ;  /* 0x000000ff0300720c */ /* 0x000fe40003f05270 */
[----:B------:R-:W-:-:S11]  /*13e60*/  MOV R7, RZ ;  /* 0x000000ff00077202 */ /* 0x000fd60000000f00 */
[----:B------:R-:W-:Y:S05]  /*13e70*/  @!P0 BRA `(.L_x_1864) ;  /* 0x0000000000108947 */ /* 0x000fea0003800000 */
[----:B------:R-:W-:Y:S01]  /*13e80*/  UMOV UR4, 0xffffffff ;  /* 0xffffffff00047882 */ /* 0x000fe20000000000 */
[----:B------:R-:W-:Y:S02]  /*13e90*/  VIADD R12, R6, 0xffffffff ;  /* 0xffffffff060c7836 */ /* 0x000fe40000000000 */
[----:B------:R-:W-:Y:S05]  /*13ea0*/  BRA.DIV UR4, `(.L_x_1865) ;  /* 0x0000001a048c7947 */ /* 0x000fea000b800000 */
[----:B------:R3:W4:Y:S02]  /*13eb0*/  SHFL.IDX PT, R7, R2, R12, 0x1f ;  /* 0x00001f0c02077589 */ /* 0x00072400000e0000 */
.L_x_1864:
[----:B0--3--:R-:W0:Y:S01]  /*13ec0*/  LDC.64 R2, c[0x0][0xc68] ;  /* 0x00031a00ff027b82 */ /* 0x009e220000000a00 */
[----:B------:R-:W-:-:S04]  /*13ed0*/  IMAD.IADD R19, R6, 0x1, R19 ;  /* 0x0000000106137824 */ /* 0x000fc800078e0213 */
[----:B0-----:R-:W-:-:S05]  /*13ee0*/  IMAD.WIDE R2, R19, 0x4, R2 ;  /* 0x0000000413027825 */ /* 0x001fca00078e0202 */
[----:B------:R0:W1:Y:S01]  /*13ef0*/  LDG.E R8, desc[UR48][R2.64] ;  /* 0x0000003002087981 */ /* 0x000062000c1e1900 */
[----:B----4-:R-:W-:-:S04]  /*13f00*/  IMAD R16, R7, R5, R16 ;  /* 0x0000000507107224 */ /* 0x010fc800078e0210 */
[----:B------:R-:W-:Y:S02]  /*13f10*/  IMAD.IADD R7, R4, 0x1, -R16 ;  /* 0x0000000104077824 */ /* 0x000fe400078e0a10 */
[----:B0-----:R-:W-:Y:S02]  /*13f20*/  IMAD.MOV.U32 R2, RZ, RZ, RZ ;  /* 0x000000ffff027224 */ /* 0x001fe400078e00ff */
[----:B-12---:R-:W-:-:S05]  /*13f30*/  IMAD R6, R17, R8, RZ ;  /* 0x0000000811067224 */ /* 0x006fca00078e02ff */
[-C--:B------:R-:W-:Y:S02]  /*13f40*/  IABS R9, R6.reuse ;  /* 0x0000000600097213 */ /* 0x080fe40000000000 */
[----:B------:R-:W-:Y:S02]  /*13f50*/  IABS R4, R6 ;  /* 0x0000000600047213 */ /* 0x000fe40000000000 */
[----:B------:R-:W0:Y:S03]  /*13f60*/  I2F.RP R10, R9 ;  /* 0x00000009000a7306 */ /* 0x000e260000209400 */
        /* <DEDUP_REMOVED lines=16> */
[----:B------:R-:W-:-:S03]  /*14070*/  ISETP.GE.AND P0, PT, R3, RZ, PT ;  /* 0x000000ff0300720c */ /* 0x000fc60003f06270 */
[----:B------:R-:W-:-:S10]  /*14080*/  IMAD.MOV.U32 R9, RZ, RZ, R2 ;  /* 0x000000ffff097224 */ /* 0x000fd400078e0002 */
[----:B------:R-:W-:Y:S01]  /*14090*/  @!P0 IMAD.MOV R9, RZ, RZ, -R9 ;  /* 0x000000ffff098224 */ /* 0x000fe200078e0a09 */
[----:B------:R-:W-:-:S13]  /*140a0*/  ISETP.NE.AND P0, PT, R6, RZ, PT ;  /* 0x000000ff0600720c */ /* 0x000fda0003f05270 */
[----:B------:R-:W-:-:S05]  /*140b0*/  @!P0 LOP3.LUT R9, RZ, R6, RZ, 0x33, !PT ;  /* 0x00000006ff098212 */ /* 0x000fca00078e33ff */
[----:B------:R-:W-:Y:S01]  /*140c0*/  IMAD R4, R8, R9, RZ ;  /* 0x0000000908047224 */ /* 0x000fe200078e02ff */
[----:B------:R-:W-:-:S03]  /*140d0*/  IADD3 R9, -R9, RZ, RZ ;  /* 0x000000ff09097210 */ /* 0x000fc60007ffe1ff */
[----:B------:R-:W-:Y:S02]  /*140e0*/  IMAD.MOV R2, RZ, RZ, -R4 ;  /* 0x000000ffff027224 */ /* 0x000fe400078e0a04 */
[----:B------:R-:W-:-:S03]  /*140f0*/  IMAD R7, R6, R9, R7 ;  /* 0x0000000906077224 */ /* 0x000fc600078e0207 */
[----:B------:R-:W-:Y:S01]  /*14100*/  VIADDMNMX R8, R2, R5, R8, PT ;  /* 0x0000000502087246 */ /* 0x000fe20003800108 */
[----:B------:R-:W-:-:S03]  /*14110*/  IMAD.IADD R4, R7, 0x1, R4 ;  /* 0x0000000107047824 */ /* 0x000fc600078e0204 */
[----:B------:R-:W-:-:S04]  /*14120*/  IABS R5, R8 ;  /* 0x0000000800057213 */ /* 0x000fc80000000000 */
[----:B------:R-:W0:Y:S08]  /*14130*/  I2F.RP R10, R5 ;  /* 0x00000005000a7306 */ /* 0x000e300000209400 */
[----:B0-----:R-:W0:Y:S02]  /*14140*/  MUFU.RCP R10, R10 ;  /* 0x0000000a000a7308 */ /* 0x001e240000001000 */
[----:B0-----:R-:W-:-:S06]  /*14150*/  VIADD R2, R10, 0xffffffe ;  /* 0x0ffffffe0a027836 */ /* 0x001fcc0000000000 */
[----:B------:R0:W1:Y:S02]  /*14160*/  F2I.FTZ.U32.TRUNC.NTZ R3, R2 ;  /* 0x0000000200037305 */ /* 0x000064000021f000 */
[----:B0-----:R-:W-:Y:S02]  /*14170*/  IMAD.MOV.U32 R2, RZ, RZ, RZ ;  /* 0x000000ffff027224 */ /* 0x001fe400078e00ff */
[----:B-1----:R-:W-:-:S04]  /*14180*/  IMAD.MOV R6, RZ, RZ, -R3 ;  /* 0x000000ffff067224 */ /* 0x002fc800078e0a03 */
[----:B------:R-:W-:Y:S01]  /*14190*/  IMAD R9, R6, R5, RZ ;  /* 0x0000000506097224 */ /* 0x000fe200078e02ff */
[----:B------:R-:W-:-:S03]  /*141a0*/  IABS R6, R7 ;  /* 0x0000000700067213 */ /* 0x000fc60000000000 */
[----:B------:R-:W-:Y:S01]  /*141b0*/  IMAD.HI.U32 R3, R3, R9, R2 ;  /* 0x0000000903037227 */ /* 0x000fe200078e0002 */
[----:B------:R-:W-:-:S05]  /*141c0*/  IABS R9, R8 ;  /* 0x0000000800097213 */ /* 0x000fca0000000000 */
        /* <DEDUP_REMOVED lines=12> */
[----:B------:R-:W-:Y:S01]  /*14290*/  @!P0 LOP3.LUT R3, RZ, R8, RZ, 0x33, !PT ;  /* 0x00000008ff038212 */ /* 0x000fe200078e33ff */
[----:B------:R-:W-:-:S03]  /*142a0*/  IMAD.MOV R8, RZ, RZ, -R8 ;  /* 0x000000ffff087224 */ /* 0x000fc600078e0a08 */
[----:B------:R-:W-:Y:S01]  /*142b0*/  LOP3.LUT R2, RZ, R3, RZ, 0x33, !PT ;  /* 0x00000003ff027212 */ /* 0x000fe200078e33ff */
[----:B------:R-:W-:-:S04]  /*142c0*/  IMAD R18, R3, R8, R4 ;  /* 0x0000000803127224 */ /* 0x000fc800078e0204 */
[----:B------:R-:W-:Y:S01]  /*142d0*/  IMAD.IADD R17, R17, 0x1, R2 ;  /* 0x0000000111117824 */ /* 0x000fe200078e0202 */
[----:B------:R-:W-:Y:S06]  /*142e0*/  BRA `(.L_x_1866) ;  /* 0x00000000001c7947 */ /* 0x000fec0003800000 */
.L_x_1858:
[----:B------:R-:W-:Y:S01]  /*142f0*/  UMOV UR4, URZ ;  /* 0x0000003f00047c82 */ /* 0x000fe20008000000 */
[----:B------:R-:W-:Y:S01]  /*14300*/  UMOV UR5, URZ ;  /* 0x0000003f00057c82 */ /* 0x000fe20008000000 */
[----:B------:R-:W-:Y:S01]  /*14310*/  ULDC UR6, c[0x0][0xc14] ;  /* 0x0003050000067ab9 */ /* 0x000fe20000000800 */
[----:B---3--:R-:W-:Y:S02]  /*14320*/  IMAD.MOV.U32 R16, RZ, RZ, R4 ;  /* 0x000000ffff107224 */ /* 0x008fe400078e0004 */
[----:B------:R-:W-:Y:S02]  /*14330*/  IMAD.U32 R17, RZ, RZ, UR4 ;  /* 0x00000004ff117e24 */ /* 0x000fe4000f8e00ff */
[----:B------:R-:W-:Y:S02]  /*14340*/  IMAD.U32 R18, RZ, RZ, UR5 ;  /* 0x00000005ff127e24 */ /* 0x000fe4000f8e00ff */
[----:B------:R-:W-:-:S07]  /*14350*/  IMAD.U32 R19, RZ, RZ, UR6 ;  /* 0x00000006ff137e24 */ /* 0x000fce000f8e00ff */
.L_x_1866:
        /* <DEDUP_REMOVED lines=12> */
.L_x_1794:
[----:B-1----:R-:W3:Y:S01]  /*14420*/  LDL.LU R0, [R1+0x18] ;  /* 0x0000180001007983 */ /* 0x002ee20000300800 */
[----:B------:R-:W-:Y:S01]  /*14430*/  BSSY B0, `(.L_x_1868) ;  /* 0x000000b000007945 */ /* 0x000fe20003800000 */
[----:B------:R-:W1:Y:S01]  /*14440*/  S2R R5, SR_CgaCtaId ;  /* 0x0000000000057919 */ /* 0x000e620000008800 */
[----:B---3--:R-:W-:-:S04]  /*14450*/  IADD3 R0, R0, 0x1, RZ ;  /* 0x0000000100007810 */ /* 0x008fc80007ffe0ff */
[----:B--2---:R-:W-:-:S04]  /*14460*/  LEA.HI R2, R0, R0, RZ, 0x1 ;  /* 0x0000000000027211 */ /* 0x004fc800078f08ff */
[----:B------:R-:W-:-:S05]  /*14470*/  LOP3.LUT R3, R2, 0xfffffffe, RZ, 0xc0, !PT ;  /* 0xfffffffe02037812 */ /* 0x000fca00078ec0ff */
[----:B------:R-:W-:Y:S01]  /*14480*/  IMAD.IADD R3, R0, 0x1, -R3 ;  /* 0x0000000100037824 */ /* 0x000fe200078e0a03 */
[----:B------:R-:W-:-:S04]  /*14490*/  MOV R0, 0x400 ;  /* 0x0000040000007802 */ /* 0x000fc80000000f00 */
[----:B-1----:R-:W-:Y:S02]  /*144a0*/  LEA R0, R5, R0, 0x18 ;  /* 0x0000000005007211 */ /* 0x002fe400078ec0ff */
[----:B------:R-:W-:-:S04]  /*144b0*/  SHF.L.U32 R3, R3, 0x1f, RZ ;  /* 0x0000001f03037819 */ /* 0x000fc800000006ff */
[----:B------:R-:W1:Y:S02]  /*144c0*/  SYNCS.PHASECHK.TRANS64.TRYWAIT P0, [R0+URZ+0x28c20], R3 ;  /* 0x028c2003000075a7 */ /* 0x000e64000800017f */
[----:B-1----:R-:W-:Y:S05]  /*144d0*/  @!P0 BRA `(.L_x_1869) ;  /* 0x0000001400288947 */ /* 0x002fea0003800000 */
.L_x_1923:
[----:B------:R-:W-:Y:S05]  /*144e0*/  BSYNC B0 ;  /* 0x0000000000007941 */ /* 0x000fea0003800000 */
.L_x_1868:
[----:B------:R-:W-:-:S03]  /*144f0*/  UMOV UR4, 0xffffffff ;  /* 0xffffffff00047882 */ /* 0x000fc60000000000 */
[----:B------:R-:W-:Y:S05]  /*14500*/  BRA.DIV UR4, `(.L_x_1870) ;  /* 0x0000001604307947 */ /* 0x000fea000b800000 */
[----:B------:R-:W2:Y:S02]  /*14510*/  S2R R2, SR_TID.X ;  /* 0x0000000000027919 */ /* 0x000ea40000002100 */
[----:B--2---:R-:W-:-:S04]  /*14520*/  SHF.R.U32.HI R2, RZ, 0x5, R2 ;  /* 0x00000005ff027819 */ /* 0x004fc80000011602 */
[----:B------:R-:W-:-:S05]  /*14530*/  LOP3.LUT R2, R2, 0x3, RZ, 0xc0, !PT ;  /* 0x0000000302027812 */ /* 0x000fca00078ec0ff */
[----:B------:R2:W3:Y:S02]  /*14540*/  SHFL.IDX PT, R14, R2, RZ, 0x1f ;  /* 0x00001fff020e7589 */ /* 0x0004e400000e0000 */
.L_x_1926:
[----:B---3--:R-:W-:Y:S01]  /*14550*/  ISETP.NE.AND P0, PT, R14, RZ, PT ;  /* 0x000000ff0e00720c */ /* 0x008fe20003f05270 */
[----:B------:R-:W-:-:S12]  /*14560*/  BSSY B0, `(.L_x_1871) ;  /* 0x0000027000007945 */ /* 0x000fd80003800000 */
[----:B------:R-:W-:Y:S05]  /*14570*/  @P0 BRA `(.L_x_1872) ;  /* 0x0000000000940947 */ /* 0x000fea0003800000 */
[----:B------:R-:W-:-:S03]  /*14580*/  UMOV UR4, 0xffffffff ;  /* 0xffffffff00047882 */ /* 0x000fc60000000000 */
[----:B------:R-:W-:Y:S05]  /*14590*/  BRA.DIV UR4, `(.L_x_1873) ;  /* 0x0000001604407947 */ /* 0x000fea000b800000 */
[----:B------:R-:W-:-:S13]  /*145a0*/  ELECT P6, URZ, PT ;  /* 0x00000000003f782f */ /* 0x000fda00038c0000 */
.L_x_1929:
[----:B------:R-:W-:Y:S05]  /*145b0*/  @!P6 BRA `(.L_x_1872) ;  /* 0x000000000084e947 */ /* 0x000fea0003800000 */
[----:B------:R-:W-:-:S06]  /*145c0*/  ULOP3.LUT UR4, UR36, 0x2, URZ, 0xfc, !UPT ;  /* 0x0000000224047892 */ /* 0x000fcc000f8efc3f */
[----:B--2---:R-:W-:-:S05]  /*145d0*/  IMAD.U32 R2, RZ, RZ, UR4 ;  /* 0x00000004ff027e24 */ /* 0x004fca000f8e00ff */
[----:B------:R-:W-:-:S13]  /*145e0*/  ISETP.NE.AND P2, PT, R2, 0x3, PT ;  /* 0x000000030200780c */ /* 0x000fda0003f45270 */
[----:B------:R-:W-:Y:S05]  /*145f0*/  @!P2 BRA `(.L_x_1874) ;  /* 0x000000000004a947 */ /* 0x000fea0003800000 */
[----:B------:R-:W-:Y:S01]  /*14600*/  BPT.TRAP 0x1 ;  /* 0x000000040000795c */ /* 0x000fe20000300000 */
.L_x_1874:
[----:B-1----:R-:W2:Y:S04]  /*14610*/  LDL R3, [R1] ;  /* 0x0000000001037983 */ /* 0x002ea80000100800 */
[----:B------:R-:W3:Y:S01]  /*14620*/  LDL.LU R7, [R1+0x4] ;  /* 0x0000040001077983 */ /* 0x000ee20000300800 */
[----:B------:R-:W-:-:S04]  /*14630*/  VIADD R2, R0, 0x28c40 ;  /* 0x00028c4000027836 */ /* 0x000fc80000000000 */
[C---:B--2---:R-:W-:Y:S02]  /*14640*/  IMAD R6, R3.reuse, 0x8, R2 ;  /* 0x0000000803067824 */ /* 0x044fe400078e0202 */
[----:B------:R-:W-:Y:S01]  /*14650*/  VIADD R3, R3, 0x1 ;  /* 0x0000000103037836 */ /* 0x000fe20000000000 */
[----:B---3--:R-:W-:-:S04]  /*14660*/  SHF.L.U32 R5, R7, 0x1f, RZ ;  /* 0x0000001f07057819 */ /* 0x008fc800000006ff */
[C---:B------:R-:W-:Y:S01]  /*14670*/  ISETP.NE.AND P1, PT, R3.reuse, 0x2, PT ;  /* 0x000000020300780c */ /* 0x040fe20003f25270 */
[----:B------:R-:W1:Y:S03]  /*14680*/  SYNCS.PHASECHK.TRANS64.TRYWAIT P0, [R6+URZ], R5 ;  /* 0x00000005060075a7 */ /* 0x000e66000800017f */
[----:B------:R-:W-:Y:S02]  /*14690*/  SEL R4, RZ, 0x1, P1 ;  /* 0x00000001ff047807 */ /* 0x000fe40000800000 */
[----:B------:R-:W-:Y:S02]  /*146a0*/  SEL R3, R3, RZ, P1 ;  /* 0x000000ff03037207 */ /* 0x000fe40000800000 */
[----:B------:R-:W-:-:S03]  /*146b0*/  LOP3.LUT R4, R7, R4, RZ, 0x3c, !PT ;  /* 0x0000000407047212 */ /* 0x000fc600078e3cff */
[----:B------:R-:W-:Y:S01]  /*146c0*/  IMAD R7, R3, 0x8, R2 ;  /* 0x0000000803077824 */ /* 0x000fe200078e0202 */
[----:B------:R-:W-:Y:S01]  /*146d0*/  SHF.L.U32 R2, R4, 0x1f, RZ ;  /* 0x0000001f04027819 */ /* 0x000fe200000006ff */
[----:B-1----:R-:W-:Y:S06]  /*146e0*/  @!P0 BRA `(.L_x_1875) ;  /* 0x00000014000c8947 */ /* 0x002fec0003800000 */
.L_x_1930:
[----:B------:R-:W2:Y:S02]  /*146f0*/  SYNCS.PHASECHK.TRANS64.TRYWAIT P0, [R7+URZ], R2 ;  /* 0x00000002070075a7 */ /* 0x000ea4000800017f */
[----:B--2---:R-:W-:Y:S05]  /*14700*/  @!P0 BRA `(.L_x_1876) ;  /* 0x0000001400188947 */ /* 0x004fea0003800000 */
.L_x_1931:
[----:B------:R-:W-:Y:S05]  /*14710*/  @!P2 BRA `(.L_x_1877) ;  /* 0x000000000004a947 */ /* 0x000fea0003800000 */
[----:B------:R-:W-:Y:S01]  /*14720*/  BPT.TRAP 0x1 ;  /* 0x000000040000795c */ /* 0x000fe20000300000 */
.L_x_1877:
[----:B------:R-:W3:Y:S01]  /*14730*/  LDL.LU R4, [R1] ;  /* 0x0000000001047983 */ /* 0x000ee20000300800 */
[----:B------:R-:W-:-:S04]  /*14740*/  VIADD R0, R0, 0x28c60 ;  /* 0x00028c6000007836 */ /* 0x000fc80000000000 */
[----:B---3--:R-:W-:-:S04]  /*14750*/  IMAD R4, R4, 0x8, R0 ;  /* 0x0000000804047824 */ /* 0x008fc800078e0200 */
[----:B------:R-:W3:Y:S02]  /*14760*/  SYNCS.PHASECHK.TRANS64.TRYWAIT P0, [R4+URZ], R5 ;  /* 0x00000005040075a7 */ /* 0x000ee4000800017f */
[----:B---3--:R-:W-:Y:S05]  /*14770*/  @!P0 BRA `(.L_x_1878) ;  /* 0x0000001400108947 */ /* 0x008fea0003800000 */
.L_x_1932:
[----:B------:R-:W-:-:S07]  /*14780*/  IMAD R3, R3, 0x8, R0 ;  /* 0x0000000803037824 */ /* 0x000fce00078e0200 */
.L_x_1879:
[----:B----4-:R4:W0:Y:S02]  /*14790*/  SYNCS.PHASECHK.TRANS64.TRYWAIT P0, [R3+URZ], R2 ;  /* 0x00000002030075a7 */ /* 0x010824000800017f */
[----:B0-----:R-:W-:Y:S05]  /*147a0*/  @!P0 NANOSLEEP.SYNCS 0x989680 ;  /* 0x009896800000895d */ /* 0x001fea0003900000 */
[----:B------:R-:W0:Y:S02]  /*147b0*/  @!P0 SYNCS.PHASECHK.TRANS64 P0, [R3+URZ], R2 ;  /* 0x00000002030085a7 */ /* 0x000e24000800007f */
[----:B0-----:R-:W-:Y:S05]  /*147c0*/  @!P0 BRA `(.L_x_1879) ;  /* 0xfffffffc00f08947 */ /* 0x001fea000383ffff */
.L_x_1872:
[----:B------:R-:W-:Y:S05]  /*147d0*/  BSYNC B0 ;  /* 0x0000000000007941 */ /* 0x000fea0003800000 */
.L_x_1871:
[----:B------:R-:W-:Y:S05]  /*147e0*/  EXIT ;  /* 0x000000000000794d */ /* 0x000fea0003800000 */
.L_x_1691:
[----:B0-----:R-:W-:-:S04]  /*147f0*/  IMAD.U32 R3, RZ, RZ, UR22 ;  /* 0x00000016ff037e24 */ /* 0x001fc8000f8e00ff */
[----:B------:R0:W1:Y:S03]  /*14800*/  SYNCS.PHASECHK.TRANS64.TRYWAIT P1, [R3+URZ+0x28c50], R0 ;  /* 0x028c5000030075a7 */ /* 0x000066000802017f */
[----:B-1----:R-:W-:Y:S05]  /*14810*/  @!P1 NANOSLEEP.SYNCS 0x989680 ;  /* 0x009896800000995d */ /* 0x002fea0003900000 */
[----:B------:R-:W1:Y:S02]  /*14820*/  @!P1 SYNCS.PHASECHK.TRANS64 P1, [R3+URZ+0x28c50], R0 ;  /* 0x028c5000030095a7 */ /* 0x000e64000802007f */
[----:B-1----:R-:W-:Y:S05]  /*14830*/  @!P1 BRA `(.L_x_1691) ;  /* 0xfffffffc00ec9947 */ /* 0x002fea000383ffff */
[----:B------:R-:W-:Y:S05]  /*14840*/  BRA `(.L_x_1880) ;  /* 0xfffffed400307947 */ /* 0x000fea000383ffff */
.L_x_1696:
[----:B-1----:R-:W-:-:S04]  /*14850*/  IMAD.U32 R6, RZ, RZ, UR20 ;  /* 0x00000014ff067e24 */ /* 0x002fc8000f8e00ff */
[----:B------:R1:W2:Y:S03]  /*14860*/  SYNCS.PHASECHK.TRANS64.TRYWAIT P1, [R6+URZ+0x28c50], R3 ;  /* 0x028c5003060075a7 */ /* 0x0002a6000802017f */
[----:B--2---:R-:W-:Y:S05]  /*14870*/  @!P1 NANOSLEEP.SYNCS 0x989680 ;  /* 0x009896800000995d */ /* 0x004fea0003900000 */
[----:B------:R-:W2:Y:S02]  /*14880*/  @!P1 SYNCS.PHASECHK.TRANS64 P1, [R6+URZ+0x28c50], R3 ;  /* 0x028c5003060095a7 */ /* 0x000ea4000802007f */
[----:B--2---:R-:W-:Y:S05]  /*14890*/  @!P1 BRA `(.L_x_1696) ;  /* 0xfffffffc00ec9947 */ /* 0x004fea000383ffff */
[----:B------:R-:W-:Y:S05]  /*148a0*/  BRA `(.L_x_1695) ;  /* 0xfffffee0002c7947 */ /* 0x000fea000383ffff */
.L_x_1705:
[----:B0-----:R-:W-:-:S04]  /*148b0*/  IMAD.U32 R3, RZ, RZ, UR38 ;  /* 0x00000026ff037e24 */ /* 0x001fc8000f8e00ff */
[----:B------:R0:W1:Y:S03]  /*148c0*/  SYNCS.PHASECHK.TRANS64.TRYWAIT P0, [R3+URZ+0x28c00], R0 ;  /* 0x028c0000030075a7 */ /* 0x000066000800017f */
[----:B-1----:R-:W-:Y:S05]  /*148d0*/  @!P0 NANOSLEEP.SYNCS 0x989680 ;  /* 0x009896800000895d */ /* 0x002fea0003900000 */
[----:B------:R-:W1:Y:S02]  /*148e0*/  @!P0 SYNCS.PHASECHK.TRANS64 P0, [R3+URZ+0x28c00], R0 ;  /* 0x028c0000030085a7 */ /* 0x000e64000800007f */
[----:B-1----:R-:W-:Y:S05]  /*148f0*/  @!P0 BRA `(.L_x_1705) ;  /* 0xfffffffc00ec8947 */ /* 0x002fea000383ffff */
[----:B------:R-:W-:Y:S05]  /*14900*/  BRA `(.L_x_1881) ;  /* 0xfffffef4004c7947 */ /* 0x000fea000383ffff */
.L_x_1709:
[----:B--2---:R2:W3:Y:S02]  /*14910*/  SYNCS.PHASECHK.TRANS64.TRYWAIT P0, [R10+URZ+0x28c30], R11 ;  /* 0x028c300b0a0075a7 */ /* 0x0044e4000800017f */
[----:B---3--:R-:W-:Y:S05]  /*14920*/  @!P0 NANOSLEEP.SYNCS 0x989680 ;  /* 0x009896800000895d */ /* 0x008fea0003900000 */
[----:B------:R-:W3:Y:S02]  /*14930*/  @!P0 SYNCS.PHASECHK.TRANS64 P0, [R10+URZ+0x28c30], R11 ;  /* 0x028c300b0a0085a7 */ /* 0x000ee4000800007f */
[----:B---3--:R-:W-:Y:S05]  /*14940*/  @!P0 BRA `(.L_x_1709) ;  /* 0xfffffffc00f08947 */ /* 0x008fea000383ffff */
[----:B------:R-:W-:Y:S05]  /*14950*/  BRA `(.L_x_1708) ;  /* 0xfffffef400647947 */ /* 0x000fea000383ffff */
.L_x_1721:
[----:B----4-:R4:W0:Y:S02]  /*14960*/  SYNCS.PHASECHK.TRANS64.TRYWAIT P0, [R10+URZ+0x28c50], R11 ;  /* 0x028c500b0a0075a7 */ /* 0x010824000800017f */
[----:B0-----:R-:W-:Y:S05]  /*14970*/  @!P0 NANOSLEEP.SYNCS 0x989680 ;  /* 0x009896800000895d */ /* 0x001fea0003900000 */
[----:B------:R-:W0:Y:S02]  /*14980*/  @!P0 SYNCS.PHASECHK.TRANS64 P0, [R10+URZ+0x28c50], R11 ;  /* 0x028c500b0a0085a7 */ /* 0x000e24000800007f */
[----:B0-----:R-:W-:Y:S05]  /*14990*/  @!P0 BRA `(.L_x_1721) ;  /* 0xfffffffc00f08947 */ /* 0x001fea000383ffff */
[----:B------:R-:W-:Y:S05]  /*149a0*/  BRA `(.L_x_1720) ;  /* 0xffffff1000587947 */ /* 0x000fea000383ffff */
.L_x_1729:
[----:B--2---:R-:W-:-:S04]  /*149b0*/  IMAD.U32 R9, RZ, RZ, UR26 ;  /* 0x0000001aff097e24 */ /* 0x004fc8000f8e00ff */
[----:B------:R2:W3:Y:S03]  /*149c0*/  SYNCS.PHASECHK.TRANS64.TRYWAIT P0, [R9+URZ+0x28c30], R12 ;  /* 0x028c300c090075a7 */ /* 0x0004e6000800017f */
[----:B---3--:R-:W-:Y:S05]  /*149d0*/  @!P0 NANOSLEEP.SYNCS 0x989680 ;  /* 0x009896800000895d */ /* 0x008fea0003900000 */
[----:B------:R-:W3:Y:S02]  /*149e0*/  @!P0 SYNCS.PHASECHK.TRANS64 P0, [R9+URZ+0x28c30], R12 ;  /* 0x028c300c090085a7 */ /* 0x000ee4000800007f */
[----:B---3--:R-:W-:Y:S05]  /*149f0*/  @!P0 BRA `(.L_x_1729) ;  /* 0xfffffffc00ec8947 */ /* 0x008fea000383ffff */
[----:B------:R-:W-:Y:S05]  /*14a00*/  BRA `(.L_x_1728) ;  /* 0xffffff1400947947 */ /* 0x000fea000383ffff */
.L_x_1741:
[----:B-1----:R1:W2:Y:S02]  /*14a10*/  SYNCS.PHASECHK.TRANS64.TRYWAIT P0, [R21+URZ+0x28c50], R12 ;  /* 0x028c500c150075a7 */ /* 0x0022a4000800017f */
[----:B--2---:R-:W-:Y:S05]  /*14a20*/  @!P0 NANOSLEEP.SYNCS 0x989680 ;  /* 0x009896800000895d */ /* 0x004fea0003900000 */
[----:B------:R-:W2:Y:S02]  /*14a30*/  @!P0 SYNCS.PHASECHK.TRANS64 P0, [R21+URZ+0x28c50], R12 ;  /* 0x028c500c150085a7 */ /* 0x000ea4000800007f */
[----:B--2---:R-:W-:Y:S05]  /*14a40*/  @!P0 BRA `(.L_x_1741) ;  /* 0xfffffffc00f08947 */ /* 0x004fea000383ffff */
[----:B------:R-:W-:Y:S05]  /*14a50*/  BRA `(.L_x_1740) ;  /* 0xffffff3400407947 */ /* 0x000fea000383ffff */
.L_x_1750:
[----:B--2---:R-:W-:-:S04]  /*14a60*/  IMAD.U32 R4, RZ, RZ, UR22 ;  /* 0x00000016ff047e24 */ /* 0x004fc8000f8e00ff */
[----:B------:R2:W4:Y:S03]  /*14a70*/  SYNCS.PHASECHK.TRANS64.TRYWAIT P1, [R4+URZ+0x28c30], R9 ;  /* 0x028c3009040075a7 */ /* 0x000526000802017f */
[----:B----4-:R-:W-:Y:S05]  /*14a80*/  @!P1 NANOSLEEP.SYNCS 0x989680 ;  /* 0x009896800000995d */ /* 0x010fea0003900000 */
[----:B------:R-:W4:Y:S02]  /*14a90*/  @!P1 SYNCS.PHASECHK.TRANS64 P1, [R4+URZ+0x28c30], R9 ;  /* 0x028c3009040095a7 */ /* 0x000f24000802007f */
[----:B----4-:R-:W-:Y:S05]  /*14aa0*/  @!P1 BRA `(.L_x_1750) ;  /* 0xfffffffc00ec9947 */ /* 0x010fea000383ffff */
[----:B------:R-:W-:Y:S05]  /*14ab0*/  BRA `(.L_x_1749) ;  /* 0xffffff3800a87947 */ /* 0x000fea000383ffff */
.L_x_1754:
[----:B---3--:R3:W4:Y:S02]  /*14ac0*/  SYNCS.PHASECHK.TRANS64.TRYWAIT P1, [R170+URZ+0x28c50], R9 ;  /* 0x028c5009aa0075a7 */ /* 0x008724000802017f */
[----:B----4-:R-:W-:Y:S05]  /*14ad0*/  @!P1 NANOSLEEP.SYNCS 0x989680 ;  /* 0x009896800000995d */ /* 0x010fea0003900000 */
[----:B------:R-:W4:Y:S02]  /*14ae0*/  @!P1 SYNCS.PHASECHK.TRANS64 P1, [R170+URZ+0x28c50], R9 ;  /* 0x028c5009aa0095a7 */ /* 0x000f24000802007f */
[----:B----4-:R-:W-:Y:S05]  /*14af0*/  @!P1 BRA `(.L_x_1754) ;  /* 0xfffffffc00f09947 */ /* 0x010fea000383ffff */
[----:B------:R-:W-:Y:S05]  /*14b00*/  BRA `(.L_x_1753) ;  /* 0xffffff4c00cc7947 */ /* 0x000fea000383ffff */
.L_x_1760:
[----:B-1----:R-:W-:-:S04]  /*14b10*/  MOV R7, UR25 ;  /* 0x0000001900077c02 */ /* 0x002fc80008000f00 */
[----:B------:R1:W0:Y:S03]  /*14b20*/  SYNCS.PHASECHK.TRANS64.TRYWAIT P0, [R7+URZ+0x28c30], R8 ;  /* 0x028c3008070075a7 */ /* 0x000226000800017f */
[----:B0-----:R-:W-:Y:S05]  /*14b30*/  @!P0 NANOSLEEP.SYNCS 0x989680 ;  /* 0x009896800000895d */ /* 0x001fea0003900000 */
[----:B------:R-:W0:Y:S02]  /*14b40*/  @!P0 SYNCS.PHASECHK.TRANS64 P0, [R7+URZ+0x28c30], R8 ;  /* 0x028c3008070085a7 */ /* 0x000e24000800007f */
[----:B0-----:R-:W-:Y:S05]  /*14b50*/  @!P0 BRA `(.L_x_1760) ;  /* 0xfffffffc00ec8947 */ /* 0x001fea000383ffff */
[----:B------:R-:W-:Y:S05]  /*14b60*/  BRA `(.L_x_1759) ;  /* 0xffffff5000c47947 */ /* 0x000fea000383ffff */
.L_x_1772:
[----:B-1----:R1:W2:Y:S02]  /*14b70*/  SYNCS.PHASECHK.TRANS64.TRYWAIT P0, [R15+URZ+0x28c50], R8 ;  /* 0x028c50080f0075a7 */ /* 0x0022a4000800017f */
[----:B--2---:R-:W-:Y:S05]  /*14b80*/  @!P0 NANOSLEEP.SYNCS 0x989680 ;  /* 0x009896800000895d */ /* 0x004fea0003900000 */
[----:B------:R-:W2:Y:S02]  /*14b90*/  @!P0 SYNCS.PHASECHK.TRANS64 P0, [R15+URZ+0x28c50], R8 ;  /* 0x028c50080f0085a7 */ /* 0x000ea4000800007f */
[----:B--2---:R-:W-:Y:S05]  /*14ba0*/  @!P0 BRA `(.L_x_1772) ;  /* 0xfffffffc00f08947 */ /* 0x004fea000383ffff */
[----:B------:R-:W-:Y:S05]  /*14bb0*/  BRA `(.L_x_1771) ;  /* 0xffffff7000747947 */ /* 0x000fea000383ffff */
.L_x_1813:
[----:B------:R-:W1:Y:S01]  /*14bc0*/  S2R R5, SR_TID.X ;  /* 0x0000000000057919 */ /* 0x000e620000002100 */
[----:B------:R-:W-:Y:S01]  /*14bd0*/  BSSY B0, `(.L_x_1882) ;  /* 0x000000a000007945 */ /* 0x000fe20003800000 */
[----:B------:R-:W-:Y:S02]  /*14be0*/  IMAD.MOV.U32 R12, RZ, RZ, RZ ;  /* 0x000000ffff0c7224 */ /* 0x000fe400078e00ff */
[----:B------:R-:W-:Y:S02]  /*14bf0*/  IMAD.MOV.U32 R11, RZ, RZ, 0x1f ;  /* 0x0000001fff0b7424 */ /* 0x000fe400078e00ff */
[----:B------:R-:W-:Y:S01]  /*14c00*/  IMAD.MOV.U32 R15, RZ, RZ, -0x1 ;  /* 0xffffffffff0f7424 */ /* 0x000fe200078e00ff */
[----:B-1----:R-:W-:-:S04]  /*14c10*/  SHF.R.U32.HI R5, RZ, 0x5, R5 ;  /* 0x00000005ff057819 */ /* 0x002fc80000011605 */
[----:B------:R-:W-:-:S05]  /*14c20*/  LOP3.LUT R5, R5, 0x3, RZ, 0xc0, !PT ;  /* 0x0000000305057812 */ /* 0x000fca00078ec0ff */
[----:B0-----:R-:W-:-:S07]  /*14c30*/  IMAD.MOV.U32 R13, RZ, RZ, R5 ;  /* 0x000000ffff0d7224 */ /* 0x001fce00078e0005 */
[----:B------:R-:W-:Y:S05]  /*14c40*/  WARPSYNC.COLLECTIVE R15, `(.L_x_1883) ;  /* 0x000000000f087348 */ /* 0x000fea0003c00000 */
[----:B------:R0:W1:Y:S02]  /*14c50*/  SHFL.IDX P6, R14, R13, R12, R11 ;  /* 0x0000000c0d0e7389 */ /* 0x00006400000c000b */
[----:B01----:R-:W-:Y:S01]  /*14c60*/  ENDCOLLECTIVE ;  /* 0x000000000000791b */ /* 0x003fe20003800000 */
.L_x_1883:
[----:B------:R-:W-:Y:S05]  /*14c70*/  BSYNC B0 ;  /* 0x0000000000007941 */ /* 0x000fea0003800000 */
.L_x_1882:
[----:B------:R-:W-:Y:S05]  /*14c80*/  BRA `(.L_x_1884) ;  /* 0xffffffc000ec7947 */ /* 0x000fea000383ffff */
.L_x_1814:
[----:B------:R-:W-:Y:S01]  /*14c90*/  BSSY B0, `(.L_x_1885) ;  /* 0x0000006000007945 */ /* 0x000fe20003800000 */
[----:B------:R-:W-:-:S07]  /*14ca0*/  IMAD.MOV.U32 R15, RZ, RZ, -0x1 ;  /* 0xffffffffff0f7424 */ /* 0x000fce00078e00ff */
[----:B0-----:R-:W-:Y:S05]  /*14cb0*/  WARPSYNC.COLLECTIVE R15, `(.L_x_1886) ;  /* 0x000000000f0c7348 */ /* 0x001fea0003c00000 */
[----:B------:R-:W-:Y:S02]  /*14cc0*/  ELECT P6, UR62, PT ;  /* 0x00000000003e782f */ /* 0x000fe400038c0000 */
[----:B------:R-:W-:Y:S01]  /*14cd0*/  MOV R14, UR62 ;  /* 0x0000003e000e7c02 */ /* 0x000fe20008000f00 */
[----:B0-----:R-:W-:Y:S10]  /*14ce0*/  ENDCOLLECTIVE ;  /* 0x000000000000791b */ /* 0x001ff40003800000 */
.L_x_1886:
[----:B------:R-:W-:Y:S05]  /*14cf0*/  BSYNC B0 ;  /* 0x0000000000007941 */ /* 0x000fea0003800000 */
.L_x_1885:
[----:B------:R-:W-:Y:S05]  /*14d00*/  BRA `(.L_x_1887) ;  /* 0xffffffc000dc7947 */ /* 0x000fea000383ffff */
.L_x_1817:
[----:B-1----:R1:W2:Y:S02]  /*14d10*/  SYNCS.PHASECHK.TRANS64.TRYWAIT P0, [R9+URZ+0x28c40], R10 ;  /* 0x028c400a090075a7 */ /* 0x0022a4000800017f */
[----:B--2---:R-:W-:Y:S05]  /*14d20*/  @!P0 NANOSLEEP.SYNCS 0x989680 ;  /* 0x009896800000895d */ /* 0x004fea0003900000 */
[----:B------:R-:W2:Y:S02]  /*14d30*/  @!P0 SYNCS.PHASECHK.TRANS64 P0, [R9+URZ+0x28c40], R10 ;  /* 0x028c400a090085a7 */ /* 0x000ea4000800007f */
[----:B--2---:R-:W-:Y:S05]  /*14d40*/  @!P0 BRA `(.L_x_1817) ;  /* 0xfffffffc00f08947 */ /* 0x004fea000383ffff */
[----:B------:R-:W-:Y:S05]  /*14d50*/  BRA `(.L_x_1888) ;  /* 0xffffffc400447947 */ /* 0x000fea000383ffff */
.L_x_1820:
[----:B-1----:R-:W1:Y:S01]  /*14d60*/  S2R R10, SR_CgaCtaId ;  /* 0x00000000000a7919 */ /* 0x002e620000008800 */
[----:B------:R-:W-:-:S04]  /*14d70*/  MOV R9, 0x400 ;  /* 0x0000040000097802 */ /* 0x000fc80000000f00 */
[----:B-1----:R-:W-:-:S04]  /*14d80*/  LEA R9, R10, R9, 0x18 ;  /* 0x000000090a097211 */ /* 0x002fc800078ec0ff */
[----:B------:R1:W2:Y:S03]  /*14d90*/  SYNCS.PHASECHK.TRANS64.TRYWAIT P0, [R9+URZ+0x28c20], R6 ;  /* 0x028c2006090075a7 */ /* 0x0002a6000800017f */
[----:B--2---:R-:W-:Y:S05]  /*14da0*/  @!P0 NANOSLEEP.SYNCS 0x989680 ;  /* 0x009896800000895d */ /* 0x004fea0003900000 */
[----:B------:R-:W2:Y:S02]  /*14db0*/  @!P0 SYNCS.PHASECHK.TRANS64 P0, [R9+URZ+0x28c20], R6 ;  /* 0x028c2006090085a7 */ /* 0x000ea4000800007f */
[----:B--2---:R-:W-:Y:S05]  /*14dc0*/  @!P0 BRA `(.L_x_1820) ;  /* 0xfffffffc00e48947 */ /* 0x004fea000383ffff */
[----:B------:R-:W-:Y:S05]  /*14dd0*/  BRA `(.L_x_1889) ;  /* 0xffffffc800207947 */ /* 0x000fea000383ffff */
.L_x_1823:
[----:B-1----:R1:W2:Y:S02]  /*14de0*/  SYNCS.PHASECHK.TRANS64.TRYWAIT P0, [R6+URZ+0x28c60], R9 ;  /* 0x028c6009060075a7 */ /* 0x0022a4000800017f */
[----:B--2---:R-:W-:Y:S05]  /*14df0*/  @!P0 NANOSLEEP.SYNCS 0x989680 ;  /* 0x009896800000895d */ /* 0x004fea0003900000 */
[----:B------:R-:W2:Y:S02]  /*14e00*/  @!P0 SYNCS.PHASECHK.TRANS64 P0, [R6+URZ+0x28c60], R9 ;  /* 0x028c6009060085a7 */ /* 0x000ea4000800007f */
[----:B--2---:R-:W-:Y:S05]  /*14e10*/  @!P0 BRA `(.L_x_1823) ;  /* 0xfffffffc00f08947 */ /* 0x004fea000383ffff */
[----:B------:R-:W-:Y:S05]  /*14e20*/  BRA `(.L_x_1890) ;  /* 0xffffffc8003c7947 */ /* 0x000fea000383ffff */
.L_x_1832:
[----:B-1----:R1:W2:Y:S02]  /*14e30*/  SYNCS.PHASECHK.TRANS64.TRYWAIT P0, [R2+URZ+0x28c40], R3 ;  /* 0x028c4003020075a7 */ /* 0x0022a4000800017f */
[----:B--2---:R-:W-:Y:S05]  /*14e40*/  @!P0 NANOSLEEP.SYNCS 0x989680 ;  /* 0x009896800000895d */ /* 0x004fea0003900000 */
[----:B------:R-:W2:Y:S02]  /*14e50*/  @!P0 SYNCS.PHASECHK.TRANS64 P0, [R2+URZ+0x28c40], R3 ;  /* 0x028c4003020085a7 */ /* 0x000ea4000800007f */
[----:B--2---:R-:W-:Y:S05]  /*14e60*/  @!P0 BRA `(.L_x_1832) ;  /* 0xfffffffc00f08947 */ /* 0x004fea000383ffff */
[----:B------:R-:W-:Y:S05]  /*14e70*/  BRA `(.L_x_1891) ;  /* 0xffffffd000107947 */ /* 0x000fea000383ffff */
.L_x_1834:
[----:B--2---:R2:W3:Y:S02]  /*14e80*/  SYNCS.PHASECHK.TRANS64.TRYWAIT P0, [R2+URZ+0x28c60], R3 ;  /* 0x028c6003020075a7 */ /* 0x0044e4000800017f */
[----:B---3--:R-:W-:Y:S05]  /*14e90*/  @!P0 NANOSLEEP.SYNCS 0x989680 ;  /* 0x009896800000895d */ /* 0x008fea0003900000 */
[----:B------:R-:W3:Y:S02]  /*14ea0*/  @!P0 SYNCS.PHASECHK.TRANS64 P0, [R2+URZ+0x28c60], R3 ;  /* 0x028c6003020085a7 */ /* 0x000ee4000800007f */
[----:B---3--:R-:W-:Y:S05]  /*14eb0*/  @!P0 BRA `(.L_x_1834) ;  /* 0xfffffffc00f08947 */ /* 0x008fea000383ffff */
[----:B------:R-:W-:Y:S05]  /*14ec0*/  BRA `(.L_x_1892) ;  /* 0xffffffd000807947 */ /* 0x000fea000383ffff */
.L_x_1839:
[----:B--2---:R2:W3:Y:S02]  /*14ed0*/  SYNCS.PHASECHK.TRANS64.TRYWAIT P0, [R2+URZ+0x28c40], R3 ;  /* 0x028c4003020075a7 */ /* 0x0044e4000800017f */
[----:B---3--:R-:W-:Y:S05]  /*14ee0*/  @!P0 NANOSLEEP.SYNCS 0x989680 ;  /* 0x009896800000895d */ /* 0x008fea0003900000 */
[----:B------:R-:W3:Y:S02]  /*14ef0*/  @!P0 SYNCS.PHASECHK.TRANS64 P0, [R2+URZ+0x28c40], R3 ;  /* 0x028c4003020085a7 */ /* 0x000ee4000800007f */
[----:B---3--:R-:W-:Y:S05]  /*14f00*/  @!P0 BRA `(.L_x_1839) ;  /* 0xfffffffc00f08947 */ /* 0x008fea000383ffff */
[----:B------:R-:W-:Y:S05]  /*14f10*/  BRA `(.L_x_1893) ;  /* 0xffffffd800247947 */ /* 0x000fea000383ffff */
.L_x_1841:
[----:B0-----:R0:W1:Y:S02]  /*14f20*/  SYNCS.PHASECHK.TRANS64.TRYWAIT P1, [R2+URZ+0x28c60], R3 ;  /* 0x028c6003020075a7 */ /* 0x001064000802017f */
[----:B-1----:R-:W-:Y:S05]  /*14f30*/  @!P1 NANOSLEEP.SYNCS 0x989680 ;  /* 0x009896800000995d */ /* 0x002fea0003900000 */
[----:B------:R-:W1:Y:S02]  /*14f40*/  @!P1 SYNCS.PHASECHK.TRANS64 P1, [R2+URZ+0x28c60], R3 ;  /* 0x028c6003020095a7 */ /* 0x000e64000802007f */
[----:B-1----:R-:W-:Y:S05]  /*14f50*/  @!P1 BRA `(.L_x_1841) ;  /* 0xfffffffc00f09947 */ /* 0x002fea000383ffff */
[----:B------:R-:W-:Y:S05]  /*14f60*/  BRA `(.L_x_1894) ;  /* 0xffffffd800907947 */ /* 0x000fea000383ffff */
.L_x_1846:
[----:B---3--:R3:W4:Y:S02]  /*14f70*/  SYNCS.PHASECHK.TRANS64.TRYWAIT P0, [R2+URZ+0x28c40], R3 ;  /* 0x028c4003020075a7 */ /* 0x008724000800017f */
[----:B----4-:R-:W-:Y:S05]  /*14f80*/  @!P0 NANOSLEEP.SYNCS 0x989680 ;  /* 0x009896800000895d */ /* 0x010fea0003900000 */
[----:B------:R-:W4:Y:S02]  /*14f90*/  @!P0 SYNCS.PHASECHK.TRANS64 P0, [R2+URZ+0x28c40], R3 ;  /* 0x028c4003020085a7 */ /* 0x000f24000800007f */
[----:B----4-:R-:W-:Y:S05]  /*14fa0*/  @!P0 BRA `(.L_x_1846) ;  /* 0xfffffffc00f08947 */ /* 0x010fea000383ffff */
[----:B------:R-:W-:Y:S05]  /*14fb0*/  BRA `(.L_x_1895) ;  /* 0xffffffe000107947 */ /* 0x000fea000383ffff */
.L_x_1848:
[----:B0-----:R0:W1:Y:S02]  /*14fc0*/  SYNCS.PHASECHK.TRANS64.TRYWAIT P1, [R2+URZ+0x28c60], R3 ;  /* 0x028c6003020075a7 */ /* 0x001064000802017f */
[----:B-1----:R-:W-:Y:S05]  /*14fd0*/  @!P1 NANOSLEEP.SYNCS 0x989680 ;  /* 0x009896800000995d */ /* 0x002fea0003900000 */
[----:B------:R-:W1:Y:S02]  /*14fe0*/  @!P1 SYNCS.PHASECHK.TRANS64 P1, [R2+URZ+0x28c60], R3 ;  /* 0x028c6003020095a7 */ /* 0x000e64000802007f */
[----:B-1----:R-:W-:Y:S05]  /*14ff0*/  @!P1 BRA `(.L_x_1848) ;  /* 0xfffffffc00f09947 */ /* 0x002fea000383ffff */
[----:B------:R-:W-:Y:S05]  /*15000*/  BRA `(.L_x_1896) ;  /* 0xffffffe000807947 */ /* 0x000fea000383ffff */
.L_x_1853:
[----:B------:R-:W-:Y:S01]  /*15010*/  BSSY B0, `(.L_x_1897) ;  /* 0x0000008000007945 */ /* 0x000fe20003800000 */
[----:B0-----:R-:W-:Y:S02]  /*15020*/  IMAD.MOV.U32 R13, RZ, RZ, R16 ;  /* 0x000000ffff0d7224 */ /* 0x001fe400078e0010 */
[----:B-1----:R-:W-:Y:S02]  /*15030*/  IMAD.MOV.U32 R12, RZ, RZ, RZ ;  /* 0x000000ffff0c7224 */ /* 0x002fe400078e00ff */
[----:B------:R-:W-:Y:S02]  /*15040*/  IMAD.MOV.U32 R11, RZ, RZ, 0x1f ;  /* 0x0000001fff0b7424 */ /* 0x000fe400078e00ff */
[----:B------:R-:W-:-:S07]  /*15050*/  IMAD.MOV.U32 R15, RZ, RZ, -0x1 ;  /* 0xffffffffff0f7424 */ /* 0x000fce00078e00ff */
[----:B--2---:R-:W-:Y:S05]  /*15060*/  WARPSYNC.COLLECTIVE R15, `(.L_x_1898) ;  /* 0x000000000f087348 */ /* 0x004fea0003c00000 */
[----:B------:R0:W1:Y:S02]  /*15070*/  SHFL.IDX P6, R14, R13, R12, R11 ;  /* 0x0000000c0d0e7389 */ /* 0x00006400000c000b */
[----:B012---:R-:W-:Y:S01]  /*15080*/  ENDCOLLECTIVE ;  /* 0x000000000000791b */ /* 0x007fe20003800000 */
.L_x_1898:
[----:B------:R-:W-:Y:S05]  /*15090*/  BSYNC B0 ;  /* 0x0000000000007941 */ /* 0x000fea0003800000 */
.L_x_1897:
[----:B------:R-:W-:Y:S02]  /*150a0*/  IMAD.MOV.U32 R13, RZ, RZ, R16 ;  /* 0x000000ffff0d7224 */ /* 0x000fe400078e0010 */
[----:B------:R-:W-:Y:S02]  /*150b0*/  IMAD.MOV.U32 R12, RZ, RZ, 0x1 ;  /* 0x00000001ff0c7424 */ /* 0x000fe400078e00ff */
[----:B------:R-:W-:Y:S02]  /*150c0*/  IMAD.MOV.U32 R11, RZ, RZ, 0x1f ;  /* 0x0000001fff0b7424 */ /* 0x000fe400078e00ff */
[----:B------:R-:W-:Y:S02]  /*150d0*/  IMAD.MOV.U32 R15, RZ, RZ, -0x1 ;  /* 0xffffffffff0f7424 */ /* 0x000fe400078e00ff */
[----:B------:R-:W-:-:S07]  /*150e0*/  IMAD.MOV.U32 R4, RZ, RZ, R14 ;  /* 0x000000ffff047224 */ /* 0x000fce00078e000e */
[----:B------:R-:W-:Y:S05]  /*150f0*/  WARPSYNC.COLLECTIVE R15, `(.L_x_1899) ;  /* 0x000000000f087348 */ /* 0x000fea0003c00000 */
[----:B------:R0:W1:Y:S02]  /*15100*/  SHFL.IDX P6, R14, R13, R12, R11 ;  /* 0x0000000c0d0e7389 */ /* 0x00006400000c000b */
[----:B01----:R-:W-:Y:S01]  /*15110*/  ENDCOLLECTIVE ;  /* 0x000000000000791b */ /* 0x003fe20003800000 */
.L_x_1899:
[----:B------:R-:W-:Y:S01]  /*15120*/  MOV R7, R14 ;  /* 0x0000000e00077202 */ /* 0x000fe20000000f00 */
[----:B------:R-:W-:Y:S06]  /*15130*/  BRA `(.L_x_1900) ;  /* 0xffffffe400c47947 */ /* 0x000fec000383ffff */
.L_x_1856:
[----:B------:R-:W-:Y:S01]  /*15140*/  BSSY B0, `(.L_x_1901) ;  /* 0x0000008000007945 */ /* 0x000fe20003800000 */
[----:B0----5:R-:W-:Y:S02]  /*15150*/  IMAD.MOV.U32 R13, RZ, RZ, R17 ;  /* 0x000000ffff0d7224 */ /* 0x021fe400078e0011 */
[----:B------:R-:W-:Y:S02]  /*15160*/  IMAD.MOV.U32 R12, RZ, RZ, 0x1 ;  /* 0x00000001ff0c7424 */ /* 0x000fe400078e00ff */
[----:B------:R-:W-:Y:S02]  /*15170*/  IMAD.MOV.U32 R11, RZ, RZ, RZ ;  /* 0x000000ffff0b7224 */ /* 0x000fe400078e00ff */
[----:B------:R-:W-:-:S07]  /*15180*/  IMAD.MOV.U32 R15, RZ, RZ, -0x1 ;  /* 0xffffffffff0f7424 */ /* 0x000fce00078e00ff */
[----:B-1234-:R-:W-:Y:S05]  /*15190*/  WARPSYNC.COLLECTIVE R15, `(.L_x_1902) ;  /* 0x000000000f087348 */ /* 0x01efea0003c00000 */
[----:B------:R0:W0:Y:S02]  /*151a0*/  SHFL.UP P6, R14, R13, R12, R11 ;  /* 0x0400000c0d0e7389 */ /* 0x00002400000c000b */
[----:B01234-:R-:W-:Y:S01]  /*151b0*/  ENDCOLLECTIVE ;  /* 0x000000000000791b */ /* 0x01ffe20003800000 */
.L_x_1902:
[----:B------:R-:W-:Y:S05]  /*151c0*/  BSYNC B0 ;  /* 0x0000000000007941 */ /* 0x000fea0003800000 */
.L_x_1901:
        /* <DEDUP_REMOVED lines=10> */
.L_x_1903:
        /* <DEDUP_REMOVED lines=8> */
.L_x_1904:
        /* <DEDUP_REMOVED lines=8> */
.L_x_1905:
        /* <DEDUP_REMOVED lines=8> */
.L_x_1906:
        /* <DEDUP_REMOVED lines=8> */
.L_x_1907:
[----:B------:R-:W-:Y:S05]  /*15470*/  BRA `(.L_x_1908) ;  /* 0xffffffe400887947 */ /* 0x000fea000383ffff */
.L_x_1861:
[----:B------:R-:W-:Y:S01]  /*15480*/  BSSY B0, `(.L_x_1909) ;  /* 0x0000008000007945 */ /* 0x000fe20003800000 */
[----:B-----5:R-:W-:Y:S02]  /*15490*/  IMAD.MOV.U32 R13, RZ, RZ, R17 ;  /* 0x000000ffff0d7224 */ /* 0x020fe400078e0011 */
[----:B------:R-:W-:Y:S02]  /*154a0*/  IMAD.MOV.U32 R12, RZ, RZ, 0x1 ;  /* 0x00000001ff0c7424 */ /* 0x000fe400078e00ff */
[----:B------:R-:W-:Y:S02]  /*154b0*/  IMAD.MOV.U32 R11, RZ, RZ, RZ ;  /* 0x000000ffff0b7224 */ /* 0x000fe400078e00ff */
[----:B------:R-:W-:-:S07]  /*154c0*/  IMAD.MOV.U32 R15, RZ, RZ, -0x1 ;  /* 0xffffffffff0f7424 */ /* 0x000fce00078e00ff */
[----:B01-3--:R-:W-:Y:S05]  /*154d0*/  WARPSYNC.COLLECTIVE R15, `(.L_x_1910) ;  /* 0x000000000f087348 */ /* 0x00bfea0003c00000 */
[----:B------:R2:W4:Y:S02]  /*154e0*/  SHFL.UP P6, R14, R13, R12, R11 ;  /* 0x0400000c0d0e7389 */ /* 0x00052400000c000b */
[----:B01234-:R-:W-:Y:S01]  /*154f0*/  ENDCOLLECTIVE ;  /* 0x000000000000791b */ /* 0x01ffe20003800000 */
.L_x_1910:
[----:B------:R-:W-:Y:S05]  /*15500*/  BSYNC B0 ;  /* 0x0000000000007941 */ /* 0x000fea0003800000 */
.L_x_1909:
        /* <DEDUP_REMOVED lines=10> */
.L_x_1911:
        /* <DEDUP_REMOVED lines=8> */
.L_x_1912:
        /* <DEDUP_REMOVED lines=8> */
.L_x_1913:
        /* <DEDUP_REMOVED lines=8> */
.L_x_1914:
        /* <DEDUP_REMOVED lines=8> */
.L_x_1915:
[----:B------:R-:W-:Y:S05]  /*157b0*/  BRA `(.L_x_1916) ;  /* 0xffffffe4006c7947 */ /* 0x000fea000383ffff */
.L_x_1863:
[----:B------:R-:W-:Y:S01]  /*157c0*/  BSSY B0, `(.L_x_1917) ;  /* 0x0000006000007945 */ /* 0x000fe20003800000 */
[----:B------:R-:W-:Y:S01]  /*157d0*/  PLOP3.LUT P6, PT, P6, PT, PT, 0x8, 0x0 ;  /* 0x000000000000781c */ /* 0x000fe200037ce170 */
[----:B------:R-:W-:-:S12]  /*157e0*/  IMAD.MOV.U32 R15, RZ, RZ, -0x1 ;  /* 0xffffffffff0f7424 */ /* 0x000fd800078e00ff */
[----:B0-----:R-:W-:Y:S05]  /*157f0*/  WARPSYNC.COLLECTIVE R15, `(.L_x_1918) ;  /* 0x000000000f087348 */ /* 0x001fea0003c00000 */
[----:B------:R-:W-:Y:S01]  /*15800*/  VOTE.ANY R14, PT, P6 ;  /* 0x00000000000e7806 */ /* 0x000fe200030e0100 */
[----:B0-----:R-:W-:Y:S06]  /*15810*/  ENDCOLLECTIVE ;  /* 0x000000000000791b */ /* 0x001fec0003800000 */
.L_x_1918:
[----:B------:R-:W-:Y:S05]  /*15820*/  BSYNC B0 ;  /* 0x0000000000007941 */ /* 0x000fea0003800000 */
.L_x_1917:
[----:B------:R-:W-:Y:S01]  /*15830*/  IMAD.MOV.U32 R3, RZ, RZ, R14 ;  /* 0x000000ffff037224 */ /* 0x000fe200078e000e */
[----:B------:R-:W-:Y:S01]  /*15840*/  MOV R13, R17 ;  /* 0x00000011000d7202 */ /* 0x000fe20000000f00 */
[----:B------:R-:W-:Y:S02]  /*15850*/  IMAD.MOV.U32 R11, RZ, RZ, 0x1f ;  /* 0x0000001fff0b7424 */ /* 0x000fe400078e00ff */
[----:B------:R-:W0:Y:S01]  /*15860*/  POPC R6, R3 ;  /* 0x0000000300067309 */ /* 0x000e220000000000 */
[----:B------:R-:W-:Y:S02]  /*15870*/  IMAD.MOV.U32 R15, RZ, RZ, -0x1 ;  /* 0xffffffffff0f7424 */ /* 0x000fe400078e00ff */
[----:B0-----:R-:W-:-:S07]  /*15880*/  IMAD.MOV.U32 R12, RZ, RZ, R6 ;  /* 0x000000ffff0c7224 */ /* 0x001fce00078e0006 */
[----:B------:R-:W-:Y:S05]  /*15890*/  WARPSYNC.COLLECTIVE R15, `(.L_x_1919) ;  /* 0x000000000f087348 */ /* 0x000fea0003c00000 */
[----:B------:R0:W1:Y:S02]  /*158a0*/  SHFL.IDX P6, R14, R13, R12, R11 ;  /* 0x0000000c0d0e7389 */ /* 0x00006400000c000b */
[----:B01----:R-:W-:Y:S01]  /*158b0*/  ENDCOLLECTIVE ;  /* 0x000000000000791b */ /* 0x003fe20003800000 */
.L_x_1919:
[----:B------:R-:W-:Y:S01]  /*158c0*/  IMAD.MOV.U32 R17, RZ, RZ, R14 ;  /* 0x000000ffff117224 */ /* 0x000fe200078e000e */
[----:B------:R-:W-:Y:S06]  /*158d0*/  BRA `(.L_x_1920) ;  /* 0xffffffe4005c7947 */ /* 0x000fec000383ffff */
.L_x_1865:
[----:B------:R-:W-:Y:S01]  /*158e0*/  BSSY B0, `(.L_x_1921) ;  /* 0x0000007000007945 */ /* 0x000fe20003800000 */
[----:B------:R-:W-:Y:S02]  /*158f0*/  IMAD.MOV.U32 R13, RZ, RZ, R2 ;  /* 0x000000ffff0d7224 */ /* 0x000fe400078e0002 */
[----:B------:R-:W-:Y:S02]  /*15900*/  IMAD.MOV.U32 R11, RZ, RZ, 0x1f ;  /* 0x0000001fff0b7424 */ /* 0x000fe400078e00ff */
[----:B------:R-:W-:-:S07]  /*15910*/  IMAD.MOV.U32 R15, RZ, RZ, -0x1 ;  /* 0xffffffffff0f7424 */ /* 0x000fce00078e00ff */
[----:B012---:R-:W-:Y:S05]  /*15920*/  WARPSYNC.COLLECTIVE R15, `(.L_x_1922) ;  /* 0x000000000f087348 */ /* 0x007fea0003c00000 */
[----:B------:R3:W4:Y:S02]  /*15930*/  SHFL.IDX P6, R14, R13, R12, R11 ;  /* 0x0000000c0d0e7389 */ /* 0x00072400000c000b */
[----:B01234-:R-:W-:Y:S01]  /*15940*/  ENDCOLLECTIVE ;  /* 0x000000000000791b */ /* 0x01ffe20003800000 */
.L_x_1922:
[----:B------:R-:W-:Y:S05]  /*15950*/  BSYNC B0 ;  /* 0x0000000000007941 */ /* 0x000fea0003800000 */
.L_x_1921:
[----:B------:R-:W-:Y:S01]  /*15960*/  IMAD.MOV.U32 R7, RZ, RZ, R14 ;  /* 0x000000ffff077224 */ /* 0x000fe200078e000e */
[----:B------:R-:W-:Y:S06]  /*15970*/  BRA `(.L_x_1864) ;  /* 0xffffffe400507947 */ /* 0x000fec000383ffff */
.L_x_1869:
[----:B-1----:R1:W2:Y:S02]  /*15980*/  SYNCS.PHASECHK.TRANS64.TRYWAIT P0, [R0+URZ+0x28c20], R3 ;  /* 0x028c2003000075a7 */ /* 0x0022a4000800017f */
[----:B--2---:R-:W-:Y:S05]  /*15990*/  @!P0 NANOSLEEP.SYNCS 0x989680 ;  /* 0x009896800000895d */ /* 0x004fea0003900000 */
[----:B------:R-:W2:Y:S02]  /*159a0*/  @!P0 SYNCS.PHASECHK.TRANS64 P0, [R0+URZ+0x28c20], R3 ;  /* 0x028c2003000085a7 */ /* 0x000ea4000800007f */
[----:B--2---:R-:W-:Y:S05]  /*159b0*/  @!P0 BRA `(.L_x_1869) ;  /* 0xfffffffc00f08947 */ /* 0x004fea000383ffff */
[----:B------:R-:W-:Y:S05]  /*159c0*/  BRA `(.L_x_1923) ;  /* 0xffffffe800c47947 */ /* 0x000fea000383ffff */
.L_x_1870:
[----:B------:R-:W2:Y:S01]  /*159d0*/  S2R R2, SR_TID.X ;  /* 0x0000000000027919 */ /* 0x000ea20000002100 */
[----:B------:R-:W-:Y:S01]  /*159e0*/  BSSY B0, `(.L_x_1924) ;  /* 0x000000a000007945 */ /* 0x000fe20003800000 */
[----:B------:R-:W-:Y:S02]  /*159f0*/  IMAD.MOV.U32 R12, RZ, RZ, RZ ;  /* 0x000000ffff0c7224 */ /* 0x000fe400078e00ff */
[----:B------:R-:W-:Y:S02]  /*15a00*/  IMAD.MOV.U32 R11, RZ, RZ, 0x1f ;  /* 0x0000001fff0b7424 */ /* 0x000fe400078e00ff */
[----:B------:R-:W-:Y:S01]  /*15a10*/  IMAD.MOV.U32 R15, RZ, RZ, -0x1 ;  /* 0xffffffffff0f7424 */ /* 0x000fe200078e00ff */
[----:B--2---:R-:W-:-:S04]  /*15a20*/  SHF.R.U32.HI R2, RZ, 0x5, R2 ;  /* 0x00000005ff027819 */ /* 0x004fc80000011602 */
[----:B------:R-:W-:-:S05]  /*15a30*/  LOP3.LUT R2, R2, 0x3, RZ, 0xc0, !PT ;  /* 0x0000000302027812 */ /* 0x000fca00078ec0ff */
[----:B0-----:R-:W-:-:S07]  /*15a40*/  IMAD.MOV.U32 R13, RZ, RZ, R2 ;  /* 0x000000ffff0d7224 */ /* 0x001fce00078e0002 */
[----:B-1----:R-:W-:Y:S05]  /*15a50*/  WARPSYNC.COLLECTIVE R15, `(.L_x_1925) ;  /* 0x000000000f087348 */ /* 0x002fea0003c00000 */
[----:B------:R0:W2:Y:S02]  /*15a60*/  SHFL.IDX P6, R14, R13, R12, R11 ;  /* 0x0000000c0d0e7389 */ /* 0x0000a400000c000b */
[----:B012---:R-:W-:Y:S01]  /*15a70*/  ENDCOLLECTIVE ;  /* 0x000000000000791b */ /* 0x007fe20003800000 */
.L_x_1925:
[----:B------:R-:W-:Y:S05]  /*15a80*/  BSYNC B0 ;  /* 0x0000000000007941 */ /* 0x000fea0003800000 */
.L_x_1924:
[----:B------:R-:W-:Y:S05]  /*15a90*/  BRA `(.L_x_1926) ;  /* 0xffffffe800ac7947 */ /* 0x000fea000383ffff */
.L_x_1873:
[----:B------:R-:W-:Y:S01]  /*15aa0*/  BSSY B1, `(.L_x_1927) ;  /* 0x0000006000017945 */ /* 0x000fe20003800000 */
[----:B------:R-:W-:-:S07]  /*15ab0*/  IMAD.MOV.U32 R15, RZ, RZ, -0x1 ;  /* 0xffffffffff0f7424 */ /* 0x000fce00078e00ff */
[----:B012---:R-:W-:Y:S05]  /*15ac0*/  WARPSYNC.COLLECTIVE R15, `(.L_x_1928) ;  /* 0x000000000f0c7348 */ /* 0x007fea0003c00000 */
[----:B------:R-:W-:Y:S02]  /*15ad0*/  ELECT P6, UR62, PT ;  /* 0x00000000003e782f */ /* 0x000fe400038c0000 */
[----:B------:R-:W-:Y:S01]  /*15ae0*/  MOV R14, UR62 ;  /* 0x0000003e000e7c02 */ /* 0x000fe20008000f00 */
[----:B012---:R-:W-:Y:S10]  /*15af0*/  ENDCOLLECTIVE ;  /* 0x000000000000791b */ /* 0x007ff40003800000 */
.L_x_1928:
[----:B------:R-:W-:Y:S05]  /*15b00*/  BSYNC B1 ;  /* 0x0000000000017941 */ /* 0x000fea0003800000 */
.L_x_1927:
[----:B------:R-:W-:Y:S05]  /*15b10*/  BRA `(.L_x_1929) ;  /* 0xffffffe800a47947 */ /* 0x000fea000383ffff */
.L_x_1875:
[----:B-1----:R1:W2:Y:S02]  /*15b20*/  SYNCS.PHASECHK.TRANS64.TRYWAIT P0, [R6+URZ], R5 ;  /* 0x00000005060075a7 */ /* 0x0022a4000800017f */
[----:B--2---:R-:W-:Y:S05]  /*15b30*/  @!P0 NANOSLEEP.SYNCS 0x989680 ;  /* 0x009896800000895d */ /* 0x004fea0003900000 */
[----:B------:R-:W2:Y:S02]  /*15b40*/  @!P0 SYNCS.PHASECHK.TRANS64 P0, [R6+URZ], R5 ;  /* 0x00000005060085a7 */ /* 0x000ea4000800007f */
[----:B--2---:R-:W-:Y:S05]  /*15b50*/  @!P0 BRA `(.L_x_1875) ;  /* 0xfffffffc00f08947 */ /* 0x004fea000383ffff */
[----:B------:R-:W-:Y:S05]  /*15b60*/  BRA `(.L_x_1930) ;  /* 0xffffffe800e07947 */ /* 0x000fea000383ffff */
.L_x_1876:
[----:B--2---:R2:W3:Y:S02]  /*15b70*/  SYNCS.PHASECHK.TRANS64.TRYWAIT P0, [R7+URZ], R2 ;  /* 0x00000002070075a7 */ /* 0x0044e4000800017f */
[----:B---3--:R-:W-:Y:S05]  /*15b80*/  @!P0 NANOSLEEP.SYNCS 0x989680 ;  /* 0x009896800000895d */ /* 0x008fea0003900000 */
[----:B------:R-:W3:Y:S02]  /*15b90*/  @!P0 SYNCS.PHASECHK.TRANS64 P0, [R7+URZ], R2 ;  /* 0x00000002070085a7 */ /* 0x000ee4000800007f */
[----:B---3--:R-:W-:Y:S05]  /*15ba0*/  @!P0 BRA `(.L_x_1876) ;  /* 0xfffffffc00f08947 */ /* 0x008fea000383ffff */
[----:B------:R-:W-:Y:S05]  /*15bb0*/  BRA `(.L_x_1931) ;  /* 0xffffffe800d47947 */ /* 0x000fea000383ffff */
.L_x_1878:
[----:B---3--:R3:W4:Y:S02]  /*15bc0*/  SYNCS.PHASECHK.TRANS64.TRYWAIT P0, [R4+URZ], R5 ;  /* 0x00000005040075a7 */ /* 0x008724000800017f */
[----:B----4-:R-:W-:Y:S05]  /*15bd0*/  @!P0 NANOSLEEP.SYNCS 0x989680 ;  /* 0x009896800000895d */ /* 0x010fea0003900000 */
[----:B------:R-:W4:Y:S02]  /*15be0*/  @!P0 SYNCS.PHASECHK.TRANS64 P0, [R4+URZ], R5 ;  /* 0x00000005040085a7 */ /* 0x000f24000800007f */
[----:B----4-:R-:W-:Y:S05]  /*15bf0*/  @!P0 BRA `(.L_x_1878) ;  /* 0xfffffffc00f08947 */ /* 0x010fea000383ffff */
[----:B------:R-:W-:Y:S05]  /*15c00*/  BRA `(.L_x_1932) ;  /* 0xffffffe800dc7947 */ /* 0x000fea000383ffff */
.L_x_1933:
        /* <DEDUP_REMOVED lines=15> */
.L_x_4557:


//--------------------- .text._ZN7cutlass13device_kernelIN5flash11enable_sm90INS1_16FlashAttnFwdSm90INS1_25CollectiveMainloopFwdSm90ILi2EN4cute5tupleIJNS5_1CILi1EEES8_S8_EEENS6_IJNS7_ILi64EEESA_SA_EEELi512ENS_6half_tEfNS_4arch4Sm90ELb0ELb1ELb0ELb1ELb0ELb1ELb0ELb0ELb0ELb0ELb0ELb0EEENS1_21CollectiveEpilogueFwdINS6_IJSA_NS7_ILi512EEESA_EEES9_SC_SE_Li256ELb1ELb0ELb0ELb0EEENS1_36VarlenDynamicPersistentTileSchedulerILi64ELi64ELi256ELi32ELb0ELb0ELb1ELb1ELb0ELb1EEEEEEEEEvNT_6ParamsE --------------------------
	.section	.text._ZN7cutlass13device_kernelIN5flash11enable_sm90INS1_16FlashAttnFwdSm90INS1_25CollectiveMainloopFwdSm90ILi2EN4cute5tupleIJNS5_1CILi1EEES8_S8_EEENS6_IJNS7_ILi64EEESA_SA_EEELi512ENS_6half_tEfNS_4arch4Sm90ELb0ELb1ELb0ELb1ELb0ELb1ELb0ELb0ELb0ELb0ELb0ELb0EEENS1_21CollectiveEpilogueFwdINS6_IJSA_NS7_ILi512EEESA_EEES9_SC_SE_Li256ELb1ELb0ELb0ELb0EEENS1_36VarlenDynamicPersistentTileSchedulerILi64ELi64ELi256ELi32ELb0ELb0ELb1ELb1ELb0ELb1EEEEEEEEEvNT_6ParamsE,"ax",@progbits
	.align	128
.text._ZN7cutlass13device_kernelIN5flash11enable_sm90INS1_16FlashAttnFwdSm90INS1_25CollectiveMainloopFwdSm90ILi2EN4cute5tupleIJNS5_1CILi1EEES8_S8_EEENS6_IJNS7_ILi64EEESA_SA_EEELi512ENS_6half_tEfNS_4arch4Sm90ELb0ELb1ELb0ELb1ELb0ELb1ELb0ELb0ELb0ELb0ELb0ELb0EEENS1_21CollectiveEpilogueFwdINS6_IJSA_NS7_ILi512EEESA_EEES9_SC_SE_Li256ELb1ELb0ELb0ELb0EEENS1_36VarlenDynamicPersistentTileSchedulerILi64ELi64ELi256ELi32ELb0ELb0ELb1ELb1ELb0ELb1EEEEEEEEEvNT_6ParamsE:
        .type           _ZN7cutlass13device_kernelIN5flash11enable_sm90INS1_16FlashAttnFwdSm90INS1_25CollectiveMainloopFwdSm90ILi2EN4cute5tupleIJNS5_1CILi1EEES8_S8_EEENS6_IJNS7_ILi64EEESA_SA_EEELi512ENS_6half_tEfNS_4arch4Sm90ELb0ELb1ELb0ELb1ELb0ELb1ELb0ELb0ELb0ELb0ELb0ELb0EEENS1_21CollectiveEpilogueFwdINS6_IJSA_NS7_ILi512EEESA_EEES9_SC_SE_Li256ELb1ELb0ELb0ELb0EEENS1_36VarlenDynamicPersistentTileSchedulerILi64ELi64ELi256ELi32ELb0ELb0ELb1ELb1ELb0ELb1EEEEEEEEEvNT_6ParamsE,@function
        .size           _ZN7cutlass13device_kernelIN5flash11enable_sm90INS1_16FlashAttnFwdSm90INS1_25CollectiveMainloopFwdSm90ILi2EN4cute5tupleIJNS5_1CILi1EEES8_S8_EEENS6_IJNS7_ILi64EEESA_SA_EEELi512ENS_6half_tEfNS_4arch4Sm90ELb0ELb1ELb0ELb1ELb0ELb1ELb0ELb0ELb0ELb0ELb0ELb0EEENS1_21CollectiveEpilogueFwdINS6_IJSA_NS7_ILi512EEESA_EEES9_SC_SE_Li256ELb1ELb0ELb0ELb0EEENS1_36VarlenDynamicPersistentTileSchedulerILi64ELi64ELi256ELi32ELb0ELb0ELb1ELb1ELb0ELb1EEEEEEEEEvNT_6ParamsE,(.L_x_4558 - _ZN7cutlass13device_kernelIN5flash11enable_sm90INS1_16FlashAttnFwdSm90INS1_25CollectiveMainloopFwdSm90ILi2EN4cute5tupleIJNS5_1CILi1EEES8_S8_EEENS6_IJNS7_ILi64EEESA_SA_EEELi512ENS_6half_tEfNS_4arch4Sm90ELb0ELb1ELb0ELb1ELb0ELb1ELb0ELb0ELb0ELb0ELb0ELb0EEENS1_21CollectiveEpilogueFwdINS6_IJSA_NS7_ILi512EEESA_EEES9_SC_SE_Li256ELb1ELb0ELb0ELb0EEENS1_36VarlenDynamicPersistentTileSchedulerILi64ELi64ELi256ELi32ELb0ELb0ELb1ELb1ELb0ELb1EEEEEEEEEvNT_6ParamsE)
        .other          _ZN7cutlass13device_kernelIN5flash11enable_sm90INS1_16FlashAttnFwdSm90INS1_25CollectiveMainloopFwdSm90ILi2EN4cute5tupleIJNS5_1CILi1EEES8_S8_EEENS6_IJNS7_ILi64EEESA_SA_EEELi512ENS_6half_tEfNS_4arch4Sm90ELb0ELb1ELb0ELb1ELb0ELb1ELb0ELb0ELb0ELb0ELb0ELb0EEENS1_21CollectiveEpilogueFwdINS6_IJSA_NS7_ILi512EEESA_EEES9_SC_SE_Li256ELb1ELb0ELb0ELb0EEENS1_36VarlenDynamicPersistentTileSchedulerILi64ELi64ELi256ELi32ELb0ELb0ELb1ELb1ELb0ELb1EEEEEEEEEvNT_6ParamsE,@"STO_CUDA_ENTRY STV_DEFAULT"
_ZN7cutlass13device_kernelIN5flash11enable_sm90INS1_16FlashAttnFwdSm90INS1_25CollectiveMainloopFwdSm90ILi2EN4cute5tupleIJNS5_1CILi1EEES8_S8_EEENS6_IJNS7_ILi64EEESA_SA_EEELi512ENS_6half_tEfNS_4arch4Sm90ELb0ELb1ELb0ELb1ELb0ELb1ELb0ELb0ELb0ELb0ELb0ELb0EEENS1_21CollectiveEpilogueFwdINS6_IJSA_NS7_ILi512EEESA_EEES9_SC_SE_Li256ELb1ELb0ELb0ELb0EEENS1_36VarlenDynamicPersistentTileSchedulerILi64ELi64ELi256ELi32ELb0ELb0ELb1ELb1ELb0ELb1EEEEEEEEEvNT_6ParamsE:
        /* <DEDUP_REMOVED lines=27> */
.L_x_1935:
[----:B------:R-:W-:Y:S05]  /*01b0*/  BSYNC B0 ;  /* 0x0000000000007941 */ /* 0x000fea0003800000 */
.L_x_1934:
        /* <DEDUP_REMOVED lines=37> */
.L_x_1936:
        /* <DEDUP_REMOVED lines=22> */
.L_x_1937:
        /* <DEDUP_REMOVED lines=18> */
.L_x_1938:
        /* <DEDUP_REMOVED lines=22> */
.L_x_1939:
        /* <DEDUP_REMOVED lines=22> */
.L_x_1940:
[----:B------:R-:W-:Y:S01]  /*0950*/  PLOP3.LUT P0, PT, PT, PT, UP0, 0x80, 0x0 ;  /* 0x000000000000781c */ /* 0x000fe20003f0f008 */
[----:B------:R-:W-:Y:S01]  /*0960*/  UMOV UR36, 0x1 ;  /* 0x0000000100247882 */ /* 0x000fe20000000000 */
[----:B------:R-:W-:Y:S01]  /*0970*/  NOP ;  /* 0x0000000000007918 */ /* 0x000fe20000000000 */
[----:B------:R-:W-:Y:S01]  /*0980*/  USEL UR36, UR36, 0x2, !UP0 ;  /* 0x0000000224247887 */ /* 0x000fe2000c000000 */
[----:B------:R-:W-:Y:S01]  /*0990*/  BSSY B8, `(.L_x_1941) ;  /* 0x0001b59000087945 */ /* 0x000fe20003800000 */
[----:B------:R-:W-:Y:S01]  /*09a0*/  ULDC.64 UR42, c[0x0][0x208] ;  /* 0x00008200002a7ab9 */ /* 0x000fe20000000a00 */
[----:B012-4-:R-:W-:Y:S07]  /*09b0*/  BAR.SYNC.DEFER_BLOCKING 0x0 ;  /* 0x0000000000007b1d */ /* 0x017fee0000010000 */
[----:B------:R-:W-:Y:S05]  /*09c0*/  @!P0 BRA `(.L_x_1942) ;  /* 0x0000014c00448947 */ /* 0x000fea0003800000 */
.L_x_1943:
[----:B------:R-:W-:-:S08]  /*09d0*/  NOP ;  /* 0x0000000000007918 */ /* 0x000fd00000000000 */
[----:B------:R-:W0:Y:S02]  /*09e0*/  USETMAXREG.TRY_ALLOC.CTAPOOL UP0, 0xf0 ;  /* 0x000000f0000079c8 */ /* 0x000e240008000600 */
[----:B0-----:R-:W-:-:S13]  /*09f0*/  PLOP3.LUT P0, PT, PT, PT, UP0, 0x80, 0x0 ;  /* 0x000000000000781c */ /* 0x001fda0003f0f008 */
[----:B------:R-:W-:Y:S05]  /*0a00*/  @!P0 BRA `(.L_x_1943) ;  /* 0xfffffffc00f08947 */ /* 0x000fea000383ffff */
[----:B------:R-:W-:Y:S01]  /*0a10*/  ISETP.NE.AND P0, PT, R2, 0x1, PT ;  /* 0x000000010200780c */ /* 0x000fe20003f05270 */
[----:B------:R-:W0:Y:S01]  /*0a20*/  S2UR UR5, SR_CgaCtaId ;  /* 0x00000000000579c3 */ /* 0x000e220000008800 */
[----:B------:R-:W-:-:S11]  /*0a30*/  UMOV UR4, 0x400 ;  /* 0x0000040000047882 */ /* 0x000fd60000000000 */
[----:B------:R-:W-:Y:S06]  /*0a40*/  @!P0 BAR.ARV 0x8, 0xa0 ;  /* 0x0202800000008b1d */ /* 0x000fec0000002000 */
[----:B------:R-:W-:Y:S01]  /*0a50*/  ISETP.GE.U32.AND P0, PT, R4, 0x100, PT ;  /* 0x000001000400780c */ /* 0x000fe20003f06070 */
[----:B0-----:R-:W-:-:S06]  /*0a60*/  ULEA UR4, UR5, UR4, 0x18 ;  /* 0x0000000405047291 */ /* 0x001fcc000f8ec03f */
[----:B------:R-:W-:-:S06]  /*0a70*/  IMAD.U32 R2, RZ, RZ, UR4 ;  /* 0x00000004ff027e24 */ /* 0x000fcc000f8e00ff */
[----:B------:R-:W-:Y:S06]  /*0a80*/  @P0 BAR.ARV 0xf, 0x100 ;  /* 0x03c4000000000b1d */ /* 0x000fec0000002000 */
[----:B------:R-:W-:Y:S02]  /*0a90*/  ULDC UR4, c[0x0][0xc14] ;  /* 0x0003050000047ab9 */ /* 0x000fe40000000800 */
[----:B------:R-:W-:Y:S06]  /*0aa0*/  BAR.SYNC.DEFER_BLOCKING 0x5, 0x120 ;  /* 0x0144800000007b1d */ /* 0x000fec0000010000 */
[----:B------:R-:W0:Y:S02]  /*0ab0*/  LDS.128 R188, [R2+0x28cd0] ;  /* 0x028cd00002bc7984 */ /* 0x000e240000000c00 */
[----:B------:R-:W-:Y:S06]  /*0ac0*/  BAR.ARV 0x4, 0x120 ;  /* 0x0104800000007b1d */ /* 0x000fec0000002000 */
[----:B0-----:R-:W-:-:S13]  /*0ad0*/  ISETP.GE.AND P0, PT, R191, UR4, PT ;  /* 0x00000004bf007c0c */ /* 0x001fda000bf06270 */
[----:B------:R-:W-:Y:S05]  /*0ae0*/  @P0 BRA `(.L_x_1944) ;  /* 0x000001b4000c0947 */ /* 0x000fea0003800000 */
[----:B------:R-:W-:Y:S01]  /*0af0*/  VIADD R225, R4, 0xffffff80 ;  /* 0xffffff8004e17836 */ /* 0x000fe20000000000 */
[----:B------:R-:W-:Y:S01]  /*0b00*/  MOV R216, RZ ;  /* 0x000000ff00d87202 */ /* 0x000fe20000000f00 */
[----:B------:R-:W-:Y:S01]  /*0b10*/  IMAD.MOV.U32 R197, RZ, RZ, 0x40 ;  /* 0x00000040ffc57424 */ /* 0x000fe200078e00ff */
[----:B------:R-:W-:Y:S01]  /*0b20*/  CS2R R18, SRZ ;  /* 0x0000000000127805 */ /* 0x000fe2000001ff00 */
[----:B------:R-:W-:Y:S01]  /*0b30*/  IMAD.MOV.U32 R184, RZ, RZ, RZ ;  /* 0x000000ffffb87224 */ /* 0x000fe200078e00ff */
[----:B------:R-:W-:Y:S01]  /*0b40*/  SHF.R.S32.HI R0, RZ, 0x1f, R225 ;  /* 0x0000001fff007819 */ /* 0x000fe200000114e1 */
[----:B------:R-:W-:Y:S01]  /*0b50*/  IMAD.MOV.U32 R187, RZ, RZ, RZ ;  /* 0x000000ffffbb7224 */ /* 0x000fe200078e00ff */
[----:B------:R-:W-:Y:S02]  /*0b60*/  ULOP3.LUT UR37, UR36, 0x1, URZ, 0xfc, !UPT ;  /* 0x0000000124257892 */ /* 0x000fe4000f8efc3f */
[CC--:B------:R-:W-:Y:S02]  /*0b70*/  LEA.HI R3, R0.reuse, R225.reuse, RZ, 0x4 ;  /* 0x000000e100037211 */ /* 0x0c0fe400078f20ff */
[----:B------:R-:W-:-:S02]  /*0b80*/  LEA.HI R4, R0, R225, RZ, 0x7 ;  /* 0x000000e100047211 */ /* 0x000fc400078f38ff */
[----:B------:R-:W-:Y:S02]  /*0b90*/  LOP3.LUT R6, R3, 0xfffffff0, RZ, 0xc0, !PT ;  /* 0xfffffff003067812 */ /* 0x000fe400078ec0ff */
[----:B------:R-:W-:Y:S02]  /*0ba0*/  LOP3.LUT R8, R4, 0xffffff80, RZ, 0xc0, !PT ;  /* 0xffffff8004087812 */ /* 0x000fe400078ec0ff */
[----:B------:R-:W-:Y:S01]  /*0bb0*/  LEA.HI R5, R0, R225, RZ, 0x5 ;  /* 0x000000e100057211 */ /* 0x000fe200078f28ff */
[C---:B------:R-:W-:Y:S01]  /*0bc0*/  IMAD.IADD R6, R225.reuse, 0x1, -R6 ;  /* 0x00000001e1067824 */ /* 0x040fe200078e0a06 */
[----:B------:R-:W-:Y:S01]  /*0bd0*/  SHF.R.S32.HI R219, RZ, 0x7, R4 ;  /* 0x00000007ffdb7819 */ /* 0x000fe20000011404 */
[----:B------:R-:W-:Y:S01]  /*0be0*/  IMAD.IADD R7, R225, 0x1, -R8 ;  /* 0x00000001e1077824 */ /* 0x000fe200078e0a08 */
[----:B------:R-:W-:Y:S02]  /*0bf0*/  SHF.R.S32.HI R200, RZ, 0x5, R5 ;  /* 0x00000005ffc87819 */ /* 0x000fe40000011405 */
[----:B------:R-:W-:-:S02]  /*0c00*/  SHF.R.S32.HI R9, RZ, 0x1f, R6 ;  /* 0x0000001fff097819 */ /* 0x000fc40000011406 */
[----:B------:R-:W-:Y:S02]  /*0c10*/  SHF.R.S32.HI R5, RZ, 0x1f, R5 ;  /* 0x0000001fff057819 */ /* 0x000fe40000011405 */
[----:B------:R-:W-:Y:S02]  /*0c20*/  SHF.R.S32.HI R8, RZ, 0x4, R3 ;  /* 0x00000004ff087819 */ /* 0x000fe40000011403 */
[----:B------:R-:W-:Y:S02]  /*0c30*/  LEA.HI R13, R9, R6, RZ, 0x3 ;  /* 0x00000006090d7211 */ /* 0x000fe400078f18ff */
[----:B------:R-:W-:Y:S02]  /*0c40*/  LEA.HI R3, R3, R8, RZ, 0x1 ;  /* 0x0000000803037211 */ /* 0x000fe400078f08ff */
[----:B------:R-:W-:Y:S02]  /*0c50*/  LEA.HI R5, R5, R200, RZ, 0x2 ;  /* 0x000000c805057211 */ /* 0x000fe400078f10ff */
[----:B------:R-:W-:-:S02]  /*0c60*/  LOP3.LUT R15, R13, 0xfffffff8, RZ, 0xc0, !PT ;  /* 0xfffffff80d0f7812 */ /* 0x000fc400078ec0ff */
[----:B------:R-:W-:Y:S02]  /*0c70*/  LOP3.LUT R3, R3, 0x1ffffffe, RZ, 0xc0, !PT ;  /* 0x1ffffffe03037812 */ /* 0x000fe400078ec0ff */
[----:B------:R-:W-:Y:S01]  /*0c80*/  LOP3.LUT R5, R5, 0x3ffffc, RZ, 0xc0, !PT ;  /* 0x003ffffc05057812 */ /* 0x000fe200078ec0ff */
[----:B------:R-:W-:Y:S01]  /*0c90*/  IMAD.IADD R15, R6, 0x1, -R15 ;  /* 0x00000001060f7824 */ /* 0x000fe200078e0a0f */
[----:B------:R-:W-:Y:S01]  /*0ca0*/  LEA R14, R219, R6, 0x8 ;  /* 0x00000006db0e7211 */ /* 0x000fe200078e40ff */
[----:B------:R-:W-:Y:S01]  /*0cb0*/  IMAD.IADD R3, R8, 0x1, -R3 ;  /* 0x0000000108037824 */ /* 0x000fe200078e0a03 */
[----:B------:R-:W-:Y:S01]  /*0cc0*/  SHF.L.U32 R13, R13, 0x6, RZ ;  /* 0x000000060d0d7819 */ /* 0x000fe200000006ff */
[----:B------:R-:W-:Y:S01]  /*0cd0*/  IMAD.IADD R5, R200, 0x1, -R5 ;  /* 0x00000001c8057824 */ /* 0x000fe200078e0a05 */
[----:B------:R-:W-:Y:S01]  /*0ce0*/  SHF.R.S32.HI R10, RZ, 0x1f, R7 ;  /* 0x0000001fff0a7819 */ /* 0x000fe20000011407 */
[----:B------:R-:W-:Y:S01]  /*0cf0*/  IMAD.SHL.U32 R6, R15, 0x40, RZ ;  /* 0x000000400f067824 */ /* 0x000fe200078e00ff */
[----:B------:R-:W-:Y:S01]  /*0d00*/  LOP3.LUT R13, R13, 0x7ffffe00, RZ, 0xc0, !PT ;  /* 0x7ffffe000d0d7812 */ /* 0x000fe200078ec0ff */
[----:B------:R-:W-:Y:S01]  /*0d10*/  IMAD R14, R5, 0x10, R14 ;  /* 0x00000010050e7824 */ /* 0x000fe200078e020e */
[----:B------:R-:W-:Y:S01]  /*0d20*/  LEA.HI R5, R0, R225, RZ, 0x2 ;  /* 0x000000e100057211 */ /* 0x000fe200078f10ff */
[----:B------:R-:W-:Y:S01]  /*0d30*/  IMAD.SHL.U32 R3, R3, 0x8, RZ ;  /* 0x0000000803037824 */ /* 0x000fe200078e00ff */
[----:B------:R-:W-:Y:S01]  /*0d40*/  LOP3.LUT R6, R6, 0x1c0, RZ, 0xc0, !PT ;  /* 0x000001c006067812 */ /* 0x000fe200078ec0ff */
[----:B------:R-:W-:Y:S01]  /*0d50*/  IMAD R13, R200, 0x400, R13 ;  /* 0x00000400c80d7824 */ /* 0x000fe200078e020d */
[----:B------:R-:W-:Y:S01]  /*0d60*/  SHF.R.S32.HI R23, RZ, 0x2, R5 ;  /* 0x00000002ff177819 */ /* 0x000fe20000011405 */
[--C-:B------:R-:W-:Y:S01]  /*0d70*/  IMAD.U32 R224, R14, 0x40, R3.reuse ;  /* 0x000000400ee07824 */ /* 0x100fe200078e0003 */
[----:B------:R-:W-:-:S02]  /*0d80*/  LOP3.LUT R3, R6, 0x8, R3, 0xf8, !PT ;  /* 0x0000000806037812 */ /* 0x000fc400078ef803 */
[----:B------:R-:W-:Y:S01]  /*0d90*/  SHF.R.U32.HI R6, RZ, 0x3, R6 ;  /* 0x00000003ff067819 */ /* 0x000fe20000011606 */
[----:B------:R-:W-:Y:S01]  /*0da0*/  VIADD R227, R23, 0x20 ;  /* 0x0000002017e37836 */ /* 0x000fe20000000000 */
[----:B------:R-:W-:Y:S02]  /*0db0*/  LOP3.LUT R218, R5, 0xfffffffc, RZ, 0xc0, !PT ;  /* 0xfffffffc05da7812 */ /* 0x000fe400078ec0ff */
[----:B------:R-:W-:Y:S02]  /*0dc0*/  LOP3.LUT R6, R3, R6, RZ, 0x3c, !PT ;  /* 0x0000000603067212 */ /* 0x000fe400078e3cff */
[----:B------:R-:W-:Y:S01]  /*0dd0*/  LEA.HI R3, R0, R225, RZ, 0x3 ;  /* 0x000000e100037211 */ /* 0x000fe200078f18ff */
[----:B------:R-:W-:Y:S01]  /*0de0*/  IMAD.IADD R218, R225, 0x1, -R218 ;  /* 0x00000001e1da7824 */ /* 0x000fe200078e0ada */
[----:B------:R-:W-:Y:S01]  /*0df0*/  LEA.HI R9, R10, R7, RZ, 0x2 ;  /* 0x000000070a097211 */ /* 0x000fe200078f10ff */
[----:B------:R-:W-:Y:S01]  /*0e00*/  IMAD.IADD R13, R13, 0x1, R6 ;  /* 0x000000010d0d7824 */ /* 0x000fe200078e0206 */
[----:B------:R-:W-:Y:S01]  /*0e10*/  LOP3.LUT R0, R3, 0x1ffffff8, RZ, 0xc0, !PT ;  /* 0x1ffffff803007812 */ /* 0x000fe200078ec0ff */
[----:B------:R-:W-:Y:S01]  /*0e20*/  IMAD.SHL.U32 R16, R218, 0x8, RZ ;  /* 0x00000008da107824 */ /* 0x000fe200078e00ff */
[--C-:B------:R-:W-:Y:S01]  /*0e30*/  SHF.R.S32.HI R11, RZ, 0x2, R9.reuse ;  /* 0x00000002ff0b7819 */ /* 0x100fe20000011409 */
[----:B------:R-:W-:Y:S01]  /*0e40*/  IMAD R195, R13, 0x2, R2 ;  /* 0x000000020dc37824 */ /* 0x000fe200078e0202 */
[----:B------:R-:W-:Y:S01]  /*0e50*/  SHF.R.S32.HI R12, RZ, 0x1f, R9 ;  /* 0x0000001fff0c7819 */ /* 0x000fe20000011409 */
[----:B------:R-:W-:Y:S01]  /*0e60*/  IMAD.IADD R0, R225, 0x1, -R0 ;  /* 0x00000001e1007824 */ /* 0x000fe200078e0a00 */
[----:B------:R-:W-:Y:S01]  /*0e70*/  R2P PR, R15, 0x6 ;  /* 0x000000060f007804 */ /* 0x000fe20000000000 */
[----:B------:R-:W-:Y:S01]  /*0e80*/  VIADD R198, R195, 0x26800 ;  /* 0x00026800c3c67836 */ /* 0x000fe20000000000 */
[----:B------:R-:W-:Y:S01]  /*0e90*/  SHF.L.U32 R222, R227, 0x6, RZ ;  /* 0x00000006e3de7819 */ /* 0x000fe200000006ff */
[----:B------:R-:W-:Y:S01]  /*0ea0*/  IMAD.SHL.U32 R199, R0, 0x8, RZ ;  /* 0x0000000800c77824 */ /* 0x000fe200078e00ff */
[----:B------:R-:W-:-:S02]  /*0eb0*/  SHF.R.S32.HI R0, RZ, 0x1f, R227 ;  /* 0x0000001fff007819 */ /* 0x000fc400000114e3 */
[----:B------:R-:W-:Y:S02]  /*0ec0*/  LEA.HI R12, R12, R11, RZ, 0x3 ;  /* 0x0000000b0c0c7211 */ /* 0x000fe400078f18ff */
[----:B------:R-:W-:Y:S02]  /*0ed0*/  LEA.HI R0, R0, R227, RZ, 0x3 ;  /* 0x000000e300007211 */ /* 0x000fe400078f18ff */
[----:B------:R-:W-:Y:S02]  /*0ee0*/  SHF.R.S32.HI R6, RZ, 0x1f, R5 ;  /* 0x0000001fff067819 */ /* 0x000fe40000011405 */
[----:B------:R-:W-:Y:S01]  /*0ef0*/  LEA.HI R4, R4, R219, RZ, 0x1 ;  /* 0x000000db04047211 */ /* 0x000fe200078f08ff */
[----:B------:R-:W-:Y:S01]  /*0f00*/  IMAD.SHL.U32 R223, R0, 0x40, RZ ;  /* 0x0000004000df7824 */ /* 0x000fe200078e00ff */
[----:B------:R-:W-:Y:S02]  /*0f10*/  LOP3.LUT R222, R222, 0x1c0, RZ, 0xc0, !PT ;  /* 0x000001c0dede7812 */ /* 0x000fe400078ec0ff */
[----:B------:R-:W-:-:S02]  /*0f20*/  LOP3.LUT R12, R12, 0xfffffff8, RZ, 0xc0, !PT ;  /* 0xfffffff80c0c7812 */ /* 0x000fc400078ec0ff */
[----:B------:R-:W-:Y:S02]  /*0f30*/  LEA.HI R10, R10, R7, RZ, 0x5 ;  /* 0x000000070a0a7211 */ /* 0x000fe400078f28ff */
[----:B------:R-:W-:Y:S01]  /*0f40*/  LOP3.LUT R8, R9, 0x7ffffffc, RZ, 0xc0, !PT ;  /* 0x7ffffffc09087812 */ /* 0x000fe200078ec0ff */
[----:B------:R-:W-:Y:S01]  /*0f50*/  IMAD.IADD R11, R11, 0x1, -R12 ;  /* 0x000000010b0b7824 */ /* 0x000fe200078e0a0c */
[----:B------:R-:W-:Y:S02]  /*0f60*/  LEA.HI R6, R6, R23, RZ, 0x3 ;  /* 0x0000001706067211 */ /* 0x000fe400078f18ff */
[----:B------:R-:W-:Y:S01]  /*0f70*/  LOP3.LUT R4, R4, 0xfffffe, RZ, 0xc0, !PT ;  /* 0x00fffffe04047812 */ /* 0x000fe200078ec0ff */
[----:B------:R-:W-:Y:S01]  /*0f80*/  IMAD.IADD R8, R7, 0x1, -R8 ;  /* 0x0000000107087824 */ /* 0x000fe200078e0a08 */
[----:B------:R-:W-:Y:S02]  /*0f90*/  LOP3.LUT R0, R222, 0x38, R16, 0xf8, !PT ;  /* 0x00000038de007812 */ /* 0x000fe400078ef810 */
[----:B------:R-:W-:Y:S01]  /*0fa0*/  SHF.R.U32.HI R226, RZ, 0x3, R222 ;  /* 0x00000003ffe27819 */ /* 0x000fe200000116de */
[----:B------:R-:W-:Y:S01]  /*0fb0*/  IMAD.IADD R4, R219, 0x1, -R4 ;  /* 0x00000001db047824 */ /* 0x000fe200078e0a04 */
[----:B------:R-:W-:Y:S01]  /*0fc0*/  LOP3.LUT R223, R223, 0xfffffe00, RZ, 0xc0, !PT ;  /* 0xfffffe00dfdf7812 */ /* 0x000fe200078ec0ff */
[----:B------:R-:W-:Y:S01]  /*0fd0*/  IMAD.SHL.U32 R22, R8, 0x2, RZ ;  /* 0x0000000208167824 */ /* 0x000fe200078e00ff */
[----:B------:R-:W-:Y:S01]  /*0fe0*/  SEL R197, R197, 0xffffffc0, !P2 ;  /* 0xffffffc0c5c57807 */ /* 0x000fe20005000000 */
[----:B------:R-:W-:Y:S01]  /*0ff0*/  IMAD.SHL.U32 R194, R4, 0x100, RZ ;  /* 0x0000010004c27824 */ /* 0x000fe200078e00ff */
[----:B------:R-:W-:-:S02]  /*1000*/  SHF.R.S32.HI R10, RZ, 0x5, R10 ;  /* 0x00000005ff0a7819 */ /* 0x000fc4000001140a */
[----:B------:R-:W-:Y:S02]  /*1010*/  LOP3.LUT R6, R6, 0xfffffff8, RZ, 0xc0, !PT ;  /* 0xfffffff806067812 */ /* 0x000fe400078ec0ff */
[----:B------:R-:W-:Y:S01]  /*1020*/  IADD3 R196, R195, 0x26820, RZ ;  /* 0x00026820c3c47810 */ /* 0x000fe20007ffe0ff */
[C---:B------:R-:W-:Y:S01]  /*1030*/  @P1 VIADD R196, R198.reuse, 0xffffffe0 ;  /* 0xffffffe0c6c41836 */ /* 0x040fe20000000000 */
[----:B------:R-:W-:Y:S01]  /*1040*/  LOP3.LUT R221, R223, R0, R226, 0xf6, !PT ;  /* 0x00000000dfdd7212 */ /* 0x000fe200078ef6e2 */
[----:B------:R-:W-:Y:S01]  /*1050*/  IMAD.IADD R198, R198, 0x1, R197 ;  /* 0x00000001c6c67824 */ /* 0x000fe200078e02c5 */
[----:B------:R-:W-:Y:S01]  /*1060*/  SHF.R.S32.HI R202, RZ, 0x3, R3 ;  /* 0x00000003ffca7819 */ /* 0x000fe20000011403 */
[----:B------:R-:W-:Y:S01]  /*1070*/  IMAD R192, R10, 0x10, R11 ;  /* 0x000000100ac07824 */ /* 0x000fe200078e020b */
[----:B------:R-:W-:Y:S01]  /*1080*/  SHF.R.S32.HI R220, RZ, 0x1f, R23 ;  /* 0x0000001fffdc7819 */ /* 0x000fe20000011417 */
[----:B------:R-:W-:Y:S02]  /*1090*/  IMAD.IADD R193, R23, 0x1, -R6 ;  /* 0x0000000117c17824 */ /* 0x000fe400078e0a06 */
[----:B------:R-:W-:-:S02]  /*10a0*/  IMAD R221, R221, 0x2, R2 ;  /* 0x00000002dddd7824 */ /* 0x000fc400078e0202 */
[----:B------:R-:W-:-:S07]  /*10b0*/  IMAD.IADD R197, R197, 0x1, R196 ;  /* 0x00000001c5c57824 */ /* 0x000fce00078e02c4 */
.L_x_2161:
[----:B------:R-:W-:Y:S01]  /*10c0*/  ULDC.64 UR4, c[0x0][0xa28] ;  /* 0x00028a0000047ab9 */ /* 0x000fe20000000a00 */
[----:B01---5:R-:W0:Y:S01]  /*10d0*/  LDC.64 R6, c[0x0][0xa08] ;  /* 0x00028200ff067b82 */ /* 0x023e220000000a00 */
[----:B------:R-:W-:Y:S01]  /*10e0*/  ISETP.NE.U32.AND P0, PT, RZ, UR4, PT ;  /* 0x00000004ff007c0c */ /* 0x000fe2000bf05070 */
[----:B------:R-:W-:Y:S01]  /*10f0*/  IMAD.MOV.U32 R25, RZ, RZ, RZ ;  /* 0x000000ffff197224 */ /* 0x000fe200078e00ff */
[----:B------:R-:W-:Y:S01]  /*1100*/  MOV R3, RZ ;  /* 0x000000ff00037202 */ /* 0x000fe20000000f00 */
[----:B------:R-:W-:Y:S01]  /*1110*/  ULDC.64 UR6, c[0x0][0xa20] ;  /* 0x0002880000067ab9 */ /* 0x000fe20000000a00 */
[----:B------:R-:W-:Y:S01]  /*1120*/  ISETP.NE.AND.EX P0, PT, RZ, UR5, PT, P0 ;  /* 0x00000005ff007c0c */ /* 0x000fe2000bf05300 */
[----:B------:R-:W-:Y:S02]  /*1130*/  ULDC.64 UR4, c[0x0][0xa18] ;  /* 0x0002860000047ab9 */ /* 0x000fe40000000a00 */
[----:B------:R-:W-:-:S04]  /*1140*/  ISETP.NE.U32.AND P1, PT, RZ, UR4, PT ;  /* 0x00000004ff007c0c */ /* 0x000fc8000bf25070 */
[----:B------:R-:W-:Y:S01]  /*1150*/  ISETP.NE.AND.EX P1, PT, RZ, UR5, PT, P1 ;  /* 0x00000005ff007c0c */ /* 0x000fe2000bf25310 */
[----:B------:R-:W-:Y:S02]  /*1160*/  ULDC.64 UR4, c[0x0][0xa08] ;  /* 0x0002820000047ab9 */ /* 0x000fe40000000a00 */
[----:B------:R-:W-:-:S03]  /*1170*/  ISETP.NE.U32.AND P3, PT, RZ, UR4, PT ;  /* 0x00000004ff007c0c */ /* 0x000fc6000bf65070 */
[----:B------:R-:W1:Y:S01]  /*1180*/  @P0 LDC.64 R4, c[0x0][0xa28] ;  /* 0x00028a00ff040b82 */ /* 0x000e620000000a00 */
[----:B------:R-:W-:Y:S01]  /*1190*/  ISETP.NE.AND.EX P3, PT, RZ, UR5, PT, P3 ;  /* 0x00000005ff007c0c */ /* 0x000fe2000bf65330 */
[----:B0-----:R-:W-:-:S06]  /*11a0*/  IMAD.WIDE R10, R191, 0x4, R6 ;  /* 0x00000004bf0a7825 */ /* 0x001fcc00078e0206 */
[----:B------:R-:W0:Y:S01]  /*11b0*/  @P1 LDC.64 R8, c[0x0][0xa18] ;  /* 0x00028600ff081b82 */ /* 0x000e220000000a00 */
[----:B------:R-:W-:Y:S02]  /*11c0*/  ULDC UR4, c[0x0][0x288] ;  /* 0x0000a20000047ab9 */ /* 0x000fe40000000800 */
[----:B------:R-:W-:Y:S01]  /*11d0*/  IMAD.U32 R186, RZ, RZ, UR4 ;  /* 0x00000004ffba7e24 */ /* 0x000fe2000f8e00ff */
[----:B------:R-:W-:Y:S02]  /*11e0*/  ULDC.64 UR4, c[0x0][0x3f8] ;  /* 0x0000fe0000047ab9 */ /* 0x000fe40000000a00 */
[----:B--2---:R2:W5:Y:S01]  /*11f0*/  @P3 LDG.E R25, desc[UR42][R10.64] ;  /* 0x0000002a0a193981 */ /* 0x004562000c1e1900 */
[----:B-1----:R-:W-:-:S05]  /*1200*/  @P0 IMAD.WIDE R4, R191, 0x4, R4 ;  /* 0x00000004bf040825 */ /* 0x002fca00078e0204 */
[----:B------:R2:W5:Y:S01]  /*1210*/  @P0 LDG.E R3, desc[UR42][R4.64] ;  /* 0x0000002a04030981 */ /* 0x000562000c1e1900 */
[----:B0-----:R-:W-:-:S05]  /*1220*/  @P1 IMAD.WIDE R6, R191, 0x4, R8 ;  /* 0x00000004bf061825 */ /* 0x001fca00078e0208 */
[----:B------:R2:W5:Y:S01]  /*1230*/  @P1 LDG.E R186, desc[UR42][R6.64] ;  /* 0x0000002a06ba1981 */ /* 0x000562000c1e1900 */
[----:B------:R-:W-:-:S03]  /*1240*/  UISETP.NE.U32.AND UP0, UPT, UR4, URZ, UPT ;  /* 0x0000003f0400728c */ /* 0x000fc6000bf05070 */
[----:B------:R-:W-:Y:S01]  /*1250*/  ULDC UR4, c[0x0][0x404] ;  /* 0x0001010000047ab9 */ /* 0x000fe20000000800 */
[----:B------:R-:W-:Y:S01]  /*1260*/  UISETP.NE.AND.EX UP0, UPT, UR5, URZ, UPT, UP0 ;  /* 0x0000003f0500728c */ /* 0x000fe2000bf05300 */
[----:B------:R-:W-:Y:S02]  /*1270*/  ISETP.NE.U32.AND P2, PT, RZ, UR6, PT ;  /* 0x00000006ff007c0c */ /* 0x000fe4000bf45070 */
[----:B------:R-:W-:Y:S01]  /*1280*/  ULDC UR5, c[0x0][0x2e0] ;  /* 0x0000b80000057ab9 */ /* 0x000fe20000000800 */
[----:B------:R-:W-:Y:S01]  /*1290*/  USEL UR4, UR4, 0x1, UP0 ;  /* 0x0000000104047887 */ /* 0x000fe20008000000 */
[----:B------:R-:W-:-:S03]  /*12a0*/  ISETP.NE.AND.EX P2, PT, RZ, UR7, PT, P2 ;  /* 0x00000007ff007c0c */ /* 0x000fc6000bf45320 */
[----:B------:R-:W-:-:S03]  /*12b0*/  UIMAD UR4, UR4, UR5, URZ ;  /* 0x00000005040472a4 */ /* 0x000fc6000f8e023f */
[----:B------:R-:W-:Y:S01]  /*12c0*/  ULDC UR5, c[0x0][0x338] ;  /* 0x0000ce0000057ab9 */ /* 0x000fe20000000800 */
[----:B------:R-:W-:Y:S02]  /*12d0*/  IMAD.MOV.U32 R217, RZ, RZ, R189 ;  /* 0x000000ffffd97224 */ /* 0x000fe400078e00bd */
[----:B------:R-:W-:Y:S02]  /*12e0*/  IMAD.MOV.U32 R214, RZ, RZ, R190 ;  /* 0x000000ffffd67224 */ /* 0x000fe400078e00be */
[----:B------:R-:W-:Y:S01]  /*12f0*/  IMAD.MOV.U32 R215, RZ, RZ, R191 ;  /* 0x000000ffffd77224 */ /* 0x000fe200078e00bf */
[----:B--23--:R-:W-:Y:S06]  /*1300*/  @P1 BRA `(.L_x_1945) ;  /* 0x0000000000241947 */ /* 0x00cfec0003800000 */
        /* <DEDUP_REMOVED lines=9> */
.L_x_1945:
[----:B------:R-:W-:Y:S01]  /*13a0*/  MOV R32, UR5 ;  /* 0x0000000500207c02 */ /* 0x000fe20008000f00 */
[----:B------:R-:W-:Y:S01]  /*13b0*/  IMAD.U32 R24, RZ, RZ, UR4 ;  /* 0x00000004ff187e24 */ /* 0x000fe2000f8e00ff */
[----:B------:R-:W-:Y:S06]  /*13c0*/  @!P2 BRA `(.L_x_1946) ;  /* 0x000000000010a947 */ /* 0x000fec0003800000 */
[----:B------:R-:W0:Y:S02]  /*13d0*/  LDC.64 R4, c[0x0][0xa20] ;  /* 0x00028800ff047b82 */ /* 0x000e240000000a00 */
[----:B0-----:R-:W-:-:S05]  /*13e0*/  IMAD.WIDE R4, R191, 0x4, R4 ;  /* 0x00000004bf047825 */ /* 0x001fca00078e0204 */
[----:B------:R0:W5:Y:S01]  /*13f0*/  LDG.E R24, desc[UR42][R4.64] ;  /* 0x0000002a04187981 */ /* 0x000162000c1e1900 */
[----:B------:R-:W-:Y:S05]  /*1400*/  BRA `(.L_x_1947) ;  /* 0x0000000000107947 */ /* 0x000fea0003800000 */
.L_x_1946:
[----:B------:R-:W-:Y:S05]  /*1410*/  @!P3 BRA `(.L_x_1947) ;  /* 0x00000000000cb947 */ /* 0x000fea0003800000 */
[----:B------:R-:W2:Y:S04]  /*1420*/  LDG.E R5, desc[UR42][R10.64] ;  /* 0x0000002a0a057981 */ /* 0x000ea8000c1e1900 */
[----:B------:R-:W2:Y:S02]  /*1430*/  LDG.E R24, desc[UR42][R10.64+0x4] ;  /* 0x0000042a0a187981 */ /* 0x000ea4000c1e1900 */
[----:B--2---:R-:W-:-:S07]  /*1440*/  IMAD.IADD R24, R24, 0x1, -R5 ;  /* 0x0000000118187824 */ /* 0x004fce00078e0a05 */
.L_x_1947:
[----:B------:R-:W-:Y:S01]  /*1450*/  ULDC.64 UR4, c[0x0][0xa10] ;  /* 0x0002840000047ab9 */ /* 0x000fe20000000a00 */
[----:B------:R-:W1:Y:S01]  /*1460*/  LDC.64 R10, c[0x0][0x9e0] ;  /* 0x00027800ff0a7b82 */ /* 0x000e620000000a00 */
[----:B------:R-:W-:-:S04]  /*1470*/  ISETP.NE.U32.AND P0, PT, RZ, UR4, PT ;  /* 0x00000004ff007c0c */ /* 0x000fc8000bf05070 */
[----:B------:R-:W-:Y:S01]  /*1480*/  ISETP.NE.AND.EX P0, PT, RZ, UR5, PT, P0 ;  /* 0x00000005ff007c0c */ /* 0x000fe2000bf05300 */
[----:B------:R-:W-:Y:S02]  /*1490*/  ULDC.64 UR4, c[0x0][0xa30] ;  /* 0x00028c0000047ab9 */ /* 0x000fe40000000a00 */
[----:B------:R-:W-:-:S04]  /*14a0*/  ISETP.NE.U32.AND P1, PT, RZ, UR4, PT ;  /* 0x00000004ff007c0c */ /* 0x000fc8000bf25070 */
[----:B------:R-:W-:-:S06]  /*14b0*/  ISETP.NE.AND.EX P1, PT, RZ, UR5, PT, P1 ;  /* 0x00000005ff007c0c */ /* 0x000fcc000bf25310 */
[----:B0-----:R-:W0:Y:S08]  /*14c0*/  @P0 LDC.64 R4, c[0x0][0xa10] ;  /* 0x00028400ff040b82 */ /* 0x001e300000000a00 */
[----:B------:R-:W2:Y:S01]  /*14d0*/  @P1 LDC.64 R6, c[0x0][0xa30] ;  /* 0x00028c00ff061b82 */ /* 0x000ea20000000a00 */
[----:B0-----:R-:W-:-:S05]  /*14e0*/  @P0 IMAD.WIDE R4, R191, 0x4, R4 ;  /* 0x00000004bf040825 */ /* 0x001fca00078e0204 */
[----:B------:R-:W3:Y:S04]  /*14f0*/  @P0 LDG.E R0, desc[UR42][R4.64] ;  /* 0x0000002a04000981 */ /* 0x000ee8000c1e1900 */
[----:B------:R-:W3:Y:S01]  /*1500*/  @P0 LDG.E R9, desc[UR42][R4.64+0x4] ;  /* 0x0000042a04090981 */ /* 0x000ee2000c1e1900 */
[----:B-----5:R-:W-:Y:S02]  /*1510*/  IMAD.MOV.U32 R33, RZ, RZ, R24 ;  /* 0x000000ffff217224 */ /* 0x020fe400078e0018 */
[----:B--2---:R-:W-:-:S05]  /*1520*/  @P1 IMAD.WIDE R6, R191, 0x4, R6 ;  /* 0x00000004bf061825 */ /* 0x004fca00078e0206 */
[----:B------:R0:W5:Y:S01]  /*1530*/  @P1 LDG.E R33, desc[UR42][R6.64] ;  /* 0x0000002a06211981 */ /* 0x000162000c1e1900 */
[----:B-1----:R-:W-:Y:S02]  /*1540*/  ISETP.GE.AND P1, PT, R11, 0x1, PT ;  /* 0x000000010b00780c */ /* 0x002fe40003f26270 */
[----:B------:R-:W-:Y:S01]  /*1550*/  LEA R49, R189, 0x40, 0x6 ;  /* 0x00000040bd317811 */ /* 0x000fe200078e30ff */
[----:B---3--:R-:W-:Y:S02]  /*1560*/  @P0 IMAD.IADD R32, R9, 0x1, -R0 ;  /* 0x0000000109200824 */ /* 0x008fe400078e0a00 */
[----:B------:R-:W-:-:S04]  /*1570*/  IMAD.IADD R9, R24, 0x1, -R3 ;  /* 0x0000000118097824 */ /* 0x000fc800078e0a03 */
[----:B------:R-:W-:-:S05]  /*1580*/  IMAD.IADD R185, R9, 0x1, R32 ;  /* 0x0000000109b97824 */ /* 0x000fca00078e0220 */
[C---:B------:R-:W-:Y:S02]  /*1590*/  IADD3 R0, R185.reuse, 0x3f, RZ ;  /* 0x0000003fb9007810 */ /* 0x040fe40007ffe0ff */
[----:B------:R-:W-:Y:S02]  /*15a0*/  IADD3 R49, R185, R49, -R186 ;  /* 0x00000031b9317210 */ /* 0x000fe40007ffe8ba */
[----:B------:R-:W-:-:S04]  /*15b0*/  SHF.R.S32.HI R3, RZ, 0x1f, R0 ;  /* 0x0000001fff037819 */ /* 0x000fc80000011400 */
[----:B------:R-:W-:Y:S01]  /*15c0*/  LEA.HI R3, R3, R0, RZ, 0x6 ;  /* 0x0000000003037211 */ /* 0x000fe200078f30ff */
[----:B------:R-:W-:-:S03]  /*15d0*/  IMAD.IADD R0, R49, 0x1, R10 ;  /* 0x0000000131007824 */ /* 0x000fc600078e020a */
[----:B------:R-:W-:Y:S01]  /*15e0*/  SHF.R.S32.HI R168, RZ, 0x6, R3 ;  /* 0x00000006ffa87819 */ /* 0x000fe20000011403 */
[----:B0-----:R-:W-:Y:S06]  /*15f0*/  @!P1 BRA `(.L_x_1948) ;  /* 0x0000000000489947 */ /* 0x001fec0003800000 */
[C---:B------:R-:W-:Y:S01]  /*1600*/  ISETP.GT.AND P0, PT, R49.reuse, RZ, PT ;  /* 0x000000ff3100720c */ /* 0x040fe20003f04270 */
[----:B------:R-:W-:Y:S01]  /*1610*/  BSSY B0, `(.L_x_1949) ;  /* 0x000000e000007945 */ /* 0x000fe20003800000 */
[----:B------:R-:W-:-:S11]  /*1620*/  VIADD R3, R49, 0xffffffff ;  /* 0xffffffff31037836 */ /* 0x000fd60000000000 */
[----:B------:R-:W-:Y:S05]  /*1630*/  @P0 BRA `(.L_x_1950) ;  /* 0x00000000001c0947 */ /* 0x000fea0003800000 */
[----:B------:R-:W-:Y:S01]  /*1640*/  ISETP.NE.AND P0, PT, R11, 0x1, PT ;  /* 0x000000010b00780c */ /* 0x000fe20003f05270 */
[----:B------:R-:W-:-:S12]  /*1650*/  IMAD.MOV R3, RZ, RZ, -R49 ;  /* 0x000000ffff037224 */ /* 0x000fd800078e0a31 */
[----:B------:R-:W0:Y:S02]  /*1660*/  @P0 LDC.64 R4, c[0x0][0x9e8] ;  /* 0x00027a00ff040b82 */ /* 0x000e240000000a00 */
[----:B0-----:R-:W-:-:S05]  /*1670*/  @P0 IMAD.HI.U32 R4, R3, R4, RZ ;  /* 0x0000000403040227 */ /* 0x001fca00078e00ff */
[----:B------:R-:W-:-:S04]  /*1680*/  @P0 SHF.R.U32.HI R3, RZ, R5, R4 ;  /* 0x00000005ff030219 */ /* 0x000fc80000011604 */
[----:B------:R-:W-:Y:S01]  /*1690*/  LOP3.LUT R3, RZ, R3, RZ, 0x33, !PT ;  /* 0x00000003ff037212 */ /* 0x000fe200078e33ff */
[----:B------:R-:W-:Y:S06]  /*16a0*/  BRA `(.L_x_1951) ;  /* 0x0000000000107947 */ /* 0x000fec0003800000 */
.L_x_1950:
[----:B------:R-:W-:-:S13]  /*16b0*/  ISETP.NE.AND P0, PT, R11, 0x1, PT ;  /* 0x000000010b00780c */ /* 0x000fda0003f05270 */
[----:B------:R-:W0:Y:S02]  /*16c0*/  @P0 LDC.64 R4, c[0x0][0x9e8] ;  /* 0x00027a00ff040b82 */ /* 0x000e240000000a00 */
[----:B0-----:R-:W-:-:S05]  /*16d0*/  @P0 IMAD.HI.U32 R4, R3, R4, RZ ;  /* 0x0000000403040227 */ /* 0x001fca00078e00ff */
[----:B------:R-:W-:-:S07]  /*16e0*/  @P0 SHF.R.U32.HI R3, RZ, R5, R4 ;  /* 0x00000005ff030219 */ /* 0x000fce0000011604 */
.L_x_1951:
[----:B------:R-:W-:Y:S05]  /*16f0*/  BSYNC B0 ;  /* 0x0000000000007941 */ /* 0x000fea0003800000 */
.L_x_1949:
[----:B------:R-:W-:-:S05]  /*1700*/  IMAD R3, R3, R11, R11 ;  /* 0x0000000b03037224 */ /* 0x000fca00078e020b */
[----:B------:R-:W-:-:S07]  /*1710*/  VIMNMX R0, R0, R3, PT ;  /* 0x0000000300007248 */ /* 0x000fce0003fe0100 */
.L_x_1948:
[----:B------:R-:W-:Y:S01]  /*1720*/  IMAD R4, R189, 0x40, -R186 ;  /* 0x00000040bd047824 */ /* 0x000fe200078e0aba */
[----:B------:R-:W-:-:S03]  /*1730*/  ULDC UR4, c[0x0][0x9dc] ;  /* 0x0002770000047ab9 */ /* 0x000fc60000000800 */
[----:B------:R-:W-:-:S04]  /*1740*/  IMAD.IADD R47, R185, 0x1, R4 ;  /* 0x00000001b92f7824 */ /* 0x000fc800078e0204 */
[----:B------:R-:W-:Y:S01]  /*1750*/  VIADD R3, R47, -UR4 ;  /* 0x800000042f037c36 */ /* 0x000fe20008000000 */
[----:B------:R-:W-:Y:S06]  /*1760*/  @!P1 BRA `(.L_x_1952) ;  /* 0x0000000000489947 */ /* 0x000fec0003800000 */
[----:B------:R-:W-:Y:S01]  /*1770*/  ISETP.GT.AND P0, PT, R47, -0x1, PT ;  /* 0xffffffff2f00780c */ /* 0x000fe20003f04270 */
[----:B------:R-:W-:-:S12]  /*1780*/  BSSY B0, `(.L_x_1953) ;  /* 0x000000e000007945 */ /* 0x000fd80003800000 */
        /* <DEDUP_REMOVED lines=8> */
.L_x_1954:
[----:B------:R-:W-:Y:S02]  /*1810*/  ISETP.NE.AND P0, PT, R11, 0x1, PT ;  /* 0x000000010b00780c */ /* 0x000fe40003f05270 */
[----:B------:R-:W-:-:S11]  /*1820*/  MOV R4, R47 ;  /* 0x0000002f00047202 */ /* 0x000fd60000000f00 */
[----:B------:R-:W0:Y:S02]  /*1830*/  @P0 LDC.64 R6, c[0x0][0x9e8] ;  /* 0x00027a00ff060b82 */ /* 0x000e240000000a00 */
[----:B0-----:R-:W-:-:S05]  /*1840*/  @P0 IMAD.HI.U32 R6, R47, R6, RZ ;  /* 0x000000062f060227 */ /* 0x001fca00078e00ff */
[----:B------:R-:W-:-:S07]  /*1850*/  @P0 SHF.R.U32.HI R4, RZ, R7, R6 ;  /* 0x00000007ff040219 */ /* 0x000fce0000011606 */
.L_x_1955:
[----:B------:R-:W-:Y:S05]  /*1860*/  BSYNC B0 ;  /* 0x0000000000007941 */ /* 0x000fea0003800000 */
.L_x_1953:
[----:B------:R-:W-:-:S05]  /*1870*/  IMAD R4, R4, R11, RZ ;  /* 0x0000000b04047224 */ /* 0x000fca00078e02ff */
[----:B------:R-:W-:-:S07]  /*1880*/  VIMNMX R3, R3, R4, !PT ;  /* 0x0000000403037248 */ /* 0x000fce0007fe0100 */
.L_x_1952:
[----:B------:R-:W-:Y:S01]  /*1890*/  VIADD R0, R0, 0x3f ;  /* 0x0000003f00007836 */ /* 0x000fe20000000000 */
[----:B------:R-:W-:Y:S02]  /*18a0*/  SHF.R.S32.HI R4, RZ, 0x1f, R3 ;  /* 0x0000001fff047819 */ /* 0x000fe40000011403 */
[----:B------:R-:W-:Y:S02]  /*18b0*/  PLOP3.LUT P3, PT, PT, PT, PT, 0x80, 0x0 ;  /* 0x000000000000781c */ /* 0x000fe40003f6f070 */
[----:B------:R-:W-:Y:S02]  /*18c0*/  SHF.R.S32.HI R5, RZ, 0x1f, R0 ;  /* 0x0000001fff057819 */ /* 0x000fe40000011400 */
[----:B------:R-:W-:Y:S02]  /*18d0*/  LEA.HI R4, R4, R3, RZ, 0x6 ;  /* 0x0000000304047211 */ /* 0x000fe400078f30ff */
[----:B------:R-:W-:Y:S02]  /*18e0*/  LEA.HI R5, R5, R0, RZ, 0x6 ;  /* 0x0000000005057211 */ /* 0x000fe400078f30ff */
[----:B------:R-:W-:-:S02]  /*18f0*/  SHF.R.S32.HI R4, RZ, 0x6, R4 ;  /* 0x00000006ff047819 */ /* 0x000fc40000011404 */
[----:B------:R-:W-:Y:S02]  /*1900*/  SHF.R.S32.HI R5, RZ, 0x6, R5 ;  /* 0x00000006ff057819 */ /* 0x000fe40000011405 */
[----:B------:R-:W-:Y:S02]  /*1910*/  VIMNMX R4, RZ, R4, !PT ;  /* 0x00000004ff047248 */ /* 0x000fe40007fe0100 */
[----:B------:R-:W-:-:S03]  /*1920*/  VIMNMX R5, R168, R5, PT ;  /* 0x00000005a8057248 */ /* 0x000fc60003fe0100 */
[--C-:B------:R-:W-:Y:S02]  /*1930*/  IMAD R4, R4, 0x40, -R9.reuse ;  /* 0x0000004004047824 */ /* 0x100fe400078e0a09 */
[----:B------:R-:W-:-:S03]  /*1940*/  IMAD R5, R5, 0x40, -R9 ;  /* 0x0000004005057824 */ /* 0x000fc600078e0a09 */
[----:B------:R-:W-:Y:S02]  /*1950*/  VIMNMX R4, RZ, R4, !PT ;  /* 0x00000004ff047248 */ /* 0x000fe40007fe0100 */
[----:B------:R-:W-:Y:S02]  /*1960*/  VIMNMX R5, R5, R32, PT ;  /* 0x0000002005057248 */ /* 0x000fe40003fe0100 */
[----:B------:R-:W-:Y:S02]  /*1970*/  SHF.R.U32.HI R46, RZ, 0x6, R4 ;  /* 0x00000006ff2e7819 */ /* 0x000fe40000011604 */
[----:B------:R-:W-:-:S03]  /*1980*/  ISETP.GT.AND P0, PT, R5, R4, PT ;  /* 0x000000040500720c */ /* 0x000fc60003f04270 */
[----:B------:R-:W-:-:S10]  /*1990*/  IMAD.MOV.U32 R51, RZ, RZ, R46 ;  /* 0x000000ffff337224 */ /* 0x000fd400078e002e */
[----:B------:R-:W-:-:S05]  /*19a0*/  @P0 VIADD R0, R5, 0x3f ;  /* 0x0000003f05000836 */ /* 0x000fca0000000000 */
[----:B------:R-:W-:-:S04]  /*19b0*/  @P0 SHF.R.S32.HI R3, RZ, 0x1f, R0 ;  /* 0x0000001fff030819 */ /* 0x000fc80000011400 */
[----:B------:R-:W-:-:S04]  /*19c0*/  @P0 LEA.HI R3, R3, R0, RZ, 0x6 ;  /* 0x0000000003030211 */ /* 0x000fc800078f30ff */
[----:B------:R-:W-:-:S04]  /*19d0*/  @P0 SHF.R.S32.HI R51, RZ, 0x6, R3 ;  /* 0x00000006ff330819 */ /* 0x000fc80000011403 */
[----:B------:R-:W-:-:S13]  /*19e0*/  ISETP.GT.AND P0, PT, R51, R46, PT ;  /* 0x0000002e3300720c */ /* 0x000fda0003f04270 */
[----:B------:R-:W-:Y:S05]  /*19f0*/  @!P0 BRA `(.L_x_1956) ;  /* 0x0000002800688947 */ /* 0x000fea0003800000 */
[----:B------:R-:W-:Y:S01]  /*1a00*/  VIADD R0, R2, 0x22400 ;  /* 0x0002240002007836 */ /* 0x000fe20000000000 */
[----:B------:R-:W-:Y:S04]  /*1a10*/  BSSY B6, `(.L_x_1957) ;  /* 0x0000013000067945 */ /* 0x000fe80003800000 */
[----:B------:R-:W-:-:S13]  /*1a20*/  LOP3.LUT P0, RZ, R0, 0x3ff, RZ, 0xc0, !PT ;  /* 0x000003ff00ff7812 */ /* 0x000fda000780c0ff */
        /* <DEDUP_REMOVED lines=16> */
[----:B-1---5:R-:W-:Y:S05]  /*1b30*/  CALL.ABS.NOINC R14 ;  /* 0x000000000e007343 */ /* 0x022fea0003c00000 */
.L_x_1958:
[----:B------:R-:W-:Y:S05]  /*1b40*/  BSYNC B6 ;  /* 0x0000000000067941 */ /* 0x000fea0003800000 */
.L_x_1957:
        /* <DEDUP_REMOVED lines=12> */
[----:B------:R-:W-:Y:S01]  /*1c10*/  IMAD.U32 R7, RZ, RZ, UR7 ;  /* 0x00000007ff077e24 */ /* 0x000fe2000f8e00ff */
[----:B------:R-:W-:Y:S01]  /*1c20*/  MOV R13, RZ ;  /* 0x000000ff000d7202 */ /* 0x000fe20000000f00 */
[----:B------:R-:W-:-:S02]  /*1c30*/  IMAD.U32 R10, RZ, RZ, UR4 ;  /* 0x00000004ff0a7e24 */ /* 0x000fc4000f8e00ff */
[----:B------:R-:W-:Y:S02]  /*1c40*/  IMAD.U32 R11, RZ, RZ, UR5 ;  /* 0x00000005ff0b7e24 */ /* 0x000fe4000f8e00ff */
[----:B------:R-:W-:Y:S02]  /*1c50*/  IMAD.MOV.U32 R8, RZ, RZ, 0x70 ;  /* 0x00000070ff087424 */ /* 0x000fe400078e00ff */
[----:B0-----:R-:W-:-:S07]  /*1c60*/  IMAD.MOV.U32 R12, RZ, RZ, 0x1 ;  /* 0x00000001ff0c7424 */ /* 0x001fce00078e00ff */
[----:B------:R-:W-:-:S07]  /*1c70*/  LEPC R20, `(.L_x_1960) ;  /* 0x000000001014794e */ /* 0x000fce0000000000 */
[----:B-1---5:R-:W-:Y:S05]  /*1c80*/  CALL.ABS.NOINC R14 ;  /* 0x000000000e007343 */ /* 0x022fea0003c00000 */
.L_x_1960:
[----:B------:R-:W-:Y:S05]  /*1c90*/  BSYNC B6 ;  /* 0x0000000000067941 */ /* 0x000fea0003800000 */
.L_x_1959:
[----:B------:R-:W-:Y:S01]  /*1ca0*/  ULDC.64 UR4, c[0x0][0x9f8] ;  /* 0x00027e0000047ab9 */ /* 0x000fe20000000a00 */
[----:B------:R-:W0:Y:S01]  /*1cb0*/  LDC R0, c[0x0][0x428] ;  /* 0x00010a00ff007b82 */ /* 0x000e220000000800 */
[----:B------:R-:W-:-:S07]  /*1cc0*/  ISETP.NE.U32.AND P0, PT, RZ, UR4, PT ;  /* 0x00000004ff007c0c */ /* 0x000fce000bf05070 */
[----:B------:R-:W1:Y:S01]  /*1cd0*/  LDC.64 R52, c[0x0][0x2f0] ;  /* 0x0000bc00ff347b82 */ /* 0x000e620000000a00 */
[----:B------:R-:W-:Y:S01]  /*1ce0*/  ISETP.NE.AND.EX P0, PT, RZ, UR5, PT, P0 ;  /* 0x00000005ff007c0c */ /* 0x000fe2000bf05300 */
[----:B------:R-:W-:Y:S01]  /*1cf0*/  IMAD.IADD R20, R25, 0x1, R24 ;  /* 0x0000000119147824 */ /* 0x000fe200078e0218 */
[----:B------:R-:W-:Y:S01]  /*1d00*/  ULDC.64 UR4, c[0x0][0xa08] ;  /* 0x0002820000047ab9 */ /* 0x000fe20000000a00 */
[----:B------:R-:W-:-:S04]  /*1d10*/  ULDC.64 UR6, c[0x0][0x320] ;  /* 0x0000c80000067ab9 */ /* 0x000fc80000000a00 */
[----:B------:R-:W2:Y:S08]  /*1d20*/  LDC R63, c[0x0][0x3d4] ;  /* 0x0000f500ff3f7b82 */ /* 0x000eb00000000800 */
[----:B------:R-:W3:Y:S08]  /*1d30*/  @P0 LDC.64 R4, c[0x0][0x9f8] ;  /* 0x00027e00ff040b82 */ /* 0x000ef00000000a00 */
[----:B------:R-:W4:Y:S01]  /*1d40*/  LDC.64 R24, c[0x0][0x3d8] ;  /* 0x0000f600ff187b82 */ /* 0x000f220000000a00 */
[----:B------:R-:W-:Y:S01]  /*1d50*/  SHF.R.S32.HI R17, RZ, 0x1f, R16 ;  /* 0x0000001fff117819 */ /* 0x000fe20000011410 */
[----:B------:R-:W-:-:S06]  /*1d60*/  IMAD.SHL.U32 R42, R218, 0x4, RZ ;  /* 0x00000004da2a7824 */ /* 0x000fcc00078e00ff */
[----:B------:R-:W2:Y:S01]  /*1d70*/  LDC.64 R26, c[0x0][0x3e8] ;  /* 0x0000fa00ff1a7b82 */ /* 0x000ea20000000a00 */
[----:B---3--:R-:W-:Y:S01]  /*1d80*/  @P0 IMAD.WIDE R4, R191, 0x4, R4 ;  /* 0x00000004bf040825 */ /* 0x008fe200078e0204 */
[----:B------:R-:W3:Y:S06]  /*1d90*/  S2R R62, SR_TID.X ;  /* 0x00000000003e7919 */ /* 0x000eec0000002100 */
[----:B------:R-:W3:Y:S01]  /*1da0*/  LDC R61, c[0x0][0x3d4] ;  /* 0x0000f500ff3d7b82 */ /* 0x000ee20000000800 */
[----:B------:R3:W3:Y:S01]  /*1db0*/  @P0 LDG.E R191, desc[UR42][R4.64] ;  /* 0x0000002a04bf0981 */ /* 0x0006e2000c1e1900 */
[----:B0-----:R-:W-:Y:S01]  /*1dc0*/  ISETP.NE.AND P0, PT, R0, 0x1, PT ;  /* 0x000000010000780c */ /* 0x001fe20003f05270 */
[----:B-1----:R-:W-:Y:S01]  /*1dd0*/  IMAD.WIDE.U32 R6, R20, R52, RZ ;  /* 0x0000003414067225 */ /* 0x002fe200078e00ff */
[----:B------:R-:W-:-:S02]  /*1de0*/  SHF.R.S32.HI R13, RZ, 0x1f, R20 ;  /* 0x0000001fff0d7819 */ /* 0x000fc40000011414 */
[----:B------:R-:W-:Y:S01]  /*1df0*/  SHF.R.S32.HI R43, RZ, 0x1f, R42 ;  /* 0x0000001fff2b7819 */ /* 0x000fe2000001142a */
[----:B----4-:R-:W-:Y:S01]  /*1e00*/  IMAD R10, R220, R24, RZ ;  /* 0x00000018dc0a7224 */ /* 0x010fe200078e02ff */
[----:B--2---:R-:W-:Y:S01]  /*1e10*/  ISETP.GE.AND P1, PT, R16, R63, PT ;  /* 0x0000003f1000720c */ /* 0x004fe20003f26270 */
[-C--:B------:R-:W-:Y:S01]  /*1e20*/  IMAD R0, R13, R52.reuse, RZ ;  /* 0x000000340d007224 */ /* 0x080fe200078e02ff */
[----:B------:R-:W0:Y:S01]  /*1e30*/  LDC R58, c[0x0][0x2e4] ;  /* 0x0000b900ff3a7b82 */ /* 0x000e220000000800 */
[----:B------:R-:W-:Y:S01]  /*1e40*/  IMAD R12, R220, R52, RZ ;  /* 0x00000034dc0c7224 */ /* 0x000fe200078e02ff */
[----:B------:R-:W-:Y:S01]  /*1e50*/  P2R R74, PR, RZ, 0x2 ;  /* 0x00000002ff4a7803 */ /* 0x000fe20000000000 */
[----:B------:R-:W-:Y:S01]  /*1e60*/  IMAD R3, R20, R53, R0 ;  /* 0x0000003514037224 */ /* 0x000fe200078e0200 */
[C---:B------:R-:W-:Y:S01]  /*1e70*/  IADD3 R20, P2, R23.reuse, R20, RZ ;  /* 0x0000001417147210 */ /* 0x040fe20007f5e0ff */
[----:B------:R-:W-:Y:S01]  /*1e80*/  IMAD R15, R23, R25, R10 ;  /* 0x00000019170f7224 */ /* 0x000fe200078e020a */
[----:B------:R-:W-:Y:S01]  /*1e90*/  SHF.L.U64.HI R50, R24, 0x6, R25 ;  /* 0x0000000618327819 */ /* 0x000fe20000010219 */
[----:B------:R-:W-:Y:S01]  /*1ea0*/  IMAD.IADD R7, R7, 0x1, R3 ;  /* 0x0000000107077824 */ /* 0x000fe200078e0203 */
[----:B------:R-:W1:Y:S01]  /*1eb0*/  @P0 LDC R9, c[0x0][0x42c] ;  /* 0x00010b00ff090b82 */ /* 0x000e620000000800 */
[----:B------:R-:W-:Y:S01]  /*1ec0*/  IMAD.SHL.U32 R59, R193, 0x40, RZ ;  /* 0x00000040c13b7824 */ /* 0x000fe200078e00ff */
[----:B------:R-:W-:Y:S01]  /*1ed0*/  SHF.L.U64.HI R56, R26, 0x6, R27 ;  /* 0x000000061a387819 */ /* 0x000fe2000001021b */
[----:B------:R-:W-:-:S02]  /*1ee0*/  VIADD R82, R16, 0x20 ;  /* 0x0000002010527836 */ /* 0x000fc40000000000 */
[----:B------:R-:W-:Y:S01]  /*1ef0*/  IMAD.SHL.U32 R55, R24, 0x40, RZ ;  /* 0x0000004018377824 */ /* 0x000fe200078e00ff */
[----:B------:R-:W-:Y:S01]  /*1f00*/  LOP3.LUT R59, R59, 0x1c0, RZ, 0xc0, !PT ;  /* 0x000001c03b3b7812 */ /* 0x000fe200078ec0ff */
[----:B------:R-:W-:Y:S01]  /*1f10*/  IMAD.SHL.U32 R57, R26, 0x40, RZ ;  /* 0x000000401a397824 */ /* 0x000fe200078e00ff */
[----:B------:R-:W2:Y:S02]  /*1f20*/  @P0 LDC R11, c[0x0][0x430] ;  /* 0x00010c00ff0b0b82 */ /* 0x000ea40000000800 */
[----:B------:R-:W-:Y:S02]  /*1f30*/  SHF.R.U32.HI R60, RZ, 0x3, R59 ;  /* 0x00000003ff3c7819 */ /* 0x000fe4000001163b */
[----:B---3--:R-:W-:-:S04]  /*1f40*/  LEA.HI R62, R62, 0x8, RZ, 0x19 ;  /* 0x000000083e3e7811 */ /* 0x008fc800078fc8ff */
[----:B------:R-:W3:Y:S01]  /*1f50*/  LDC.64 R28, c[0x0][0x2d8] ;  /* 0x0000b600ff1c7b82 */ /* 0x000ee20000000a00 */
[----:B-1----:R-:W-:-:S05]  /*1f60*/  @P0 IMAD.HI.U32 R0, R190, R9, RZ ;  /* 0x00000009be000227 */ /* 0x002fca00078e00ff */
[----:B--2---:R-:W-:Y:S02]  /*1f70*/  @P0 SHF.R.U32.HI R190, RZ, R11, R0 ;  /* 0x0000000bffbe0219 */ /* 0x004fe40000011600 */
        /* <DEDUP_REMOVED lines=8> */
[C---:B------:R-:W-:Y:S02]  /*2000*/  IMAD R3, R190.reuse, UR5, R3 ;  /* 0x00000005be037c24 */ /* 0x040fe4000f8e0203 */
[----:B------:R-:W-:Y:S01]  /*2010*/  IMAD.WIDE.U32 R4, R190, UR4, R6 ;  /* 0x00000004be047c25 */ /* 0x000fe2000f8e0006 */
[----:B------:R-:W-:-:S03]  /*2020*/  ULDC.64 UR4, c[0x0][0x300] ;  /* 0x0000c00000047ab9 */ /* 0x000fc60000000a00 */
[----:B------:R-:W-:Y:S02]  /*2030*/  IMAD.IADD R5, R5, 0x1, R3 ;  /* 0x0000000105057824 */ /* 0x000fe400078e0203 */
[----:B------:R-:W-:Y:S02]  /*2040*/  IMAD.IADD R9, R9, 0x1, R11 ;  /* 0x0000000109097824 */ /* 0x000fe400078e020b */
[----:B------:R-:W-:Y:S01]  /*2050*/  IMAD R11, R23, R53, R12 ;  /* 0x00000035170b7224 */ /* 0x000fe200078e020c */
[----:B------:R-:W-:Y:S02]  /*2060*/  SHF.L.U64.HI R53, R52, 0x6, R53 ;  /* 0x0000000634357819 */ /* 0x000fe40000010235 */
        /* <DEDUP_REMOVED lines=8> */
[----:B------:R-:W-:Y:S01]  /*20f0*/  IMAD.WIDE.U32 R6, R23, R52, R16 ;  /* 0x0000003417067225 */ /* 0x000fe200078e0010 */
[----:B------:R-:W-:-:S03]  /*2100*/  IADD3 R39, R15, R5, RZ ;  /* 0x000000050f277210 */ /* 0x000fc60007ffe0ff */
[----:B------:R-:W-:Y:S02]  /*2110*/  IMAD R10, R0, UR4, RZ ;  /* 0x00000004000a7c24 */ /* 0x000fe4000f8e02ff */
[----:B------:R-:W-:Y:S01]  /*2120*/  IMAD.IADD R0, R45, 0x1, R3 ;  /* 0x000000012d007824 */ /* 0x000fe200078e0203 */
[----:B------:R-:W-:Y:S01]  /*2130*/  IADD3 R3, P0, R44, R6, RZ ;  /* 0x000000062c037210 */ /* 0x000fe20007f1e0ff */
[----:B------:R-:W-:Y:S02]  /*2140*/  IMAD.MOV.U32 R38, RZ, RZ, R4 ;  /* 0x000000ffff267224 */ /* 0x000fe400078e0004 */
[----:B------:R-:W-:Y:S01]  /*2150*/  IMAD.WIDE.U32 R4, R23, R24, R42 ;  /* 0x0000001817047225 */ /* 0x000fe200078e002a */
[----:B------:R-:W-:Y:S02]  /*2160*/  IADD3.X R48, R0, R7, R11, P0, !PT ;  /* 0x0000000700307210 */ /* 0x000fe400007fe40b */
[----:B------:R-:W-:Y:S01]  /*2170*/  SEL R11, R63, RZ, P1 ;  /* 0x000000ff3f0b7207 */ /* 0x000fe20000800000 */
[----:B------:R-:W-:Y:S01]  /*2180*/  IMAD.IADD R5, R5, 0x1, R15 ;  /* 0x0000000105057824 */ /* 0x000fe200078e020f */
[----:B-----5:R-:W-:Y:S01]  /*2190*/  SHF.R.S32.HI R15, RZ, 0x1f, R33 ;  /* 0x0000001fff0f7819 */ /* 0x020fe20000011421 */
[----:B------:R-:W-:Y:S01]  /*21a0*/  IMAD R6, R220, R26, RZ ;  /* 0x0000001adc067224 */ /* 0x000fe200078e02ff */
[----:B------:R-:W-:Y:S01]  /*21b0*/  SHF.L.U32 R63, R63, 0x1, RZ ;  /* 0x000000013f3f7819 */ /* 0x000fe200000006ff */
[----:B------:R-:W-:-:S02]  /*21c0*/  IMAD.IADD R11, R16, 0x1, R11 ;  /* 0x00000001100b7824 */ /* 0x000fc400078e020b */
[----:B------:R-:W-:Y:S01]  /*21d0*/  IMAD.WIDE.U32 R36, R33, R24, R4 ;  /* 0x0000001821247225 */ /* 0x000fe200078e0004 */
[----:B------:R-:W-:Y:S02]  /*21e0*/  LOP3.LUT R5, R59, 0x18, R16, 0xf8, !PT ;  /* 0x000000183b057812 */ /* 0x000fe400078ef810 */
[----:B------:R-:W-:Y:S01]  /*21f0*/  SHF.R.S32.HI R54, RZ, 0x1f, R11 ;  /* 0x0000001fff367819 */ /* 0x000fe2000001140b */
[----:B------:R-:W-:Y:S01]  /*2200*/  IMAD R21, R23, R27, R6 ;  /* 0x0000001b17157224 */ /* 0x000fe200078e0206 */
[----:B------:R-:W-:Y:S01]  /*2210*/  LOP3.LUT R5, R5, R60, RZ, 0x3c, !PT ;  /* 0x0000003c05057212 */ /* 0x000fe200078e3cff */
[----:B------:R-:W-:Y:S01]  /*2220*/  IMAD R75, R41, UR5, R10 ;  /* 0x00000005294b7c24 */ /* 0x000fe2000f8e020a */
[----:B------:R-:W-:Y:S01]  /*2230*/  LEA.HI R54, R54, R11, RZ, 0x3 ;  /* 0x0000000b36367211 */ /* 0x000fe200078f18ff */
[----:B------:R-:W-:-:S03]  /*2240*/  IMAD.WIDE.U32 R6, R23, R26, R42 ;  /* 0x0000001a17067225 */ /* 0x000fc600078e002a */
[----:B------:R-:W-:Y:S01]  /*2250*/  LOP3.LUT R69, R54, 0xfffffff8, RZ, 0xc0, !PT ;  /* 0xfffffff836457812 */ /* 0x000fe200078ec0ff */
[----:B------:R-:W-:Y:S01]  /*2260*/  IMAD.WIDE.U32 R40, R41, UR4, R8 ;  /* 0x0000000429287c25 */ /* 0x000fe2000f8e0008 */
[----:B------:R-:W-:Y:S01]  /*2270*/  IADD3 R7, R7, R21, RZ ;  /* 0x0000001507077210 */ /* 0x000fe20007ffe0ff */
[----:B------:R-:W-:Y:S01]  /*2280*/  ULDC UR4, c[0x0][0x2e4] ;  /* 0x0000b90000047ab9 */ /* 0x000fe20000000800 */
[----:B------:R-:W-:Y:S01]  /*2290*/  SHF.R.S32.HI R73, RZ, 0x1f, R69 ;  /* 0x0000001fff497819 */ /* 0x000fe20000011445 */
[----:B------:R-:W-:Y:S01]  /*22a0*/  IMAD R10, R15, R24, RZ ;  /* 0x000000180f0a7224 */ /* 0x000fe200078e02ff */
[----:B------:R-:W-:Y:S01]  /*22b0*/  ISETP.GE.AND P0, PT, R16, UR4, PT ;  /* 0x0000000410007c0c */ /* 0x000fe2000bf06270 */
[----:B------:R-:W-:Y:S01]  /*22c0*/  IMAD.WIDE.U32 R8, R23, R26, R16 ;  /* 0x0000001a17087225 */ /* 0x000fe200078e0010 */
[----:B------:R-:W-:-:S03]  /*22d0*/  ISETP.GE.AND P1, PT, R82, UR4, PT ;  /* 0x0000000452007c0c */ /* 0x000fc6000bf26270 */
[----:B------:R-:W-:Y:S02]  /*22e0*/  IMAD R11, R33, R25, R10 ;  /* 0x00000019210b7224 */ /* 0x000fe400078e020a */
[----:B------:R-:W-:Y:S01]  /*22f0*/  IMAD R65, R200, 0x200, R5 ;  /* 0x00000200c8417824 */ /* 0x000fe200078e0205 */
[----:B------:R-:W-:Y:S01]  /*2300*/  LOP3.LUT R5, R59, 0x38, R54, 0xf8, !PT ;  /* 0x000000383b057812 */ /* 0x000fe200078ef836 */
[----:B------:R-:W-:Y:S02]  /*2310*/  IMAD.IADD R9, R21, 0x1, R9 ;  /* 0x0000000115097824 */ /* 0x000fe400078e0209 */
[----:B------:R-:W-:Y:S01]  /*2320*/  IMAD R10, R15, R26, RZ ;  /* 0x0000001a0f0a7224 */ /* 0x000fe200078e02ff */
[----:B------:R-:W-:Y:S01]  /*2330*/  LOP3.LUT R5, R5, R60, RZ, 0x3c, !PT ;  /* 0x0000003c05057212 */ /* 0x000fe200078e3cff */
[----:B------:R-:W-:-:S04]  /*2340*/  IMAD.WIDE.U32 R34, R33, R26, R8 ;  /* 0x0000001a21227225 */ /* 0x000fc800078e0008 */
[C---:B------:R-:W-:Y:S02]  /*2350*/  IMAD R71, R33.reuse, R27, R10 ;  /* 0x0000001b21477224 */ /* 0x040fe400078e020a */
[----:B------:R-:W-:-:S04]  /*2360*/  IMAD.WIDE.U32 R30, R33, R26, R6 ;  /* 0x0000001a211e7225 */ /* 0x000fc800078e0006 */
[----:B------:R-:W-:-:S04]  /*2370*/  IMAD.WIDE.U32 R38, R33, R24, R38 ;  /* 0x0000001821267225 */ /* 0x000fc800078e0026 */
[----:B------:R-:W-:Y:S01]  /*2380*/  IMAD.IADD R67, R71, 0x1, R35 ;  /* 0x0000000147437824 */ /* 0x000fe200078e0223 */
[----:B------:R-:W-:Y:S01]  /*2390*/  IADD3 R71, R31, R71, RZ ;  /* 0x000000471f477210 */ /* 0x000fe20007ffe0ff */
[----:B------:R-:W-:Y:S02]  /*23a0*/  IMAD.SHL.U32 R52, R52, 0x40, RZ ;  /* 0x0000004034347824 */ /* 0x000fe400078e00ff */
[----:B------:R-:W-:Y:S02]  /*23b0*/  IMAD.X R21, R220, 0x1, R13, P2 ;  /* 0x00000001dc157824 */ /* 0x000fe400010e060d */
[----:B------:R-:W-:Y:S02]  /*23c0*/  IMAD.IADD R64, R11, 0x1, R39 ;  /* 0x000000010b407824 */ /* 0x000fe400078e0227 */
[----:B------:R-:W-:Y:S02]  /*23d0*/  IMAD.IADD R66, R37, 0x1, R11 ;  /* 0x0000000125427824 */ /* 0x000fe400078e020b */
[----:B------:R-:W-:-:S02]  /*23e0*/  IMAD R68, R200, 0x200, R5 ;  /* 0x00000200c8447824 */ /* 0x000fc400078e0205 */
[----:B0--3--:R-:W-:-:S07]  /*23f0*/  IMAD.IADD R75, R41, 0x1, R75 ;  /* 0x00000001294b7824 */ /* 0x009fce00078e024b */
.L_x_1990:
[----:B------:R-:W-:Y:S01]  /*2400*/  VIADD R51, R51, 0xffffffff ;  /* 0xffffffff33337836 */ /* 0x000fe20000000000 */
[----:B------:R-:W-:Y:S01]  /*2410*/  ISETP.GE.AND P3, PT, R61, 0x1, PT ;  /* 0x000000013d00780c */ /* 0x000fe20003f66270 */
[----:B---34-:R-:W-:Y:S01]  /*2420*/  IMAD.SHL.U32 R14, R184, 0x1000, RZ ;  /* 0x00001000b80e7824 */ /* 0x018fe200078e00ff */
[----:B------:R-:W-:Y:S05]  /*2430*/  YIELD ;  /* 0x0000000000007946 */ /* 0x000fea0003800000 */
[----:B------:R-:W-:Y:S01]  /*2440*/  SHF.R.S32.HI R76, RZ, 0x1f, R51 ;  /* 0x0000001fff4c7819 */ /* 0x000fe20000011433 */
[-C--:B------:R-:W-:Y:S01]  /*2450*/  IMAD R5, R53, R51.reuse, RZ ;  /* 0x0000003335057224 */ /* 0x080fe200078e02ff */
[----:B------:R-:W-:Y:S01]  /*2460*/  BSSY B0, `(.L_x_1961) ;  /* 0x0000178000007945 */ /* 0x000fe20003800000 */
[----:B------:R-:W-:-:S04]  /*2470*/  IMAD.WIDE.U32 R24, R52, R51, RZ ;  /* 0x0000003334187225 */ /* 0x000fc800078e00ff */
[----:B------:R-:W-:Y:S01]  /*2480*/  IMAD R5, R76, R52, R5 ;  /* 0x000000344c057224 */ /* 0x000fe200078e0205 */
[----:B------:R-:W-:-:S03]  /*2490*/  IADD3 R4, P2, R3, R24, RZ ;  /* 0x0000001803047210 */ /* 0x000fc60007f5e0ff */
[----:B------:R-:W-:Y:S01]  /*24a0*/  IMAD.IADD R79, R25, 0x1, R5 ;  /* 0x00000001194f7824 */ /* 0x000fe200078e0205 */
[----:B------:R-:W-:Y:S01]  /*24b0*/  LEA R12, P4, R4, R28, 0x1 ;  /* 0x0000001c040c7211 */ /* 0x000fe200078808ff */
[----:B------:R-:W-:-:S03]  /*24c0*/  IMAD.IADD R5, R65, 0x1, R14 ;  /* 0x0000000141057824 */ /* 0x000fc600078e020e */
[----:B------:R-:W-:Y:S01]  /*24d0*/  IADD3.X R6, R79, R48, RZ, P2, !PT ;  /* 0x000000304f067210 */ /* 0x000fe200017fe4ff */
[----:B------:R-:W-:Y:S01]  /*24e0*/  IMAD R15, R5, 0x2, R2 ;  /* 0x00000002050f7824 */ /* 0x000fe200078e0202 */
[----:B------:R-:W-:Y:S02]  /*24f0*/  ISETP.GT.AND P2, PT, R51, R46, PT ;  /* 0x0000002e3300720c */ /* 0x000fe40003f44270 */
[----:B------:R-:W-:Y:S01]  /*2500*/  LEA.HI.X R13, R4, R29, R6, 0x1, P4 ;  /* 0x0000001d040d7211 */ /* 0x000fe200020f0c06 */
[----:B------:R-:W-:Y:S10]  /*2510*/  @!P3 BRA `(.L_x_1962) ;  /* 0x00000014004cb947 */ /* 0x000ff40003800000 */
        /* <DEDUP_REMOVED lines=25> */
[----:B------:R-:W-:Y:S01]  /*26b0*/  VIADD R8, R42, 0x10 ;  /* 0x000000102a087836 */ /* 0x000fe20000000000 */
[----:B------:R-:W-:Y:S02]  /*26c0*/  IADD3 R5, R5, R9, RZ ;  /* 0x0000000905057210 */ /* 0x000fe40007ffe0ff */
[C---:B------:R-:W-:Y:S02]  /*26d0*/  LEA R76, P5, R4.reuse, UR6, 0x1 ;  /* 0x00000006044c7c11 */ /* 0x040fe4000f8a08ff */
[----:B------:R-:W-:Y:S02]  /*26e0*/  LEA.HI.X R7, R7, UR5, R10, 0x1, P3 ;  /* 0x0000000507077c11 */ /* 0x000fe400098f0c0a */
[----:B------:R-:W-:Y:S02]  /*26f0*/  CS2R R10, SRZ ;  /* 0x00000000000a7805 */ /* 0x000fe4000001ff00 */
[----:B------:R-:W-:-:S02]  /*2700*/  LEA.HI.X R77, R4, UR7, R5, 0x1, P5 ;  /* 0x00000007044d7c11 */ /* 0x000fc4000a8f0c05 */
[-C--:B------:R-:W-:Y:S02]  /*2710*/  ISETP.GE.AND P3, PT, R42, R61.reuse, PT ;  /* 0x0000003d2a00720c */ /* 0x080fe40003f66270 */
[----:B------:R-:W-:Y:S02]  /*2720*/  ISETP.GE.AND P5, PT, R8, R61, PT ;  /* 0x0000003d0800720c */ /* 0x000fe40003fa6270 */
[----:B------:R-:W-:-:S09]  /*2730*/  CS2R R8, SRZ ;  /* 0x0000000000087805 */ /* 0x000fd2000001ff00 */
[----:B------:R0:W5:Y:S04]  /*2740*/  @!P3 LDG.E.64 R26, desc[UR42][R6.64] ;  /* 0x0000002a061ab981 */ /* 0x000168000c1e1b00 */
[----:B------:R0:W5:Y:S04]  /*2750*/  @!P5 LDG.E.64 R8, desc[UR42][R6.64+0x20] ;  /* 0x0000202a0608d981 */ /* 0x000168000c1e1b00 */
[----:B------:R0:W5:Y:S04]  /*2760*/  @!P3 LDG.E.64 R24, desc[UR42][R76.64] ;  /* 0x0000002a4c18b981 */ /* 0x000168000c1e1b00 */
[----:B------:R0:W5:Y:S02]  /*2770*/  @!P5 LDG.E.64 R10, desc[UR42][R76.64+0x20] ;  /* 0x0000202a4c0ad981 */ /* 0x000164000c1e1b00 */
.L_x_1965:
[----:B------:R-:W-:Y:S05]  /*2780*/  BSYNC B1 ;  /* 0x0000000000017941 */ /* 0x000fea0003800000 */
.L_x_1964:
[----:B------:R-:W-:Y:S01]  /*2790*/  UISETP.NE.AND UP0, UPT, UR37, 0x3, UPT ;  /* 0x000000032500788c */ /* 0x000fe2000bf05270 */
[----:B-----5:R-:W-:Y:S02]  /*27a0*/  IMAD.MOV.U32 R4, RZ, RZ, R8 ;  /* 0x000000ffff047224 */ /* 0x020fe400078e0008 */
[----:B------:R-:W-:Y:S02]  /*27b0*/  IMAD.MOV.U32 R5, RZ, RZ, R9 ;  /* 0x000000ffff057224 */ /* 0x000fe400078e0009 */
[----:B0-----:R-:W-:Y:S01]  /*27c0*/  IMAD.MOV.U32 R6, RZ, RZ, R26 ;  /* 0x000000ffff067224 */ /* 0x001fe200078e001a */
[----:B------:R-:W-:Y:S01]  /*27d0*/  PLOP3.LUT P3, PT, PT, PT, UP0, 0x80, 0x0 ;  /* 0x000000000000781c */ /* 0x000fe20003f6f008 */
[----:B------:R-:W-:Y:S01]  /*27e0*/  IMAD.MOV.U32 R7, RZ, RZ, R25 ;  /* 0x000000ffff077224 */ /* 0x000fe200078e0019 */
[----:B------:R-:W-:Y:S01]  /*27f0*/  PRMT R85, R4, 0x5410, R5 ;  /* 0x0000541004557816 */ /* 0x000fe20000000005 */
[----:B------:R-:W-:Y:S02]  /*2800*/  IMAD.MOV.U32 R4, RZ, RZ, R27 ;  /* 0x000000ffff047224 */ /* 0x000fe400078e001b */
[----:B------:R-:W-:-:S03]  /*2810*/  IMAD.MOV.U32 R5, RZ, RZ, R11 ;  /* 0x000000ffff057224 */ /* 0x000fc600078e000b */
[----:B------:R-:W-:Y:S01]  /*2820*/  PRMT R86, R6, 0x5410, R4 ;  /* 0x0000541006567816 */ /* 0x000fe20000000004 */
[----:B------:R-:W-:Y:S01]  /*2830*/  IMAD.MOV.U32 R6, RZ, RZ, R24 ;  /* 0x000000ffff067224 */ /* 0x000fe200078e0018 */
[----:B------:R-:W-:-:S04]  /*2840*/  MOV R4, R10 ;  /* 0x0000000a00047202 */ /* 0x000fc80000000f00 */
[----:B------:R-:W-:Y:S02]  /*2850*/  PRMT R87, R4, 0x5410, R5 ;  /* 0x0000541004577816 */ /* 0x000fe40000000005 */
[----:B------:R-:W-:Y:S01]  /*2860*/  PRMT R88, R6, 0x5410, R7 ;  /* 0x0000541006587816 */ /* 0x000fe20000000007 */
[----:B------:R-:W-:Y:S06]  /*2870*/  @!P3 BRA `(.L_x_1966) ;  /* 0x000000000004b947 */ /* 0x000fec0003800000 */
[----:B------:R-:W-:Y:S01]  /*2880*/  BPT.TRAP 0x1 ;  /* 0x000000040000795c */ /* 0x000fe20000300000 */
.L_x_1966:
[----:B------:R-:W-:Y:S01]  /*2890*/  IMAD R70, R184, 0x8, R2 ;  /* 0x00000008b8467824 */ /* 0x000fe200078e0202 */
[----:B------:R-:W-:Y:S01]  /*28a0*/  SHF.L.U32 R77, R187, 0x1f, RZ ;  /* 0x0000001fbb4d7819 */ /* 0x000fe200000006ff */
[----:B------:R-:W-:Y:S03]  /*28b0*/  BSSY B1, `(.L_x_1967) ;  /* 0x0000003000017945 */ /* 0x000fe60003800000 */
[----:B------:R-:W0:Y:S02]  /*28c0*/  SYNCS.PHASECHK.TRANS64.TRYWAIT P5, [R70+URZ+0x28c90], R77 ;  /* 0x028c904d460075a7 */ /* 0x000e2400080a017f */
[----:B0-----:R-:W-:Y:S05]  /*28d0*/  @!P5 BRA `(.L_x_1968) ;  /* 0x000001940098d947 */ /* 0x001fea0003800000 */
.L_x_2280:
[----:B------:R-:W-:Y:S05]  /*28e0*/  BSYNC B1 ;  /* 0x0000000000017941 */ /* 0x000fea0003800000 */
.L_x_1967:
[----:B------:R-:W-:Y:S05]  /*28f0*/  @P4 BRA `(.L_x_1969) ;  /* 0x0000001000b84947 */ /* 0x000fea0003800000 */
[----:B------:R-:W-:Y:S04]  /*2900*/  BSSY B1, `(.L_x_1970) ;  /* 0x0000031000017945 */ /* 0x000fe80003800000 */
[----:B------:R-:W-:Y:S05]  /*2910*/  @P0 BRA `(.L_x_1971) ;  /* 0x0000000000bc0947 */ /* 0x000fea0003800000 */
[----:B------:R1:W2:Y:S01]  /*2920*/  LDS.128 R4, [R15+0x22400] ;  /* 0x022400000f047984 */ /* 0x0002a20000000c00 */
[----:B------:R-:W-:Y:S01]  /*2930*/  ISETP.GE.AND P4, PT, R42, R61, PT ;  /* 0x0000003d2a00720c */ /* 0x000fe20003f86270 */
[----:B------:R-:W-:-:S12]  /*2940*/  BSSY B2, `(.L_x_1972) ;  /* 0x000002b000027945 */ /* 0x000fd80003800000 */
[----:B-1----:R-:W-:Y:S05]  /*2950*/  @P4 BRA `(.L_x_1973) ;  /* 0x0000000000a44947 */ /* 0x002fea0003800000 */
[--C-:B------:R-:W-:Y:S01]  /*2960*/  SHF.R.U64 R78, R26, 0x10, R27.reuse ;  /* 0x000000101a4e7819 */ /* 0x100fe2000000121b */
[----:B--2---:R-:W-:Y:S01]  /*2970*/  IMAD.MOV.U32 R15, RZ, RZ, R6 ;  /* 0x000000ffff0f7224 */ /* 0x004fe200078e0006 */
[----:B------:R-:W-:Y:S01]  /*2980*/  SHF.R.U32.HI R26, RZ, 0x10, R27 ;  /* 0x00000010ff1a7819 */ /* 0x000fe2000001161b */
[--C-:B------:R-:W-:Y:S01]  /*2990*/  HADD2.F32 R6, -RZ, R5.reuse.H1_H1 ;  /* 0x30000005ff067230 */ /* 0x100fe20000004100 */
[--C-:B------:R-:W-:Y:S01]  /*29a0*/  SHF.R.U64 R27, R24, 0x10, R25.reuse ;  /* 0x00000010181b7819 */ /* 0x100fe20000001219 */
[----:B------:R-:W-:Y:S01]  /*29b0*/  HADD2.F32 R5, -RZ, R5.H0_H0 ;  /* 0x20000005ff057230 */ /* 0x000fe20000004100 */
[----:B------:R-:W-:Y:S01]  /*29c0*/  SHF.R.U32.HI R76, RZ, 0x10, R25 ;  /* 0x00000010ff4c7819 */ /* 0x000fe20000011619 */
[----:B------:R-:W-:Y:S02]  /*29d0*/  HADD2.F32 R24, -RZ, R7.H1_H1 ;  /* 0x30000007ff187230 */ /* 0x000fe40000004100 */
[----:B------:R-:W-:Y:S02]  /*29e0*/  HADD2.F32 R27, -RZ, R27.H0_H0 ;  /* 0x2000001bff1b7230 */ /* 0x000fe40000004100 */
[----:B------:R-:W-:-:S02]  /*29f0*/  HADD2.F32 R76, -RZ, R76.H0_H0 ;  /* 0x2000004cff4c7230 */ /* 0x000fc40000004100 */
[----:B------:R-:W-:Y:S02]  /*2a00*/  HADD2.F32 R7, -RZ, R7.H0_H0 ;  /* 0x20000007ff077230 */ /* 0x000fe40000004100 */
[----:B------:R-:W-:Y:S02]  /*2a10*/  HADD2.F32 R25, -RZ, R78.H0_H0 ;  /* 0x2000004eff197230 */ /* 0x000fe40000004100 */
[-C--:B------:R-:W-:Y:S01]  /*2a20*/  FMUL.FTZ R78, R6, R27.reuse ;  /* 0x0000001b064e7220 */ /* 0x080fe20000410000 */
[----:B------:R-:W-:Y:S02]  /*2a30*/  HADD2.F32 R26, -RZ, R26.H0_H0 ;  /* 0x2000001aff1a7230 */ /* 0x000fe40000004100 */
[----:B------:R-:W-:Y:S01]  /*2a40*/  FMUL.FTZ R27, R5, R27 ;  /* 0x0000001b051b7220 */ /* 0x000fe20000410000 */
[-C--:B------:R-:W-:Y:S01]  /*2a50*/  FMUL.FTZ R80, R24, R76.reuse ;  /* 0x0000004c18507220 */ /* 0x080fe20000410000 */
[----:B------:R-:W-:Y:S01]  /*2a60*/  FMUL.FTZ R83, R7, R76 ;  /* 0x0000004c07537220 */ /* 0x000fe20000410000 */
[-C--:B------:R-:W-:Y:S01]  /*2a70*/  FFMA.FTZ R78, R5, R25.reuse, -R78 ;  /* 0x00000019054e7223 */ /* 0x080fe2000001084e */
[----:B------:R-:W-:Y:S01]  /*2a80*/  FFMA.FTZ R79, R6, R25, R27 ;  /* 0x00000019064f7223 */ /* 0x000fe2000001001b */
[----:B------:R-:W-:-:S02]  /*2a90*/  HADD2.F32 R5, -RZ, R4.H1_H1 ;  /* 0x30000004ff057230 */ /* 0x000fc40000004100 */
[-C--:B------:R-:W-:Y:S01]  /*2aa0*/  FFMA.FTZ R81, R7, R26.reuse, -R80 ;  /* 0x0000001a07517223 */ /* 0x080fe20000010850 */
[----:B------:R-:W-:Y:S01]  /*2ab0*/  FFMA.FTZ R84, R24, R26, R83 ;  /* 0x0000001a18547223 */ /* 0x000fe20000010053 */
[----:B------:R-:W-:Y:S02]  /*2ac0*/  HADD2.F32 R25, -RZ, R88.H0_H0 ;  /* 0x20000058ff197230 */ /* 0x000fe40000004100 */
[----:B------:R-:W-:Y:S02]  /*2ad0*/  HADD2.F32 R4, -RZ, R4.H0_H0 ;  /* 0x20000004ff047230 */ /* 0x000fe40000004100 */
[--C-:B------:R-:W-:Y:S02]  /*2ae0*/  HADD2.F32 R6, -RZ, R15.reuse.H1_H1 ;  /* 0x3000000fff067230 */ /* 0x100fe40000004100 */
[-C--:B------:R-:W-:Y:S01]  /*2af0*/  FMUL.FTZ R27, R5, R25.reuse ;  /* 0x00000019051b7220 */ /* 0x080fe20000410000 */
[----:B------:R-:W-:Y:S02]  /*2b00*/  HADD2.F32 R26, -RZ, R88.H1_H1 ;  /* 0x30000058ff1a7230 */ /* 0x000fe40000004100 */
[----:B------:R-:W-:Y:S01]  /*2b10*/  FMUL.FTZ R76, R4, R25 ;  /* 0x00000019044c7220 */ /* 0x000fe20000410000 */
[----:B------:R-:W-:-:S02]  /*2b20*/  HADD2.F32 R15, -RZ, R15.H0_H0 ;  /* 0x2000000fff0f7230 */ /* 0x000fc40000004100 */
[--C-:B------:R-:W-:Y:S02]  /*2b30*/  HADD2.F32 R7, -RZ, R86.reuse.H0_H0 ;  /* 0x20000056ff077230 */ /* 0x100fe40000004100 */
[-C--:B------:R-:W-:Y:S01]  /*2b40*/  FMUL.FTZ R80, R6, R26.reuse ;  /* 0x0000001a06507220 */ /* 0x080fe20000410000 */
        /* <DEDUP_REMOVED lines=10> */
.L_x_1973:
[----:B------:R-:W-:Y:S05]  /*2bf0*/  BSYNC B2 ;  /* 0x0000000000027941 */ /* 0x000fea0003800000 */
.L_x_1972:
[----:B--2---:R1:W-:Y:S02]  /*2c00*/  STG.E.128 desc[UR42][R12.64], R4 ;  /* 0x000000040c007986 */ /* 0x0043e4000c101d2a */
.L_x_1971:
[----:B------:R-:W-:Y:S05]  /*2c10*/  BSYNC B1 ;  /* 0x0000000000017941 */ /* 0x000fea0003800000 */
.L_x_1970:
[----:B------:R-:W-:Y:S05]  /*2c20*/  @P1 BRA `(.L_x_1969) ;  /* 0x0000000c00ec1947 */ /* 0x000fea0003800000 */
[----:B------:R-:W-:Y:S01]  /*2c30*/  LOP3.LUT P4, RZ, R193, 0x4, RZ, 0xc0, !PT ;  /* 0x00000004c1ff7812 */ /* 0x000fe2000788c0ff */
[----:B------:R-:W-:Y:S01]  /*2c40*/  BSSY B1, `(.L_x_1974) ;  /* 0x0000032000017945 */ /* 0x000fe20003800000 */
[----:B-1----:R-:W-:-:S04]  /*2c50*/  MOV R5, 0x20 ;  /* 0x0000002000057802 */ /* 0x002fc80000000f00 */
[----:B------:R-:W-:-:S04]  /*2c60*/  SEL R5, R5, 0xffffffe0, !P4 ;  /* 0xffffffe005057807 */ /* 0x000fc80006000000 */
[----:B------:R-:W-:Y:S01]  /*2c70*/  IADD3 R5, R5, R65, R14 ;  /* 0x0000004105057210 */ /* 0x000fe20007ffe00e */
[----:B------:R-:W-:-:S04]  /*2c80*/  VIADD R14, R42, 0x10 ;  /* 0x000000102a0e7836 */ /* 0x000fc80000000000 */
[----:B------:R-:W-:Y:S01]  /*2c90*/  IMAD R4, R5, 0x2, R2 ;  /* 0x0000000205047824 */ /* 0x000fe200078e0202 */
[----:B------:R-:W-:-:S05]  /*2ca0*/  ISETP.GE.AND P4, PT, R14, R61, PT ;  /* 0x0000003d0e00720c */ /* 0x000fca0003f86270 */
[----:B------:R-:W1:Y:S08]  /*2cb0*/  LDS.128 R4, [R4+0x22400] ;  /* 0x0224000004047984 */ /* 0x000e700000000c00 */
[----:B------:R-:W-:Y:S05]  /*2cc0*/  @P4 BRA `(.L_x_1975) ;  /* 0x0000000000a44947 */ /* 0x000fea0003800000 */
[--C-:B------:R-:W-:Y:S01]  /*2cd0*/  SHF.R.U64 R15, R8, 0x10, R9.reuse ;  /* 0x00000010080f7819 */ /* 0x100fe20000001209 */
[----:B-1----:R-:W-:Y:S01]  /*2ce0*/  IMAD.MOV.U32 R8, RZ, RZ, R6 ;  /* 0x000000ffff087224 */ /* 0x002fe200078e0006 */
[----:B------:R-:W-:Y:S01]  /*2cf0*/  SHF.R.U32.HI R14, RZ, 0x10, R9 ;  /* 0x00000010ff0e7819 */ /* 0x000fe20000011609 */
[--C-:B------:R-:W-:Y:S01]  /*2d00*/  HADD2.F32 R6, -RZ, R5.reuse.H1_H1 ;  /* 0x30000005ff067230 */ /* 0x100fe20000004100 */
[--C-:B------:R-:W-:Y:S01]  /*2d10*/  SHF.R.U64 R9, R10, 0x10, R11.reuse ;  /* 0x000000100a097819 */ /* 0x100fe2000000120b */
[----:B------:R-:W-:Y:S01]  /*2d20*/  HADD2.F32 R5, -RZ, R5.H0_H0 ;  /* 0x20000005ff057230 */ /* 0x000fe20000004100 */
[----:B------:R-:W-:Y:S01]  /*2d30*/  SHF.R.U32.HI R24, RZ, 0x10, R11 ;  /* 0x00000010ff187819 */ /* 0x000fe2000001160b */
[----:B------:R-:W-:Y:S02]  /*2d40*/  HADD2.F32 R10, -RZ, R15.H0_H0 ;  /* 0x2000000fff0a7230 */ /* 0x000fe40000004100 */
[----:B------:R-:W-:Y:S02]  /*2d50*/  HADD2.F32 R11, -RZ, R9.H0_H0 ;  /* 0x20000009ff0b7230 */ /* 0x000fe40000004100 */
[----:B------:R-:W-:-:S02]  /*2d60*/  HADD2.F32 R24, -RZ, R24.H0_H0 ;  /* 0x20000018ff187230 */ /* 0x000fc40000004100 */
[--C-:B------:R-:W-:Y:S02]  /*2d70*/  HADD2.F32 R9, -RZ, R7.reuse.H1_H1 ;  /* 0x30000007ff097230 */ /* 0x100fe40000004100 */
[CC--:B------:R-:W-:Y:S01]  /*2d80*/  FMUL.FTZ R26, R6.reuse, R11.reuse ;  /* 0x0000000b061a7220 */ /* 0x0c0fe20000410000 */
[----:B------:R-:W-:Y:S02]  /*2d90*/  HADD2.F32 R7, -RZ, R7.H0_H0 ;  /* 0x20000007ff077230 */ /* 0x000fe40000004100 */
[----:B------:R-:W-:Y:S01]  /*2da0*/  FMUL.FTZ R11, R5, R11 ;  /* 0x0000000b050b7220 */ /* 0x000fe20000410000 */
[----:B------:R-:W-:Y:S02]  /*2db0*/  HADD2.F32 R14, -RZ, R14.H0_H0 ;  /* 0x2000000eff0e7230 */ /* 0x000fe40000004100 */
[----:B------:R-:W-:Y:S01]  /*2dc0*/  FMUL.FTZ R76, R9, R24 ;  /* 0x00000018094c7220 */ /* 0x000fe20000410000 */
[-C--:B------:R-:W-:Y:S01]  /*2dd0*/  FFMA.FTZ R26, R5, R10.reuse, -R26 ;  /* 0x0000000a051a7223 */ /* 0x080fe2000001081a */
[----:B------:R-:W-:Y:S01]  /*2de0*/  FFMA.FTZ R25, R6, R10, R11 ;  /* 0x0000000a06197223 */ /* 0x000fe2000001000b */
[----:B------:R-:W-:Y:S01]  /*2df0*/  FMUL.FTZ R24, R7, R24 ;  /* 0x0000001807187220 */ /* 0x000fe20000410000 */
[----:B------:R-:W-:-:S02]  /*2e00*/  HADD2.F32 R10, -RZ, R87.H0_H0 ;  /* 0x20000057ff0a7230 */ /* 0x000fc40000004100 */
[-C--:B------:R-:W-:Y:S01]  /*2e10*/  FFMA.FTZ R76, R7, R14.reuse, -R76 ;  /* 0x0000000e074c7223 */ /* 0x080fe2000001084c */
[----:B------:R-:W-:Y:S02]  /*2e20*/  HADD2.F32 R11, -RZ, R87.H1_H1 ;  /* 0x30000057ff0b7230 */ /* 0x000fe40000004100 */
[----:B------:R-:W-:Y:S01]  /*2e30*/  FFMA.FTZ R79, R9, R14, R24 ;  /* 0x0000000e094f7223 */ /* 0x000fe20000010018 */
[----:B------:R-:W-:Y:S02]  /*2e40*/  HADD2.F32 R5, -RZ, R4.H1_H1 ;  /* 0x30000004ff057230 */ /* 0x000fe40000004100 */
[----:B------:R-:W-:Y:S02]  /*2e50*/  HADD2.F32 R6, -RZ, R8.H1_H1 ;  /* 0x30000008ff067230 */ /* 0x000fe40000004100 */
[----:B------:R-:W-:Y:S02]  /*2e60*/  HADD2.F32 R4, -RZ, R4.H0_H0 ;  /* 0x20000004ff047230 */ /* 0x000fe40000004100 */
[----:B------:R-:W-:Y:S01]  /*2e70*/  FMUL.FTZ R15, R5, R10 ;  /* 0x0000000a050f7220 */ /* 0x000fe20000410000 */
[----:B------:R-:W-:-:S02]  /*2e80*/  HADD2.F32 R8, -RZ, R8.H0_H0 ;  /* 0x20000008ff087230 */ /* 0x000fc40000004100 */
        /* <DEDUP_REMOVED lines=13> */
.L_x_1975:
[----:B------:R-:W-:Y:S05]  /*2f60*/  BSYNC B1 ;  /* 0x0000000000017941 */ /* 0x000fea0003800000 */
.L_x_1974:
[----:B-1----:R2:W-:Y:S01]  /*2f70*/  STG.E.128 desc[UR42][R12.64+0x40], R4 ;  /* 0x000040040c007986 */ /* 0x0025e2000c101d2a */
[----:B------:R-:W-:Y:S05]  /*2f80*/  BRA `(.L_x_1969) ;  /* 0x0000000c00147947 */ /* 0x000fea0003800000 */
.L_x_1963:
[----:B------:R-:W-:Y:S01]  /*2f90*/  IMAD R72, R51, -0x40, R32 ;  /* 0xffffffc033487824 */ /* 0x000fe200078e0220 */
[----:B------:R-:W-:-:S04]  /*2fa0*/  ISETP.GE.AND P4, PT, R16, R61, PT ;  /* 0x0000003d1000720c */ /* 0x000fc80003f86270 */
[----:B------:R-:W-:-:S04]  /*2fb0*/  VIMNMX R72, R72, 0x40, PT ;  /* 0x0000004048487848 */ /* 0x000fc80003fe0100 */
[----:B------:R-:W-:-:S13]  /*2fc0*/  ISETP.GE.OR P3, PT, R23, R72, P4 ;  /* 0x000000481700720c */ /* 0x000fda0002766670 */
[----:B------:R-:W0:Y:S01]  /*2fd0*/  @!P3 LDC.64 R12, c[0x0][0x3c8] ;  /* 0x0000f200ff0cbb82 */ /* 0x000e220000000a00 */
[----:B------:R-:W-:Y:S01]  /*2fe0*/  @!P3 IADD3 R6, P5, R38, R4, RZ ;  /* 0x000000042606b210 */ /* 0x000fe20007fbe0ff */
[----:B------:R-:W-:Y:S01]  /*2ff0*/  @!P3 IMAD R4, R56, R51, RZ ;  /* 0x000000333804b224 */ /* 0x000fe200078e02ff */
[----:B------:R-:W-:-:S03]  /*3000*/  @!P3 MOV R5, R67 ;  /* 0x000000430005b202 */ /* 0x000fc60000000f00 */
[-C--:B------:R-:W-:Y:S02]  /*3010*/  @!P3 IMAD R11, R76, R57.reuse, R4 ;  /* 0x000000394c0bb224 */ /* 0x080fe400078e0204 */
[----:B------:R-:W1:Y:S01]  /*3020*/  @!P3 LDC.64 R26, c[0x0][0x3e0] ;  /* 0x0000f800ff1abb82 */ /* 0x000e620000000a00 */
[----:B------:R-:W-:Y:S02]  /*3030*/  @!P3 IMAD.MOV.U32 R4, RZ, RZ, R34 ;  /* 0x000000ffff04b224 */ /* 0x000fe400078e0022 */
[----:B------:R-:W-:Y:S02]  /*3040*/  @!P3 IMAD.X R7, R77, 0x1, R64, P5 ;  /* 0x000000014d07b824 */ /* 0x000fe400028e0640 */
        /* <DEDUP_REMOVED lines=12> */
[----:B------:R-:W-:-:S06]  /*3110*/  UISETP.NE.AND UP0, UPT, UR37, 0x3, UPT ;  /* 0x000000032500788c */ /* 0x000fcc000bf05270 */
[----:B------:R-:W-:Y:S01]  /*3120*/  PLOP3.LUT P3, PT, PT, PT, UP0, 0x80, 0x0 ;  /* 0x000000000000781c */ /* 0x000fe20003f6f008 */
[----:B--2---:R-:W-:Y:S02]  /*3130*/  IMAD.MOV.U32 R15, RZ, RZ, R6 ;  /* 0x000000ffff0f7224 */ /* 0x004fe400078e0006 */
[----:B------:R-:W-:Y:S02]  /*3140*/  IMAD.MOV.U32 R76, RZ, RZ, R4 ;  /* 0x000000ffff4c7224 */ /* 0x000fe400078e0004 */
[----:B------:R-:W-:Y:S02]  /*3150*/  IMAD.MOV.U32 R70, RZ, RZ, R7 ;  /* 0x000000ffff467224 */ /* 0x000fe400078e0007 */
[----:B------:R-:W-:Y:S01]  /*3160*/  IMAD.MOV.U32 R77, RZ, RZ, R5 ;  /* 0x000000ffff4d7224 */ /* 0x000fe200078e0005 */
[----:B------:R-:W-:Y:S01]  /*3170*/  PRMT R97, R15, 0x5410, R76 ;  /* 0x000054100f617816 */ /* 0x000fe2000000004c */
[----:B---3--:R-:W-:Y:S01]  /*3180*/  IMAD.MOV.U32 R13, RZ, RZ, R11 ;  /* 0x000000ffff0d7224 */ /* 0x008fe200078e000b */
[----:B------:R-:W-:Y:S01]  /*3190*/  PRMT R88, R88, 0x5410, R70 ;  /* 0x0000541058587816 */ /* 0x000fe20000000046 */
[----:B------:R-:W-:Y:S01]  /*31a0*/  IMAD.MOV.U32 R15, RZ, RZ, R8 ;  /* 0x000000ffff0f7224 */ /* 0x000fe200078e0008 */
[----:B------:R-:W-:Y:S01]  /*31b0*/  PRMT R84, R84, 0x5410, R77 ;  /* 0x0000541054547816 */ /* 0x000fe2000000004d */
[----:B------:R-:W-:Y:S01]  /*31c0*/  IMAD.MOV.U32 R26, RZ, RZ, R9 ;  /* 0x000000ffff1a7224 */ /* 0x000fe200078e0009 */
[----:B------:R-:W-:-:S02]  /*31d0*/  MOV R12, R10 ;  /* 0x0000000a000c7202 */ /* 0x000fc40000000f00 */
[----:B------:R-:W-:Y:S02]  /*31e0*/  PRMT R88, R13, 0x7610, R88 ;  /* 0x000076100d587816 */ /* 0x000fe40000000058 */
[----:B------:R-:W-:Y:S02]  /*31f0*/  PRMT R96, R12, 0x5410, R15 ;  /* 0x000054100c607816 */ /* 0x000fe4000000000f */
[----:B------:R-:W-:Y:S01]  /*3200*/  PRMT R84, R26, 0x7610, R84 ;  /* 0x000076101a547816 */ /* 0x000fe20000000054 */
[----:B------:R-:W-:Y:S06]  /*3210*/  @!P3 BRA `(.L_x_1976) ;  /* 0x000000000004b947 */ /* 0x000fec0003800000 */
[----:B------:R-:W-:Y:S01]  /*3220*/  BPT.TRAP 0x1 ;  /* 0x000000040000795c */ /* 0x000fe20000300000 */
.L_x_1976:
[----:B------:R-:W-:Y:S01]  /*3230*/  IMAD R70, R184, 0x8, R2 ;  /* 0x00000008b8467824 */ /* 0x000fe200078e0202 */
[----:B------:R-:W-:Y:S01]  /*3240*/  SHF.L.U32 R77, R187, 0x1f, RZ ;  /* 0x0000001fbb4d7819 */ /* 0x000fe200000006ff */
[----:B------:R-:W-:Y:S03]  /*3250*/  BSSY B1, `(.L_x_1977) ;  /* 0x0000003000017945 */ /* 0x000fe60003800000 */
[----:B------:R-:W0:Y:S02]  /*3260*/  SYNCS.PHASECHK.TRANS64.TRYWAIT P5, [R70+URZ+0x28c90], R77 ;  /* 0x028c904d460075a7 */ /* 0x000e2400080a017f */
[----:B0-----:R-:W-:Y:S05]  /*3270*/  @!P5 BRA `(.L_x_1978) ;  /* 0x0000018c0044d947 */ /* 0x001fea0003800000 */
.L_x_2281:
[----:B------:R-:W-:Y:S05]  /*3280*/  BSYNC B1 ;  /* 0x0000000000017941 */ /* 0x000fea0003800000 */
.L_x_1977:
[C---:B------:R-:W-:Y:S01]  /*3290*/  ISETP.GE.OR P5, PT, R23.reuse, R72, P0 ;  /* 0x000000481700720c */ /* 0x040fe200007a6670 */
[----:B------:R-:W-:Y:S01]  /*32a0*/  ULDC.64 UR4, c[0x0][0x2f0] ;  /* 0x0000bc0000047ab9 */ /* 0x000fe20000000a00 */
[----:B------:R-:W-:Y:S02]  /*32b0*/  IMAD.MOV.U32 R78, RZ, RZ, R24 ;  /* 0x000000ffff4e7224 */ /* 0x000fe400078e0018 */
[----:B------:R-:W-:Y:S02]  /*32c0*/  IMAD R12, R220, UR4, RZ ;  /* 0x00000004dc0c7c24 */ /* 0x000fe4000f8e02ff */
[----:B------:R-:W-:-:S04]  /*32d0*/  IMAD.WIDE.U32 R78, R23, UR4, R78 ;  /* 0x00000004174e7c25 */ /* 0x000fc8000f8e004e */
[----:B------:R-:W-:-:S03]  /*32e0*/  IMAD R95, R23, UR5, R12 ;  /* 0x00000005175f7c24 */ /* 0x000fc6000f8e020c */
[----:B------:R-:W-:Y:S05]  /*32f0*/  @P5 BRA `(.L_x_1969) ;  /* 0x0000000800385947 */ /* 0x000fea0003800000 */
[----:B------:R-:W-:Y:S01]  /*3300*/  IADD3 R95, R95, R79, RZ ;  /* 0x0000004f5f5f7210 */ /* 0x000fe20007ffe0ff */
[----:B------:R-:W-:Y:S01]  /*3310*/  IMAD.IADD R12, R58, 0x1, -R63 ;  /* 0x000000013a0c7824 */ /* 0x000fe200078e0a3f */
[----:B------:R-:W-:Y:S01]  /*3320*/  IADD3 R76, P5, P6, R44, R78, R69 ;  /* 0x0000004e2c4c7210 */ /* 0x000fe20007ebe045 */
[----:B------:R-:W-:Y:S03]  /*3330*/  BSSY B1, `(.L_x_1979) ;  /* 0x0000067000017945 */ /* 0x000fe60003800000 */
[----:B------:R-:W-:Y:S02]  /*3340*/  IADD3.X R81, R0, R95, R73, P5, P6 ;  /* 0x0000005f00517210 */ /* 0x000fe40002fec449 */
[----:B------:R-:W-:Y:S02]  /*3350*/  ISETP.NE.AND P6, PT, R74, RZ, PT ;  /* 0x000000ff4a00720c */ /* 0x000fe40003fc5270 */
[----:B------:R-:W-:-:S02]  /*3360*/  LEA R80, P5, R76, R28, 0x1 ;  /* 0x0000001c4c507211 */ /* 0x000fc400078a08ff */
[----:B------:R-:W-:Y:S02]  /*3370*/  SEL R12, R63, R12, !P6 ;  /* 0x0000000c3f0c7207 */ /* 0x000fe40007000000 */
[----:B------:R-:W-:Y:S02]  /*3380*/  LEA.HI.X R81, R76, R29, R81, 0x1, P5 ;  /* 0x0000001d4c517211 */ /* 0x000fe400028f0c51 */
[----:B------:R-:W-:-:S04]  /*3390*/  SHF.R.S32.HI R13, RZ, 0x1f, R12 ;  /* 0x0000001fff0d7819 */ /* 0x000fc8000001140c */
[----:B------:R-:W-:-:S04]  /*33a0*/  LEA.HI R13, R13, R12, RZ, 0x4 ;  /* 0x0000000c0d0d7211 */ /* 0x000fc800078f20ff */
[----:B------:R-:W-:-:S04]  /*33b0*/  SHF.R.S32.HI R13, RZ, 0x4, R13 ;  /* 0x00000004ff0d7819 */ /* 0x000fc8000001140d */
[----:B------:R-:W-:-:S05]  /*33c0*/  LEA.HI.SX32 R13, R54, R13, 0x1d ;  /* 0x0000000d360d7211 */ /* 0x000fca00078feaff */
[----:B------:R-:W-:-:S05]  /*33d0*/  IMAD.SHL.U32 R83, R13, 0x8, RZ ;  /* 0x000000080d537824 */ /* 0x000fca00078e00ff */
[----:B------:R-:W-:-:S04]  /*33e0*/  LOP3.LUT R13, R59, 0x38, R83, 0xf8, !PT ;  /* 0x000000383b0d7812 */ /* 0x000fc800078ef853 */
[----:B------:R-:W-:-:S05]  /*33f0*/  LOP3.LUT R13, R13, R60, RZ, 0x3c, !PT ;  /* 0x0000003c0d0d7212 */ /* 0x000fca00078e3cff */
[----:B------:R-:W-:Y:S02]  /*3400*/  IMAD R15, R200, 0x200, R13 ;  /* 0x00000200c80f7824 */ /* 0x000fe400078e020d */
[----:B------:R-:W-:Y:S02]  /*3410*/  IMAD.IADD R13, R68, 0x1, R14 ;  /* 0x00000001440d7824 */ /* 0x000fe400078e020e */
[----:B------:R-:W-:-:S03]  /*3420*/  IMAD.IADD R15, R14, 0x1, R15 ;  /* 0x000000010e0f7824 */ /* 0x000fc600078e020f */
[----:B------:R-:W-:Y:S01]  /*3430*/  LEA R13, R13, R2, 0x1 ;  /* 0x000000020d0d7211 */ /* 0x000fe200078e08ff */
[----:B------:R-:W-:-:S05]  /*3440*/  IMAD R24, R15, 0x2, R2 ;  /* 0x000000020f187824 */ /* 0x000fca00078e0202 */
        /* <DEDUP_REMOVED lines=82> */
[----:B------:R-:W-:Y:S01]  /*3970*/  F2FP.F16.F32.PACK_AB R14, R14, R15 ;  /* 0x0000000f0e0e723e */ /* 0x000fe200000000ff */
[----:B------:R-:W-:Y:S01]  /*3980*/  IMAD.MOV.U32 R15, RZ, RZ, R86 ;  /* 0x000000ffff0f7224 */ /* 0x000fe200078e0056 */
[----:B------:R-:W-:-:S07]  /*3990*/  F2FP.F16.F32.PACK_AB R26, R9, R8 ;  /* 0x00000008091a723e */ /* 0x000fce00000000ff */
.L_x_1980:
[----:B------:R-:W-:Y:S05]  /*39a0*/  BSYNC B1 ;  /* 0x0000000000017941 */ /* 0x000fea0003800000 */
.L_x_1979:
        /* <DEDUP_REMOVED lines=10> */
.L_x_1962:
[----:B------:R-:W-:-:S06]  /*3a50*/  UISETP.NE.AND UP0, UPT, UR37, 0x3, UPT ;  /* 0x000000032500788c */ /* 0x000fcc000bf05270 */
[----:B------:R-:W-:-:S13]  /*3a60*/  PLOP3.LUT P3, PT, PT, PT, UP0, 0x80, 0x0 ;  /* 0x000000000000781c */ /* 0x000fda0003f6f008 */
[----:B------:R-:W-:Y:S05]  /*3a70*/  @!P3 BRA `(.L_x_1981) ;  /* 0x000000000004b947 */ /* 0x000fea0003800000 */
[----:B------:R-:W-:Y:S01]  /*3a80*/  BPT.TRAP 0x1 ;  /* 0x000000040000795c */ /* 0x000fe20000300000 */
.L_x_1981:
        /* <DEDUP_REMOVED lines=8> */
.L_x_2282:
[----:B------:R-:W-:Y:S05]  /*3b10*/  BSYNC B1 ;  /* 0x0000000000017941 */ /* 0x000fea0003800000 */
.L_x_1982:
[----:B------:R-:W-:Y:S05]  /*3b20*/  @P4 BRA `(.L_x_1969) ;  /* 0x00000000002c4947 */ /* 0x000fea0003800000 */
[----:B------:R-:W-:Y:S01]  /*3b30*/  @!P1 LOP3.LUT P4, RZ, R193, 0x4, RZ, 0xc0, !PT ;  /* 0x00000004c1ff9812 */ /* 0x000fe2000788c0ff */
[----:B------:R-:W-:Y:S01]  /*3b40*/  @!P1 VIADD R4, R65, 0x20 ;  /* 0x0000002041049836 */ /* 0x000fe20000000000 */
[----:B------:R-:W-:Y:S02]  /*3b50*/  PLOP3.LUT P5, PT, PT, PT, PT, 0x8, 0x0 ;  /* 0x000000000000781c */ /* 0x000fe40003fae170 */
[----:B------:R-:W-:-:S13]  /*3b60*/  @!P1 PLOP3.LUT P5, PT, P4, PT, PT, 0x80, 0x0 ;  /* 0x000000000000981c */ /* 0x000fda00027af070 */
[----:B------:R-:W-:-:S05]  /*3b70*/  @P5 IADD3 R4, R65, -0x20, RZ ;  /* 0xffffffe041045810 */ /* 0x000fca0007ffe0ff */
[----:B------:R-:W-:-:S04]  /*3b80*/  @!P1 IMAD.IADD R5, R14, 0x1, R4 ;  /* 0x000000010e059824 */ /* 0x000fc800078e0204 */
[----:B------:R-:W-:Y:S02]  /*3b90*/  @!P1 IMAD R8, R5, 0x2, R2 ;  /* 0x0000000205089824 */ /* 0x000fe400078e0202 */
[----:B------:R-:W1:Y:S04]  /*3ba0*/  @!P0 LDS.128 R4, [R15+0x22400] ;  /* 0x022400000f048984 */ /* 0x000e680000000c00 */
[----:B------:R-:W2:Y:S04]  /*3bb0*/  @!P1 LDS.128 R8, [R8+0x22400] ;  /* 0x0224000008089984 */ /* 0x000ea80000000c00 */
[----:B-1----:R1:W-:Y:S04]  /*3bc0*/  @!P0 STG.E.128 desc[UR42][R12.64], R4 ;  /* 0x000000040c008986 */ /* 0x0023e8000c101d2a */
[----:B--2---:R1:W-:Y:S02]  /*3bd0*/  @!P1 STG.E.128 desc[UR42][R12.64+0x40], R8 ;  /* 0x000040080c009986 */ /* 0x0043e4000c101d2a */
.L_x_1969:
[----:B------:R-:W-:Y:S05]  /*3be0*/  BSYNC B0 ;  /* 0x0000000000007941 */ /* 0x000fea0003800000 */
.L_x_1961:
[----:B-12-4-:R-:W1:Y:S01]  /*3bf0*/  S2R R4, SR_TID.X ;  /* 0x0000000000047919 */ /* 0x016e620000002100 */
[----:B------:R-:W-:Y:S01]  /*3c00*/  @!PT LDS RZ, [RZ] ;  /* 0x00000000fffff984 */ /* 0x000fe20000000800 */
[----:B------:R-:W-:Y:S01]  /*3c10*/  @!PT LDS RZ, [RZ] ;  /* 0x00000000fffff984 */ /* 0x000fe20000000800 */
[----:B------:R-:W-:Y:S01]  /*3c20*/  @!PT LDS RZ, [RZ] ;  /* 0x00000000fffff984 */ /* 0x000fe20000000800 */
[----:B------:R-:W-:Y:S01]  /*3c30*/  @!PT LDS RZ, [RZ] ;  /* 0x00000000fffff984 */ /* 0x000fe20000000800 */
[----:B------:R2:W-:Y:S06]  /*3c40*/  MEMBAR.ALL.CTA ;  /* 0x0000000000007992 */ /* 0x0005ec0000008000 */
[----:B--2---:R-:W2:Y:S01]  /*3c50*/  FENCE.VIEW.ASYNC.S ;  /* 0x00000000000073c6 */ /* 0x004ea20000000000 */
[----:B------:R-:W-:Y:S05]  /*3c60*/  WARPSYNC.ALL ;  /* 0x0000000000007948 */ /* 0x000fea0003800000 */
[----:B------:R-:W-:Y:S01]  /*3c70*/  BSSY B0, `(.L_x_1984) ;  /* 0x0000009000007945 */ /* 0x000fe20003800000 */
[----:B-1----:R-:W-:Y:S01]  /*3c80*/  LOP3.LUT R4, R4, 0x7f, RZ, 0xc0, !PT ;  /* 0x0000007f04047812 */ /* 0x002fe200078ec0ff */
[----:B--2---:R1:W-:Y:S03]  /*3c90*/  BAR.SYNC.DEFER_BLOCKING R62, 0x80 ;  /* 0x0002003e0000751d */ /* 0x0043e60000010000 */
[----:B------:R-:W-:-:S13]  /*3ca0*/  ISETP.NE.AND P4, PT, R4, RZ, PT ;  /* 0x000000ff0400720c */ /* 0x000fda0003f85270 */
[----:B------:R-:W-:-:S05]  /*3cb0*/  @!P4 VIADD R4, R70, 0x28ca0 ;  /* 0x00028ca04604c836 */ /* 0x000fca0000000000 */
[----:B------:R-:W-:-:S04]  /*3cc0*/  @!P4 PRMT R4, RZ, 0x654, R4 ;  /* 0x00000654ff04c816 */ /* 0x000fc80000000004 */
[----:B------:R1:W-:Y:S01]  /*3cd0*/  @!P4 SYNCS.ARRIVE.TRANS64.RED.A1T0 RZ, [R4+URZ], RZ ;  /* 0x000000ff04ffc9a7 */ /* 0x0003e2000810043f */
[----:B------:R-:W-:Y:S05]  /*3ce0*/  @!P3 BRA `(.L_x_1985) ;  /* 0x000000000004b947 */ /* 0x000fea0003800000 */
[----:B------:R-:W-:Y:S01]  /*3cf0*/  BPT.TRAP 0x1 ;  /* 0x000000040000795c */ /* 0x000fe20000300000 */
.L_x_1985:
[----:B------:R-:W-:Y:S05]  /*3d00*/  BSYNC B0 ;  /* 0x0000000000007941 */ /* 0x000fea0003800000 */
.L_x_1984:
[----:B------:R-:W2:Y:S01]  /*3d10*/  SYNCS.PHASECHK.TRANS64.TRYWAIT P5, [R70+URZ+0x28cb0], R77 ;  /* 0x028cb04d460075a7 */ /* 0x000ea200080a017f */
[----:B------:R-:W-:Y:S01]  /*3d20*/  BSSY B0, `(.L_x_1986) ;  /* 0x0000003000007945 */ /* 0x000fe20003800000 */
[----:B------:R-:W-:-:S03]  /*3d30*/  ISETP.GE.AND P3, PT, R23, R72, PT ;  /* 0x000000481700720c */ /* 0x000fc60003f66270 */
[----:B--2---:R-:W-:Y:S10]  /*3d40*/  @!P5 BRA `(.L_x_1987) ;  /* 0x0000018000b8d947 */ /* 0x004ff40003800000 */
.L_x_2283:
[----:B------:R-:W-:Y:S05]  /*3d50*/  BSYNC B0 ;  /* 0x0000000000007941 */ /* 0x000fea0003800000 */
.L_x_1986:
[----:B------:R-:W-:Y:S04]  /*3d60*/  BSSY B0, `(.L_x_1988) ;  /* 0x0000052000007945 */ /* 0x000fe80003800000 */
[----:B------:R-:W-:Y:S05]  /*3d70*/  @P3 BRA `(.L_x_1989) ;  /* 0x0000000400403947 */ /* 0x000fea0003800000 */
[----:B-1----:R-:W-:Y:S01]  /*3d80*/  IMAD.WIDE R4, R51, 0x40, R20 ;  /* 0x0000004033047825 */ /* 0x002fe200078e0214 */
[----:B------:R-:W-:Y:S01]  /*3d90*/  ULDC.64 UR4, c[0x0][0x318] ;  /* 0x0000c60000047ab9 */ /* 0x000fe20000000a00 */
[----:B------:R-:W-:Y:S02]  /*3da0*/  LOP3.LUT P3, RZ, R193, 0x4, RZ, 0xc0, !PT ;  /* 0x00000004c1ff7812 */ /* 0x000fe4000786c0ff */
[----:B------:R-:W-:Y:S01]  /*3db0*/  IMAD R5, R5, UR4, RZ ;  /* 0x0000000405057c24 */ /* 0x000fe2000f8e02ff */
[----:B------:R-:W-:Y:S01]  /*3dc0*/  LEA R9, R184, R65, 0xf ;  /* 0x00000041b8097211 */ /* 0x000fe200078e78ff */
[----:B------:R-:W-:Y:S01]  /*3dd0*/  IMAD.MOV.U32 R6, RZ, RZ, R40 ;  /* 0x000000ffff067224 */ /* 0x000fe200078e0028 */
[----:B---3--:R-:W-:Y:S01]  /*3de0*/  IADD3 R12, R16, 0x80, RZ ;  /* 0x00000080100c7810 */ /* 0x008fe20007ffe0ff */
[----:B------:R-:W-:Y:S02]  /*3df0*/  IMAD.MOV.U32 R7, RZ, RZ, R75 ;  /* 0x000000ffff077224 */ /* 0x000fe400078e004b */
[----:B------:R-:W-:-:S02]  /*3e00*/  IMAD R5, R4, UR5, R5 ;  /* 0x0000000504057c24 */ /* 0x000fc4000f8e0205 */
[----:B------:R-:W-:Y:S01]  /*3e10*/  IMAD.WIDE.U32 R6, R4, UR4, R6 ;  /* 0x0000000404067c25 */ /* 0x000fe2000f8e0006 */
[----:B------:R-:W-:-:S03]  /*3e20*/  ULDC.64 UR4, c[0x0][0x308] ;  /* 0x0000c20000047ab9 */ /* 0x000fc60000000a00 */
[----:B------:R-:W-:Y:S01]  /*3e30*/  IMAD.IADD R5, R7, 0x1, R5 ;  /* 0x0000000107057824 */ /* 0x000fe200078e0205 */
[----:B------:R-:W-:Y:S01]  /*3e40*/  LEA R76, P5, R6, UR4, 0x1 ;  /* 0x00000004064c7c11 */ /* 0x000fe2000f8a08ff */
[----:B------:R-:W-:Y:S01]  /*3e50*/  VIADD R4, R16, 0x40 ;  /* 0x0000004010047836 */ /* 0x000fe20000000000 */
[----:B------:R-:W-:Y:S01]  /*3e60*/  ULDC UR4, c[0x0][0x310] ;  /* 0x0000c40000047ab9 */ /* 0x000fe20000000800 */
[C---:B------:R-:W-:Y:S01]  /*3e70*/  VIADD R79, R9.reuse, 0x20 ;  /* 0x00000020094f7836 */ /* 0x040fe20000000000 */
[----:B0-2---:R-:W-:Y:S01]  /*3e80*/  LEA.HI.X R77, R6, UR5, R5, 0x1, P5 ;  /* 0x00000005064d7c11 */ /* 0x005fe2000a8f0c05 */
[C---:B------:R-:W-:Y:S01]  /*3e90*/  @P3 VIADD R79, R9.reuse, 0xffffffe0 ;  /* 0xffffffe0094f3836 */ /* 0x040fe20000000000 */
[----:B------:R-:W-:Y:S01]  /*3ea0*/  ISETP.GE.AND P5, PT, R16, UR4, PT ;  /* 0x0000000410007c0c */ /* 0x000fe2000bfa6270 */
[----:B------:R-:W-:Y:S01]  /*3eb0*/  IMAD R80, R9, 0x2, R2 ;  /* 0x0000000209507824 */ /* 0x000fe200078e0202 */
[----:B------:R-:W-:Y:S01]  /*3ec0*/  ISETP.GE.AND P3, PT, R4, UR4, PT ;  /* 0x0000000404007c0c */ /* 0x000fe2000bf66270 */
[----:B------:R-:W-:-:S02]  /*3ed0*/  VIADD R13, R16, 0xc0 ;  /* 0x000000c0100d7836 */ /* 0x000fc40000000000 */
[C---:B------:R-:W-:Y:S02]  /*3ee0*/  VIADD R72, R16.reuse, 0x100 ;  /* 0x0000010010487836 */ /* 0x040fe40000000000 */
[----:B------:R-:W-:Y:S02]  /*3ef0*/  VIADD R78, R16, 0x140 ;  /* 0x00000140104e7836 */ /* 0x000fe40000000000 */
[----:B------:R-:W-:-:S04]  /*3f00*/  IMAD R79, R79, 0x2, R2 ;  /* 0x000000024f4f7824 */ /* 0x000fc800078e0202 */
        /* <DEDUP_REMOVED lines=55> */
.L_x_1989:
[----:B------:R-:W-:Y:S05]  /*4280*/  BSYNC B0 ;  /* 0x0000000000007941 */ /* 0x000fea0003800000 */
.L_x_1988:
[----:B------:R-:W-:Y:S01]  /*4290*/  @!PT LDS RZ, [RZ] ;  /* 0x00000000fffff984 */ /* 0x000fe20000000800 */
[----:B------:R-:W-:Y:S01]  /*42a0*/  @!PT LDS RZ, [RZ] ;  /* 0x00000000fffff984 */ /* 0x000fe20000000800 */
[----:B------:R-:W-:Y:S01]  /*42b0*/  @!PT LDS RZ, [RZ] ;  /* 0x00000000fffff984 */ /* 0x000fe20000000800 */
[----:B------:R-:W-:Y:S01]  /*42c0*/  @!PT LDS RZ, [RZ] ;  /* 0x00000000fffff984 */ /* 0x000fe20000000800 */
[----:B------:R5:W-:Y:S06]  /*42d0*/  MEMBAR.ALL.CTA ;  /* 0x0000000000007992 */ /* 0x000bec0000008000 */
[----:B-----5:R-:W5:Y:S01]  /*42e0*/  FENCE.VIEW.ASYNC.S ;  /* 0x00000000000073c6 */ /* 0x020f620000000000 */
[----:B0-2---:R-:W-:Y:S01]  /*42f0*/  @!P4 VIADD R70, R70, 0x28cc0 ;  /* 0x00028cc04646c836 */ /* 0x005fe20000000000 */
[----:B-----5:R0:W-:Y:S04]  /*4300*/  BAR.SYNC.DEFER_BLOCKING R62, 0x80 ;  /* 0x0002003e0000751d */ /* 0x0201e80000010000 */
[----:B------:R-:W-:Y:S01]  /*4310*/  @!P4 PRMT R70, RZ, 0x654, R70 ;  /* 0x00000654ff46c816 */ /* 0x000fe20000000046 */
[----:B------:R-:W-:Y:S01]  /*4320*/  VIADD R184, R184, 0x1 ;  /* 0x00000001b8b87836 */ /* 0x000fe20000000000 */
[----:B------:R-:W-:-:S02]  /*4330*/  PLOP3.LUT P3, PT, PT, PT, PT, 0x8, 0x0 ;  /* 0x000000000000781c */ /* 0x000fc40003f6e170 */
[----:B------:R0:W-:Y:S02]  /*4340*/  @!P4 SYNCS.ARRIVE.TRANS64.RED.A1T0 RZ, [R70+URZ], RZ ;  /* 0x000000ff46ffc9a7 */ /* 0x0001e4000810043f */
[----:B------:R-:W-:-:S04]  /*4350*/  ISETP.NE.AND P4, PT, R184, 0x2, PT ;  /* 0x00000002b800780c */ /* 0x000fc80003f85270 */
[----:B-1----:R-:W-:Y:S02]  /*4360*/  SEL R4, RZ, 0x1, P4 ;  /* 0x00000001ff047807 */ /* 0x002fe40002000000 */
[----:B------:R-:W-:Y:S02]  /*4370*/  SEL R184, R184, RZ, P4 ;  /* 0x000000ffb8b87207 */ /* 0x000fe40002000000 */
[----:B------:R-:W-:Y:S01]  /*4380*/  LOP3.LUT R187, R187, R4, RZ, 0x3c, !PT ;  /* 0x00000004bbbb7212 */ /* 0x000fe200078e3cff */
[----:B0-----:R-:W-:Y:S06]  /*4390*/  @P2 BRA `(.L_x_1990) ;  /* 0xffffffe000182947 */ /* 0x001fec000383ffff */
.L_x_1956:
[----:B------:R-:W-:Y:S04]  /*43a0*/  BSSY B0, `(.L_x_1991) ;  /* 0x0000004000007945 */ /* 0x000fe80003800000 */
[----:B------:R-:W-:Y:S05]  /*43b0*/  @P3 BRA `(.L_x_1992) ;  /* 0x0000000000083947 */ /* 0x000fea0003800000 */
[----:B------:R-:W0:Y:S02]  /*43c0*/  FENCE.VIEW.ASYNC.G ;  /* 0x00000000000073c6 */ /* 0x000e240000000100 */
[----:B0-----:R-:W-:Y:S06]  /*43d0*/  BAR.ARV 0xc, 0x120 ;  /* 0x0304800000007b1d */ /* 0x001fec0000002000 */
.L_x_1992:
[----:B------:R-:W-:Y:S05]  /*43e0*/  BSYNC B0 ;  /* 0x0000000000007941 */ /* 0x000fea0003800000 */
.L_x_1991:
[----:B------:R-:W-:Y:S01]  /*43f0*/  UISETP.NE.AND UP0, UPT, UR38, 0x1, UPT ;  /* 0x000000012600788c */ /* 0x000fe2000bf05270 */
[----:B------:R-:W-:Y:S01]  /*4400*/  BSSY B7, `(.L_x_1993) ;  /* 0x0000eb8000077945 */ /* 0x000fe20003800000 */
[----:B------:R-:W-:Y:S02]  /*4410*/  ULDC UR4, c[0x0][0x9e0] ;  /* 0x0002780000047ab9 */ /* 0x000fe40000000800 */
[----:B------:R-:W-:Y:S02]  /*4420*/  VIADD R0, R49, UR4 ;  /* 0x0000000431007c36 */ /* 0x000fe40008000000 */
[----:B------:R-:W-:-:S13]  /*4430*/  PLOP3.LUT P0, PT, PT, PT, UP0, 0x80, 0x0 ;  /* 0x000000000000781c */ /* 0x000fda0003f0f008 */
[----:B------:R-:W-:Y:S05]  /*4440*/  @!P0 BRA `(.L_x_1994) ;  /* 0x0000002000748947 */ /* 0x000fea0003800000 */
[----:B------:R-:W0:Y:S02]  /*4450*/  LDC R6, c[0x0][0x9e4] ;  /* 0x00027900ff067b82 */ /* 0x000e240000000800 */
[----:B0-----:R-:W-:-:S13]  /*4460*/  ISETP.GE.AND P0, PT, R6, 0x1, PT ;  /* 0x000000010600780c */ /* 0x001fda0003f06270 */
[----:B------:R-:W-:Y:S05]  /*4470*/  @!P0 BRA `(.L_x_1995) ;  /* 0x0000000000488947 */ /* 0x000fea0003800000 */
[C---:B------:R-:W-:Y:S01]  /*4480*/  ISETP.GT.AND P1, PT, R49.reuse, RZ, PT ;  /* 0x000000ff3100720c */ /* 0x040fe20003f24270 */
[----:B------:R-:W-:Y:S01]  /*4490*/  BSSY B0, `(.L_x_1996) ;  /* 0x000000e000007945 */ /* 0x000fe20003800000 */
[----:B------:R-:W-:-:S11]  /*44a0*/  VIADD R3, R49, 0xffffffff ;  /* 0xffffffff31037836 */ /* 0x000fd60000000000 */
[----:B------:R-:W-:Y:S05]  /*44b0*/  @P1 BRA `(.L_x_1997) ;  /* 0x00000000001c1947 */ /* 0x000fea0003800000 */
[----:B------:R-:W-:Y:S02]  /*44c0*/  ISETP.NE.AND P1, PT, R6, 0x1, PT ;  /* 0x000000010600780c */ /* 0x000fe40003f25270 */
[----:B------:R-:W-:-:S11]  /*44d0*/  IADD3 R3, -R49, RZ, RZ ;  /* 0x000000ff31037210 */ /* 0x000fd60007ffe1ff */
[----:B------:R-:W0:Y:S02]  /*44e0*/  @P1 LDC.64 R4, c[0x0][0x9e8] ;  /* 0x00027a00ff041b82 */ /* 0x000e240000000a00 */
[----:B0-----:R-:W-:-:S05]  /*44f0*/  @P1 IMAD.HI.U32 R4, R3, R4, RZ ;  /* 0x0000000403041227 */ /* 0x001fca00078e00ff */
[----:B------:R-:W-:-:S04]  /*4500*/  @P1 SHF.R.U32.HI R3, RZ, R5, R4 ;  /* 0x00000005ff031219 */ /* 0x000fc80000011604 */
[----:B------:R-:W-:Y:S01]  /*4510*/  LOP3.LUT R3, RZ, R3, RZ, 0x33, !PT ;  /* 0x00000003ff037212 */ /* 0x000fe200078e33ff */
[----:B------:R-:W-:Y:S06]  /*4520*/  BRA `(.L_x_1998) ;  /* 0x0000000000107947 */ /* 0x000fec0003800000 */
.L_x_1997:
[----:B------:R-:W-:-:S13]  /*4530*/  ISETP.NE.AND P1, PT, R6, 0x1, PT ;  /* 0x000000010600780c */ /* 0x000fda0003f25270 */
[----:B------:R-:W0:Y:S02]  /*4540*/  @P1 LDC.64 R4, c[0x0][0x9e8] ;  /* 0x00027a00ff041b82 */ /* 0x000e240000000a00 */
[----:B0-----:R-:W-:-:S05]  /*4550*/  @P1 IMAD.HI.U32 R4, R3, R4, RZ ;  /* 0x0000000403041227 */ /* 0x001fca00078e00ff */
[----:B------:R-:W-:-:S07]  /*4560*/  @P1 SHF.R.U32.HI R3, RZ, R5, R4 ;  /* 0x00000005ff031219 */ /* 0x000fce0000011604 */
.L_x_1998:
[----:B------:R-:W-:Y:S05]  /*4570*/  BSYNC B0 ;  /* 0x0000000000007941 */ /* 0x000fea0003800000 */
.L_x_1996:
[----:B------:R-:W-:-:S05]  /*4580*/  IMAD R3, R3, R6, R6 ;  /* 0x0000000603037224 */ /* 0x000fca00078e0206 */
[----:B------:R-:W-:-:S07]  /*4590*/  VIMNMX R0, R0, R3, PT ;  /* 0x0000000300007248 */ /* 0x000fce0003fe0100 */
.L_x_1995:
[----:B------:R-:W-:Y:S01]  /*45a0*/  VIADD R0, R0, 0x3f ;  /* 0x0000003f00007836 */ /* 0x000fe20000000000 */
[----:B------:R-:W-:Y:S02]  /*45b0*/  ULDC UR4, c[0x0][0x9dc] ;  /* 0x0002770000047ab9 */ /* 0x000fe40000000800 */
[----:B------:R-:W-:Y:S02]  /*45c0*/  VIADD R4, R47, -UR4 ;  /* 0x800000042f047c36 */ /* 0x000fe40008000000 */
[----:B------:R-:W-:-:S04]  /*45d0*/  SHF.R.S32.HI R3, RZ, 0x1f, R0 ;  /* 0x0000001fff037819 */ /* 0x000fc80000011400 */
[----:B------:R-:W-:-:S04]  /*45e0*/  LEA.HI R3, R3, R0, RZ, 0x6 ;  /* 0x0000000003037211 */ /* 0x000fc800078f30ff */
[----:B------:R-:W-:-:S04]  /*45f0*/  SHF.R.S32.HI R3, RZ, 0x6, R3 ;  /* 0x00000006ff037819 */ /* 0x000fc80000011403 */
[----:B------:R-:W-:Y:S01]  /*4600*/  VIMNMX R8, R168, R3, PT ;  /* 0x00000003a8087248 */ /* 0x000fe20003fe0100 */
        /* <DEDUP_REMOVED lines=11> */
.L_x_2001:
[----:B------:R-:W-:-:S13]  /*46c0*/  ISETP.NE.AND P0, PT, R6, 0x1, PT ;  /* 0x000000010600780c */ /* 0x000fda0003f05270 */
[----:B------:R-:W0:Y:S02]  /*46d0*/  @P0 LDC.64 R10, c[0x0][0x9e8] ;  /* 0x00027a00ff0a0b82 */ /* 0x000e240000000a00 */
[----:B0-----:R-:W-:-:S05]  /*46e0*/  @P0 IMAD.HI.U32 R10, R47, R10, RZ ;  /* 0x0000000a2f0a0227 */ /* 0x001fca00078e00ff */
[----:B------:R-:W-:-:S07]  /*46f0*/  @P0 SHF.R.U32.HI R47, RZ, R11, R10 ;  /* 0x0000000bff2f0219 */ /* 0x000fce000001160a */
.L_x_2002:
[----:B------:R-:W-:Y:S05]  /*4700*/  BSYNC B0 ;  /* 0x0000000000007941 */ /* 0x000fea0003800000 */
.L_x_2000:
[----:B------:R-:W-:-:S05]  /*4710*/  IMAD R47, R47, R6, RZ ;  /* 0x000000062f2f7224 */ /* 0x000fca00078e02ff */
[----:B------:R-:W-:-:S07]  /*4720*/  VIMNMX R4, R4, R47, !PT ;  /* 0x0000002f04047248 */ /* 0x000fce0007fe0100 */
.L_x_1999:
        /* <DEDUP_REMOVED lines=14> */
[----:B------:R-:W-:Y:S02]  /*4810*/  CS2R R136, SRZ ;  /* 0x0000000000887805 */ /* 0x000fe4000001ff00 */
[----:B------:R-:W-:Y:S02]  /*4820*/  CS2R R134, SRZ ;  /* 0x0000000000867805 */ /* 0x000fe4000001ff00 */
[----:B------:R-:W-:Y:S02]  /*4830*/  ISETP.GT.AND P1, PT, R8, R4, PT ;  /* 0x000000040800720c */ /* 0x000fe40003f24270 */
        /* <DEDUP_REMOVED lines=30> */
[----:B---3--:R-:W-:Y:S02]  /*4a20*/  CS2R R80, SRZ ;  /* 0x0000000000507805 */ /* 0x008fe4000001ff00 */
[----:B------:R-:W-:Y:S02]  /*4a30*/  CS2R R78, SRZ ;  /* 0x00000000004e7805 */ /* 0x000fe4000001ff00 */
[----:B----4-:R-:W-:-:S02]  /*4a40*/  CS2R R76, SRZ ;  /* 0x00000000004c7805 */ /* 0x010fc4000001ff00 */
        /* <DEDUP_REMOVED lines=15> */
[----:B------:R-:W-:Y:S02]  /*4b40*/  CS2R R38, SRZ ;  /* 0x0000000000267805 */ /* 0x000fe4000001ff00 */
[----:B------:R-:W-:Y:S02]  /*4b50*/  CS2R R170, SRZ ;  /* 0x0000000000aa7805 */ /* 0x000fe4000001ff00 */
[----:B------:R-:W-:Y:S02]  /*4b60*/  CS2R R34, SRZ ;  /* 0x0000000000227805 */ /* 0x000fe4000001ff00 */
[----:B------:R-:W-:-:S02]  /*4b70*/  CS2R R172, SRZ ;  /* 0x0000000000ac7805 */ /* 0x000fc4000001ff00 */
[----:B------:R-:W-:Y:S02]  /*4b80*/  MOV R31, RZ ;  /* 0x000000ff001f7202 */ /* 0x000fe40000000f00 */
[----:B------:R-:W-:Y:S02]  /*4b90*/  CS2R R6, SRZ ;  /* 0x0000000000067805 */ /* 0x000fe4000001ff00 */
[----:B------:R-:W-:Y:S01]  /*4ba0*/  CS2R R174, SRZ ;  /* 0x0000000000ae7805 */ /* 0x000fe2000001ff00 */
[----:B------:R-:W-:Y:S02]  /*4bb0*/  IMAD.MOV.U32 R27, RZ, RZ, RZ ;  /* 0x000000ffff1b7224 */ /* 0x000fe400078e00ff */
[----:B------:R-:W-:Y:S01]  /*4bc0*/  IMAD.MOV.U32 R5, RZ, RZ, RZ ;  /* 0x000000ffff057224 */ /* 0x000fe200078e00ff */
[----:B------:R-:W-:Y:S06]  /*4bd0*/  @!P1 BRA `(.L_x_2003) ;  /* 0x000000e000e89947 */ /* 0x000fec0003800000 */
[----:B------:R-:W0:Y:S02]  /*4be0*/  SHFL.IDX PT, R0, R219, RZ, 0x1f ;  /* 0x00001fffdb007589 */ /* 0x000e2400000e0000 */
[----:B0-----:R-:W-:-:S04]  /*4bf0*/  LEA.HI R3, R0, R0, RZ, 0x1 ;  /* 0x0000000000037211 */ /* 0x001fc800078f08ff */
[----:B------:R-:W-:-:S05]  /*4c00*/  LOP3.LUT R3, R3, 0x1fffe, RZ, 0xc0, !PT ;  /* 0x0001fffe03037812 */ /* 0x000fca00078ec0ff */
[----:B------:R-:W-:Y:S01]  /*4c10*/  IMAD.IADD R3, R0, 0x1, -R3 ;  /* 0x0000000100037824 */ /* 0x000fe200078e0a03 */
[----:B------:R-:W-:-:S03]  /*4c20*/  MOV R0, UR37 ;  /* 0x0000002500007c02 */ /* 0x000fc60008000f00 */
[----:B------:R-:W-:Y:S01]  /*4c30*/  IMAD R3, R3, 0x8000, R2 ;  /* 0x0000800003037824 */ /* 0x000fe200078e0202 */
[----:B------:R-:W-:-:S03]  /*4c40*/  ISETP.NE.AND P0, PT, R0, 0x3, PT ;  /* 0x000000030000780c */ /* 0x000fc60003f05270 */
[----:B------:R-:W-:-:S05]  /*4c50*/  VIADD R3, R3, 0x400 ;  /* 0x0000040003037836 */ /* 0x000fca0000000000 */
[----:B------:R-:W-:-:S04]  /*4c60*/  SHF.R.U32.HI R3, RZ, 0x4, R3 ;  /* 0x00000004ff037819 */ /* 0x000fc80000011603 */
[----:B------:R-:W-:-:S04]  /*4c70*/  LOP3.LUT R3, R3, 0x3fff, RZ, 0xc0, !PT ;  /* 0x00003fff03037812 */ /* 0x000fc800078ec0ff */
[----:B------:R-:W-:Y:S01]  /*4c80*/  LOP3.LUT R153, R3, 0x2000000, RZ, 0xfc, !PT ;  /* 0x0200000003997812 */ /* 0x000fe200078efcff */
[----:B------:R-:W-:Y:S06]  /*4c90*/  @!P0 BRA `(.L_x_2004) ;  /* 0x0000000000048947 */ /* 0x000fec0003800000 */
[----:B------:R-:W-:Y:S01]  /*4ca0*/  BPT.TRAP 0x1 ;  /* 0x000000040000795c */ /* 0x000fe20000300000 */
.L_x_2004:
[----:B------:R-:W-:Y:S01]  /*4cb0*/  IMAD R152, R18, 0x8, R2 ;  /* 0x0000000812987824 */ /* 0x000fe200078e0202 */
[----:B------:R-:W-:Y:S01]  /*4cc0*/  SHF.L.U32 R3, R19, 0x1f, RZ ;  /* 0x0000001f13037819 */ /* 0x000fe200000006ff */
[----:B------:R-:W-:Y:S01]  /*4cd0*/  VIADD R0, R2, 0x26800 ;  /* 0x0002680002007836 */ /* 0x000fe20000000000 */
[----:B------:R-:W-:Y:S01]  /*4ce0*/  BSSY B0, `(.L_x_2005) ;  /* 0x0000008000007945 */ /* 0x000fe20003800000 */
[----:B------:R-:W-:Y:S01]  /*4cf0*/  IMAD R10, R18, 0x1000, R153 ;  /* 0x00001000120a7824 */ /* 0x000fe200078e0299 */
[----:B------:R-:W0:Y:S01]  /*4d00*/  SYNCS.PHASECHK.TRANS64.TRYWAIT P1, [R152+URZ+0x28c50], R3 ;  /* 0x028c5003980075a7 */ /* 0x000e22000802017f */
[----:B------:R-:W-:Y:S01]  /*4d10*/  IMAD.MOV.U32 R11, RZ, RZ, 0x40000040 ;  /* 0x40000040ff0b7424 */ /* 0x000fe200078e00ff */
[----:B------:R-:W-:-:S04]  /*4d20*/  SHF.R.U32.HI R0, RZ, 0x4, R0 ;  /* 0x00000004ff007819 */ /* 0x000fc80000011600 */
[----:B------:R-:W-:-:S04]  /*4d30*/  LOP3.LUT R0, R0, 0x3fff, RZ, 0xc0, !PT ;  /* 0x00003fff00007812 */ /* 0x000fc800078ec0ff */
[----:B------:R-:W-:Y:S01]  /*4d40*/  LOP3.LUT R6, R0, 0x10000, RZ, 0xfc, !PT ;  /* 0x0001000000067812 */ /* 0x000fe200078efcff */
[----:B0-----:R-:W-:Y:S06]  /*4d50*/  @!P1 BRA `(.L_x_2006) ;  /* 0x0000017000c89947 */ /* 0x001fec0003800000 */
.L_x_2284:
[----:B------:R-:W-:Y:S05]  /*4d60*/  BSYNC B0 ;  /* 0x0000000000007941 */ /* 0x000fea0003800000 */
.L_x_2005:
[----:B------:R-:W-:Y:S01]  /*4d70*/  BAR.SYNC.DEFER_BLOCKING 0xe, 0x100 ;  /* 0x0384000000007b1d */ /* 0x000fe20000010000 */
[----:B------:R-:W-:Y:S01]  /*4d80*/  IMAD.MOV.U32 R7, RZ, RZ, 0x40000040 ;  /* 0x40000040ff077424 */ /* 0x000fe200078e00ff */
[----:B------:R-:W-:Y:S01]  /*4d90*/  R2UR UR6, R10 ;  /* 0x000000000a0672ca */ /* 0x000fe200000e0000 */
[C---:B------:R-:W-:Y:S01]  /*4da0*/  VIADD R14, R6.reuse, 0x2 ;  /* 0x00000002060e7836 */ /* 0x040fe20000000000 */
[----:B------:R-:W-:Y:S01]  /*4db0*/  R2UR UR7, R11 ;  /* 0x000000000b0772ca */ /* 0x000fe200000e0000 */
[----:B------:R-:W-:Y:S01]  /*4dc0*/  IMAD.MOV.U32 R13, RZ, RZ, 0x40000040 ;  /* 0x40000040ff0d7424 */ /* 0x000fe200078e00ff */
[----:B------:R-:W-:Y:S01]  /*4dd0*/  R2UR UR4, R6 ;  /* 0x00000000060472ca */ /* 0x000fe200000e0000 */
[----:B------:R-:W-:Y:S01]  /*4de0*/  IMAD.MOV.U32 R15, RZ, RZ, 0x40000040 ;  /* 0x40000040ff0f7424 */ /* 0x000fe200078e00ff */
[----:B------:R-:W-:Y:S01]  /*4df0*/  R2UR UR5, R7 ;  /* 0x00000000070572ca */ /* 0x000fe200000e0000 */
[C---:B------:R-:W-:Y:S01]  /*4e00*/  VIADD R20, R10.reuse, 0x100 ;  /* 0x000001000a147836 */ /* 0x040fe20000000000 */
[C---:B------:R-:W-:Y:S01]  /*4e10*/  IADD3 R12, R10.reuse, 0x80, RZ ;  /* 0x000000800a0c7810 */ /* 0x040fe20007ffe0ff */
[----:B------:R-:W-:Y:S01]  /*4e20*/  VIADD R10, R10, 0x180 ;  /* 0x000001800a0a7836 */ /* 0x000fe20000000000 */
[----:B------:R-:W-:Y:S01]  /*4e30*/  MOV R21, 0x40000040 ;  /* 0x4000004000157802 */ /* 0x000fe20000000f00 */
[----:B------:R-:W-:Y:S01]  /*4e40*/  IMAD.MOV.U32 R11, RZ, RZ, 0x40000040 ;  /* 0x40000040ff0b7424 */ /* 0x000fe200078e00ff */
[----:B------:R-:W1:Y:S01]  /*4e50*/  S2R R0, SR_TID.X ;  /* 0x0000000000007919 */ /* 0x000e620000002100 */
[----:B0-----:R-:W-:Y:S01]  /*4e60*/  VIADD R3, R8, 0xfffffffe ;  /* 0xfffffffe08037836 */ /* 0x001fe20000000000 */
[----:B------:R-:W-:Y:S04]  /*4e70*/  BSSY B0, `(.L_x_2007) ;  /* 0x00000eb000007945 */ /* 0x000fe80003800000 */
[----:B------:R-:W-:Y:S01]  /*4e80*/  ISETP.GE.AND P2, PT, R3, R4, PT ;  /* 0x000000040300720c */ /* 0x000fe20003f46270 */
        /* <DEDUP_REMOVED lines=9> */
[----:B------:R-:W-:-:S13]  /*4f20*/  ISETP.NE.AND P1, PT, R0, RZ, PT ;  /* 0x000000ff0000720c */ /* 0x000fda0003f25270 */
[----:B------:R-:W-:-:S04]  /*4f30*/  @!P1 IADD3 R0, R152, 0x28c60, RZ ;  /* 0x00028c6098009810 */ /* 0x000fc80007ffe0ff */
[----:B------:R-:W-:Y:S01]  /*4f40*/  @!P1 PRMT R0, RZ, 0x654, R0 ;  /* 0x00000654ff009816 */ /* 0x000fe20000000000 */
[----:B------:R-:W-:Y:S02]  /*4f50*/  WARPGROUP.DEPBAR.LE gsb0, 0x0 ;  /* 0x00008000000079c5 */ /* 0x000fe40000010000 */
[----:B------:R-:W-:-:S06]  /*4f60*/  WARPGROUP.ARRIVE ;  /* 0x00000000000079c5 */ /* 0x000fcc0000000000 */
[----:B------:R-:W-:Y:S01]  /*4f70*/  HGMMA.64x256x16.F32 R24, gdesc[UR4].tnspB, R24, gsb0 ;  /* 0x43e00000041879f0 */ /* 0x000fe20008000818 */
[----:B------:R-:W-:Y:S01]  /*4f80*/  R2UR UR6, R20 ;  /* 0x00000000140672ca */ /* 0x000fe200000e0000 */
[----:B------:R-:W-:Y:S01]  /*4f90*/  VIADD R20, R6, 0x6 ;  /* 0x0000000606147836 */ /* 0x000fe20000000000 */
[----:B------:R-:W-:Y:S01]  /*4fa0*/  R2UR UR7, R21 ;  /* 0x00000000150772ca */ /* 0x000fe200000e0000 */
[----:B------:R-:W-:Y:S01]  /*4fb0*/  IMAD.MOV.U32 R21, RZ, RZ, 0x40000040 ;  /* 0x40000040ff157424 */ /* 0x000fe200078e00ff */
        /* <DEDUP_REMOVED lines=18> */
.L_x_2014:
[----:B------:R-:W-:Y:S01]  /*50e0*/  BAR.SYNC.DEFER_BLOCKING 0xe, 0x100 ;  /* 0x0384000000007b1d */ /* 0x000fe20000010000 */
[C---:B------:R-:W-:Y:S01]  /*50f0*/  IMAD R5, R18.reuse, 0x40, R192 ;  /* 0x0000004012057824 */ /* 0x040fe200078e02c0 */
[----:B------:R-:W-:Y:S01]  /*5100*/  ISETP.GT.AND P3, PT, R3, R4, PT ;  /* 0x000000040300720c */ /* 0x000fe20003f64270 */
[----:B------:R-:W-:Y:S02]  /*5110*/  VIADD R18, R18, 0x1 ;  /* 0x0000000112127836 */ /* 0x000fe40000000000 */
[----:B------:R-:W-:Y:S02]  /*5120*/  IMAD R5, R5, 0x4, R2 ;  /* 0x0000000405057824 */ /* 0x000fe400078e0202 */
[----:B------:R-:W-:Y:S01]  /*5130*/  VIADD R3, R3, 0xffffffff ;  /* 0xffffffff03037836 */ /* 0x000fe20000000000 */
[----:B------:R-:W-:-:S04]  /*5140*/  ISETP.NE.AND P2, PT, R18, 0x2, PT ;  /* 0x000000021200780c */ /* 0x000fc80003f45270 */
[----:B------:R-:W-:Y:S02]  /*5150*/  SEL R8, RZ, 0x1, P2 ;  /* 0x00000001ff087807 */ /* 0x000fe40001000000 */
[----:B------:R-:W-:Y:S02]  /*5160*/  SEL R18, R18, RZ, P2 ;  /* 0x000000ff12127207 */ /* 0x000fe40001000000 */
[----:B------:R-:W-:Y:S01]  /*5170*/  LOP3.LUT R19, R19, R8, RZ, 0x3c, !PT ;  /* 0x0000000813137212 */ /* 0x000fe200078e3cff */
[----:B01----:R-:W0:Y:S04]  /*5180*/  LDS R0, [R5+0x28800] ;  /* 0x0288000005007984 */ /* 0x003e280000000800 */
        /* <DEDUP_REMOVED lines=131> */
.L_x_2009:
[----:B------:R-:W-:Y:S02]  /*59c0*/  LEA R0, R18, R2, 0x3 ;  /* 0x0000000212007211 */ /* 0x000fe400078e18ff */
[----:B------:R-:W-:-:S04]  /*59d0*/  SHF.L.U32 R5, R19, 0x1f, RZ ;  /* 0x0000001f13057819 */ /* 0x000fc800000006ff */
[----:B------:R0:W1:Y:S01]  /*59e0*/  SYNCS.PHASECHK.TRANS64.TRYWAIT P2, [R0+URZ+0x28c50], R5 ;  /* 0x028c5005000075a7 */ /* 0x000062000804017f */
[----:B------:R-:W-:Y:S05]  /*59f0*/  @!P0 BRA `(.L_x_2010) ;  /* 0x0000000000048947 */ /* 0x000fea0003800000 */
[----:B------:R-:W-:Y:S01]  /*5a00*/  BPT.TRAP 0x1 ;  /* 0x000000040000795c */ /* 0x000fe20000300000 */
.L_x_2010:
[----:B------:R-:W-:Y:S04]  /*5a10*/  BSSY B1, `(.L_x_2011) ;  /* 0x0000004000017945 */ /* 0x000fe80003800000 */
[----:B-1----:R-:W-:Y:S05]  /*5a20*/  @P2 BRA `(.L_x_2012) ;  /* 0x0000000000082947 */ /* 0x002fea0003800000 */
[----:B------:R-:W1:Y:S02]  /*5a30*/  SYNCS.PHASECHK.TRANS64.TRYWAIT P2, [R0+URZ+0x28c50], R5 ;  /* 0x028c5005000075a7 */ /* 0x000e64000804017f */
[----:B-1----:R-:W-:Y:S05]  /*5a40*/  @!P2 BRA `(.L_x_2013) ;  /* 0x0000016400a0a947 */ /* 0x002fea0003800000 */
.L_x_2012:
[----:B------:R-:W-:Y:S05]  /*5a50*/  BSYNC B1 ;  /* 0x0000000000017941 */ /* 0x000fea0003800000 */
.L_x_2011:
[----:B------:R-:W-:Y:S01]  /*5a60*/  IMAD R8, R18, 0x1000, R153 ;  /* 0x0000100012087824 */ /* 0x000fe200078e0299 */
[----:B------:R-:W-:Y:S01]  /*5a70*/  R2UR UR4, R6 ;  /* 0x00000000060472ca */ /* 0x000fe200000e0000 */
[----:B------:R-:W-:Y:S01]  /*5a80*/  IMAD.MOV.U32 R9, RZ, RZ, 0x40000040 ;  /* 0x40000040ff097424 */ /* 0x000fe200078e00ff */
[----:B------:R-:W-:Y:S01]  /*5a90*/  R2UR UR5, R7 ;  /* 0x00000000070572ca */ /* 0x000fe200000e0000 */
[----:B------:R-:W-:Y:S01]  /*5aa0*/  WARPGROUP.ARRIVE ;  /* 0x00000000000079c5 */ /* 0x000fe20000000000 */
[C---:B------:R-:W-:Y:S01]  /*5ab0*/  R2UR UR6, R8.reuse ;  /* 0x00000000080672ca */ /* 0x040fe200000e0000 */
[----:B------:R-:W-:Y:S01]  /*5ac0*/  VIADD R10, R8, 0x80 ;  /* 0x00000080080a7836 */ /* 0x000fe20000000000 */
[----:B------:R-:W-:Y:S01]  /*5ad0*/  R2UR UR7, R9 ;  /* 0x00000000090772ca */ /* 0x000fe200000e0000 */
[----:B------:R-:W-:Y:S02]  /*5ae0*/  IMAD.MOV.U32 R11, RZ, RZ, 0x40000040 ;  /* 0x40000040ff0b7424 */ /* 0x000fe400078e00ff */
[----:B------:R-:W-:-:S02]  /*5af0*/  IMAD.MOV.U32 R9, RZ, RZ, 0x40000040 ;  /* 0x40000040ff097424 */ /* 0x000fc400078e00ff */
[----:B01----:R-:W-:-:S05]  /*5b00*/  @!P1 VIADD R0, R0, 0x28c60 ;  /* 0x00028c6000009836 */ /* 0x003fca0000000000 */
[----:B------:R-:W-:-:S03]  /*5b10*/  @!P1 PRMT R0, RZ, 0x654, R0 ;  /* 0x00000654ff009816 */ /* 0x000fc60000000000 */
        /* <DEDUP_REMOVED lines=32> */
.L_x_2008:
[----:B------:R-:W-:Y:S05]  /*5d20*/  BSYNC B0 ;  /* 0x0000000000007941 */ /* 0x000fea0003800000 */
.L_x_2007:
[----:B------:R-:W-:Y:S01]  /*5d30*/  BAR.SYNC.DEFER_BLOCKING 0xe, 0x100 ;  /* 0x0384000000007b1d */ /* 0x000fe20000010000 */
[C---:B------:R-:W-:Y:S01]  /*5d40*/  IMAD R3, R18.reuse, 0x40, R192 ;  /* 0x0000004012037824 */ /* 0x040fe200078e02c0 */
[----:B------:R-:W-:Y:S02]  /*5d50*/  IADD3 R18, R18, 0x1, RZ ;  /* 0x0000000112127810 */ /* 0x000fe40007ffe0ff */
[----:B------:R-:W-:Y:S01]  /*5d60*/  PLOP3.LUT P0, PT, PT, PT, PT, 0x8, 0x0 ;  /* 0x000000000000781c */ /* 0x000fe20003f0e170 */
[----:B------:R-:W-:Y:S01]  /*5d70*/  IMAD R3, R3, 0x4, R2 ;  /* 0x0000000403037824 */ /* 0x000fe200078e0202 */
[----:B------:R-:W-:-:S04]  /*5d80*/  ISETP.NE.AND P1, PT, R18, 0x2, PT ;  /* 0x000000021200780c */ /* 0x000fc80003f25270 */
[----:B------:R-:W-:Y:S02]  /*5d90*/  SEL R4, RZ, 0x1, P1 ;  /* 0x00000001ff047807 */ /* 0x000fe40000800000 */
[----:B------:R-:W-:Y:S02]  /*5da0*/  SEL R18, R18, RZ, P1 ;  /* 0x000000ff12127207 */ /* 0x000fe40000800000 */
[----:B------:R-:W-:Y:S01]  /*5db0*/  LOP3.LUT R19, R19, R4, RZ, 0x3c, !PT ;  /* 0x0000000413137212 */ /* 0x000fe200078e3cff */
[----:B------:R-:W2:Y:S04]  /*5dc0*/  LDS R2, [R3+0x28800] ;  /* 0x0288000003027984 */ /* 0x000ea80000000800 */
[----:B01----:R0:W1:Y:S02]  /*5dd0*/  LDS R0, [R3+0x28820] ;  /* 0x0288200003007984 */ /* 0x0030640000000800 */
[----:B0-----:R-:W-:-:S02]  /*5de0*/  IMAD.MOV.U32 R3, RZ, RZ, RZ ;  /* 0x000000ffff037224 */ /* 0x001fc400078e00ff */
[-C--:B--2---:R-:W-:Y:S01]  /*5df0*/  FMUL.FTZ R173, R25, R2.reuse ;  /* 0x0000000219ad7220 */ /* 0x084fe20000410000 */
[-C--:B------:R-:W-:Y:S01]  /*5e00*/  FMUL.FTZ R6, R29, R2.reuse ;  /* 0x000000021d067220 */ /* 0x080fe20000410000 */
[-C--:B------:R-:W-:Y:S01]  /*5e10*/  FMUL.FTZ R156, R68, R2.reuse ;  /* 0x00000002449c7220 */ /* 0x080fe20000410000 */
[----:B------:R-:W-:Y:S01]  /*5e20*/  FMUL.FTZ R175, R24, R2 ;  /* 0x0000000218af7220 */ /* 0x000fe20000410000 */
[-C--:B-1----:R-:W-:Y:S01]  /*5e30*/  FMUL.FTZ R11, R46, R0.reuse ;  /* 0x000000002e0b7220 */ /* 0x082fe20000410000 */
[-C--:B------:R-:W-:Y:S01]  /*5e40*/  FMUL.FTZ R13, R50, R0.reuse ;  /* 0x00000000320d7220 */ /* 0x080fe20000410000 */
[-C--:B------:R-:W-:Y:S01]  /*5e50*/  FMUL.FTZ R15, R54, R0.reuse ;  /* 0x00000000360f7220 */ /* 0x080fe20000410000 */
[-C--:B------:R-:W-:Y:S01]  /*5e60*/  FMUL.FTZ R25, R58, R0.reuse ;  /* 0x000000003a197220 */ /* 0x080fe20000410000 */
[----:B------:R-:W-:Y:S01]  /*5e70*/  FMUL.FTZ R29, R66, R0 ;  /* 0x00000000421d7220 */ /* 0x000fe20000410000 */
        /* <DEDUP_REMOVED lines=122> */
.L_x_1994:
[----:B------:R-:W0:Y:S02]  /*6620*/  LDC R6, c[0x0][0x9e4] ;  /* 0x00027900ff067b82 */ /* 0x000e240000000800 */
[----:B0-----:R-:W-:-:S13]  /*6630*/  ISETP.GE.AND P0, PT, R6, 0x1, PT ;  /* 0x000000010600780c */ /* 0x001fda0003f06270 */
[----:B------:R-:W-:Y:S05]  /*6640*/  @!P0 BRA `(.L_x_2015) ;  /* 0x0000000000488947 */ /* 0x000fea0003800000 */
        /* <DEDUP_REMOVED lines=11> */
.L_x_2017:
[----:B------:R-:W-:-:S13]  /*6700*/  ISETP.NE.AND P1, PT, R6, 0x1, PT ;  /* 0x000000010600780c */ /* 0x000fda0003f25270 */
[----:B------:R-:W0:Y:S02]  /*6710*/  @P1 LDC.64 R4, c[0x0][0x9e8] ;  /* 0x00027a00ff041b82 */ /* 0x000e240000000a00 */
[----:B0-----:R-:W-:-:S05]  /*6720*/  @P1 IMAD.HI.U32 R4, R3, R4, RZ ;  /* 0x0000000403041227 */ /* 0x001fca00078e00ff */
[----:B------:R-:W-:-:S07]  /*6730*/  @P1 SHF.R.U32.HI R3, RZ, R5, R4 ;  /* 0x00000005ff031219 */ /* 0x000fce0000011604 */
.L_x_2018:
[----:B------:R-:W-:Y:S05]  /*6740*/  BSYNC B0 ;  /* 0x0000000000007941 */ /* 0x000fea0003800000 */
.L_x_2016:
[----:B------:R-:W-:-:S05]  /*6750*/  IMAD R3, R3, R6, R6 ;  /* 0x0000000603037224 */ /* 0x000fca00078e0206 */
[----:B------:R-:W-:-:S07]  /*6760*/  VIMNMX R0, R0, R3, PT ;  /* 0x0000000300007248 */ /* 0x000fce0003fe0100 */
.L_x_2015:
[----:B------:R-:W-:Y:S01]  /*6770*/  VIADD R0, R0, 0x3f ;  /* 0x0000003f00007836 */ /* 0x000fe20000000000 */
[----:B------:R-:W-:-:S04]  /*6780*/  ULDC UR4, c[0x0][0x9dc] ;  /* 0x0002770000047ab9 */ /* 0x000fc80000000800 */
[----:B------:R-:W-:-:S04]  /*6790*/  SHF.R.S32.HI R3, RZ, 0x1f, R0 ;  /* 0x0000001fff037819 */ /* 0x000fc80000011400 */
[----:B------:R-:W-:-:S04]  /*67a0*/  LEA.HI R3, R3, R0, RZ, 0x6 ;  /* 0x0000000003037211 */ /* 0x000fc800078f30ff */
[----:B------:R-:W-:Y:S02]  /*67b0*/  SHF.R.S32.HI R5, RZ, 0x6, R3 ;  /* 0x00000006ff057819 */ /* 0x000fe40000011403 */
[----:B------:R-:W-:Y:S02]  /*67c0*/  IADD3 R3, R47, -UR4, RZ ;  /* 0x800000042f037c10 */ /* 0x000fe4000fffe0ff */
        /* <DEDUP_REMOVED lines=12> */
.L_x_2021:
[----:B------:R-:W-:-:S13]  /*6890*/  ISETP.NE.AND P0, PT, R6, 0x1, PT ;  /* 0x000000010600780c */ /* 0x000fda0003f05270 */
[----:B------:R-:W0:Y:S02]  /*68a0*/  @P0 LDC.64 R4, c[0x0][0x9e8] ;  /* 0x00027a00ff040b82 */ /* 0x000e240000000a00 */
[----:B0-----:R-:W-:-:S05]  /*68b0*/  @P0 IMAD.HI.U32 R4, R47, R4, RZ ;  /* 0x000000042f040227 */ /* 0x001fca00078e00ff */
[----:B------:R-:W-:-:S07]  /*68c0*/  @P0 SHF.R.U32.HI R47, RZ, R5, R4 ;  /* 0x00000005ff2f0219 */ /* 0x000fce0000011604 */
.L_x_2022:
[----:B------:R-:W-:Y:S05]  /*68d0*/  BSYNC B0 ;  /* 0x0000000000007941 */ /* 0x000fea0003800000 */
.L_x_2020:
[----:B------:R-:W-:-:S05]  /*68e0*/  IMAD R6, R47, R6, RZ ;  /* 0x000000062f067224 */ /* 0x000fca00078e02ff */
[----:B------:R-:W-:-:S07]  /*68f0*/  VIMNMX R3, R3, R6, !PT ;  /* 0x0000000603037248 */ /* 0x000fce0007fe0100 */
.L_x_2019:
        /* <DEDUP_REMOVED lines=73> */
[----:B------:R-:W-:Y:S01]  /*6d90*/  MOV R5, RZ ;  /* 0x000000ff00057202 */ /* 0x000fe20000000f00 */
[----:B------:R-:W-:Y:S06]  /*6da0*/  @!P1 BRA `(.L_x_2003) ;  /* 0x000000c000749947 */ /* 0x000fec0003800000 */
[----:B------:R-:W0:Y:S01]  /*6db0*/  SHFL.IDX PT, R0, R219, RZ, 0x1f ;  /* 0x00001fffdb007589 */ /* 0x000e2200000e0000 */
[----:B------:R-:W-:Y:S01]  /*6dc0*/  BSSY B6, `(.L_x_2023) ;  /* 0x000001c000067945 */ /* 0x000fe20003800000 */
[----:B0-----:R-:W-:-:S04]  /*6dd0*/  LEA.HI R3, R0, R0, RZ, 0x1 ;  /* 0x0000000000037211 */ /* 0x001fc800078f08ff */
[----:B------:R-:W-:-:S05]  /*6de0*/  LOP3.LUT R3, R3, 0x1fffe, RZ, 0xc0, !PT ;  /* 0x0001fffe03037812 */ /* 0x000fca00078ec0ff */
[----:B------:R-:W-:Y:S02]  /*6df0*/  IMAD.IADD R3, R0, 0x1, -R3 ;  /* 0x0000000100037824 */ /* 0x000fe400078e0a03 */
[----:B------:R-:W-:Y:S02]  /*6e00*/  VIADD R0, R2, 0x26800 ;  /* 0x0002680002007836 */ /* 0x000fe40000000000 */
[----:B------:R-:W-:-:S03]  /*6e10*/  IMAD R3, R3, 0x8000, R2 ;  /* 0x0000800003037824 */ /* 0x000fc600078e0202 */
[----:B------:R-:W-:Y:S01]  /*6e20*/  LOP3.LUT P0, RZ, R0, 0x3ff, RZ, 0xc0, !PT ;  /* 0x000003ff00ff7812 */ /* 0x000fe2000780c0ff */
        /* <DEDUP_REMOVED lines=21> */
.L_x_2024:
[----:B------:R-:W-:Y:S05]  /*6f80*/  BSYNC B6 ;  /* 0x0000000000067941 */ /* 0x000fea0003800000 */
.L_x_2023:
        /* <DEDUP_REMOVED lines=12> */
.L_x_2028:
[----:B-1----:R1:W2:Y:S02]  /*7050*/  SYNCS.PHASECHK.TRANS64.TRYWAIT P0, [R2+URZ+0x28c00], R3 ;  /* 0x028c0003020075a7 */ /* 0x0022a4000800017f */
[----:B--2---:R-:W-:Y:S05]  /*7060*/  @!P0 NANOSLEEP.SYNCS 0x989680 ;  /* 0x009896800000895d */ /* 0x004fea0003900000 */
[----:B------:R-:W2:Y:S02]  /*7070*/  @!P0 SYNCS.PHASECHK.TRANS64 P0, [R2+URZ+0x28c00], R3 ;  /* 0x028c0003020085a7 */ /* 0x000ea4000800007f */
[----:B--2---:R-:W-:Y:S05]  /*7080*/  @!P0 BRA `(.L_x_2028) ;  /* 0xfffffffc00f08947 */ /* 0x004fea000383ffff */
.L_x_2027:
[----:B------:R-:W-:Y:S05]  /*7090*/  BSYNC B0 ;  /* 0x0000000000007941 */ /* 0x000fea0003800000 */
.L_x_2026:
[----:B------:R-:W-:Y:S05]  /*70a0*/  BRA `(.L_x_2029) ;  /* 0x0000002c004c7947 */ /* 0x000fea0003800000 */
.L_x_2025:
[----:B------:R-:W0:Y:S01]  /*70b0*/  LDC.64 R46, c[0x0][0x3d8] ;  /* 0x0000f600ff2e7b82 */ /* 0x000e220000000a00 */
[----:B------:R-:W-:Y:S01]  /*70c0*/  VIADD R0, R2, 0x20400 ;  /* 0x0002040002007836 */ /* 0x000fe20000000000 */
[----:B-----5:R-:W-:Y:S01]  /*70d0*/  SHF.R.S32.HI R3, RZ, 0x1f, R33 ;  /* 0x0000001fff037819 */ /* 0x020fe20000011421 */
[----:B------:R-:W-:Y:S01]  /*70e0*/  IMAD.SHL.U32 R24, R218, 0x4, RZ ;  /* 0x00000004da187824 */ /* 0x000fe200078e00ff */
[--C-:B------:R-:W-:Y:S01]  /*70f0*/  SHF.R.S32.HI R5, RZ, 0x1f, R16.reuse ;  /* 0x0000001fff057819 */ /* 0x100fe20000011410 */
[----:B------:R-:W-:Y:S01]  /*7100*/  IMAD.MOV.U32 R4, RZ, RZ, R16 ;  /* 0x000000ffff047224 */ /* 0x000fe200078e0010 */
[----:B------:R-:W-:Y:S01]  /*7110*/  LOP3.LUT P0, RZ, R0, 0x3ff, RZ, 0xc0, !PT ;  /* 0x000003ff00ff7812 */ /* 0x000fe2000780c0ff */
[----:B------:R-:W-:Y:S01]  /*7120*/  BSSY B6, `(.L_x_2030) ;  /* 0x0000030000067945 */ /* 0x000fe20003800000 */
[----:B------:R-:W1:Y:S01]  /*7130*/  LDC.64 R44, c[0x0][0x3e8] ;  /* 0x0000fa00ff2c7b82 */ /* 0x000e620000000a00 */
[----:B------:R-:W-:Y:S01]  /*7140*/  SHF.R.S32.HI R25, RZ, 0x1f, R24 ;  /* 0x0000001fff197819 */ /* 0x000fe20000011418 */
[----:B0-----:R-:W-:-:S02]  /*7150*/  IMAD R8, R220, R46, RZ ;  /* 0x0000002edc087224 */ /* 0x001fc400078e02ff */
[-C--:B------:R-:W-:Y:S02]  /*7160*/  IMAD R0, R3, R46.reuse, RZ ;  /* 0x0000002e03007224 */ /* 0x080fe400078e02ff */
[----:B------:R-:W-:Y:S02]  /*7170*/  IMAD R48, R23, R47, R8 ;  /* 0x0000002f17307224 */ /* 0x000fe400078e0208 */
[----:B------:R-:W-:-:S04]  /*7180*/  IMAD.WIDE.U32 R42, R33, R46, RZ ;  /* 0x0000002e212a7225 */ /* 0x000fc800078e00ff */
[-C--:B-1----:R-:W-:Y:S02]  /*7190*/  IMAD R10, R220, R44.reuse, RZ ;  /* 0x0000002cdc0a7224 */ /* 0x082fe400078e02ff */
[-C--:B------:R-:W-:Y:S02]  /*71a0*/  IMAD R6, R3, R44.reuse, RZ ;  /* 0x0000002c03067224 */ /* 0x080fe400078e02ff */
[----:B------:R-:W-:Y:S02]  /*71b0*/  IMAD R50, R23, R45, R10 ;  /* 0x0000002d17327224 */ /* 0x000fe400078e020a */
[C---:B------:R-:W-:Y:S01]  /*71c0*/  IMAD R49, R33.reuse, R47, R0 ;  /* 0x0000002f21317224 */ /* 0x040fe200078e0200 */
[----:B------:R-:W-:Y:S01]  /*71d0*/  SHF.L.U64.HI R47, R46, 0x5, R47 ;  /* 0x000000052e2f7819 */ /* 0x000fe2000001022f */
[C---:B------:R-:W-:Y:S01]  /*71e0*/  IMAD R51, R33.reuse, R45, R6 ;  /* 0x0000002d21337224 */ /* 0x040fe200078e0206 */
[----:B------:R-:W-:Y:S01]  /*71f0*/  SHF.L.U64.HI R45, R44, 0x5, R45 ;  /* 0x000000052c2d7819 */ /* 0x000fe2000001022d */
[----:B------:R-:W-:Y:S01]  /*7200*/  IMAD.WIDE.U32 R40, R33, R44, RZ ;  /* 0x0000002c21287225 */ /* 0x000fe200078e00ff */
[----:B------:R-:W-:-:S03]  /*7210*/  IADD3 R49, R49, R43, RZ ;  /* 0x0000002b31317210 */ /* 0x000fc60007ffe0ff */
[----:B------:R-:W-:-:S04]  /*7220*/  IMAD.WIDE.U32 R8, R23, R46, R4 ;  /* 0x0000002e17087225 */ /* 0x000fc800078e0004 */
[----:B------:R-:W-:Y:S01]  /*7230*/  IMAD.WIDE.U32 R10, R23, R44, R4 ;  /* 0x0000002c170a7225 */ /* 0x000fe200078e0004 */
[----:B------:R-:W-:-:S03]  /*7240*/  IADD3 R27, P3, R8, R42, RZ ;  /* 0x0000002a081b7210 */ /* 0x000fc60007f7e0ff */
[----:B------:R-:W-:Y:S01]  /*7250*/  IMAD.WIDE.U32 R4, R23, R46, R24 ;  /* 0x0000002e17047225 */ /* 0x000fe200078e0018 */
[----:B------:R-:W-:Y:S02]  /*7260*/  IADD3 R29, P4, R10, R40, RZ ;  /* 0x000000280a1d7210 */ /* 0x000fe40007f9e0ff */
[----:B------:R-:W-:Y:S01]  /*7270*/  IADD3.X R26, R49, R48, R9, P3, !PT ;  /* 0x00000030311a7210 */ /* 0x000fe20001ffe409 */
[----:B------:R-:W-:Y:S01]  /*7280*/  IMAD.WIDE.U32 R6, R23, R44, R24 ;  /* 0x0000002c17067225 */ /* 0x000fe200078e0018 */
[----:B------:R-:W-:-:S03]  /*7290*/  IADD3 R53, P1, R4, R42, RZ ;  /* 0x0000002a04357210 */ /* 0x000fc60007f3e0ff */
[----:B------:R-:W-:Y:S01]  /*72a0*/  IMAD.IADD R51, R51, 0x1, R41 ;  /* 0x0000000133337824 */ /* 0x000fe200078e0229 */
[----:B------:R-:W-:Y:S01]  /*72b0*/  IADD3 R55, P2, R6, R40, RZ ;  /* 0x0000002806377210 */ /* 0x000fe20007f5e0ff */
[----:B------:R-:W-:Y:S01]  /*72c0*/  IMAD.SHL.U32 R46, R46, 0x20, RZ ;  /* 0x000000202e2e7824 */ /* 0x000fe200078e00ff */
[----:B------:R-:W-:Y:S01]  /*72d0*/  IADD3.X R48, R49, R5, R48, P1, !PT ;  /* 0x0000000531307210 */ /* 0x000fe20000ffe430 */
[----:B------:R-:W-:Y:S01]  /*72e0*/  IMAD.SHL.U32 R44, R44, 0x20, RZ ;  /* 0x000000202c2c7824 */ /* 0x000fe200078e00ff */
[C---:B------:R-:W-:Y:S02]  /*72f0*/  IADD3.X R28, R51.reuse, R50, R11, P4, !PT ;  /* 0x00000032331c7210 */ /* 0x040fe400027fe40b */
[----:B------:R-:W-:Y:S01]  /*7300*/  IADD3.X R50, R51, R7, R50, P2, !PT ;  /* 0x0000000733327210 */ /* 0x000fe200017fe432 */
        /* <DEDUP_REMOVED lines=11> */
[----:B------:R-:W-:Y:S01]  /*73c0*/  MOV R13, RZ ;  /* 0x000000ff000d7202 */ /* 0x000fe20000000f00 */
[----:B------:R-:W-:-:S02]  /*73d0*/  IMAD.U32 R11, RZ, RZ, UR7 ;  /* 0x00000007ff0b7e24 */ /* 0x000fc4000f8e00ff */
[----:B------:R-:W-:Y:S02]  /*73e0*/  IMAD.MOV.U32 R8, RZ, RZ, 0x70 ;  /* 0x00000070ff087424 */ /* 0x000fe400078e00ff */
[----:B0-----:R-:W-:-:S07]  /*73f0*/  IMAD.MOV.U32 R12, RZ, RZ, 0x1 ;  /* 0x00000001ff0c7424 */ /* 0x001fce00078e00ff */
[----:B------:R-:W-:-:S07]  /*7400*/  LEPC R20, `(.L_x_2031) ;  /* 0x000000001014794e */ /* 0x000fce0000000000 */
[----:B-1----:R-:W-:Y:S05]  /*7410*/  CALL.ABS.NOINC R14 ;  /* 0x000000000e007343 */ /* 0x002fea0003c00000 */
.L_x_2031:
[----:B------:R-:W-:Y:S05]  /*7420*/  BSYNC B6 ;  /* 0x0000000000067941 */ /* 0x000fea0003800000 */
.L_x_2030:
[----:B------:R-:W0:Y:S01]  /*7430*/  LDC.64 R6, c[0x0][0x3d8] ;  /* 0x0000f600ff067b82 */ /* 0x000e220000000a00 */
[----:B------:R-:W-:Y:S01]  /*7440*/  SHF.R.S32.HI R3, RZ, 0x1f, R189 ;  /* 0x0000001fff037819 */ /* 0x000fe200000114bd */
[----:B------:R-:W-:Y:S01]  /*7450*/  ULDC.U8 UR4, c[0x0][0x3f0] ;  /* 0x0000fc0000047ab9 */ /* 0x000fe20000000000 */
[----:B------:R-:W-:Y:S01]  /*7460*/  BSSY B0, `(.L_x_2032) ;  /* 0x000028f000007945 */ /* 0x000fe20003800000 */
[----:B------:R-:W-:-:S04]  /*7470*/  ISETP.NE.AND P0, PT, RZ, UR4, PT ;  /* 0x00000004ff007c0c */ /* 0x000fc8000bf05270 */
[----:B------:R-:W1:Y:S01]  /*7480*/  LDC.64 R4, c[0x0][0x3e8] ;  /* 0x0000fa00ff047b82 */ /* 0x000e620000000a00 */
[-C--:B0-----:R-:W-:Y:S02]  /*7490*/  IMAD R0, R3, R6.reuse, RZ ;  /* 0x0000000603007224 */ /* 0x081fe400078e02ff */
[----:B------:R-:W-:-:S04]  /*74a0*/  IMAD.WIDE.U32 R8, R189, R6, RZ ;  /* 0x00000006bd087225 */ /* 0x000fc800078e00ff */
[----:B------:R-:W-:Y:S02]  /*74b0*/  IMAD.SHL.U32 R52, R8, 0x40, RZ ;  /* 0x0000004008347824 */ /* 0x000fe400078e00ff */
[-C--:B-1----:R-:W-:Y:S02]  /*74c0*/  IMAD R12, R3, R4.reuse, RZ ;  /* 0x00000004030c7224 */ /* 0x082fe400078e02ff */
[C---:B------:R-:W-:Y:S02]  /*74d0*/  IMAD R3, R189.reuse, R7, R0 ;  /* 0x00000007bd037224 */ /* 0x040fe400078e0200 */
[----:B------:R-:W-:-:S04]  /*74e0*/  IMAD.WIDE.U32 R10, R189, R4, RZ ;  /* 0x00000004bd0a7225 */ /* 0x000fc800078e00ff */
[----:B------:R-:W-:Y:S02]  /*74f0*/  IMAD R13, R189, R5, R12 ;  /* 0x00000005bd0d7224 */ /* 0x000fe400078e020c */
[----:B------:R-:W-:Y:S02]  /*7500*/  IMAD.IADD R9, R9, 0x1, R3 ;  /* 0x0000000109097824 */ /* 0x000fe400078e0203 */
[----:B------:R-:W-:Y:S02]  /*7510*/  IMAD R0, R189, -0x40, R186 ;  /* 0xffffffc0bd007824 */ /* 0x000fe400078e02ba */
[----:B------:R-:W-:Y:S01]  /*7520*/  IMAD.IADD R3, R11, 0x1, R13 ;  /* 0x000000010b037824 */ /* 0x000fe200078e020d */
[----:B------:R-:W-:Y:S01]  /*7530*/  SHF.L.U64.HI R57, R8, 0x6, R9 ;  /* 0x0000000608397819 */ /* 0x000fe20000010209 */
[----:B------:R-:W-:Y:S01]  /*7540*/  IMAD.SHL.U32 R54, R10, 0x40, RZ ;  /* 0x000000400a367824 */ /* 0x000fe200078e00ff */
[----:B------:R-:W-:Y:S02]  /*7550*/  VIMNMX R8, R0, 0x40, PT ;  /* 0x0000004000087848 */ /* 0x000fe40003fe0100 */
[----:B------:R-:W-:Y:S01]  /*7560*/  SHF.L.U64.HI R59, R10, 0x6, R3 ;  /* 0x000000060a3b7819 */ /* 0x000fe20000010203 */
[----:B------:R-:W-:Y:S06]  /*7570*/  @!P0 BRA `(.L_x_2033) ;  /* 0x0000001400488947 */ /* 0x000fec0003800000 */
[----:B------:R-:W0:Y:S01]  /*7580*/  LDC R0, c[0x0][0x428] ;  /* 0x00010a00ff007b82 */ /* 0x000e220000000800 */
[----:B------:R-:W-:Y:S01]  /*7590*/  IMAD R3, R189, 0x40, R23 ;  /* 0x00000040bd037824 */ /* 0x000fe200078e0217 */
[-C--:B------:R-:W-:Y:S01]  /*75a0*/  ISETP.GE.AND P0, PT, R23, R8.reuse, PT ;  /* 0x000000081700720c */ /* 0x080fe20003f06270 */
[----:B------:R-:W-:Y:S01]  /*75b0*/  BSSY B1, `(.L_x_2034) ;  /* 0x000002c000017945 */ /* 0x000fe20003800000 */
[----:B------:R-:W-:Y:S01]  /*75c0*/  ISETP.GE.AND P1, PT, R227, R8, PT ;  /* 0x00000008e300720c */ /* 0x000fe20003f26270 */
[----:B------:R-:W-:Y:S01]  /*75d0*/  IMAD.MOV.U32 R10, RZ, RZ, R42 ;  /* 0x000000ffff0a7224 */ /* 0x000fe200078e002a */
[----:B------:R-:W-:Y:S01]  /*75e0*/  LEA R3, R218, R3, 0x5 ;  /* 0x00000003da037211 */ /* 0x000fe200078e28ff */
[----:B------:R-:W-:Y:S01]  /*75f0*/  IMAD.MOV.U32 R11, RZ, RZ, R49 ;  /* 0x000000ffff0b7224 */ /* 0x000fe200078e0031 */
[----:B------:R-:W-:Y:S01]  /*7600*/  CS2R R26, SRZ ;  /* 0x00000000001a7805 */ /* 0x000fe2000001ff00 */
[----:B------:R-:W-:Y:S01]  /*7610*/  IMAD.MOV.U32 R12, RZ, RZ, R40 ;  /* 0x000000ffff0c7224 */ /* 0x000fe200078e0028 */
[----:B------:R-:W-:Y:S01]  /*7620*/  CS2R R34, SRZ ;  /* 0x0000000000227805 */ /* 0x000fe2000001ff00 */
[----:B------:R-:W-:Y:S01]  /*7630*/  IMAD.MOV.U32 R13, RZ, RZ, R51 ;  /* 0x000000ffff0d7224 */ /* 0x000fe200078e0033 */
[----:B------:R-:W-:-:S02]  /*7640*/  CS2R R30, SRZ ;  /* 0x00000000001e7805 */ /* 0x000fc4000001ff00 */
[----:B------:R-:W-:Y:S02]  /*7650*/  CS2R R36, SRZ ;  /* 0x0000000000247805 */ /* 0x000fe4000001ff00 */
[----:B------:R-:W-:Y:S02]  /*7660*/  CS2R R28, SRZ ;  /* 0x00000000001c7805 */ /* 0x000fe4000001ff00 */
[----:B------:R-:W-:Y:S02]  /*7670*/  CS2R R20, SRZ ;  /* 0x0000000000147805 */ /* 0x000fe4000001ff00 */
[----:B------:R-:W-:Y:S02]  /*7680*/  CS2R R32, SRZ ;  /* 0x0000000000207805 */ /* 0x000fe4000001ff00 */
[----:B0-----:R-:W-:-:S13]  /*7690*/  ISETP.NE.AND P2, PT, R0, 0x1, PT ;  /* 0x000000010000780c */ /* 0x001fda0003f45270 */
[----:B------:R-:W0:Y:S08]  /*76a0*/  @P2 LDC R0, c[0x0][0x42c] ;  /* 0x00010b00ff002b82 */ /* 0x000e300000000800 */
[----:B------:R-:W1:Y:S01]  /*76b0*/  @P2 LDC R9, c[0x0][0x430] ;  /* 0x00010c00ff092b82 */ /* 0x000e620000000800 */
[----:B0-----:R-:W-:-:S05]  /*76c0*/  @P2 IMAD.HI.U32 R0, R3, R0, RZ ;  /* 0x0000000003002227 */ /* 0x001fca00078e00ff */
[----:B-1----:R-:W-:Y:S02]  /*76d0*/  @P2 SHF.R.U32.HI R3, RZ, R9, R0 ;  /* 0x00000009ff032219 */ /* 0x002fe40000011600 */
[----:B------:R-:W-:Y:S02]  /*76e0*/  CS2R R8, SRZ ;  /* 0x0000000000087805 */ /* 0x000fe4000001ff00 */
[----:B------:R-:W-:Y:S01]  /*76f0*/  SHF.R.S32.HI R41, RZ, 0x1f, R3 ;  /* 0x0000001fff297819 */ /* 0x000fe20000011403 */
[----:B------:R-:W-:Y:S06]  /*7700*/  @P0 BRA `(.L_x_2035) ;  /* 0x0000000000580947 */ /* 0x000fec0003800000 */
[----:B------:R-:W-:Y:S01]  /*7710*/  VIADD R14, R24, 0x10 ;  /* 0x00000010180e7836 */ /* 0x000fe20000000000 */
[----:B------:R-:W-:Y:S01]  /*7720*/  IADD3 R0, P5, R54, R55, RZ ;  /* 0x0000003736007210 */ /* 0x000fe20007fbe0ff */
[----:B------:R-:W-:Y:S01]  /*7730*/  ULDC UR4, c[0x0][0x3d4] ;  /* 0x0000f50000047ab9 */ /* 0x000fe20000000800 */
[----:B------:R-:W-:Y:S01]  /*7740*/  IADD3 R15, P4, R52, R53, RZ ;  /* 0x00000035340f7210 */ /* 0x000fe20007f9e0ff */
[----:B------:R-:W-:Y:S01]  /*7750*/  ULDC.64 UR6, c[0x0][0x3c8] ;  /* 0x0000f20000067ab9 */ /* 0x000fe20000000a00 */
[----:B------:R-:W-:Y:S01]  /*7760*/  ISETP.GE.AND P2, PT, R14, UR4, PT ;  /* 0x000000040e007c0c */ /* 0x000fe2000bf46270 */
[----:B------:R-:W-:Y:S01]  /*7770*/  ULDC.64 UR8, c[0x0][0x3e0] ;  /* 0x0000f80000087ab9 */ /* 0x000fe20000000a00 */
[----:B------:R-:W-:Y:S01]  /*7780*/  ISETP.GE.AND P3, PT, R24, UR4, PT ;  /* 0x0000000418007c0c */ /* 0x000fe2000bf66270 */
[----:B------:R-:W-:Y:S01]  /*7790*/  IMAD.X R31, R59, 0x1, R50, P5 ;  /* 0x000000013b1f7824 */ /* 0x000fe200028e0632 */
[----:B------:R-:W-:Y:S02]  /*77a0*/  IADD3.X R30, R57, R48, RZ, P4, !PT ;  /* 0x00000030391e7210 */ /* 0x000fe400027fe4ff */
[----:B------:R-:W-:-:S02]  /*77b0*/  CS2R R36, SRZ ;  /* 0x0000000000247805 */ /* 0x000fc4000001ff00 */
[C---:B------:R-:W-:Y:S02]  /*77c0*/  LEA R14, P4, R15.reuse, UR6, 0x1 ;  /* 0x000000060f0e7c11 */ /* 0x040fe4000f8808ff */
[----:B------:R-:W-:Y:S02]  /*77d0*/  CS2R R32, SRZ ;  /* 0x0000000000207805 */ /* 0x000fe4000001ff00 */
[C---:B------:R-:W-:Y:S02]  /*77e0*/  LEA R38, P5, R0.reuse, UR8, 0x1 ;  /* 0x0000000800267c11 */ /* 0x040fe4000f8a08ff */
[----:B------:R-:W-:Y:S02]  /*77f0*/  CS2R R34, SRZ ;  /* 0x0000000000227805 */ /* 0x000fe4000001ff00 */
[----:B------:R-:W-:Y:S02]  /*7800*/  LEA.HI.X R15, R15, UR7, R30, 0x1, P4 ;  /* 0x000000070f0f7c11 */ /* 0x000fe4000a0f0c1e */
[----:B------:R-:W-:-:S02]  /*7810*/  LEA.HI.X R39, R0, UR9, R31, 0x1, P5 ;  /* 0x0000000900277c11 */ /* 0x000fc4000a8f0c1f */
[----:B------:R-:W-:Y:S01]  /*7820*/  CS2R R30, SRZ ;  /* 0x00000000001e7805 */ /* 0x000fe2000001ff00 */
[----:B------:R0:W5:Y:S04]  /*7830*/  @!P3 LDG.E.64 R36, desc[UR42][R14.64] ;  /* 0x0000002a0e24b981 */ /* 0x000168000c1e1b00 */
[----:B------:R0:W5:Y:S04]  /*7840*/  @!P2 LDG.E.64 R32, desc[UR42][R14.64+0x20] ;  /* 0x0000202a0e20a981 */ /* 0x000168000c1e1b00 */
[----:B------:R0:W5:Y:S04]  /*7850*/  @!P3 LDG.E.64 R34, desc[UR42][R38.64] ;  /* 0x0000002a2622b981 */ /* 0x000168000c1e1b00 */
[----:B------:R0:W5:Y:S02]  /*7860*/  @!P2 LDG.E.64 R30, desc[UR42][R38.64+0x20] ;  /* 0x0000202a261ea981 */ /* 0x000164000c1e1b00 */
.L_x_2035:
[----:B------:R-:W-:Y:S05]  /*7870*/  BSYNC B1 ;  /* 0x0000000000017941 */ /* 0x000fea0003800000 */
.L_x_2034:
[----:B------:R-:W-:Y:S04]  /*7880*/  BSSY B1, `(.L_x_2036) ;  /* 0x0000018000017945 */ /* 0x000fe80003800000 */
[----:B------:R-:W-:Y:S05]  /*7890*/  @P1 BRA `(.L_x_2037) ;  /* 0x0000000000581947 */ /* 0x000fea0003800000 */
[----:B------:R-:W-:Y:S01]  /*78a0*/  IADD3 R0, P4, P5, R55, R44, R54 ;  /* 0x0000002c37007210 */ /* 0x000fe20007d9e036 */
[----:B0-----:R-:W-:Y:S01]  /*78b0*/  VIADD R14, R24, 0x10 ;  /* 0x00000010180e7836 */ /* 0x001fe20000000000 */
[----:B------:R-:W-:Y:S01]  /*78c0*/  IADD3 R8, P2, P3, R53, R46, R52 ;  /* 0x0000002e35087210 */ /* 0x000fe20007b5e034 */
[----:B------:R-:W-:Y:S01]  /*78d0*/  ULDC UR4, c[0x0][0x3d4] ;  /* 0x0000f50000047ab9 */ /* 0x000fe20000000800 */
[----:B------:R-:W-:Y:S01]  /*78e0*/  IADD3.X R9, R50, R45, R59, P4, P5 ;  /* 0x0000002d32097210 */ /* 0x000fe200027ea43b */
[----:B------:R-:W-:Y:S01]  /*78f0*/  ULDC.64 UR6, c[0x0][0x3c8] ;  /* 0x0000f20000067ab9 */ /* 0x000fe20000000a00 */
[----:B------:R-:W-:Y:S02]  /*7900*/  ISETP.GE.AND P5, PT, R14, UR4, PT ;  /* 0x000000040e007c0c */ /* 0x000fe4000bfa6270 */
[----:B------:R-:W-:Y:S02]  /*7910*/  CS2R R28, SRZ ;  /* 0x00000000001c7805 */ /* 0x000fe4000001ff00 */
[----:B------:R-:W-:Y:S01]  /*7920*/  ISETP.GE.AND P4, PT, R24, UR4, PT ;  /* 0x0000000418007c0c */ /* 0x000fe2000bf86270 */
[----:B------:R-:W-:Y:S01]  /*7930*/  ULDC.64 UR4, c[0x0][0x3e0] ;  /* 0x0000f80000047ab9 */ /* 0x000fe20000000a00 */
[----:B------:R-:W-:-:S02]  /*7940*/  IADD3.X R15, R48, R47, R57, P2, P3 ;  /* 0x0000002f300f7210 */ /* 0x000fc400017e6439 */
[----:B------:R-:W-:Y:S02]  /*7950*/  CS2R R20, SRZ ;  /* 0x0000000000147805 */ /* 0x000fe4000001ff00 */
[----:B------:R-:W-:Y:S02]  /*7960*/  LEA R14, P2, R8, UR6, 0x1 ;  /* 0x00000006080e7c11 */ /* 0x000fe4000f8408ff */
[----:B------:R-:W-:Y:S02]  /*7970*/  CS2R R26, SRZ ;  /* 0x00000000001a7805 */ /* 0x000fe4000001ff00 */
[----:B------:R-:W-:Y:S02]  /*7980*/  LEA R38, P3, R0, UR4, 0x1 ;  /* 0x0000000400267c11 */ /* 0x000fe4000f8608ff */
[----:B------:R-:W-:Y:S02]  /*7990*/  LEA.HI.X R15, R8, UR7, R15, 0x1, P2 ;  /* 0x00000007080f7c11 */ /* 0x000fe400090f0c0f */
[----:B------:R-:W-:-:S02]  /*79a0*/  LEA.HI.X R39, R0, UR5, R9, 0x1, P3 ;  /* 0x0000000500277c11 */ /* 0x000fc400098f0c09 */
[----:B------:R-:W-:Y:S01]  /*79b0*/  CS2R R8, SRZ ;  /* 0x0000000000087805 */ /* 0x000fe2000001ff00 */
[----:B------:R1:W5:Y:S04]  /*79c0*/  @!P4 LDG.E.64 R28, desc[UR42][R14.64] ;  /* 0x0000002a0e1cc981 */ /* 0x000368000c1e1b00 */
[----:B------:R1:W5:Y:S04]  /*79d0*/  @!P5 LDG.E.64 R20, desc[UR42][R14.64+0x20] ;  /* 0x0000202a0e14d981 */ /* 0x000368000c1e1b00 */
[----:B------:R1:W5:Y:S04]  /*79e0*/  @!P4 LDG.E.64 R26, desc[UR42][R38.64] ;  /* 0x0000002a261ac981 */ /* 0x000368000c1e1b00 */
[----:B------:R1:W5:Y:S02]  /*79f0*/  @!P5 LDG.E.64 R8, desc[UR42][R38.64+0x20] ;  /* 0x0000202a2608d981 */ /* 0x000364000c1e1b00 */
.L_x_2037:
[----:B------:R-:W-:Y:S05]  /*7a00*/  BSYNC B1 ;  /* 0x0000000000017941 */ /* 0x000fea0003800000 */
.L_x_2036:
[C---:B------:R-:W-:Y:S01]  /*7a10*/  IMAD.WIDE.U32 R10, R3.reuse, R6, R10 ;  /* 0x00000006030a7225 */ /* 0x040fe200078e000a */
[----:B------:R-:W-:Y:S01]  /*7a20*/  LEA.HI R0, R216, R216, RZ, 0x1 ;  /* 0x000000d8d8007211 */ /* 0x000fe200078f08ff */
[----:B------:R-:W-:Y:S01]  /*7a30*/  ULDC.64 UR4, c[0x0][0x3c8] ;  /* 0x0000f20000047ab9 */ /* 0x000fe20000000a00 */
[----:B------:R-:W-:Y:S01]  /*7a40*/  ULDC.64 UR6, c[0x0][0x3e0] ;  /* 0x0000f80000067ab9 */ /* 0x000fe20000000a00 */
[----:B------:R-:W-:Y:S01]  /*7a50*/  IMAD.WIDE.U32 R12, R3, R4, R12 ;  /* 0x00000004030c7225 */ /* 0x000fe200078e000c */
[----:B01----:R-:W-:-:S03]  /*7a60*/  LOP3.LUT R15, R0, 0xfffffffe, RZ, 0xc0, !PT ;  /* 0xfffffffe000f7812 */ /* 0x003fc600078ec0ff */
[C---:B------:R-:W-:Y:S01]  /*7a70*/  IMAD R6, R41.reuse, R6, RZ ;  /* 0x0000000629067224 */ /* 0x040fe200078e02ff */
[----:B------:R-:W-:Y:S01]  /*7a80*/  LEA R0, P3, R12, UR6, 0x1 ;  /* 0x000000060c007c11 */ /* 0x000fe2000f8608ff */
[----:B------:R-:W-:Y:S02]  /*7a90*/  IMAD R4, R41, R4, RZ ;  /* 0x0000000429047224 */ /* 0x000fe400078e02ff */
[----:B------:R-:W-:Y:S02]  /*7aa0*/  IMAD.SHL.U32 R14, R193, 0x40, RZ ;  /* 0x00000040c10e7824 */ /* 0x000fe400078e00ff */
[C---:B------:R-:W-:Y:S02]  /*7ab0*/  IMAD R7, R3.reuse, R7, R6 ;  /* 0x0000000703077224 */ /* 0x040fe400078e0206 */
[----:B------:R-:W-:Y:S01]  /*7ac0*/  IMAD R3, R3, R5, R4 ;  /* 0x0000000503037224 */ /* 0x000fe200078e0204 */
[----:B------:R-:W-:Y:S01]  /*7ad0*/  LOP3.LUT R39, R14, 0x1c0, RZ, 0xc0, !PT ;  /* 0x000001c00e277812 */ /* 0x000fe200078ec0ff */
[----:B------:R-:W-:Y:S01]  /*7ae0*/  IMAD.IADD R5, R11, 0x1, R7 ;  /* 0x000000010b057824 */ /* 0x000fe200078e0207 */
[----:B------:R-:W-:Y:S01]  /*7af0*/  LEA R4, P2, R10, UR4, 0x1 ;  /* 0x000000040a047c11 */ /* 0x000fe2000f8408ff */
[----:B------:R-:W-:Y:S01]  /*7b00*/  IMAD.IADD R3, R13, 0x1, R3 ;  /* 0x000000010d037824 */ /* 0x000fe200078e0203 */
[----:B------:R-:W-:Y:S01]  /*7b10*/  LOP3.LUT R6, R39, 0x18, R16, 0xf8, !PT ;  /* 0x0000001827067812 */ /* 0x000fe200078ef810 */
[----:B------:R-:W-:Y:S01]  /*7b20*/  UMOV UR4, 0xffffffff ;  /* 0xffffffff00047882 */ /* 0x000fe20000000000 */
[----:B------:R-:W-:-:S02]  /*7b30*/  SHF.R.U32.HI R39, RZ, 0x3, R39 ;  /* 0x00000003ff277819 */ /* 0x000fc40000011627 */
[----:B------:R-:W-:Y:S02]  /*7b40*/  IADD3 R7, R216, -R15, RZ ;  /* 0x8000000fd8077210 */ /* 0x000fe40007ffe0ff */
[----:B------:R-:W-:Y:S02]  /*7b50*/  LEA.HI.X R5, R10, UR5, R5, 0x1, P2 ;  /* 0x000000050a057c11 */ /* 0x000fe400090f0c05 */
[----:B------:R-:W-:Y:S02]  /*7b60*/  LEA.HI.X R3, R12, UR7, R3, 0x1, P3 ;  /* 0x000000070c037c11 */ /* 0x000fe400098f0c03 */
[----:B------:R-:W-:Y:S02]  /*7b70*/  LOP3.LUT R39, R6, R39, RZ, 0x3c, !PT ;  /* 0x0000002706277212 */ /* 0x000fe400078e3cff */
[----:B------:R-:W-:Y:S01]  /*7b80*/  SHF.L.U32 R7, R7, 0x1f, RZ ;  /* 0x0000001f07077819 */ /* 0x000fe200000006ff */
[----:B------:R-:W-:Y:S06]  /*7b90*/  BRA.DIV UR4, `(.L_x_2038) ;  /* 0x0000014604607947 */ /* 0x000fec000b800000 */
.L_x_2287:
[----:B------:R-:W-:-:S03]  /*7ba0*/  UMOV UR4, 0xffffffff ;  /* 0xffffffff00047882 */ /* 0x000fc60000000000 */
[----:B------:R-:W-:Y:S05]  /*7bb0*/  BRA.DIV UR4, `(.L_x_2039) ;  /* 0x0000014604807947 */ /* 0x000fea000b800000 */
.L_x_2290:
[----:B------:R-:W-:-:S03]  /*7bc0*/  UMOV UR4, 0xffffffff ;  /* 0xffffffff00047882 */ /* 0x000fc60000000000 */
[----:B------:R-:W-:Y:S05]  /*7bd0*/  BRA.DIV UR4, `(.L_x_2040) ;  /* 0x0000014604a07947 */ /* 0x000fea000b800000 */
.L_x_2293:
[----:B------:R-:W-:-:S03]  /*7be0*/  UMOV UR4, 0xffffffff ;  /* 0xffffffff00047882 */ /* 0x000fc60000000000 */
[----:B------:R-:W-:Y:S05]  /*7bf0*/  BRA.DIV UR4, `(.L_x_2041) ;  /* 0x0000014604c07947 */ /* 0x000fea000b800000 */
.L_x_2296:
[----:B------:R-:W-:-:S03]  /*7c00*/  UMOV UR4, 0xffffffff ;  /* 0xffffffff00047882 */ /* 0x000fc60000000000 */
[----:B------:R-:W-:Y:S05]  /*7c10*/  BRA.DIV UR4, `(.L_x_2042) ;  /* 0x0000014604e07947 */ /* 0x000fea000b800000 */
.L_x_2299:
[----:B------:R-:W-:-:S03]  /*7c20*/  UMOV UR4, 0xffffffff ;  /* 0xffffffff00047882 */ /* 0x000fc60000000000 */
[----:B------:R-:W-:Y:S05]  /*7c30*/  BRA.DIV UR4, `(.L_x_2043) ;  /* 0x0000014a04007947 */ /* 0x000fea000b800000 */
.L_x_2302:
[----:B------:R-:W-:-:S03]  /*7c40*/  UMOV UR4, 0xffffffff ;  /* 0xffffffff00047882 */ /* 0x000fc60000000000 */
[----:B------:R-:W-:Y:S05]  /*7c50*/  BRA.DIV UR4, `(.L_x_2044) ;  /* 0x0000014a04207947 */ /* 0x000fea000b800000 */
.L_x_2305:
[----:B------:R-:W-:-:S03]  /*7c60*/  UMOV UR4, 0xffffffff ;  /* 0xffffffff00047882 */ /* 0x000fc60000000000 */
[----:B------:R-:W-:Y:S05]  /*7c70*/  BRA.DIV UR4, `(.L_x_2045) ;  /* 0x0000014a04407947 */ /* 0x000fea000b800000 */
.L_x_2308:
[----:B------:R-:W0:Y:S01]  /*7c80*/  SYNCS.PHASECHK.TRANS64.TRYWAIT P2, [R2+URZ+0x28c00], R7 ;  /* 0x028c0007020075a7 */ /* 0x000e22000804017f */
[----:B-----5:R-:W-:Y:S01]  /*7c90*/  IMAD.MOV.U32 R3, RZ, RZ, R35 ;  /* 0x000000ffff037224 */ /* 0x020fe200078e0023 */
[----:B------:R-:W-:Y:S01]  /*7ca0*/  LOP3.LUT P3, RZ, R193, 0x4, RZ, 0xc0, !PT ;  /* 0x00000004c1ff7812 */ /* 0x000fe2000786c0ff */
[----:B------:R-:W-:Y:S01]  /*7cb0*/  IMAD.MOV.U32 R4, RZ, RZ, R30 ;  /* 0x000000ffff047224 */ /* 0x000fe200078e001e */
[----:B------:R-:W-:Y:S01]  /*7cc0*/  BSSY B1, `(.L_x_2046) ;  /* 0x000001f000017945 */ /* 0x000fe20003800000 */
[----:B------:R-:W-:Y:S02]  /*7cd0*/  IMAD.MOV.U32 R5, RZ, RZ, R31 ;  /* 0x000000ffff057224 */ /* 0x000fe400078e001f */
[----:B------:R-:W-:Y:S01]  /*7ce0*/  IMAD.MOV.U32 R0, RZ, RZ, R34 ;  /* 0x000000ffff007224 */ /* 0x000fe200078e0022 */
[----:B------:R-:W-:Y:S01]  /*7cf0*/  PRMT R42, R3, 0x5410, R4 ;  /* 0x00005410032a7816 */ /* 0x000fe20000000004 */
[----:B------:R-:W-:Y:S01]  /*7d00*/  IMAD.MOV.U32 R4, RZ, RZ, R37 ;  /* 0x000000ffff047224 */ /* 0x000fe200078e0025 */
[----:B------:R-:W-:Y:S01]  /*7d10*/  LEA R3, R200, R39, 0x9 ;  /* 0x00000027c8037211 */ /* 0x000fe200078e48ff */
[----:B------:R-:W-:Y:S01]  /*7d20*/  IMAD.MOV.U32 R6, RZ, RZ, R26 ;  /* 0x000000ffff067224 */ /* 0x000fe200078e001a */
[----:B------:R-:W-:Y:S01]  /*7d30*/  PRMT R43, R5, 0x7610, R43 ;  /* 0x00007610052b7816 */ /* 0x000fe2000000002b */
[----:B------:R-:W-:Y:S01]  /*7d40*/  IMAD.MOV.U32 R5, RZ, RZ, R32 ;  /* 0x000000ffff057224 */ /* 0x000fe200078e0020 */
[----:B------:R-:W-:Y:S01]  /*7d50*/  PRMT R10, R0, 0x7610, R10 ;  /* 0x00007610000a7816 */ /* 0x000fe2000000000a */
[----:B------:R-:W-:Y:S01]  /*7d60*/  IMAD R3, R3, 0x2, R2 ;  /* 0x0000000203037824 */ /* 0x000fe200078e0202 */
[----:B------:R-:W-:Y:S01]  /*7d70*/  PRMT R43, R43, 0x5410, R4 ;  /* 0x000054102b2b7816 */ /* 0x000fe20000000004 */
[----:B------:R-:W-:Y:S01]  /*7d80*/  IMAD.MOV.U32 R0, RZ, RZ, R36 ;  /* 0x000000ffff007224 */ /* 0x000fe200078e0024 */
[----:B------:R-:W-:Y:S01]  /*7d90*/  PRMT R44, R5, 0x7610, R44 ;  /* 0x00007610052c7816 */ /* 0x000fe2000000002c */
[----:B------:R-:W-:-:S02]  /*7da0*/  IMAD.MOV.U32 R5, RZ, RZ, R33 ;  /* 0x000000ffff057224 */ /* 0x000fc400078e0021 */
[C---:B------:R-:W-:Y:S01]  /*7db0*/  VIADD R4, R3.reuse, 0x20400 ;  /* 0x0002040003047836 */ /* 0x040fe20000000000 */
[----:B------:R-:W-:Y:S01]  /*7dc0*/  PRMT R14, R0, 0x7610, R14 ;  /* 0x00007610000e7816 */ /* 0x000fe2000000000e */
[----:B------:R-:W-:Y:S01]  /*7dd0*/  IMAD.MOV.U32 R11, RZ, RZ, R27 ;  /* 0x000000ffff0b7224 */ /* 0x000fe200078e001b */
[----:B------:R-:W-:Y:S01]  /*7de0*/  IADD3 R0, R3, 0x20440, RZ ;  /* 0x0002044003007810 */ /* 0x000fe20007ffe0ff */
[----:B------:R-:W-:Y:S01]  /*7df0*/  @P3 VIADD R0, R4, 0xffffffc0 ;  /* 0xffffffc004003836 */ /* 0x000fe20000000000 */
[----:B------:R-:W-:Y:S01]  /*7e00*/  PRMT R44, R44, 0x5410, R5 ;  /* 0x000054102c2c7816 */ /* 0x000fe20000000005 */
[----:B------:R-:W-:Y:S01]  /*7e10*/  IMAD.MOV.U32 R4, RZ, RZ, R8 ;  /* 0x000000ffff047224 */ /* 0x000fe200078e0008 */
[----:B------:R-:W-:Y:S01]  /*7e20*/  PRMT R45, R6, 0x5410, R11 ;  /* 0x00005410062d7816 */ /* 0x000fe2000000000b */
[----:B------:R-:W-:Y:S01]  /*7e30*/  IMAD.MOV.U32 R5, RZ, RZ, R9 ;  /* 0x000000ffff057224 */ /* 0x000fe200078e0009 */
[----:B------:R-:W-:Y:S01]  /*7e40*/  MOV R6, R28 ;  /* 0x0000001c00067202 */ /* 0x000fe20000000f00 */
[----:B------:R-:W-:-:S03]  /*7e50*/  IMAD.MOV.U32 R11, RZ, RZ, R29 ;  /* 0x000000ffff0b7224 */ /* 0x000fc600078e001d */
[----:B------:R-:W-:Y:S01]  /*7e60*/  PRMT R46, R4, 0x5410, R5 ;  /* 0x00005410042e7816 */ /* 0x000fe20000000005 */
[----:B------:R-:W-:Y:S01]  /*7e70*/  IMAD.MOV.U32 R4, RZ, RZ, R20 ;  /* 0x000000ffff047224 */ /* 0x000fe200078e0014 */
[----:B------:R-:W-:Y:S01]  /*7e80*/  PRMT R47, R6, 0x5410, R11 ;  /* 0x00005410062f7816 */ /* 0x000fe2000000000b */
[----:B------:R-:W-:Y:S01]  /*7e90*/  IMAD.MOV.U32 R5, RZ, RZ, R21 ;  /* 0x000000ffff057224 */ /* 0x000fe200078e0015 */
[----:B0-----:R-:W-:Y:S06]  /*7ea0*/  @!P2 BRA `(.L_x_2047) ;  /* 0x0000014400dca947 */ /* 0x001fec0003800000 */
.L_x_2309:
[----:B------:R-:W-:Y:S05]  /*7eb0*/  BSYNC B1 ;  /* 0x0000000000017941 */ /* 0x000fea0003800000 */
.L_x_2046:
        /* <DEDUP_REMOVED lines=9> */
[----:B0-----:R-:W0:Y:S01]  /*7f50*/  LDS.128 R4, [R3+0x20400] ;  /* 0x0204000003047984 */ /* 0x001e220000000c00 */
[----:B------:R-:W-:Y:S01]  /*7f60*/  SHF.R.U32.HI R15, RZ, 0x10, R37 ;  /* 0x00000010ff0f7819 */ /* 0x000fe20000011625 */
[----:B------:R-:W-:Y:S01]  /*7f70*/  HADD2.F32 R14, -RZ, R14.H0_H0 ;  /* 0x2000000eff0e7230 */ /* 0x000fe20000004100 */
[--C-:B------:R-:W-:Y:S01]  /*7f80*/  SHF.R.U64 R39, R34, 0x10, R35.reuse ;  /* 0x0000001022277819 */ /* 0x100fe20000001223 */
[----:B------:R-:W-:Y:S01]  /*7f90*/  HADD2.F32 R34, -RZ, R10.H0_H0 ;  /* 0x2000000aff227230 */ /* 0x000fe20000004100 */
[----:B------:R-:W-:Y:S01]  /*7fa0*/  SHF.R.U32.HI R35, RZ, 0x10, R35 ;  /* 0x00000010ff237819 */ /* 0x000fe20000011623 */
[----:B------:R-:W-:Y:S01]  /*7fb0*/  HADD2.F32 R15, -RZ, R15.H0_H0 ;  /* 0x2000000fff0f7230 */ /* 0x000fe20000004100 */
[----:B------:R-:W-:-:S03]  /*7fc0*/  SHF.R.U64 R41, R36, 0x10, R37 ;  /* 0x0000001024297819 */ /* 0x000fc60000001225 */
[----:B------:R-:W-:Y:S02]  /*7fd0*/  HADD2.F32 R35, -RZ, R35.H0_H0 ;  /* 0x20000023ff237230 */ /* 0x000fe40000004100 */
[--C-:B0-----:R-:W-:Y:S02]  /*7fe0*/  HADD2.F32 R12, -RZ, R7.reuse.H0_H0 ;  /* 0x20000007ff0c7230 */ /* 0x101fe40000004100 */
[----:B------:R-:W-:Y:S02]  /*7ff0*/  HADD2.F32 R13, -RZ, R7.H1_H1 ;  /* 0x30000007ff0d7230 */ /* 0x000fe40000004100 */
[--C-:B------:R-:W-:Y:S02]  /*8000*/  HADD2.F32 R7, -RZ, R4.reuse.H0_H0 ;  /* 0x20000004ff077230 */ /* 0x100fe40000004100 */
[----:B------:R-:W-:Y:S02]  /*8010*/  HADD2.F32 R4, -RZ, R4.H1_H1 ;  /* 0x30000004ff047230 */ /* 0x000fe40000004100 */
[C---:B------:R-:W-:Y:S01]  /*8020*/  FMUL.FTZ R38, R13.reuse, R15 ;  /* 0x0000000f0d267220 */ /* 0x040fe20000410000 */
[----:B------:R-:W-:Y:S01]  /*8030*/  FMUL.FTZ R37, R13, R35 ;  /* 0x000000230d257220 */ /* 0x000fe20000410000 */
[----:B------:R-:W-:-:S02]  /*8040*/  HADD2.F32 R10, -RZ, R6.H0_H0 ;  /* 0x20000006ff0a7230 */ /* 0x000fc40000004100 */
[----:B------:R-:W-:Y:S01]  /*8050*/  FMUL.FTZ R36, R4, R34 ;  /* 0x0000002204247220 */ /* 0x000fe20000410000 */
[----:B------:R-:W-:Y:S01]  /*8060*/  FFMA.FTZ R40, R12, R35, R38 ;  /* 0x000000230c287223 */ /* 0x000fe20000010026 */
[----:B------:R-:W-:Y:S02]  /*8070*/  HADD2.F32 R11, -RZ, R6.H1_H1 ;  /* 0x30000006ff0b7230 */ /* 0x000fe40000004100 */
[-C--:B------:R-:W-:Y:S01]  /*8080*/  FMUL.FTZ R38, R4, R14.reuse ;  /* 0x0000000e04267220 */ /* 0x080fe20000410000 */
[C---:B------:R-:W-:Y:S01]  /*8090*/  FFMA.FTZ R36, R7.reuse, R14, -R36 ;  /* 0x0000000e07247223 */ /* 0x040fe20000010824 */
[--C-:B------:R-:W-:Y:S02]  /*80a0*/  HADD2.F32 R6, -RZ, R5.reuse.H0_H0 ;  /* 0x20000005ff067230 */ /* 0x100fe40000004100 */
[----:B------:R-:W-:Y:S01]  /*80b0*/  FFMA.FTZ R37, R12, R15, -R37 ;  /* 0x0000000f0c257223 */ /* 0x000fe20000010825 */
[----:B------:R-:W-:Y:S02]  /*80c0*/  HADD2.F32 R14, -RZ, R42.H0_H0 ;  /* 0x2000002aff0e7230 */ /* 0x000fe40000004100 */
[----:B------:R-:W-:Y:S01]  /*80d0*/  FFMA.FTZ R15, R7, R34, R38 ;  /* 0x00000022070f7223 */ /* 0x000fe20000010026 */
[----:B------:R-:W-:-:S02]  /*80e0*/  HADD2.F32 R5, -RZ, R5.H1_H1 ;  /* 0x30000005ff057230 */ /* 0x000fc40000004100 */
[----:B------:R-:W-:Y:S02]  /*80f0*/  HADD2.F32 R12, -RZ, R43.H1_H1 ;  /* 0x3000002bff0c7230 */ /* 0x000fe40000004100 */
[C---:B------:R-:W-:Y:S01]  /*8100*/  FMUL.FTZ R35, R11.reuse, R14 ;  /* 0x0000000e0b237220 */ /* 0x040fe20000410000 */
[----:B------:R-:W-:Y:S02]  /*8110*/  HADD2.F32 R13, -RZ, R39.H0_H0 ;  /* 0x20000027ff0d7230 */ /* 0x000fe40000004100 */
[----:B------:R-:W-:Y:S02]  /*8120*/  HADD2.F32 R4, -RZ, R41.H0_H0 ;  /* 0x20000029ff047230 */ /* 0x000fe40000004100 */
[-C--:B------:R-:W-:Y:S01]  /*8130*/  FMUL.FTZ R11, R11, R12.reuse ;  /* 0x0000000c0b0b7220 */ /* 0x080fe20000410000 */
[C---:B------:R-:W-:Y:S01]  /*8140*/  FFMA.FTZ R35, R10.reuse, R12, -R35 ;  /* 0x0000000c0a237223 */ /* 0x040fe20000010823 */
[C---:B------:R-:W-:Y:S01]  /*8150*/  FMUL.FTZ R7, R5.reuse, R13 ;  /* 0x0000000d05077220 */ /* 0x040fe20000410000 */
[----:B------:R-:W-:Y:S01]  /*8160*/  FMUL.FTZ R34, R5, R4 ;  /* 0x0000000405227220 */ /* 0x000fe20000410000 */
[----:B------:R-:W-:-:S02]  /*8170*/  FFMA.FTZ R10, R10, R14, R11 ;  /* 0x0000000e0a0a7223 */ /* 0x000fc4000001000b */
[----:B------:R-:W-:Y:S01]  /*8180*/  FFMA.FTZ R5, R6, R4, -R7 ;  /* 0x0000000406057223 */ /* 0x000fe20000010807 */
[----:B------:R-:W-:Y:S01]  /*8190*/  F2FP.F16.F32.PACK_AB R7, R40, R37 ;  /* 0x000000252807723e */ /* 0x000fe200000000ff */
[----:B------:R-:W-:Y:S01]  /*81a0*/  FFMA.FTZ R34, R6, R13, R34 ;  /* 0x0000000d06227223 */ /* 0x000fe20000010022 */
[----:B------:R-:W-:Y:S02]  /*81b0*/  F2FP.F16.F32.PACK_AB R4, R15, R36 ;  /* 0x000000240f04723e */ /* 0x000fe400000000ff */
[----:B------:R-:W-:Y:S02]  /*81c0*/  F2FP.F16.F32.PACK_AB R6, R10, R35 ;  /* 0x000000230a06723e */ /* 0x000fe400000000ff */
[----:B------:R-:W-:-:S05]  /*81d0*/  F2FP.F16.F32.PACK_AB R5, R34, R5 ;  /* 0x000000052205723e */ /* 0x000fca00000000ff */
[----:B------:R1:W-:Y:S02]  /*81e0*/  STS.128 [R3+0x20400], R4 ;  /* 0x0204000403007388 */ /* 0x0003e40000000c00 */
.L_x_2051:
[----:B------:R-:W-:Y:S05]  /*81f0*/  BSYNC B2 ;  /* 0x0000000000027941 */ /* 0x000fea0003800000 */
.L_x_2050:
[----:B------:R-:W-:Y:S05]  /*8200*/  @P2 BRA `(.L_x_2049) ;  /* 0x0000000000a82947 */ /* 0x000fea0003800000 */
[----:B01----:R-:W0:Y:S01]  /*8210*/  LDS.128 R4, [R0] ;  /* 0x0000000000047984 */ /* 0x003e220000000c00 */
[----:B------:R-:W-:Y:S01]  /*8220*/  SHF.R.U32.HI R15, RZ, 0x10, R33 ;  /* 0x00000010ff0f7819 */ /* 0x000fe20000011621 */
[----:B------:R-:W-:Y:S01]  /*8230*/  HADD2.F32 R14, -RZ, R44.H0_H0 ;  /* 0x2000002cff0e7230 */ /* 0x000fe20000004100 */
[--C-:B------:R-:W-:Y:S01]  /*8240*/  SHF.R.U64 R35, R30, 0x10, R31.reuse ;  /* 0x000000101e237819 */ /* 0x100fe2000000121f */
[----:B------:R-:W-:Y:S01]  /*8250*/  HADD2.F32 R30, -RZ, R42.H1_H1 ;  /* 0x3000002aff1e7230 */ /* 0x000fe20000004100 */
        /* <DEDUP_REMOVED lines=16> */
[----:B------:R-:W-:Y:S02]  /*8360*/  HADD2.F32 R6, -RZ, R5.H0_H0 ;  /* 0x20000005ff067230 */ /* 0x000fe40000004100 */
        /* <DEDUP_REMOVED lines=19> */
[----:B------:R2:W-:Y:S02]  /*84a0*/  STS.128 [R0], R4 ;  /* 0x0000000400007388 */ /* 0x0005e40000000c00 */
.L_x_2049:
[----:B------:R-:W-:Y:S05]  /*84b0*/  BSYNC B1 ;  /* 0x0000000000017941 */ /* 0x000fea0003800000 */
.L_x_2048:
[----:B------:R-:W-:Y:S05]  /*84c0*/  @P1 BRA `(.L_x_2052) ;  /* 0x0000001800201947 */ /* 0x000fea0003800000 */
[----:B-12---:R-:W1:Y:S01]  /*84d0*/  LDC R5, c[0x0][0x3d4] ;  /* 0x0000f500ff057b82 */ /* 0x006e620000000800 */
        /* <DEDUP_REMOVED lines=8> */
[----:B------:R-:W-:Y:S01]  /*8560*/  SHF.R.U32.HI R25, RZ, 0x10, R27 ;  /* 0x00000010ff197819 */ /* 0x000fe2000001161b */
[----:B------:R-:W-:Y:S01]  /*8570*/  HADD2.F32 R14, -RZ, R47.H0_H0 ;  /* 0x2000002fff0e7230 */ /* 0x000fe20000004100 */
[----:B------:R-:W-:Y:S01]  /*8580*/  SHF.R.U64 R31, R28, 0x10, R29 ;  /* 0x000000101c1f7819 */ /* 0x000fe2000000121d */
[----:B------:R-:W-:Y:S01]  /*8590*/  HADD2.F32 R15, -RZ, R15.H0_H0 ;  /* 0x2000000fff0f7230 */ /* 0x000fe20000004100 */
[----:B------:R-:W-:Y:S01]  /*85a0*/  SHF.R.U64 R29, R26, 0x10, R27 ;  /* 0x000000101a1d7819 */ /* 0x000fe2000000121b */
[----:B------:R-:W-:Y:S02]  /*85b0*/  HADD2.F32 R25, -RZ, R25.H0_H0 ;  /* 0x20000019ff197230 */ /* 0x000fe40000004100 */
[----:B0-----:R-:W-:-:S02]  /*85c0*/  HADD2.F32 R12, -RZ, R7.H0_H0 ;  /* 0x20000007ff0c7230 */ /* 0x001fc40000004100 */
[----:B------:R-:W-:Y:S02]  /*85d0*/  HADD2.F32 R13, -RZ, R7.H1_H1 ;  /* 0x30000007ff0d7230 */ /* 0x000fe40000004100 */
[--C-:B------:R-:W-:Y:S02]  /*85e0*/  HADD2.F32 R7, -RZ, R4.reuse.H0_H0 ;  /* 0x20000004ff077230 */ /* 0x100fe40000004100 */
[----:B------:R-:W-:Y:S02]  /*85f0*/  HADD2.F32 R4, -RZ, R4.H1_H1 ;  /* 0x30000004ff047230 */ /* 0x000fe40000004100 */
[C---:B------:R-:W-:Y:S01]  /*8600*/  FMUL.FTZ R28, R13.reuse, R15 ;  /* 0x0000000f0d1c7220 */ /* 0x040fe20000410000 */
[-C--:B------:R-:W-:Y:S01]  /*8610*/  FMUL.FTZ R27, R13, R25.reuse ;  /* 0x000000190d1b7220 */ /* 0x080fe20000410000 */
[--C-:B------:R-:W-:Y:S02]  /*8620*/  HADD2.F32 R10, -RZ, R6.reuse.H0_H0 ;  /* 0x20000006ff0a7230 */ /* 0x100fe40000004100 */
[----:B------:R-:W-:Y:S01]  /*8630*/  FMUL.FTZ R26, R4, R24 ;  /* 0x00000018041a7220 */ /* 0x000fe20000410000 */
[----:B------:R-:W-:Y:S01]  /*8640*/  FFMA.FTZ R30, R12, R25, R28 ;  /* 0x000000190c1e7223 */ /* 0x000fe2000001001c */
[----:B------:R-:W-:-:S02]  /*8650*/  HADD2.F32 R11, -RZ, R6.H1_H1 ;  /* 0x30000006ff0b7230 */ /* 0x000fc40000004100 */
[----:B------:R-:W-:Y:S01]  /*8660*/  FFMA.FTZ R27, R12, R15, -R27 ;  /* 0x0000000f0c1b7223 */ /* 0x000fe2000001081b */
[-C--:B------:R-:W-:Y:S01]  /*8670*/  FMUL.FTZ R28, R4, R14.reuse ;  /* 0x0000000e041c7220 */ /* 0x080fe20000410000 */
[C---:B------:R-:W-:Y:S01]  /*8680*/  FFMA.FTZ R26, R7.reuse, R14, -R26 ;  /* 0x0000000e071a7223 */ /* 0x040fe2000001081a */
[----:B------:R-:W-:Y:S02]  /*8690*/  HADD2.F32 R6, -RZ, R5.H0_H0 ;  /* 0x20000005ff067230 */ /* 0x000fe40000004100 */
[----:B------:R-:W-:Y:S02]  /*86a0*/  HADD2.F32 R14, -RZ, R45.H1_H1 ;  /* 0x3000002dff0e7230 */ /* 0x000fe40000004100 */
[----:B------:R-:W-:Y:S01]  /*86b0*/  FFMA.FTZ R7, R7, R24, R28 ;  /* 0x0000001807077223 */ /* 0x000fe2000001001c */
[----:B------:R-:W-:Y:S02]  /*86c0*/  HADD2.F32 R12, -RZ, R47.H1_H1 ;  /* 0x3000002fff0c7230 */ /* 0x000fe40000004100 */
[----:B------:R-:W-:-:S02]  /*86d0*/  HADD2.F32 R5, -RZ, R5.H1_H1 ;  /* 0x30000005ff057230 */ /* 0x000fc40000004100 */
[C---:B------:R-:W-:Y:S01]  /*86e0*/  FMUL.FTZ R15, R11.reuse, R14 ;  /* 0x0000000e0b0f7220 */ /* 0x040fe20000410000 */
[----:B------:R-:W-:Y:S02]  /*86f0*/  HADD2.F32 R13, -RZ, R29.H0_H0 ;  /* 0x2000001dff0d7230 */ /* 0x000fe40000004100 */
[-C--:B------:R-:W-:Y:S01]  /*8700*/  FMUL.FTZ R25, R11, R12.reuse ;  /* 0x0000000c0b197220 */ /* 0x080fe20000410000 */
[----:B------:R-:W-:Y:S02]  /*8710*/  HADD2.F32 R4, -RZ, R31.H0_H0 ;  /* 0x2000001fff047230 */ /* 0x000fe40000004100 */
[----:B------:R-:W-:Y:S01]  /*8720*/  FFMA.FTZ R15, R10, R12, -R15 ;  /* 0x0000000c0a0f7223 */ /* 0x000fe2000001080f */
[----:B------:R-:W-:Y:S01]  /*8730*/  F2FP.F16.F32.PACK_AB R31, R30, R27 ;  /* 0x0000001b1e1f723e */ /* 0x000fe200000000ff */
[C---:B------:R-:W-:Y:S01]  /*8740*/  FMUL.FTZ R11, R5.reuse, R13 ;  /* 0x0000000d050b7220 */ /* 0x040fe20000410000 */
[----:B------:R-:W-:Y:S01]  /*8750*/  FFMA.FTZ R10, R10, R14, R25 ;  /* 0x0000000e0a0a7223 */ /* 0x000fe20000010019 */
[----:B------:R-:W-:Y:S01]  /*8760*/  FMUL.FTZ R24, R5, R4 ;  /* 0x0000000405187220 */ /* 0x000fe20000410000 */
[----:B------:R-:W-:Y:S01]  /*8770*/  F2FP.F16.F32.PACK_AB R28, R7, R26 ;  /* 0x0000001a071c723e */ /* 0x000fe200000000ff */
[----:B------:R-:W-:-:S02]  /*8780*/  FFMA.FTZ R11, R6, R4, -R11 ;  /* 0x00000004060b7223 */ /* 0x000fc4000001080b */
[----:B------:R-:W-:Y:S01]  /*8790*/  FFMA.FTZ R24, R6, R13, R24 ;  /* 0x0000000d06187223 */ /* 0x000fe20000010018 */
[----:B------:R-:W-:-:S04]  /*87a0*/  F2FP.F16.F32.PACK_AB R30, R10, R15 ;  /* 0x0000000f0a1e723e */ /* 0x000fc800000000ff */
[----:B------:R-:W-:-:S05]  /*87b0*/  F2FP.F16.F32.PACK_AB R29, R24, R11 ;  /* 0x0000000b181d723e */ /* 0x000fca00000000ff */
[----:B------:R1:W-:Y:S02]  /*87c0*/  STS.128 [R3+0x21400], R28 ;  /* 0x0214001c03007388 */ /* 0x0003e40000000c00 */
.L_x_2054:
[----:B------:R-:W-:Y:S05]  /*87d0*/  BSYNC B1 ;  /* 0x0000000000017941 */ /* 0x000fea0003800000 */
.L_x_2053:
        /* <DEDUP_REMOVED lines=10> */
[----:B0-----:R-:W-:-:S02]  /*8880*/  HADD2.F32 R10, -RZ, R7.H1_H1 ;  /* 0x30000007ff0a7230 */ /* 0x001fc40000004100 */
[--C-:B-1----:R-:W-:Y:S02]  /*8890*/  HADD2.F32 R3, -RZ, R4.reuse.H0_H0 ;  /* 0x20000004ff037230 */ /* 0x102fe40000004100 */
[----:B------:R-:W-:Y:S02]  /*88a0*/  HADD2.F32 R4, -RZ, R4.H1_H1 ;  /* 0x30000004ff047230 */ /* 0x000fe40000004100 */
[C---:B------:R-:W-:Y:S01]  /*88b0*/  FMUL.FTZ R20, R10.reuse, R14 ;  /* 0x0000000e0a147220 */ /* 0x040fe20000410000 */
[----:B------:R-:W-:Y:S02]  /*88c0*/  HADD2.F32 R9, -RZ, R7.H0_H0 ;  /* 0x20000007ff097230 */ /* 0x000fe40000004100 */
[----:B------:R-:W-:Y:S01]  /*88d0*/  FMUL.FTZ R15, R10, R12 ;  /* 0x0000000c0a0f7220 */ /* 0x000fe20000410000 */
[--C-:B------:R-:W-:Y:S02]  /*88e0*/  HADD2.F32 R7, -RZ, R6.reuse.H0_H0 ;  /* 0x20000006ff077230 */ /* 0x100fe40000004100 */
[----:B------:R-:W-:Y:S01]  /*88f0*/  FMUL.FTZ R10, R4, R13 ;  /* 0x0000000d040a7220 */ /* 0x000fe20000410000 */
[----:B------:R-:W-:-:S02]  /*8900*/  HADD2.F32 R8, -RZ, R6.H1_H1 ;  /* 0x30000006ff087230 */ /* 0x000fc40000004100 */
[C---:B------:R-:W-:Y:S01]  /*8910*/  FFMA.FTZ R20, R9.reuse, R12, -R20 ;  /* 0x0000000c09147223 */ /* 0x040fe20000010814 */
[----:B------:R-:W-:Y:S01]  /*8920*/  FFMA.FTZ R15, R9, R14, R15 ;  /* 0x0000000e090f7223 */ /* 0x000fe2000001000f */
[--C-:B------:R-:W-:Y:S02]  /*8930*/  HADD2.F32 R6, -RZ, R5.reuse.H0_H0 ;  /* 0x20000005ff067230 */ /* 0x100fe40000004100 */
[-C--:B------:R-:W-:Y:S01]  /*8940*/  FMUL.FTZ R14, R4, R11.reuse ;  /* 0x0000000b040e7220 */ /* 0x080fe20000410000 */
[----:B------:R-:W-:Y:S01]  /*8950*/  FFMA.FTZ R12, R3, R11, -R10 ;  /* 0x0000000b030c7223 */ /* 0x000fe2000001080a */
[----:B------:R-:W-:Y:S01]  /*8960*/  HADD2.F32 R5, -RZ, R5.H1_H1 ;  /* 0x30000005ff057230 */ /* 0x000fe20000004100 */
[----:B------:R-:W-:Y:S01]  /*8970*/  F2FP.F16.F32.PACK_AB R15, R15, R20 ;  /* 0x000000140f0f723e */ /* 0x000fe200000000ff */
[----:B------:R-:W-:Y:S02]  /*8980*/  HADD2.F32 R11, -RZ, R46.H1_H1 ;  /* 0x3000002eff0b7230 */ /* 0x000fe40000004100 */
[----:B------:R-:W-:Y:S01]  /*8990*/  FFMA.FTZ R3, R3, R13, R14 ;  /* 0x0000000d03037223 */ /* 0x000fe2000001000e */
[----:B------:R-:W-:-:S02]  /*89a0*/  HADD2.F32 R10, -RZ, R21.H0_H0 ;  /* 0x20000015ff0a7230 */ /* 0x000fc40000004100 */
[----:B------:R-:W-:Y:S02]  /*89b0*/  HADD2.F32 R9, -RZ, R48.H1_H1 ;  /* 0x30000030ff097230 */ /* 0x000fe40000004100 */
[C---:B------:R-:W-:Y:S01]  /*89c0*/  FMUL.FTZ R14, R8.reuse, R11 ;  /* 0x0000000b080e7220 */ /* 0x040fe20000410000 */
[----:B------:R-:W-:Y:S02]  /*89d0*/  HADD2.F32 R4, -RZ, R24.H0_H0 ;  /* 0x20000018ff047230 */ /* 0x000fe40000004100 */
[----:B------:R-:W-:Y:S01]  /*89e0*/  FMUL.FTZ R13, R5, R10 ;  /* 0x0000000a050d7220 */ /* 0x000fe20000410000 */
[----:B------:R-:W-:Y:S01]  /*89f0*/  F2FP.F16.F32.PACK_AB R12, R3, R12 ;  /* 0x0000000c030c723e */ /* 0x000fe200000000ff */
[-C--:B------:R-:W-:Y:S01]  /*8a00*/  FMUL.FTZ R8, R8, R9.reuse ;  /* 0x0000000908087220 */ /* 0x080fe20000410000 */
[----:B------:R-:W-:Y:S01]  /*8a10*/  FFMA.FTZ R14, R7, R9, -R14 ;  /* 0x00000009070e7223 */ /* 0x000fe2000001080e */
[-C--:B------:R-:W-:Y:S01]  /*8a20*/  FMUL.FTZ R5, R5, R4.reuse ;  /* 0x0000000405057220 */ /* 0x080fe20000410000 */
[----:B------:R-:W-:Y:S01]  /*8a30*/  FFMA.FTZ R13, R6, R4, -R13 ;  /* 0x00000004060d7223 */ /* 0x000fe2000001080d */
[----:B------:R-:W-:-:S02]  /*8a40*/  FFMA.FTZ R7, R7, R11, R8 ;  /* 0x0000000b07077223 */ /* 0x000fc40000010008 */
[----:B------:R-:W-:-:S03]  /*8a50*/  FFMA.FTZ R6, R6, R10, R5 ;  /* 0x0000000a06067223 */ /* 0x000fc60000010005 */
[----:B------:R-:W-:Y:S02]  /*8a60*/  F2FP.F16.F32.PACK_AB R14, R7, R14 ;  /* 0x0000000e070e723e */ /* 0x000fe400000000ff */
[----:B------:R-:W-:-:S05]  /*8a70*/  F2FP.F16.F32.PACK_AB R13, R6, R13 ;  /* 0x0000000d060d723e */ /* 0x000fca00000000ff */
[----:B------:R3:W-:Y:S01]  /*8a80*/  STS.128 [R0+0x1000], R12 ;  /* 0x0010000c00007388 */ /* 0x0007e20000000c00 */
[----:B------:R-:W-:Y:S05]  /*8a90*/  BRA `(.L_x_2052) ;  /* 0x0000001000ac7947 */ /* 0x000fea0003800000 */
.L_x_2033:
[----:B------:R-:W0:Y:S01]  /*8aa0*/  LDC R41, c[0x0][0x3d4] ;  /* 0x0000f500ff297b82 */ /* 0x000e220000000800 */
[----:B------:R-:W-:Y:S01]  /*8ab0*/  ULDC.64 UR4, c[0x0][0x3c8] ;  /* 0x0000f20000047ab9 */ /* 0x000fe20000000a00 */
[----:B------:R-:W-:Y:S01]  /*8ac0*/  ULDC.64 UR6, c[0x0][0x3e0] ;  /* 0x0000f80000067ab9 */ /* 0x000fe20000000a00 */
[----:B------:R-:W-:Y:S02]  /*8ad0*/  CS2R R32, SRZ ;  /* 0x0000000000207805 */ /* 0x000fe4000001ff00 */
[----:B------:R-:W-:Y:S02]  /*8ae0*/  CS2R R34, SRZ ;  /* 0x0000000000227805 */ /* 0x000fe4000001ff00 */
[----:B0-----:R-:W-:-:S04]  /*8af0*/  ISETP.GE.AND P0, PT, R16, R41, PT ;  /* 0x000000291000720c */ /* 0x001fc80003f06270 */
[-C--:B------:R-:W-:Y:S02]  /*8b00*/  ISETP.GE.OR P1, PT, R227, R8.reuse, P0 ;  /* 0x00000008e300720c */ /* 0x080fe40000726670 */
[----:B------:R-:W-:-:S11]  /*8b10*/  ISETP.GE.OR P0, PT, R23, R8, P0 ;  /* 0x000000081700720c */ /* 0x000fd60000706670 */
[----:B------:R-:W0:Y:S01]  /*8b20*/  @!P1 LDC.64 R14, c[0x0][0x3c8] ;  /* 0x0000f200ff0e9b82 */ /* 0x000e220000000a00 */
[----:B------:R-:W-:Y:S02]  /*8b30*/  @!P1 IADD3 R13, P5, P6, R27, R46, R52 ;  /* 0x0000002e1b0d9210 */ /* 0x000fe40007ebe034 */
[----:B------:R-:W-:Y:S02]  /*8b40*/  @!P0 IADD3 R9, P4, R52, R27, RZ ;  /* 0x0000001b34098210 */ /* 0x000fe40007f9e0ff */
[----:B------:R-:W-:Y:S02]  /*8b50*/  @!P1 IADD3 R0, P2, P3, R29, R44, R54 ;  /* 0x0000002c1d009210 */ /* 0x000fe40007b5e036 */
[----:B------:R-:W-:Y:S01]  /*8b60*/  @!P0 IADD3.X R10, R57, R26, RZ, P4, !PT ;  /* 0x0000001a390a8210 */ /* 0x000fe200027fe4ff */
[----:B------:R-:W1:Y:S01]  /*8b70*/  @!P1 LDC.64 R30, c[0x0][0x3e0] ;  /* 0x0000f800ff1e9b82 */ /* 0x000e620000000a00 */
[----:B------:R-:W-:Y:S02]  /*8b80*/  @!P0 LEA R8, P4, R9, UR4, 0x1 ;  /* 0x0000000409088c11 */ /* 0x000fe4000f8808ff */
[----:B------:R-:W-:-:S02]  /*8b90*/  @!P1 IADD3.X R20, R26, R47, R57, P5, P6 ;  /* 0x0000002f1a149210 */ /* 0x000fc40002fec439 */
[----:B------:R-:W-:Y:S02]  /*8ba0*/  @!P1 IADD3.X R3, R28, R45, R59, P2, P3 ;  /* 0x0000002d1c039210 */ /* 0x000fe400017e643b */
[----:B------:R-:W-:Y:S02]  /*8bb0*/  @!P0 IADD3 R11, P5, R54, R29, RZ ;  /* 0x0000001d360b8210 */ /* 0x000fe40007fbe0ff */
[----:B------:R-:W-:Y:S02]  /*8bc0*/  @!P0 LEA.HI.X R9, R9, UR5, R10, 0x1, P4 ;  /* 0x0000000509098c11 */ /* 0x000fe4000a0f0c0a */
[----:B------:R-:W-:Y:S01]  /*8bd0*/  @!P0 LEA R10, P2, R11, UR6, 0x1 ;  /* 0x000000060b0a8c11 */ /* 0x000fe2000f8408ff */
[----:B------:R-:W-:Y:S01]  /*8be0*/  @!P0 IMAD.X R24, R59, 0x1, R28, P5 ;  /* 0x000000013b188824 */ /* 0x000fe200028e061c */
[----:B0-----:R-:W-:Y:S02]  /*8bf0*/  @!P1 LEA R12, P3, R13, R14, 0x1 ;  /* 0x0000000e0d0c9211 */ /* 0x001fe400078608ff */
[----:B------:R-:W-:-:S02]  /*8c00*/  CS2R R28, SRZ ;  /* 0x00000000001c7805 */ /* 0x000fc4000001ff00 */
[----:B------:R-:W-:Y:S01]  /*8c10*/  @!P0 LEA.HI.X R11, R11, UR7, R24, 0x1, P2 ;  /* 0x000000070b0b8c11 */ /* 0x000fe200090f0c18 */
[----:B------:R0:W5:Y:S01]  /*8c20*/  @!P0 LDG.E.128 R32, desc[UR42][R8.64] ;  /* 0x0000002a08208981 */ /* 0x000162000c1e1d00 */
[----:B------:R-:W-:Y:S02]  /*8c30*/  @!P1 LEA.HI.X R13, R13, R15, R20, 0x1, P3 ;  /* 0x0000000f0d0d9211 */ /* 0x000fe400018f0c14 */
[----:B-1----:R-:W-:-:S04]  /*8c40*/  @!P1 LEA R14, P4, R0, R30, 0x1 ;  /* 0x0000001e000e9211 */ /* 0x002fc800078808ff */
[----:B------:R-:W-:Y:S02]  /*8c50*/  @!P1 LEA.HI.X R15, R0, R31, R3, 0x1, P4 ;  /* 0x0000001f000f9211 */ /* 0x000fe400020f0c03 */
[----:B------:R-:W-:Y:S01]  /*8c60*/  CS2R R30, SRZ ;  /* 0x00000000001e7805 */ /* 0x000fe2000001ff00 */
[----:B------:R-:W1:Y:S05]  /*8c70*/  LDC R0, c[0x0][0x428] ;  /* 0x00010a00ff007b82 */ /* 0x000e6a0000000800 */
[----:B------:R-:W5:Y:S01]  /*8c80*/  @!P1 LDG.E.128 R28, desc[UR42][R14.64] ;  /* 0x0000002a0e1c9981 */ /* 0x000f62000c1e1d00 */
[----:B-1----:R-:W-:-:S13]  /*8c90*/  ISETP.NE.AND P2, PT, R0, 0x1, PT ;  /* 0x000000010000780c */ /* 0x002fda0003f45270 */
[----:B------:R-:W1:Y:S08]  /*8ca0*/  @P2 LDC R0, c[0x0][0x42c] ;  /* 0x00010b00ff002b82 */ /* 0x000e700000000800 */
[----:B0-----:R-:W0:Y:S01]  /*8cb0*/  @P2 LDC R9, c[0x0][0x430] ;  /* 0x00010c00ff092b82 */ /* 0x001e220000000800 */
[----:B------:R-:W-:-:S04]  /*8cc0*/  IMAD R3, R189, 0x40, R23 ;  /* 0x00000040bd037824 */ /* 0x000fc800078e0217 */
[----:B------:R-:W-:Y:S01]  /*8cd0*/  IMAD R3, R218, 0x20, R3 ;  /* 0x00000020da037824 */ /* 0x000fe200078e0203 */
[----:B------:R-:W-:Y:S02]  /*8ce0*/  CS2R R36, SRZ ;  /* 0x0000000000247805 */ /* 0x000fe4000001ff00 */
[----:B------:R-:W-:Y:S02]  /*8cf0*/  CS2R R38, SRZ ;  /* 0x0000000000267805 */ /* 0x000fe4000001ff00 */
[----:B------:R-:W-:Y:S02]  /*8d00*/  CS2R R24, SRZ ;  /* 0x0000000000187805 */ /* 0x000fe4000001ff00 */
[----:B------:R-:W-:Y:S01]  /*8d10*/  CS2R R26, SRZ ;  /* 0x00000000001a7805 */ /* 0x000fe2000001ff00 */
[----:B------:R-:W-:Y:S01]  /*8d20*/  IMAD.MOV.U32 R8, RZ, RZ, R42 ;  /* 0x000000ffff087224 */ /* 0x000fe200078e002a */
[----:B------:R2:W5:Y:S01]  /*8d30*/  @!P0 LDG.E.128 R36, desc[UR42][R10.64] ;  /* 0x0000002a0a248981 */ /* 0x000562000c1e1d00 */
[----:B-1----:R-:W-:-:S03]  /*8d40*/  @P2 IMAD.HI.U32 R0, R3, R0, RZ ;  /* 0x0000000003002227 */ /* 0x002fc600078e00ff */
[----:B------:R1:W5:Y:S02]  /*8d50*/  @!P1 LDG.E.128 R24, desc[UR42][R12.64] ;  /* 0x0000002a0c189981 */ /* 0x000364000c1e1d00 */
[----:B0-----:R-:W-:-:S04]  /*8d60*/  @P2 SHF.R.U32.HI R3, RZ, R9, R0 ;  /* 0x00000009ff032219 */ /* 0x001fc80000011600 */
[----:B------:R-:W-:Y:S01]  /*8d70*/  SHF.R.S32.HI R21, RZ, 0x1f, R3 ;  /* 0x0000001fff157819 */ /* 0x000fe20000011403 */
[----:B------:R-:W-:Y:S01]  /*8d80*/  IMAD.MOV.U32 R9, RZ, RZ, R49 ;  /* 0x000000ffff097224 */ /* 0x000fe200078e0031 */
[----:B--2---:R-:W-:Y:S01]  /*8d90*/  MOV R10, R40 ;  /* 0x00000028000a7202 */ /* 0x004fe20000000f00 */
[----:B------:R-:W-:Y:S02]  /*8da0*/  IMAD.MOV.U32 R11, RZ, RZ, R51 ;  /* 0x000000ffff0b7224 */ /* 0x000fe400078e0033 */
[C---:B------:R-:W-:Y:S02]  /*8db0*/  IMAD R0, R21.reuse, R6, RZ ;  /* 0x0000000615007224 */ /* 0x040fe400078e02ff */
[----:B-1----:R-:W-:Y:S02]  /*8dc0*/  IMAD R12, R21, R4, RZ ;  /* 0x00000004150c7224 */ /* 0x002fe400078e02ff */
[----:B------:R-:W-:-:S04]  /*8dd0*/  IMAD.WIDE.U32 R8, R3, R6, R8 ;  /* 0x0000000603087225 */ /* 0x000fc800078e0008 */
[----:B------:R-:W-:-:S04]  /*8de0*/  IMAD.WIDE.U32 R10, R3, R4, R10 ;  /* 0x00000004030a7225 */ /* 0x000fc800078e000a */
[C---:B------:R-:W-:Y:S02]  /*8df0*/  IMAD R7, R3.reuse, R7, R0 ;  /* 0x0000000703077224 */ /* 0x040fe400078e0200 */
[----:B------:R-:W-:Y:S01]  /*8e00*/  IMAD R3, R3, R5, R12 ;  /* 0x0000000503037224 */ /* 0x000fe200078e020c */
[----:B------:R-:W-:Y:S01]  /*8e10*/  LEA R4, P2, R8, UR4, 0x1 ;  /* 0x0000000408047c11 */ /* 0x000fe2000f8408ff */
[----:B------:R-:W-:Y:S01]  /*8e20*/  IMAD.IADD R5, R9, 0x1, R7 ;  /* 0x0000000109057824 */ /* 0x000fe200078e0207 */
[----:B------:R-:W-:Y:S01]  /*8e30*/  LEA R0, P3, R10, UR6, 0x1 ;  /* 0x000000060a007c11 */ /* 0x000fe2000f8608ff */
[----:B------:R-:W-:Y:S01]  /*8e40*/  IMAD.IADD R3, R11, 0x1, R3 ;  /* 0x000000010b037824 */ /* 0x000fe200078e0203 */
[----:B------:R-:W-:Y:S02]  /*8e50*/  UMOV UR4, 0xffffffff ;  /* 0xffffffff00047882 */ /* 0x000fe40000000000 */
[----:B------:R-:W-:Y:S02]  /*8e60*/  LEA.HI.X R5, R8, UR5, R5, 0x1, P2 ;  /* 0x0000000508057c11 */ /* 0x000fe400090f0c05 */
[----:B------:R-:W-:-:S02]  /*8e70*/  LEA.HI.X R3, R10, UR7, R3, 0x1, P3 ;  /* 0x000000070a037c11 */ /* 0x000fc400098f0c03 */
[----:B------:R-:W-:Y:S01]  /*8e80*/  LEA.HI R6, R216, R216, RZ, 0x1 ;  /* 0x000000d8d8067211 */ /* 0x000fe200078f08ff */
[----:B------:R-:W-:Y:S06]  /*8e90*/  BRA.DIV UR4, `(.L_x_2055) ;  /* 0x0000013604f47947 */ /* 0x000fec000b800000 */
.L_x_2312:
[----:B------:R-:W-:-:S03]  /*8ea0*/  UMOV UR4, 0xffffffff ;  /* 0xffffffff00047882 */ /* 0x000fc60000000000 */
[----:B------:R-:W-:Y:S05]  /*8eb0*/  BRA.DIV UR4, `(.L_x_2056) ;  /* 0x0000013a04147947 */ /* 0x000fea000b800000 */
.L_x_2315:
[----:B------:R-:W-:-:S03]  /*8ec0*/  UMOV UR4, 0xffffffff ;  /* 0xffffffff00047882 */ /* 0x000fc60000000000 */
[----:B------:R-:W-:Y:S05]  /*8ed0*/  BRA.DIV UR4, `(.L_x_2057) ;  /* 0x0000013a04347947 */ /* 0x000fea000b800000 */
.L_x_2318:
[----:B------:R-:W-:-:S03]  /*8ee0*/  UMOV UR4, 0xffffffff ;  /* 0xffffffff00047882 */ /* 0x000fc60000000000 */
[----:B------:R-:W-:Y:S05]  /*8ef0*/  BRA.DIV UR4, `(.L_x_2058) ;  /* 0x0000013a04547947 */ /* 0x000fea000b800000 */
.L_x_2321:
[----:B------:R-:W-:-:S03]  /*8f00*/  UMOV UR4, 0xffffffff ;  /* 0xffffffff00047882 */ /* 0x000fc60000000000 */
[----:B------:R-:W-:Y:S05]  /*8f10*/  BRA.DIV UR4, `(.L_x_2059) ;  /* 0x0000013a04747947 */ /* 0x000fea000b800000 */
.L_x_2324:
[----:B------:R-:W-:Y:S01]  /*8f20*/  UMOV UR4, 0xffffffff ;  /* 0xffffffff00047882 */ /* 0x000fe20000000000 */
[----:B------:R-:W-:Y:S02]  /*8f30*/  LOP3.LUT R5, R6, 0xfffffffe, RZ, 0xc0, !PT ;  /* 0xfffffffe06057812 */ /* 0x000fe400078ec0ff */
[----:B------:R-:W-:Y:S05]  /*8f40*/  BRA.DIV UR4, `(.L_x_2060) ;  /* 0x0000013a04907947 */ /* 0x000fea000b800000 */
.L_x_2327:
[----:B------:R-:W-:Y:S01]  /*8f50*/  UMOV UR4, 0xffffffff ;  /* 0xffffffff00047882 */ /* 0x000fe20000000000 */
[----:B------:R-:W-:Y:S02]  /*8f60*/  IMAD.IADD R5, R216, 0x1, -R5 ;  /* 0x00000001d8057824 */ /* 0x000fe400078e0a05 */
[----:B------:R-:W-:Y:S05]  /*8f70*/  BRA.DIV UR4, `(.L_x_2061) ;  /* 0x0000013a04ac7947 */ /* 0x000fea000b800000 */
.L_x_2330:
[----:B------:R-:W-:Y:S01]  /*8f80*/  UMOV UR4, 0xffffffff ;  /* 0xffffffff00047882 */ /* 0x000fe20000000000 */
[----:B------:R-:W-:Y:S02]  /*8f90*/  SHF.L.U32 R3, R5, 0x1f, RZ ;  /* 0x0000001f05037819 */ /* 0x000fe400000006ff */
[----:B------:R-:W-:Y:S05]  /*8fa0*/  BRA.DIV UR4, `(.L_x_2062) ;  /* 0x0000013a04c87947 */ /* 0x000fea000b800000 */
.L_x_2333:
[----:B------:R-:W0:Y:S01]  /*8fb0*/  SYNCS.PHASECHK.TRANS64.TRYWAIT P2, [R2+URZ+0x28c00], R3 ;  /* 0x028c0003020075a7 */ /* 0x000e22000804017f */
[----:B-----5:R-:W-:Y:S01]  /*8fc0*/  IMAD.MOV.U32 R0, RZ, RZ, R32 ;  /* 0x000000ffff007224 */ /* 0x020fe200078e0020 */
[----:B------:R-:W-:Y:S01]  /*8fd0*/  MOV R4, R33 ;  /* 0x0000002100047202 */ /* 0x000fe20000000f00 */
[----:B------:R-:W-:Y:S01]  /*8fe0*/  IMAD.MOV.U32 R5, RZ, RZ, R34 ;  /* 0x000000ffff057224 */ /* 0x000fe200078e0022 */
[----:B------:R-:W-:Y:S01]  /*8ff0*/  BSSY B1, `(.L_x_2063) ;  /* 0x0000018000017945 */ /* 0x000fe20003800000 */
[----:B------:R-:W-:Y:S01]  /*9000*/  IMAD.MOV.U32 R6, RZ, RZ, R35 ;  /* 0x000000ffff067224 */ /* 0x000fe200078e0023 */
[----:B------:R-:W-:Y:S01]  /*9010*/  PRMT R50, R50, 0x5410, R0 ;  /* 0x0000541032327816 */ /* 0x000fe20000000000 */
        /* <DEDUP_REMOVED lines=9> */
[----:B------:R-:W-:-:S02]  /*90b0*/  MOV R4, R39 ;  /* 0x0000002700047202 */ /* 0x000fc40000000f00 */
[----:B------:R-:W-:Y:S01]  /*90c0*/  PRMT R49, R49, 0x5410, R0 ;  /* 0x0000541031317816 */ /* 0x000fe20000000000 */
[----:B------:R-:W-:Y:S01]  /*90d0*/  IMAD.MOV.U32 R0, RZ, RZ, R28 ;  /* 0x000000ffff007224 */ /* 0x000fe200078e001c */
[----:B------:R-:W-:Y:S02]  /*90e0*/  PRMT R50, R4, 0x7610, R50 ;  /* 0x0000761004327816 */ /* 0x000fe40000000032 */
[----:B------:R-:W-:Y:S01]  /*90f0*/  PRMT R53, R5, 0x5410, R6 ;  /* 0x0000541005357816 */ /* 0x000fe20000000006 */
[----:B------:R-:W-:Y:S01]  /*9100*/  IMAD.MOV.U32 R5, RZ, RZ, R26 ;  /* 0x000000ffff057224 */ /* 0x000fe200078e001a */
[----:B------:R-:W-:Y:S01]  /*9110*/  MOV R4, R29 ;  /* 0x0000001d00047202 */ /* 0x000fe20000000f00 */
[----:B------:R-:W-:-:S03]  /*9120*/  IMAD.MOV.U32 R6, RZ, RZ, R27 ;  /* 0x000000ffff067224 */ /* 0x000fc600078e001b */
[----:B------:R-:W-:Y:S01]  /*9130*/  PRMT R52, R0, 0x5410, R4 ;  /* 0x0000541000347816 */ /* 0x000fe20000000004 */
[----:B------:R-:W-:Y:S01]  /*9140*/  IMAD.IADD R0, R16, 0x1, R41 ;  /* 0x0000000110007824 */ /* 0x000fe200078e0229 */
[----:B------:R-:W-:Y:S01]  /*9150*/  PRMT R54, R5, 0x5410, R6 ;  /* 0x0000541005367816 */ /* 0x000fe20000000006 */
[----:B0-----:R-:W-:Y:S06]  /*9160*/  @!P2 BRA `(.L_x_2064) ;  /* 0x000001380080a947 */ /* 0x001fec0003800000 */
.L_x_2334:
[----:B------:R-:W-:Y:S05]  /*9170*/  BSYNC B1 ;  /* 0x0000000000017941 */ /* 0x000fea0003800000 */
.L_x_2063:
[----:B------:R-:W-:Y:S01]  /*9180*/  BSSY B1, `(.L_x_2065) ;  /* 0x0000063000017945 */ /* 0x000fe20003800000 */
[----:B------:R-:W-:Y:S01]  /*9190*/  IMAD.MOV.U32 R55, RZ, RZ, R30 ;  /* 0x000000ffff377224 */ /* 0x000fe200078e001e */
[----:B0-----:R-:W-:Y:S01]  /*91a0*/  LOP3.LUT R3, R0, 0x38, RZ, 0xc0, !PT ;  /* 0x0000003800037812 */ /* 0x001fe200078ec0ff */
[----:B------:R-:W-:Y:S01]  /*91b0*/  IMAD.MOV.U32 R56, RZ, RZ, R31 ;  /* 0x000000ffff387224 */ /* 0x000fe200078e001f */
[----:B------:R-:W-:Y:S06]  /*91c0*/  @P0 BRA `(.L_x_2066) ;  /* 0x0000000400780947 */ /* 0x000fec0003800000 */
[----:B------:R-:W-:Y:S01]  /*91d0*/  IMAD.SHL.U32 R0, R193, 0x40, RZ ;  /* 0x00000040c1007824 */ /* 0x000fe200078e00ff */
[--C-:B------:R-:W-:Y:S02]  /*91e0*/  SHF.R.U64 R48, R32, 0x10, R33.reuse ;  /* 0x0000001020307819 */ /* 0x100fe40000001221 */
[----:B------:R-:W-:Y:S01]  /*91f0*/  SHF.R.U32.HI R40, RZ, 0x10, R33 ;  /* 0x00000010ff287819 */ /* 0x000fe20000011621 */
[--C-:B------:R-:W-:Y:S01]  /*9200*/  HADD2.F32 R33, -RZ, R15.reuse.H1_H1 ;  /* 0x3000000fff217230 */ /* 0x100fe20000004100 */
[----:B------:R-:W-:Y:S02]  /*9210*/  LOP3.LUT R4, R0, 0x1c0, RZ, 0xc0, !PT ;  /* 0x000001c000047812 */ /* 0x000fe400078ec0ff */
[----:B------:R-:W-:Y:S01]  /*9220*/  SHF.R.U64 R47, R34, 0x10, R35 ;  /* 0x00000010222f7819 */ /* 0x000fe20000001223 */
[----:B------:R-:W-:Y:S01]  /*9230*/  HADD2.F32 R34, -RZ, R15.H0_H0 ;  /* 0x2000000fff227230 */ /* 0x000fe20000004100 */
[----:B------:R-:W-:Y:S02]  /*9240*/  LOP3.LUT R0, R4, 0x38, R16, 0xf8, !PT ;  /* 0x0000003804007812 */ /* 0x000fe400078ef810 */
[----:B------:R-:W-:-:S02]  /*9250*/  SHF.R.U32.HI R7, RZ, 0x3, R4 ;  /* 0x00000003ff077819 */ /* 0x000fc40000011604 */
[--C-:B------:R-:W-:Y:S02]  /*9260*/  SHF.R.U64 R45, R36, 0x10, R37.reuse ;  /* 0x00000010242d7819 */ /* 0x100fe40000001225 */
[----:B------:R-:W-:Y:S02]  /*9270*/  LOP3.LUT R5, R0, R7, RZ, 0x3c, !PT ;  /* 0x0000000700057212 */ /* 0x000fe400078e3cff */
[----:B------:R-:W-:Y:S02]  /*9280*/  SHF.R.U32.HI R36, RZ, 0x10, R37 ;  /* 0x00000010ff247819 */ /* 0x000fe40000011625 */
[----:B------:R-:W-:Y:S01]  /*9290*/  SHF.R.U64 R44, R38, 0x10, R39 ;  /* 0x00000010262c7819 */ /* 0x000fe20000001227 */
[----:B------:R-:W-:Y:S01]  /*92a0*/  IMAD R5, R200, 0x200, R5 ;  /* 0x00000200c8057824 */ /* 0x000fe200078e0205 */
[----:B------:R-:W-:Y:S02]  /*92b0*/  SHF.R.U32.HI R41, RZ, 0x10, R39 ;  /* 0x00000010ff297819 */ /* 0x000fe40000011627 */
[----:B------:R-:W-:Y:S01]  /*92c0*/  SHF.R.U32.HI R46, RZ, 0x10, R35 ;  /* 0x00000010ff2e7819 */ /* 0x000fe20000011623 */
[----:B------:R-:W-:Y:S01]  /*92d0*/  HADD2.F32 R35, -RZ, R36.H0_H0 ;  /* 0x20000024ff237230 */ /* 0x000fe20000004100 */
[----:B------:R-:W-:Y:S01]  /*92e0*/  LEA R42, R5, R2, 0x1 ;  /* 0x00000002052a7211 */ /* 0x000fe200078e08ff */
[----:B------:R-:W-:Y:S01]  /*92f0*/  HADD2.F32 R36, -RZ, R50.H0_H0 ;  /* 0x20000032ff247230 */ /* 0x000fe20000004100 */
[----:B------:R-:W-:-:S03]  /*9300*/  LOP3.LUT R5, R7, R3, R4, 0x1e, !PT ;  /* 0x0000000307057212 */ /* 0x000fc600078e1e04 */
[----:B------:R-:W0:Y:S02]  /*9310*/  LDS.128 R8, [R42+0x20400] ;  /* 0x020400002a087984 */ /* 0x000e240000000c00 */
[----:B------:R-:W-:-:S04]  /*9320*/  IMAD R5, R200, 0x200, R5 ;  /* 0x00000200c8057824 */ /* 0x000fc800078e0205 */
[----:B------:R-:W-:-:S05]  /*9330*/  IMAD R43, R5, 0x2, R2 ;  /* 0x00000002052b7824 */ /* 0x000fca00078e0202 */
[----:B------:R-:W1:Y:S01]  /*9340*/  LDS.128 R4, [R43+0x20400] ;  /* 0x020400002b047984 */ /* 0x000e620000000c00 */
[--C-:B0-----:R-:W-:Y:S02]  /*9350*/  HADD2.F32 R12, -RZ, R9.reuse.H0_H0 ;  /* 0x20000009ff0c7230 */ /* 0x101fe40000004100 */
[----:B------:R-:W-:Y:S02]  /*9360*/  HADD2.F32 R9, -RZ, R9.H1_H1 ;  /* 0x30000009ff097230 */ /* 0x000fe40000004100 */
[--C-:B------:R-:W-:Y:S02]  /*9370*/  HADD2.F32 R13, -RZ, R11.reuse.H0_H0 ;  /* 0x2000000bff0d7230 */ /* 0x100fe40000004100 */
[----:B------:R-:W-:Y:S02]  /*9380*/  HADD2.F32 R14, -RZ, R11.H1_H1 ;  /* 0x3000000bff0e7230 */ /* 0x000fe40000004100 */
[----:B------:R-:W-:Y:S02]  /*9390*/  HADD2.F32 R0, -RZ, R8.H0_H0 ;  /* 0x20000008ff007230 */ /* 0x000fe40000004100 */
[----:B------:R-:W-:-:S02]  /*93a0*/  HADD2.F32 R11, -RZ, R10.H0_H0 ;  /* 0x2000000aff0b7230 */ /* 0x000fc40000004100 */
[--C-:B-1----:R-:W-:Y:S02]  /*93b0*/  HADD2.F32 R15, -RZ, R5.reuse.H0_H0 ;  /* 0x20000005ff0f7230 */ /* 0x102fe40000004100 */
[----:B------:R-:W-:Y:S02]  /*93c0*/  HADD2.F32 R20, -RZ, R5.H1_H1 ;  /* 0x30000005ff147230 */ /* 0x000fe40000004100 */
[----:B------:R-:W-:Y:S02]  /*93d0*/  HADD2.F32 R21, -RZ, R7.H0_H0 ;  /* 0x20000007ff157230 */ /* 0x000fe40000004100 */
[CC--:B------:R-:W-:Y:S01]  /*93e0*/  FMUL.FTZ R37, R15.reuse, R34.reuse ;  /* 0x000000220f257220 */ /* 0x0c0fe20000410000 */
[----:B------:R-:W-:Y:S01]  /*93f0*/  FMUL.FTZ R39, R15, R33 ;  /* 0x000000210f277220 */ /* 0x000fe20000410000 */
[----:B------:R-:W-:Y:S02]  /*9400*/  HADD2.F32 R15, -RZ, R40.H0_H0 ;  /* 0x20000028ff0f7230 */ /* 0x000fe40000004100 */
[----:B------:R-:W-:Y:S01]  /*9410*/  FMUL.FTZ R38, R20, R35 ;  /* 0x0000002314267220 */ /* 0x000fe20000410000 */
[C---:B------:R-:W-:Y:S01]  /*9420*/  FFMA.FTZ R37, R12.reuse, R33, -R37 ;  /* 0x000000210c257223 */ /* 0x040fe20000010825 */
[----:B------:R-:W-:Y:S01]  /*9430*/  FFMA.FTZ R39, R12, R34, R39 ;  /* 0x000000220c277223 */ /* 0x000fe20000010027 */
[----:B------:R-:W-:-:S02]  /*9440*/  HADD2.F32 R12, -RZ, R51.H1_H1 ;  /* 0x30000033ff0c7230 */ /* 0x000fc40000004100 */
[C---:B------:R-:W-:Y:S01]  /*9450*/  FMUL.FTZ R40, R21.reuse, R36 ;  /* 0x0000002415287220 */ /* 0x040fe20000410000 */
[----:B------:R-:W-:Y:S02]  /*9460*/  HADD2.F32 R32, -RZ, R7.H1_H1 ;  /* 0x30000007ff207230 */ /* 0x000fe40000004100 */
[-C--:B------:R-:W-:Y:S01]  /*9470*/  FMUL.FTZ R20, R20, R15.reuse ;  /* 0x0000000f14147220 */ /* 0x080fe20000410000 */
[----:B------:R-:W-:Y:S02]  /*9480*/  HADD2.F32 R33, -RZ, R41.H0_H0 ;  /* 0x20000029ff217230 */ /* 0x000fe40000004100 */
[-C--:B------:R-:W-:Y:S01]  /*9490*/  FMUL.FTZ R21, R21, R12.reuse ;  /* 0x0000000c15157220 */ /* 0x080fe20000410000 */
[C---:B------:R-:W-:Y:S01]  /*94a0*/  FFMA.FTZ R38, R9.reuse, R15, -R38 ;  /* 0x0000000f09267223 */ /* 0x040fe20000010826 */
[----:B------:R-:W-:Y:S01]  /*94b0*/  FFMA.FTZ R34, R9, R35, R20 ;  /* 0x0000002309227223 */ /* 0x000fe20000010014 */
[----:B------:R-:W-:Y:S01]  /*94c0*/  FFMA.FTZ R40, R13, R12, -R40 ;  /* 0x0000000c0d287223 */ /* 0x000fe20000010828 */
[----:B------:R-:W-:-:S02]  /*94d0*/  HADD2.F32 R15, -RZ, R46.H0_H0 ;  /* 0x2000002eff0f7230 */ /* 0x000fc40000004100 */
[----:B------:R-:W-:Y:S01]  /*94e0*/  FFMA.FTZ R36, R13, R36, R21 ;  /* 0x000000240d247223 */ /* 0x000fe20000010015 */
[----:B------:R-:W-:Y:S02]  /*94f0*/  HADD2.F32 R5, -RZ, R4.H0_H0 ;  /* 0x20000004ff057230 */ /* 0x000fe40000004100 */
[C---:B------:R-:W-:Y:S01]  /*9500*/  FMUL.FTZ R21, R32.reuse, R33 ;  /* 0x0000002120157220 */ /* 0x040fe20000410000 */
[----:B------:R-:W-:Y:S02]  /*9510*/  HADD2.F32 R9, -RZ, R50.H1_H1 ;  /* 0x30000032ff097230 */ /* 0x000fe40000004100 */
[-C--:B------:R-:W-:Y:S01]  /*9520*/  FMUL.FTZ R41, R32, R15.reuse ;  /* 0x0000000f20297220 */ /* 0x080fe20000410000 */
[----:B------:R-:W-:Y:S02]  /*9530*/  HADD2.F32 R13, -RZ, R49.H0_H0 ;  /* 0x20000031ff0d7230 */ /* 0x000fe40000004100 */
[----:B------:R-:W-:Y:S01]  /*9540*/  FFMA.FTZ R35, R14, R15, -R21 ;  /* 0x0000000f0e237223 */ /* 0x000fe20000010815 */
[----:B------:R-:W-:-:S02]  /*9550*/  HADD2.F32 R7, -RZ, R6.H0_H0 ;  /* 0x20000006ff077230 */ /* 0x000fc40000004100 */
[C---:B------:R-:W-:Y:S01]  /*9560*/  FMUL.FTZ R32, R5.reuse, R9 ;  /* 0x0000000905207220 */ /* 0x040fe20000410000 */
[----:B------:R-:W-:Y:S02]  /*9570*/  HADD2.F32 R20, -RZ, R49.H1_H1 ;  /* 0x30000031ff147230 */ /* 0x000fe40000004100 */
[----:B------:R-:W-:Y:S01]  /*9580*/  FMUL.FTZ R15, R5, R13 ;  /* 0x0000000d050f7220 */ /* 0x000fe20000410000 */
[----:B------:R-:W-:Y:S02]  /*9590*/  HADD2.F32 R12, -RZ, R51.H0_H0 ;  /* 0x20000033ff0c7230 */ /* 0x000fe40000004100 */
[----:B------:R-:W-:Y:S01]  /*95a0*/  FFMA.FTZ R41, R14, R33, R41 ;  /* 0x000000210e297223 */ /* 0x000fe20000010029 */
[C---:B------:R-:W-:Y:S01]  /*95b0*/  FFMA.FTZ R32, R0.reuse, R13, R32 ;  /* 0x0000000d00207223 */ /* 0x040fe20000010020 */
[----:B------:R-:W-:Y:S01]  /*95c0*/  FFMA.FTZ R15, R0, R9, -R15 ;  /* 0x00000009000f7223 */ /* 0x000fe2000001080f */
[----:B------:R-:W-:Y:S02]  /*95d0*/  HADD2.F32 R4, -RZ, R4.H1_H1 ;  /* 0x30000004ff047230 */ /* 0x000fe40000004100 */
[----:B------:R-:W-:Y:S01]  /*95e0*/  FMUL.FTZ R14, R7, R20 ;  /* 0x00000014070e7220 */ /* 0x000fe20000410000 */
[----:B------:R-:W-:-:S02]  /*95f0*/  HADD2.F32 R6, -RZ, R6.H1_H1 ;  /* 0x30000006ff067230 */ /* 0x000fc40000004100 */
[-C--:B------:R-:W-:Y:S01]  /*9600*/  FMUL.FTZ R0, R7, R12.reuse ;  /* 0x0000000c07007220 */ /* 0x080fe20000410000 */
[----:B------:R-:W-:Y:S02]  /*9610*/  HADD2.F32 R9, -RZ, R45.H0_H0 ;  /* 0x2000002dff097230 */ /* 0x000fe40000004100 */
[C---:B------:R-:W-:Y:S01]  /*9620*/  FFMA.FTZ R14, R11.reuse, R12, -R14 ;  /* 0x0000000c0b0e7223 */ /* 0x040fe2000001080e */
[----:B------:R-:W-:Y:S02]  /*9630*/  HADD2.F32 R13, -RZ, R44.H0_H0 ;  /* 0x2000002cff0d7230 */ /* 0x000fe40000004100 */
[----:B------:R-:W-:Y:S01]  /*9640*/  FFMA.FTZ R20, R11, R20, R0 ;  /* 0x000000140b147223 */ /* 0x000fe20000010000 */
[----:B------:R-:W-:Y:S02]  /*9650*/  HADD2.F32 R5, -RZ, R48.H0_H0 ;  /* 0x20000030ff057230 */ /* 0x000fe40000004100 */
[----:B------:R-:W-:Y:S01]  /*9660*/  FMUL.FTZ R11, R4, R9 ;  /* 0x00000009040b7220 */ /* 0x000fe20000410000 */
[----:B------:R-:W-:-:S02]  /*9670*/  HADD2.F32 R7, -RZ, R47.H0_H0 ;  /* 0x2000002fff077230 */ /* 0x000fc40000004100 */
[----:B------:R-:W-:Y:S01]  /*9680*/  FMUL.FTZ R33, R6, R13 ;  /* 0x0000000d06217220 */ /* 0x000fe20000410000 */
[----:B------:R-:W-:Y:S02]  /*9690*/  HADD2.F32 R8, -RZ, R8.H1_H1 ;  /* 0x30000008ff087230 */ /* 0x000fe40000004100 */
[----:B------:R-:W-:Y:S01]  /*96a0*/  FMUL.FTZ R0, R4, R5 ;  /* 0x0000000504007220 */ /* 0x000fe20000410000 */
[----:B------:R-:W-:Y:S02]  /*96b0*/  HADD2.F32 R10, -RZ, R10.H1_H1 ;  /* 0x3000000aff0a7230 */ /* 0x000fe40000004100 */
[----:B------:R-:W-:Y:S01]  /*96c0*/  FMUL.FTZ R6, R6, R7 ;  /* 0x0000000706067220 */ /* 0x000fe20000410000 */
[C---:B------:R-:W-:Y:S01]  /*96d0*/  FFMA.FTZ R4, R8.reuse, R5, -R11 ;  /* 0x0000000508047223 */ /* 0x040fe2000001080b */
[----:B------:R-:W-:Y:S01]  /*96e0*/  FFMA.FTZ R21, R8, R9, R0 ;  /* 0x0000000908157223 */ /* 0x000fe20000010000 */
[C---:B------:R-:W-:Y:S01]  /*96f0*/  FFMA.FTZ R33, R10.reuse, R7, -R33 ;  /* 0x000000070a217223 */ /* 0x040fe20000010821 */
        /* <DEDUP_REMOVED lines=11> */
.L_x_2066:
[----:B------:R-:W-:Y:S05]  /*97b0*/  BSYNC B1 ;  /* 0x0000000000017941 */ /* 0x000fea0003800000 */
.L_x_2065:
[----:B------:R-:W-:Y:S01]  /*97c0*/  PRMT R39, R55, 0x5410, R56 ;  /* 0x0000541037277816 */ /* 0x000fe20000000038 */
[----:B------:R-:W-:Y:S06]  /*97d0*/  @P1 BRA `(.L_x_2052) ;  /* 0x00000004005c1947 */ /* 0x000fec0003800000 */
[----:B------:R-:W-:Y:S01]  /*97e0*/  LOP3.LUT R0, R226, R3, R222, 0x1e, !PT ;  /* 0x00000003e2007212 */ /* 0x000fe200078e1ede */
[----:B0-----:R-:W0:Y:S01]  /*97f0*/  LDS.128 R8, [R221+0x20400] ;  /* 0x02040000dd087984 */ /* 0x001e220000000c00 */
[----:B------:R-:W-:Y:S02]  /*9800*/  SHF.R.U64 R36, R28, 0x10, R29 ;  /* 0x000000101c247819 */ /* 0x000fe4000000121d */
[----:B------:R-:W-:Y:S01]  /*9810*/  SHF.R.U64 R37, R26, 0x10, R27 ;  /* 0x000000101a257819 */ /* 0x000fe2000000121b */
[----:B------:R-:W-:Y:S01]  /*9820*/  IMAD.IADD R3, R223, 0x1, R0 ;  /* 0x00000001df037824 */ /* 0x000fe200078e0200 */
[----:B------:R-:W-:Y:S01]  /*9830*/  SHF.R.U32.HI R28, RZ, 0x10, R29 ;  /* 0x00000010ff1c7819 */ /* 0x000fe2000001161d */
[----:B------:R-:W-:Y:S01]  /*9840*/  HADD2.F32 R26, -RZ, R52.H1_H1 ;  /* 0x30000034ff1a7230 */ /* 0x000fe20000004100 */
[--C-:B------:R-:W-:Y:S01]  /*9850*/  SHF.R.U64 R38, R24, 0x10, R25.reuse ;  /* 0x0000001018267819 */ /* 0x100fe20000001219 */
[----:B------:R-:W-:Y:S01]  /*9860*/  IMAD R3, R3, 0x2, R2 ;  /* 0x0000000203037824 */ /* 0x000fe200078e0202 */
[----:B------:R-:W-:Y:S01]  /*9870*/  SHF.R.U32.HI R32, RZ, 0x10, R25 ;  /* 0x00000010ff207819 */ /* 0x000fe20000011619 */
[----:B------:R-:W-:Y:S01]  /*9880*/  HADD2.F32 R25, -RZ, R53.H1_H1 ;  /* 0x30000035ff197230 */ /* 0x000fe20000004100 */
[----:B------:R-:W-:Y:S01]  /*9890*/  SHF.R.U32.HI R34, RZ, 0x10, R27 ;  /* 0x00000010ff227819 */ /* 0x000fe2000001161b */
[----:B------:R-:W-:Y:S01]  /*98a0*/  HADD2.F32 R27, -RZ, R28.H0_H0 ;  /* 0x2000001cff1b7230 */ /* 0x000fe20000004100 */
[----:B------:R-:W1:Y:S01]  /*98b0*/  LDS.128 R4, [R3+0x20400] ;  /* 0x0204000003047984 */ /* 0x000e620000000c00 */
[----:B------:R-:W-:-:S02]  /*98c0*/  SHF.R.U64 R35, R30, 0x10, R31 ;  /* 0x000000101e237819 */ /* 0x000fc4000000121f */
[----:B------:R-:W-:Y:S01]  /*98d0*/  SHF.R.U32.HI R33, RZ, 0x10, R31 ;  /* 0x00000010ff217819 */ /* 0x000fe2000001161f */
[--C-:B0-----:R-:W-:Y:S02]  /*98e0*/  HADD2.F32 R12, -RZ, R9.reuse.H0_H0 ;  /* 0x20000009ff0c7230 */ /* 0x101fe40000004100 */
[----:B------:R-:W-:Y:S02]  /*98f0*/  HADD2.F32 R9, -RZ, R9.H1_H1 ;  /* 0x30000009ff097230 */ /* 0x000fe40000004100 */
[----:B------:R-:W-:Y:S02]  /*9900*/  HADD2.F32 R0, -RZ, R8.H0_H0 ;  /* 0x20000008ff007230 */ /* 0x000fe40000004100 */
[----:B------:R-:W-:Y:S02]  /*9910*/  HADD2.F32 R13, -RZ, R10.H0_H0 ;  /* 0x2000000aff0d7230 */ /* 0x000fe40000004100 */
[--C-:B------:R-:W-:Y:S02]  /*9920*/  HADD2.F32 R14, -RZ, R11.reuse.H0_H0 ;  /* 0x2000000bff0e7230 */ /* 0x100fe40000004100 */
[----:B------:R-:W-:-:S02]  /*9930*/  HADD2.F32 R11, -RZ, R11.H1_H1 ;  /* 0x3000000bff0b7230 */ /* 0x000fc40000004100 */
[----:B------:R-:W-:Y:S02]  /*9940*/  HADD2.F32 R8, -RZ, R8.H1_H1 ;  /* 0x30000008ff087230 */ /* 0x000fe40000004100 */
[--C-:B-1----:R-:W-:Y:S02]  /*9950*/  HADD2.F32 R15, -RZ, R5.reuse.H0_H0 ;  /* 0x20000005ff0f7230 */ /* 0x102fe40000004100 */
[----:B------:R-:W-:Y:S02]  /*9960*/  HADD2.F32 R20, -RZ, R5.H1_H1 ;  /* 0x30000005ff147230 */ /* 0x000fe40000004100 */
[----:B------:R-:W-:Y:S02]  /*9970*/  HADD2.F32 R5, -RZ, R4.H0_H0 ;  /* 0x20000004ff057230 */ /* 0x000fe40000004100 */
[C---:B------:R-:W-:Y:S01]  /*9980*/  FMUL.FTZ R29, R15.reuse, R26 ;  /* 0x0000001a0f1d7220 */ /* 0x040fe20000410000 */
[----:B------:R-:W-:Y:S01]  /*9990*/  FMUL.FTZ R31, R15, R25 ;  /* 0x000000190f1f7220 */ /* 0x000fe20000410000 */
[----:B------:R-:W-:-:S02]  /*99a0*/  HADD2.F32 R15, -RZ, R32.H0_H0 ;  /* 0x20000020ff0f7230 */ /* 0x000fc40000004100 */
[----:B------:R-:W-:Y:S01]  /*99b0*/  FMUL.FTZ R28, R20, R27 ;  /* 0x0000001b141c7220 */ /* 0x000fe20000410000 */
[C---:B------:R-:W-:Y:S01]  /*99c0*/  FFMA.FTZ R29, R12.reuse, R25, -R29 ;  /* 0x000000190c1d7223 */ /* 0x040fe2000001081d */
[----:B------:R-:W-:Y:S02]  /*99d0*/  HADD2.F32 R25, -RZ, R52.H0_H0 ;  /* 0x20000034ff197230 */ /* 0x000fe40000004100 */
[----:B------:R-:W-:Y:S01]  /*99e0*/  FFMA.FTZ R31, R12, R26, R31 ;  /* 0x0000001a0c1f7223 */ /* 0x000fe2000001001f */
[----:B------:R-:W-:Y:S02]  /*99f0*/  HADD2.F32 R12, -RZ, R53.H0_H0 ;  /* 0x20000035ff0c7230 */ /* 0x000fe40000004100 */
[-C--:B------:R-:W-:Y:S01]  /*9a00*/  FMUL.FTZ R30, R20, R15.reuse ;  /* 0x0000000f141e7220 */ /* 0x080fe20000410000 */
[----:B------:R-:W-:Y:S01]  /*9a10*/  FFMA.FTZ R28, R9, R15, -R28 ;  /* 0x0000000f091c7223 */ /* 0x000fe2000001081c */
[----:B------:R-:W-:Y:S01]  /*9a20*/  FMUL.FTZ R15, R5, R25 ;  /* 0x00000019050f7220 */ /* 0x000fe20000410000 */
[----:B------:R-:W-:-:S02]  /*9a30*/  HADD2.F32 R21, -RZ, R6.H0_H0 ;  /* 0x20000006ff157230 */ /* 0x000fc40000004100 */
[-C--:B------:R-:W-:Y:S01]  /*9a40*/  FMUL.FTZ R26, R5, R12.reuse ;  /* 0x0000000c051a7220 */ /* 0x080fe20000410000 */
[----:B------:R-:W-:Y:S02]  /*9a50*/  HADD2.F32 R20, -RZ, R39.H0_H0 ;  /* 0x20000027ff147230 */ /* 0x000fe40000004100 */
[C---:B------:R-:W-:Y:S01]  /*9a60*/  FFMA.FTZ R15, R0.reuse, R12, -R15 ;  /* 0x0000000c000f7223 */ /* 0x040fe2000001080f */
[----:B------:R-:W-:Y:S01]  /*9a70*/  FFMA.FTZ R30, R9, R27, R30 ;  /* 0x0000001b091e7223 */ /* 0x000fe2000001001e */
[----:B------:R-:W-:Y:S02]  /*9a80*/  HADD2.F32 R12, -RZ, R54.H0_H0 ;  /* 0x20000036ff0c7230 */ /* 0x000fe40000004100 */
[----:B------:R-:W-:Y:S01]  /*9a90*/  FFMA.FTZ R26, R0, R25, R26 ;  /* 0x00000019001a7223 */ /* 0x000fe2000001001a */
[----:B------:R-:W-:Y:S02]  /*9aa0*/  HADD2.F32 R24, -RZ, R7.H0_H0 ;  /* 0x20000007ff187230 */ /* 0x000fe40000004100 */
[----:B------:R-:W-:Y:S01]  /*9ab0*/  FMUL.FTZ R0, R21, R20 ;  /* 0x0000001415007220 */ /* 0x000fe20000410000 */
[----:B------:R-:W-:-:S02]  /*9ac0*/  HADD2.F32 R9, -RZ, R39.H1_H1 ;  /* 0x30000027ff097230 */ /* 0x000fc40000004100 */
[-C--:B------:R-:W-:Y:S01]  /*9ad0*/  FMUL.FTZ R32, R21, R12.reuse ;  /* 0x0000000c15207220 */ /* 0x080fe20000410000 */
[----:B------:R-:W-:Y:S02]  /*9ae0*/  HADD2.F32 R5, -RZ, R54.H1_H1 ;  /* 0x30000036ff057230 */ /* 0x000fe40000004100 */
[----:B------:R-:W-:Y:S01]  /*9af0*/  FFMA.FTZ R21, R13, R12, -R0 ;  /* 0x0000000c0d157223 */ /* 0x000fe20000010800 */
[----:B------:R-:W-:Y:S02]  /*9b00*/  HADD2.F32 R7, -RZ, R7.H1_H1 ;  /* 0x30000007ff077230 */ /* 0x000fe40000004100 */
[C---:B------:R-:W-:Y:S01]  /*9b10*/  FMUL.FTZ R25, R24.reuse, R9 ;  /* 0x0000000918197220 */ /* 0x040fe20000410000 */
[----:B------:R-:W-:Y:S02]  /*9b20*/  HADD2.F32 R12, -RZ, R33.H0_H0 ;  /* 0x20000021ff0c7230 */ /* 0x000fe40000004100 */
[----:B------:R-:W-:Y:S01]  /*9b30*/  FMUL.FTZ R24, R24, R5 ;  /* 0x0000000518187220 */ /* 0x000fe20000410000 */
[----:B------:R-:W-:-:S02]  /*9b40*/  HADD2.F32 R0, -RZ, R34.H0_H0 ;  /* 0x20000022ff007230 */ /* 0x000fc40000004100 */
[----:B------:R-:W-:Y:S01]  /*9b50*/  FFMA.FTZ R32, R13, R20, R32 ;  /* 0x000000140d207223 */ /* 0x000fe20000010020 */
[C---:B------:R-:W-:Y:S01]  /*9b60*/  FFMA.FTZ R20, R14.reuse, R5, -R25 ;  /* 0x000000050e147223 */ /* 0x040fe20000010819 */
[----:B------:R-:W-:Y:S01]  /*9b70*/  FFMA.FTZ R24, R14, R9, R24 ;  /* 0x000000090e187223 */ /* 0x000fe20000010018 */
[----:B------:R-:W-:Y:S02]  /*9b80*/  HADD2.F32 R4, -RZ, R4.H1_H1 ;  /* 0x30000004ff047230 */ /* 0x000fe40000004100 */
[C---:B------:R-:W-:Y:S01]  /*9b90*/  FMUL.FTZ R34, R7.reuse, R12 ;  /* 0x0000000c07227220 */ /* 0x040fe20000410000 */
[-C--:B------:R-:W-:Y:S01]  /*9ba0*/  FMUL.FTZ R14, R7, R0.reuse ;  /* 0x00000000070e7220 */ /* 0x080fe20000410000 */
[----:B------:R-:W-:Y:S02]  /*9bb0*/  HADD2.F32 R9, -RZ, R36.H0_H0 ;  /* 0x20000024ff097230 */ /* 0x000fe40000004100 */
[----:B------:R-:W-:Y:S02]  /*9bc0*/  HADD2.F32 R5, -RZ, R38.H0_H0 ;  /* 0x20000026ff057230 */ /* 0x000fe40000004100 */
[----:B------:R-:W-:Y:S01]  /*9bd0*/  FFMA.FTZ R27, R11, R0, -R34 ;  /* 0x000000000b1b7223 */ /* 0x000fe20000010822 */
[----:B------:R-:W-:-:S02]  /*9be0*/  HADD2.F32 R6, -RZ, R6.H1_H1 ;  /* 0x30000006ff067230 */ /* 0x000fc40000004100 */
[----:B------:R-:W-:Y:S01]  /*9bf0*/  FFMA.FTZ R33, R11, R12, R14 ;  /* 0x0000000c0b217223 */ /* 0x000fe2000001000e */
[----:B------:R-:W-:Y:S02]  /*9c00*/  HADD2.F32 R13, -RZ, R35.H0_H0 ;  /* 0x20000023ff0d7230 */ /* 0x000fe40000004100 */
[C---:B------:R-:W-:Y:S01]  /*9c10*/  FMUL.FTZ R11, R4.reuse, R9 ;  /* 0x00000009040b7220 */ /* 0x040fe20000410000 */
[----:B------:R-:W-:Y:S02]  /*9c20*/  HADD2.F32 R7, -RZ, R37.H0_H0 ;  /* 0x20000025ff077230 */ /* 0x000fe40000004100 */
[----:B------:R-:W-:Y:S01]  /*9c30*/  FMUL.FTZ R4, R4, R5 ;  /* 0x0000000504047220 */ /* 0x000fe20000410000 */
[----:B------:R-:W-:Y:S02]  /*9c40*/  HADD2.F32 R10, -RZ, R10.H1_H1 ;  /* 0x3000000aff0a7230 */ /* 0x000fe40000004100 */
[----:B------:R-:W-:Y:S01]  /*9c50*/  FMUL.FTZ R25, R6, R13 ;  /* 0x0000000d06197220 */ /* 0x000fe20000410000 */
[----:B------:R-:W-:Y:S01]  /*9c60*/  FFMA.FTZ R0, R8, R5, -R11 ;  /* 0x0000000508007223 */ /* 0x000fe2000001080b */
[----:B------:R-:W-:Y:S01]  /*9c70*/  FMUL.FTZ R6, R6, R7 ;  /* 0x0000000706067220 */ /* 0x000fe20000410000 */
[----:B------:R-:W-:Y:S01]  /*9c80*/  FFMA.FTZ R9, R8, R9, R4 ;  /* 0x0000000908097223 */ /* 0x000fe20000010004 */
[C---:B------:R-:W-:Y:S01]  /*9c90*/  FFMA.FTZ R4, R10.reuse, R7, -R25 ;  /* 0x000000070a047223 */ /* 0x040fe20000010819 */
[----:B------:R-:W-:Y:S01]  /*9ca0*/  F2FP.F16.F32.PACK_AB R39, R33, R24 ;  /* 0x000000182127723e */ /* 0x000fe200000000ff */
[----:B------:R-:W-:Y:S01]  /*9cb0*/  FFMA.FTZ R13, R10, R13, R6 ;  /* 0x0000000d0a0d7223 */ /* 0x000fe20000010006 */
[----:B------:R-:W-:-:S02]  /*9cc0*/  F2FP.F16.F32.PACK_AB R27, R27, R20 ;  /* 0x000000141b1b723e */ /* 0x000fc400000000ff */
[----:B------:R-:W-:Y:S02]  /*9cd0*/  F2FP.F16.F32.PACK_AB R36, R9, R26 ;  /* 0x0000001a0924723e */ /* 0x000fe400000000ff */
[----:B------:R-:W-:Y:S02]  /*9ce0*/  F2FP.F16.F32.PACK_AB R25, R28, R29 ;  /* 0x0000001d1c19723e */ /* 0x000fe400000000ff */
[----:B------:R-:W-:Y:S02]  /*9cf0*/  F2FP.F16.F32.PACK_AB R24, R0, R15 ;  /* 0x0000000f0018723e */ /* 0x000fe400000000ff */
[----:B------:R-:W-:Y:S02]  /*9d00*/  F2FP.F16.F32.PACK_AB R26, R4, R21 ;  /* 0x00000015041a723e */ /* 0x000fe400000000ff */
[----:B------:R-:W-:Y:S02]  /*9d10*/  F2FP.F16.F32.PACK_AB R37, R30, R31 ;  /* 0x0000001f1e25723e */ /* 0x000fe400000000ff */
[----:B------:R-:W-:Y:S01]  /*9d20*/  F2FP.F16.F32.PACK_AB R38, R13, R32 ;  /* 0x000000200d26723e */ /* 0x000fe200000000ff */
[----:B------:R1:W-:Y:S04]  /*9d30*/  STS.128 [R221+0x20400], R24 ;  /* 0x02040018dd007388 */ /* 0x0003e80000000c00 */
[----:B------:R1:W-:Y:S02]  /*9d40*/  STS.128 [R3+0x20400], R36 ;  /* 0x0204002403007388 */ /* 0x0003e40000000c00 */
.L_x_2052:
[----:B------:R-:W-:Y:S05]  /*9d50*/  BSYNC B0 ;  /* 0x0000000000007941 */ /* 0x000fea0003800000 */
.L_x_2032:
[----:B------:R-:W-:Y:S01]  /*9d60*/  @!PT LDS RZ, [RZ] ;  /* 0x00000000fffff984 */ /* 0x000fe20000000800 */
[----:B------:R-:W-:Y:S01]  /*9d70*/  @!PT LDS RZ, [RZ] ;  /* 0x00000000fffff984 */ /* 0x000fe20000000800 */
[----:B------:R-:W-:Y:S01]  /*9d80*/  @!PT LDS RZ, [RZ] ;  /* 0x00000000fffff984 */ /* 0x000fe20000000800 */
[----:B------:R-:W-:Y:S01]  /*9d90*/  @!PT LDS RZ, [RZ] ;  /* 0x00000000fffff984 */ /* 0x000fe20000000800 */
[----:B------:R4:W-:Y:S06]  /*9da0*/  MEMBAR.ALL.CTA ;  /* 0x0000000000007992 */ /* 0x0009ec0000008000 */
[----:B----4-:R-:W4:Y:S01]  /*9db0*/  FENCE.VIEW.ASYNC.S ;  /* 0x00000000000073c6 */ /* 0x010f220000000000 */
[----:B------:R-:W-:Y:S05]  /*9dc0*/  WARPSYNC.ALL ;  /* 0x0000000000007948 */ /* 0x000fea0003800000 */
[----:B----4-:R-:W-:Y:S06]  /*9dd0*/  BAR.SYNC.DEFER_BLOCKING 0xd, 0x80 ;  /* 0x0342000000007b1d */ /* 0x010fec0000010000 */
.L_x_2029:
[----:B--23--:R-:W-:-:S05]  /*9de0*/  IMAD.U32 R0, RZ, RZ, UR37 ;  /* 0x00000025ff007e24 */ /* 0x00cfca000f8e00ff */
[----:B------:R-:W-:-:S13]  /*9df0*/  ISETP.NE.AND P0, PT, R0, 0x3, PT ;  /* 0x000000030000780c */ /* 0x000fda0003f05270 */
[----:B------:R-:W-:Y:S05]  /*9e00*/  @!P0 BRA `(.L_x_2067) ;  /* 0x0000000000048947 */ /* 0x000fea0003800000 */
[----:B------:R-:W-:Y:S01]  /*9e10*/  BPT.TRAP 0x1 ;  /* 0x000000040000795c */ /* 0x000fe20000300000 */
.L_x_2067:
[----:B------:R-:W-:Y:S02]  /*9e20*/  LEA R14, R18, R2, 0x3 ;  /* 0x00000002120e7211 */ /* 0x000fe400078e18ff */
[----:B------:R-:W-:-:S04]  /*9e30*/  SHF.L.U32 R57, R19, 0x1f, RZ ;  /* 0x0000001f13397819 */ /* 0x000fc800000006ff */
[----:B------:R2:W3:Y:S01]  /*9e40*/  SYNCS.PHASECHK.TRANS64.TRYWAIT P2, [R14+URZ+0x28c30], R57 ;  /* 0x028c30390e0075a7 */ /* 0x0004e2000804017f */
[----:B------:R-:W-:Y:S05]  /*9e50*/  @!P0 BRA `(.L_x_2068) ;  /* 0x0000000000048947 */ /* 0x000fea0003800000 */
[----:B------:R-:W-:Y:S01]  /*9e60*/  BPT.TRAP 0x1 ;  /* 0x000000040000795c */ /* 0x000fe20000300000 */
.L_x_2068:
[----:B------:R-:W4:Y:S02]  /*9e70*/  S2R R0, SR_TID.X ;  /* 0x0000000000007919 */ /* 0x000f240000002100 */
[----:B----4-:R-:W-:-:S04]  /*9e80*/  LOP3.LUT R0, R0, 0x7f, RZ, 0xc0, !PT ;  /* 0x0000007f00007812 */ /* 0x010fc800078ec0ff */
[----:B------:R-:W-:Y:S01]  /*9e90*/  ISETP.NE.AND P1, PT, R0, RZ, PT ;  /* 0x000000ff0000720c */ /* 0x000fe20003f25270 */
[----:B------:R-:W-:-:S05]  /*9ea0*/  VIADD R0, R2, 0x22400 ;  /* 0x0002240002007836 */ /* 0x000fca0000000000 */
[----:B------:R-:W-:Y:S01]  /*9eb0*/  SHF.R.U32.HI R0, RZ, 0x4, R0 ;  /* 0x00000004ff007819 */ /* 0x000fe20000011600 */
[----:B---3--:R-:W-:Y:S06]  /*9ec0*/  @P2 BRA `(.L_x_2069) ;  /* 0x0000000000082947 */ /* 0x008fec0003800000 */
[----:B------:R-:W3:Y:S02]  /*9ed0*/  SYNCS.PHASECHK.TRANS64.TRYWAIT P2, [R14+URZ+0x28c30], R57 ;  /* 0x028c30390e0075a7 */ /* 0x000ee4000804017f */
[----:B---3--:R-:W-:Y:S05]  /*9ee0*/  @!P2 BRA `(.L_x_2070) ;  /* 0x0000012c0034a947 */ /* 0x008fea0003800000 */
.L_x_2069:
[----:B------:R-:W-:Y:S01]  /*9ef0*/  LOP3.LUT R0, R0, 0x3fff, RZ, 0xc0, !PT ;  /* 0x00003fff00007812 */ /* 0x000fe200078ec0ff */
[----:B------:R-:W-:Y:S05]  /*9f00*/  WARPSYNC.ALL ;  /* 0x0000000000007948 */ /* 0x000fea0003800000 */
[----:B------:R-:W-:Y:S01]  /*9f10*/  LOP3.LUT R21, R0, 0x10000, RZ, 0xfc, !PT ;  /* 0x0001000000157812 */ /* 0x000fe200078efcff */
[----:B------:R-:W-:Y:S01]  /*9f20*/  VIADD R0, R2, 0x20400 ;  /* 0x0002040002007836 */ /* 0x000fe20000000000 */
[----:B01---5:R-:W-:-:S03]  /*9f30*/  WARPGROUP.ARRIVE ;  /* 0x00000000000079c5 */ /* 0x023fc60000000000 */
[----:B------:R-:W-:Y:S01]  /*9f40*/  IMAD R6, R18, 0x200, R21 ;  /* 0x0000020012067824 */ /* 0x000fe200078e0215 */
[----:B------:R-:W-:Y:S01]  /*9f50*/  ULDC.64 UR40, c[0x0][0x9e0] ;  /* 0x0002780000287ab9 */ /* 0x000fe20000000a00 */
[----:B------:R-:W-:Y:S01]  /*9f60*/  IMAD.MOV.U32 R7, RZ, RZ, 0x40000040 ;  /* 0x40000040ff077424 */ /* 0x000fe200078e00ff */
[----:B------:R-:W-:Y:S01]  /*9f70*/  SHF.R.U32.HI R0, RZ, 0x4, R0 ;  /* 0x00000004ff007819 */ /* 0x000fe20000011600 */
[----:B------:R-:W-:Y:S01]  /*9f80*/  IMAD.MOV.U32 R5, RZ, RZ, 0x40000040 ;  /* 0x40000040ff057424 */ /* 0x000fe200078e00ff */
[----:B------:R-:W-:Y:S01]  /*9f90*/  R2UR UR6, R6 ;  /* 0x00000000060672ca */ /* 0x000fe200000e0000 */
[----:B------:R-:W-:Y:S01]  /*9fa0*/  IMAD.MOV.U32 R9, RZ, RZ, 0x40000040 ;  /* 0x40000040ff097424 */ /* 0x000fe200078e00ff */
[----:B------:R-:W-:Y:S01]  /*9fb0*/  LOP3.LUT R0, R0, 0x3fff, RZ, 0xc0, !PT ;  /* 0x00003fff00007812 */ /* 0x000fe200078ec0ff */
[----:B------:R-:W-:Y:S01]  /*9fc0*/  IMAD.MOV.U32 R13, RZ, RZ, 0x40000040 ;  /* 0x40000040ff0d7424 */ /* 0x000fe200078e00ff */
[----:B------:R-:W-:Y:S01]  /*9fd0*/  R2UR UR7, R7 ;  /* 0x00000000070772ca */ /* 0x000fe200000e0000 */
[----:B------:R-:W-:Y:S01]  /*9fe0*/  IMAD.MOV.U32 R11, RZ, RZ, 0x40000040 ;  /* 0x40000040ff0b7424 */ /* 0x000fe200078e00ff */
[----:B------:R-:W-:Y:S01]  /*9ff0*/  LOP3.LUT R4, R0, 0x10000, RZ, 0xfc, !PT ;  /* 0x0001000000047812 */ /* 0x000fe200078efcff */
[----:B------:R-:W-:Y:S01]  /*a000*/  IMAD.MOV.U32 R7, RZ, RZ, 0x40000040 ;  /* 0x40000040ff077424 */ /* 0x000fe200078e00ff */
[----:B------:R-:W-:Y:S01]  /*a010*/  R2UR UR5, R5 ;  /* 0x00000000050572ca */ /* 0x000fe200000e0000 */
[----:B------:R-:W-:Y:S01]  /*a020*/  IMAD.MOV.U32 R3, RZ, RZ, -0x40 ;  /* 0xffffffc0ff037424 */ /* 0x000fe200078e00ff */
[C---:B------:R-:W-:Y:S01]  /*a030*/  R2UR UR4, R4.reuse ;  /* 0x00000000040472ca */ /* 0x040fe200000e0000 */
[----:B------:R-:W-:Y:S01]  /*a040*/  VIADD R12, R4, 0x2 ;  /* 0x00000002040c7836 */ /* 0x000fe20000000000 */
[----:B------:R-:W-:Y:S01]  /*a050*/  IADD3 R8, R6, 0x2, RZ ;  /* 0x0000000206087810 */ /* 0x000fe20007ffe0ff */
[----:B------:R-:W-:Y:S01]  /*a060*/  VIADD R10, R4, 0x4 ;  /* 0x00000004040a7836 */ /* 0x000fe20000000000 */
[----:B------:R-:W-:Y:S01]  /*a070*/  UISETP.GE.AND UP0, UPT, UR41, 0x1, UPT ;  /* 0x000000012900788c */ /* 0x000fe2000bf06270 */
[----:B------:R-:W-:Y:S01]  /*a080*/  IMAD R3, R168, R3, 0x41 ;  /* 0x00000041a8037424 */ /* 0x000fe200078e0203 */
[----:B------:R-:W-:-:S02]  /*a090*/  @!P1 IADD3 R0, R14, 0x28c40, RZ ;  /* 0x00028c400e009810 */ /* 0x000fc40007ffe0ff */
[----:B------:R-:W-:Y:S01]  /*a0a0*/  LEA R20, R168, 0xffffffc0, 0x6 ;  /* 0xffffffc0a8147811 */ /* 0x000fe200078e30ff */
[----:B------:R-:W-:Y:S01]  /*a0b0*/  UP2UR UR47, UPR, URZ, 0x1 ;  /* 0x000000013f2f7883 */ /* 0x000fe20008000000 */
[----:B------:R-:W-:Y:S01]  /*a0c0*/  PLOP3.LUT P2, PT, PT, PT, UP0, 0x40, 0x0 ;  /* 0x000000000000781c */ /* 0x000fe20003f4e808 */
[----:B------:R-:W-:Y:S01]  /*a0d0*/  VIADD R58, R3, 0xffffffff ;  /* 0xffffffff033a7836 */ /* 0x000fe20000000000 */
[----:B------:R-:W-:Y:S01]  /*a0e0*/  @!P1 PRMT R0, RZ, 0x654, R0 ;  /* 0x00000654ff009816 */ /* 0x000fe20000000000 */
[----:B------:R-:W-:Y:S01]  /*a0f0*/  HGMMA.64x64x16.F32 R24, gdesc[UR4], RZ, !UPT, gsb0 ;  /* 0x00e00000041879f0 */ /* 0x000fe2000c0008ff */
[----:B------:R-:W-:Y:S01]  /*a100*/  R2UR UR6, R8 ;  /* 0x00000000080672ca */ /* 0x000fe200000e0000 */
[----:B------:R-:W-:Y:S01]  /*a110*/  VIADD R8, R6, 0x4 ;  /* 0x0000000406087836 */ /* 0x000fe20000000000 */
[----:B------:R-:W-:Y:S02]  /*a120*/  R2UR UR7, R9 ;  /* 0x00000000090772ca */ /* 0x000fe400000e0000 */
[----:B------:R-:W-:-:S02]  /*a130*/  R2UR UR4, R12 ;  /* 0x000000000c0472ca */ /* 0x000fc400000e0000 */
[----:B------:R-:W-:Y:S02]  /*a140*/  R2UR UR5, R13 ;  /* 0x000000000d0572ca */ /* 0x000fe400000e0000 */
[----:B------:R-:W-:Y:S02]  /*a150*/  MOV R9, 0x40000040 ;  /* 0x4000004000097802 */ /* 0x000fe40000000f00 */
[----:B------:R-:W-:Y:S01]  /*a160*/  IADD3 R15, -R22, R185, -R20 ;  /* 0x000000b9160f7210 */ /* 0x000fe20007ffe914 */
[----:B------:R-:W-:Y:S02]  /*a170*/  WARPGROUP.DEPBAR.LE gsb0, 0x0 ;  /* 0x00008000000079c5 */ /* 0x000fe40000010000 */
[----:B------:R-:W-:-:S06]  /*a180*/  WARPGROUP.ARRIVE ;  /* 0x00000000000079c5 */ /* 0x000fcc0000000000 */
[----:B------:R-:W-:Y:S01]  /*a190*/  HGMMA.64x64x16.F32 R24, gdesc[UR4], R24, gsb0 ;  /* 0x00e00000041879f0 */ /* 0x000fe20008000818 */
[----:B------:R-:W-:Y:S01]  /*a1a0*/  R2UR UR6, R8 ;  /* 0x00000000080672ca */ /* 0x000fe200000e0000 */
[----:B------:R-:W-:Y:S01]  /*a1b0*/  VIADD R8, R6, 0x6 ;  /* 0x0000000606087836 */ /* 0x000fe20000000000 */
[----:B------:R-:W-:Y:S01]  /*a1c0*/  R2UR UR7, R9 ;  /* 0x00000000090772ca */ /* 0x000fe200000e0000 */
[----:B------:R-:W-:Y:S01]  /*a1d0*/  VIADD R6, R4, 0x6 ;  /* 0x0000000604067836 */ /* 0x000fe20000000000 */
[----:B------:R-:W-:Y:S01]  /*a1e0*/  R2UR UR4, R10 ;  /* 0x000000000a0472ca */ /* 0x000fe200000e0000 */
[----:B------:R-:W-:Y:S01]  /*a1f0*/  IMAD.MOV.U32 R9, RZ, RZ, 0x40000040 ;  /* 0x40000040ff097424 */ /* 0x000fe200078e00ff */
[----:B------:R-:W-:Y:S01]  /*a200*/  R2UR UR5, R11 ;  /* 0x000000000b0572ca */ /* 0x000fe200000e0000 */
[----:B------:R-:W-:Y:S02]  /*a210*/  WARPGROUP.DEPBAR.LE gsb0, 0x0 ;  /* 0x00008000000079c5 */ /* 0x000fe40000010000 */
[----:B------:R-:W-:-:S10]  /*a220*/  WARPGROUP.ARRIVE ;  /* 0x00000000000079c5 */ /* 0x000fd40000000000 */
[----:B------:R-:W-:Y:S01]  /*a230*/  HGMMA.64x64x16.F32 R24, gdesc[UR4], R24, gsb0 ;  /* 0x00e00000041879f0 */ /* 0x000fe20008000818 */
[----:B------:R-:W-:Y:S02]  /*a240*/  R2UR UR6, R8 ;  /* 0x00000000080672ca */ /* 0x000fe400000e0000 */
[----:B------:R-:W-:Y:S02]  /*a250*/  R2UR UR7, R9 ;  /* 0x00000000090772ca */ /* 0x000fe400000e0000 */
[----:B------:R-:W-:Y:S02]  /*a260*/  R2UR UR4, R6 ;  /* 0x00000000060472ca */ /* 0x000fe400000e0000 */
[----:B------:R-:W-:Y:S02]  /*a270*/  R2UR UR5, R7 ;  /* 0x00000000070572ca */ /* 0x000fe400000e0000 */
[----:B------:R-:W-:-:S05]  /*a280*/  IADD3 R9, -R186, R3, R185 ;  /* 0x00000003ba097210 */ /* 0x000fca0007ffe1b9 */
[----:B------:R-:W-:-:S04]  /*a290*/  IMAD.IADD R9, R9, 0x1, -R22 ;  /* 0x0000000109097824 */ /* 0x000fc800078e0a16 */
[----:B------:R-:W-:Y:S01]  /*a2a0*/  VIADD R56, R9, UR40 ;  /* 0x0000002809387c36 */ /* 0x000fe20008000000 */
[----:B------:R-:W-:Y:S02]  /*a2b0*/  WARPGROUP.DEPBAR.LE gsb0, 0x0 ;  /* 0x00008000000079c5 */ /* 0x000fe40000010000 */
[----:B------:R-:W-:-:S06]  /*a2c0*/  WARPGROUP.ARRIVE ;  /* 0x00000000000079c5 */ /* 0x000fcc0000000000 */
[----:B------:R-:W-:Y:S01]  /*a2d0*/  HGMMA.64x64x16.F32 R24, gdesc[UR4], R24, gsb0 ;  /* 0x00e00000041879f0 */ /* 0x000fe20008000818 */
[----:B------:R-:W-:Y:S02]  /*a2e0*/  ULDC UR4, c[0x0][0x9dc] ;  /* 0x0002770000047ab9 */ /* 0x000fe40000000800 */
[----:B------:R-:W-:-:S05]  /*a2f0*/  IMAD.U32 R188, RZ, RZ, UR4 ;  /* 0x00000004ffbc7e24 */ /* 0x000fca000f8e00ff */
[----:B------:R-:W-:-:S04]  /*a300*/  LOP3.LUT R8, RZ, R188, RZ, 0x33, !PT ;  /* 0x000000bcff087212 */ /* 0x000fc800078e33ff */
[----:B------:R-:W-:Y:S01]  /*a310*/  IADD3 R59, R9, R8, RZ ;  /* 0x00000008093b7210 */ /* 0x000fe20007ffe0ff */
[----:B------:R-:W-:Y:S02]  /*a320*/  WARPGROUP.DEPBAR.LE gsb0, 0x0 ;  /* 0x00008000000079c5 */ /* 0x000fe40000010000 */
[----:B------:R0:W-:Y:S02]  /*a330*/  @!P1 SYNCS.ARRIVE.TRANS64.RED.A1T0 RZ, [R0+URZ], RZ ;  /* 0x000000ff00ff99a7 */ /* 0x0001e4000810043f */
[----:B0-----:R-:W-:-:S04]  /*a340*/  IMAD R0, R189, 0x40, R192 ;  /* 0x00000040bd007824 */ /* 0x001fc800078e02c0 */
[----:B------:R-:W-:Y:S01]  /*a350*/  IMAD.IADD R8, R59, 0x1, R0 ;  /* 0x000000013b087824 */ /* 0x000fe200078e0200 */
[----:B------:R-:W-:Y:S01]  /*a360*/  VIADDMNMX R3, R0, R56, R15, PT ;  /* 0x0000003800037246 */ /* 0x000fe2000380010f */
[----:B------:R-:W-:Y:S06]  /*a370*/  @P2 BRA `(.L_x_2071) ;  /* 0x0000000000582947 */ /* 0x000fec0003800000 */
[----:B------:R-:W-:Y:S01]  /*a380*/  IADD3 R9, R0, R185, -R186 ;  /* 0x000000b900097210 */ /* 0x000fe20007ffe8ba */
[----:B------:R-:W-:Y:S03]  /*a390*/  BSSY B0, `(.L_x_2072) ;  /* 0x0000010000007945 */ /* 0x000fe60003800000 */
[----:B------:R-:W-:-:S13]  /*a3a0*/  ISETP.GT.AND P2, PT, R9, -0x1, PT ;  /* 0xffffffff0900780c */ /* 0x000fda0003f44270 */
[----:B------:R-:W-:Y:S05]  /*a3b0*/  @P2 BRA `(.L_x_2073) ;  /* 0x0000000000202947 */ /* 0x000fea0003800000 */
[----:B------:R-:W-:Y:S01]  /*a3c0*/  UISETP.NE.AND UP0, UPT, UR41, 0x1, UPT ;  /* 0x000000012900788c */ /* 0x000fe2000bf05270 */
[----:B------:R-:W-:-:S05]  /*a3d0*/  LOP3.LUT R9, RZ, R9, RZ, 0x33, !PT ;  /* 0x00000009ff097212 */ /* 0x000fca00078e33ff */
[----:B------:R-:W-:-:S05]  /*a3e0*/  PLOP3.LUT P2, PT, PT, PT, UP0, 0x80, 0x0 ;  /* 0x000000000000781c */ /* 0x000fca0003f4f008 */
[----:B------:R-:W-:-:S08]  /*a3f0*/  @UP0 ULDC.64 UR4, c[0x0][0x9e8] ;  /* 0x00027a0000040ab9 */ /* 0x000fd00000000a00 */
[----:B------:R-:W-:-:S05]  /*a400*/  @P2 IMAD.HI.U32 R60, R9, UR4, RZ ;  /* 0x00000004093c2c27 */ /* 0x000fca000f8e00ff */
[----:B------:R-:W-:-:S04]  /*a410*/  @P2 SHF.R.U32.HI R9, RZ, UR5, R60 ;  /* 0x00000005ff092c19 */ /* 0x000fc8000801163c */
[----:B------:R-:W-:Y:S01]  /*a420*/  LOP3.LUT R9, RZ, R9, RZ, 0x33, !PT ;  /* 0x00000009ff097212 */ /* 0x000fe200078e33ff */
[----:B------:R-:W-:Y:S06]  /*a430*/  BRA `(.L_x_2074) ;  /* 0x0000000000147947 */ /* 0x000fec0003800000 */
.L_x_2073:
[----:B------:R-:W-:-:S06]  /*a440*/  UISETP.NE.AND UP0, UPT, UR41, 0x1, UPT ;  /* 0x000000012900788c */ /* 0x000fcc000bf05270 */
[----:B------:R-:W-:-:S05]  /*a450*/  PLOP3.LUT P2, PT, PT, PT, UP0, 0x80, 0x0 ;  /* 0x000000000000781c */ /* 0x000fca0003f4f008 */
[----:B------:R-:W-:-:S08]  /*a460*/  @UP0 ULDC.64 UR4, c[0x0][0x9e8] ;  /* 0x00027a0000040ab9 */ /* 0x000fd00000000a00 */
[----:B------:R-:W-:-:S05]  /*a470*/  @P2 IMAD.HI.U32 R60, R9, UR4, RZ ;  /* 0x00000004093c2c27 */ /* 0x000fca000f8e00ff */
[----:B------:R-:W-:-:S07]  /*a480*/  @P2 SHF.R.U32.HI R9, RZ, UR5, R60 ;  /* 0x00000005ff092c19 */ /* 0x000fce000801163c */
.L_x_2074:
[----:B------:R-:W-:Y:S05]  /*a490*/  BSYNC B0 ;  /* 0x0000000000007941 */ /* 0x000fea0003800000 */
.L_x_2072:
[----:B------:R-:W-:-:S04]  /*a4a0*/  IMAD R9, R9, UR41, -R20 ;  /* 0x0000002909097c24 */ /* 0x000fc8000f8e0a14 */
[----:B------:R-:W-:-:S05]  /*a4b0*/  IMAD.IADD R9, R9, 0x1, -R22 ;  /* 0x0000000109097824 */ /* 0x000fca00078e0a16 */
[----:B------:R-:W-:Y:S02]  /*a4c0*/  VIMNMX R8, R8, R9, !PT ;  /* 0x0000000908087248 */ /* 0x000fe40007fe0100 */
[----:B------:R-:W-:-:S07]  /*a4d0*/  VIADDMNMX R3, R9, UR41, R3, PT ;  /* 0x0000002909037c46 */ /* 0x000fce000b800103 */
.L_x_2071:
[C---:B------:R-:W-:Y:S01]  /*a4e0*/  ISETP.GE.AND P2, PT, R58.reuse, 0x2, PT ;  /* 0x000000023a00780c */ /* 0x040fe20003f46270 */
[----:B------:R-:W-:Y:S01]  /*a4f0*/  UISETP.NE.AND UP0, UPT, UR47, URZ, UPT ;  /* 0x0000003f2f00728c */ /* 0x000fe2000bf05270 */
[----:B------:R-:W-:Y:S02]  /*a500*/  ISETP.GE.AND P6, PT, R58, 0xa, PT ;  /* 0x0000000a3a00780c */ /* 0x000fe40003fc6270 */
[----:B------:R-:W-:Y:S02]  /*a510*/  ISETP.GT.AND P4, PT, R8, 0x1, !P2 ;  /* 0x000000010800780c */ /* 0x000fe40005784270 */
[----:B------:R-:W-:Y:S02]  /*a520*/  ISETP.GE.AND P3, PT, R58, 0x9, PT ;  /* 0x000000093a00780c */ /* 0x000fe40003f66270 */
[----:B------:R-:W-:Y:S02]  /*a530*/  ISETP.LT.OR P4, PT, R3, 0x2, P4 ;  /* 0x000000020300780c */ /* 0x000fe40002781670 */
[----:B------:R-:W-:-:S02]  /*a540*/  P2R R60, PR, RZ, 0x40 ;  /* 0x00000040ff3c7803 */ /* 0x000fc40000000000 */
[----:B------:R-:W-:Y:S02]  /*a550*/  FSEL R61, R25, -INF , !P4 ;  /* 0xff800000193d7808 */ /* 0x000fe40006000000 */
[C---:B------:R-:W-:Y:S02]  /*a560*/  ISETP.GT.AND P4, PT, R8.reuse, 0x9, !P6 ;  /* 0x000000090800780c */ /* 0x040fe40007784270 */
[----:B------:R-:W-:Y:S02]  /*a570*/  ISETP.GT.AND P5, PT, R8, 0x8, !P3 ;  /* 0x000000080800780c */ /* 0x000fe40005fa4270 */
[----:B------:R-:W-:Y:S02]  /*a580*/  ISETP.LT.OR P4, PT, R3, 0xa, P4 ;  /* 0x0000000a0300780c */ /* 0x000fe40002781670 */
[----:B------:R-:W-:Y:S02]  /*a590*/  ISETP.GE.AND P6, PT, R58, 0x11, PT ;  /* 0x000000113a00780c */ /* 0x000fe40003fc6270 */
[----:B------:R-:W-:-:S02]  /*a5a0*/  FSEL R65, R29, -INF , !P4 ;  /* 0xff8000001d417808 */ /* 0x000fc40006000000 */
[C---:B------:R-:W-:Y:S02]  /*a5b0*/  ISETP.LT.OR P5, PT, R3.reuse, 0x9, P5 ;  /* 0x000000090300780c */ /* 0x040fe40002fa1670 */
[----:B------:R-:W-:Y:S02]  /*a5c0*/  ISETP.GT.AND P4, PT, R8, 0x10, !P6 ;  /* 0x000000100800780c */ /* 0x000fe40007784270 */
[----:B------:R-:W-:Y:S02]  /*a5d0*/  FSEL R63, R28, -INF , !P5 ;  /* 0xff8000001c3f7808 */ /* 0x000fe40006800000 */
[----:B------:R-:W-:Y:S02]  /*a5e0*/  ISETP.LT.OR P4, PT, R3, 0x11, P4 ;  /* 0x000000110300780c */ /* 0x000fe40002781670 */
[----:B------:R-:W-:Y:S02]  /*a5f0*/  ISETP.GE.AND P5, PT, R58, 0x12, PT ;  /* 0x000000123a00780c */ /* 0x000fe40003fa6270 */
[----:B------:R-:W-:-:S02]  /*a600*/  FSEL R67, R32, -INF , !P4 ;  /* 0xff80000020437808 */ /* 0x000fc40006000000 */
[----:B------:R-:W-:Y:S02]  /*a610*/  ISETP.GT.AND P4, PT, R8, 0x11, !P5 ;  /* 0x000000110800780c */ /* 0x000fe40006f84270 */
        /* <DEDUP_REMOVED lines=37> */
[----:B------:R-:W-:Y:S02]  /*a870*/  P2R R28, PR, RZ, 0x40 ;  /* 0x00000040ff1c7803 */ /* 0x000fe40000000000 */
[----:B------:R-:W-:Y:S02]  /*a880*/  FSEL R81, R48, -INF , !P4 ;  /* 0xff80000030517808 */ /* 0x000fe40006000000 */
[----:B------:R-:W-:-:S04]  /*a890*/  ISETP.GE.AND P4, PT, R58, 0x32, PT ;  /* 0x000000323a00780c */ /* 0x000fc80003f86270 */
[----:B------:R-:W-:-:S04]  /*a8a0*/  ISETP.GT.AND P5, PT, R8, 0x31, !P4 ;  /* 0x000000310800780c */ /* 0x000fc800067a4270 */
        /* <DEDUP_REMOVED lines=15> */
[----:B------:R-:W-:Y:S01]  /*a9a0*/  ISETP.LT.OR P6, PT, R3, 0x3a, P6 ;  /* 0x0000003a0300780c */ /* 0x000fe200037c1670 */
[----:B------:R-:W-:-:S03]  /*a9b0*/  VIADD R3, R0, 0x8 ;  /* 0x0000000800037836 */ /* 0x000fc60000000000 */
[----:B------:R-:W-:Y:S02]  /*a9c0*/  FSEL R53, R53, -INF , !P6 ;  /* 0xff80000035357808 */ /* 0x000fe40007000000 */
[----:B------:R-:W-:Y:S02]  /*a9d0*/  PLOP3.LUT P6, PT, PT, PT, UP0, 0x40, 0x0 ;  /* 0x000000000000781c */ /* 0x000fe40003fce808 */
[----:B------:R-:W-:-:S11]  /*a9e0*/  VIADDMNMX R3, R3, R56, R15, PT ;  /* 0x0000003803037246 */ /* 0x000fd6000380010f */
[----:B------:R-:W-:Y:S05]  /*a9f0*/  @P6 BRA `(.L_x_2075) ;  /* 0x0000000000646947 */ /* 0x000fea0003800000 */
[----:B------:R-:W-:Y:S01]  /*aa00*/  IADD3 R9, R0, R185, -R186 ;  /* 0x000000b900097210 */ /* 0x000fe20007ffe8ba */
[----:B------:R-:W-:Y:S04]  /*aa10*/  BSSY B0, `(.L_x_2076) ;  /* 0x0000013000007945 */ /* 0x000fe80003800000 */
[----:B------:R-:W-:-:S05]  /*aa20*/  VIADD R9, R9, 0x8 ;  /* 0x0000000809097836 */ /* 0x000fca0000000000 */
[----:B------:R-:W-:-:S13]  /*aa30*/  ISETP.GT.AND P6, PT, R9, -0x1, PT ;  /* 0xffffffff0900780c */ /* 0x000fda0003fc4270 */
[----:B------:R-:W-:Y:S05]  /*aa40*/  @P6 BRA `(.L_x_2077) ;  /* 0x0000000000246947 */ /* 0x000fea0003800000 */
[----:B------:R-:W-:Y:S01]  /*aa50*/  UISETP.NE.AND UP0, UPT, UR41, 0x1, UPT ;  /* 0x000000012900788c */ /* 0x000fe2000bf05270 */
[----:B------:R-:W-:-:S05]  /*aa60*/  LOP3.LUT R9, RZ, R9, RZ, 0x33, !PT ;  /* 0x00000009ff097212 */ /* 0x000fca00078e33ff */
[----:B------:R-:W-:-:S05]  /*aa70*/  PLOP3.LUT P6, PT, PT, PT, UP0, 0x80, 0x0 ;  /* 0x000000000000781c */ /* 0x000fca0003fcf008 */
[----:B------:R-:W-:-:S08]  /*aa80*/  @UP0 ULDC.64 UR4, c[0x0][0x9e8] ;  /* 0x00027a0000040ab9 */ /* 0x000fd00000000a00 */
[----:B------:R-:W-:Y:S01]  /*aa90*/  @P6 IMAD.HI.U32 R15, R9, UR4, RZ ;  /* 0x00000004090f6c27 */ /* 0x000fe2000f8e00ff */
[----:B------:R-:W-:-:S13]  /*aaa0*/  PLOP3.LUT P6, PT, PT, PT, UP0, 0x80, 0x0 ;  /* 0x000000000000781c */ /* 0x000fda0003fcf008 */
[----:B------:R-:W-:-:S04]  /*aab0*/  @P6 SHF.R.U32.HI R9, RZ, UR5, R15 ;  /* 0x00000005ff096c19 */ /* 0x000fc8000801160f */
[----:B------:R-:W-:Y:S01]  /*aac0*/  LOP3.LUT R9, RZ, R9, RZ, 0x33, !PT ;  /* 0x00000009ff097212 */ /* 0x000fe200078e33ff */
[----:B------:R-:W-:Y:S06]  /*aad0*/  BRA `(.L_x_2078) ;  /* 0x0000000000187947 */ /* 0x000fec0003800000 */
.L_x_2077:
[----:B------:R-:W-:-:S06]  /*aae0*/  UISETP.NE.AND UP0, UPT, UR41, 0x1, UPT ;  /* 0x000000012900788c */ /* 0x000fcc000bf05270 */
[----:B------:R-:W-:-:S05]  /*aaf0*/  PLOP3.LUT P6, PT, PT, PT, UP0, 0x80, 0x0 ;  /* 0x000000000000781c */ /* 0x000fca0003fcf008 */
[----:B------:R-:W-:-:S08]  /*ab00*/  @UP0 ULDC.64 UR4, c[0x0][0x9e8] ;  /* 0x00027a0000040ab9 */ /* 0x000fd00000000a00 */
[----:B------:R-:W-:Y:S01]  /*ab10*/  @P6 IMAD.HI.U32 R15, R9, UR4, RZ ;  /* 0x00000004090f6c27 */ /* 0x000fe2000f8e00ff */
[----:B------:R-:W-:-:S13]  /*ab20*/  PLOP3.LUT P6, PT, PT, PT, UP0, 0x80, 0x0 ;  /* 0x000000000000781c */ /* 0x000fda0003fcf008 */
[----:B------:R-:W-:-:S07]  /*ab30*/  @P6 SHF.R.U32.HI R9, RZ, UR5, R15 ;  /* 0x00000005ff096c19 */ /* 0x000fce000801160f */
.L_x_2078:
[----:B------:R-:W-:Y:S05]  /*ab40*/  BSYNC B0 ;  /* 0x0000000000007941 */ /* 0x000fea0003800000 */
.L_x_2076:
[----:B------:R-:W-:-:S05]  /*ab50*/  IMAD R9, R9, UR41, -R20 ;  /* 0x0000002909097c24 */ /* 0x000fca000f8e0a14 */
[----:B------:R-:W-:-:S04]  /*ab60*/  IADD3 R9, -R22, R9, RZ ;  /* 0x0000000916097210 */ /* 0x000fc80007ffe1ff */
[----:B------:R-:W-:Y:S02]  /*ab70*/  VIMNMX R8, R8, R9, !PT ;  /* 0x0000000908087248 */ /* 0x000fe40007fe0100 */
[----:B------:R-:W-:-:S07]  /*ab80*/  VIADDMNMX R3, R9, UR41, R3, PT ;  /* 0x0000002909037c46 */ /* 0x000fce000b800103 */
.L_x_2075:
        /* <DEDUP_REMOVED lines=33> */
[----:B------:R-:W-:Y:S02]  /*ada0*/  ISETP.GT.AND P3, PT, R8, 0x8, !P3 ;  /* 0x000000080800780c */ /* 0x000fe40005f64270 */
[----:B------:R-:W-:Y:S02]  /*adb0*/  FSEL R38, R38, -INF , !P2 ;  /* 0xff80000026267808 */ /* 0x000fe40005000000 */
[----:B------:R-:W-:Y:S02]  /*adc0*/  ISETP.NE.AND P2, PT, R36, RZ, PT ;  /* 0x000000ff2400720c */ /* 0x000fe40003f45270 */
[----:B------:R-:W-:Y:S02]  /*add0*/  FMNMX.FTZ R9, R83, R9, !PT ;  /* 0x0000000953097209 */ /* 0x000fe40007810000 */
[----:B------:R-:W-:-:S02]  /*ade0*/  ISETP.GT.AND P2, PT, R8, 0x19, !P2 ;  /* 0x000000190800780c */ /* 0x000fc40005744270 */
[C---:B------:R-:W-:Y:S02]  /*adf0*/  ISETP.LT.OR P3, PT, R3.reuse, 0x9, P3 ;  /* 0x000000090300780c */ /* 0x040fe40001f61670 */
[----:B------:R-:W-:Y:S02]  /*ae00*/  ISETP.LT.OR P2, PT, R3, 0x1a, P2 ;  /* 0x0000001a0300780c */ /* 0x000fe40001741670 */
[----:B------:R-:W-:Y:S02]  /*ae10*/  FMNMX.FTZ R20, R53, R9, !PT ;  /* 0x0000000935147209 */ /* 0x000fe40007810000 */
[----:B------:R-:W-:Y:S02]  /*ae20*/  FSEL R32, R39, -INF , !P2 ;  /* 0xff80000027207808 */ /* 0x000fe40005000000 */
[----:B------:R-:W-:Y:S01]  /*ae30*/  ISETP.NE.AND P2, PT, R37, RZ, PT ;  /* 0x000000ff2500720c */ /* 0x000fe20003f45270 */
[----:B------:R-:W0:Y:S01]  /*ae40*/  SHFL.BFLY PT, R9, R20, 0x2, 0x1f ;  /* 0x0c401f0014097f89 */ /* 0x000e2200000e0000 */
        /* <DEDUP_REMOVED lines=8> */
[C---:B------:R-:W-:Y:S02]  /*aed0*/  ISETP.GT.AND P2, PT, R8.reuse, 0x21, !P2 ;  /* 0x000000210800780c */ /* 0x040fe40005744270 */
[----:B------:R-:W-:Y:S02]  /*aee0*/  ISETP.GT.AND P5, PT, R8, 0x38, !P5 ;  /* 0x000000380800780c */ /* 0x000fe40006fa4270 */
[C---:B------:R-:W-:Y:S02]  /*aef0*/  ISETP.LT.OR P2, PT, R3.reuse, 0x22, P2 ;  /* 0x000000220300780c */ /* 0x040fe40001741670 */
[----:B------:R-:W-:Y:S02]  /*af00*/  ISETP.LT.OR P4, PT, R3, 0x32, P4 ;  /* 0x000000320300780c */ /* 0x000fe40002781670 */
[----:B------:R-:W-:-:S02]  /*af10*/  FSEL R36, R43, -INF , !P2 ;  /* 0xff8000002b247808 */ /* 0x000fc40005000000 */
[----:B------:R-:W-:Y:S02]  /*af20*/  ISETP.GT.AND P2, PT, R8, 0x28, !P3 ;  /* 0x000000280800780c */ /* 0x000fe40005f44270 */
[----:B0-----:R-:W-:Y:S02]  /*af30*/  FMNMX.FTZ R29, R20, R9, !PT ;  /* 0x00000009141d7209 */ /* 0x001fe40007810000 */
[----:B------:R-:W-:Y:S02]  /*af40*/  ISETP.LT.OR P2, PT, R3, 0x29, P2 ;  /* 0x000000290300780c */ /* 0x000fe40001741670 */
[----:B------:R-:W-:Y:S01]  /*af50*/  ISETP.NE.AND P3, PT, R62, RZ, PT ;  /* 0x000000ff3e00720c */ /* 0x000fe20003f65270 */
[----:B------:R-:W0:Y:S01]  /*af60*/  SHFL.BFLY PT, R40, R29, 0x1, 0x1f ;  /* 0x0c201f001d287f89 */ /* 0x000e2200000e0000 */
[----:B------:R-:W-:Y:S02]  /*af70*/  FSEL R46, R46, -INF , !P2 ;  /* 0xff8000002e2e7808 */ /* 0x000fe40005000000 */
[----:B------:R-:W-:-:S02]  /*af80*/  ISETP.GT.AND P2, PT, R8, RZ, !P6 ;  /* 0x000000ff0800720c */ /* 0x000fc40007744270 */
[----:B------:R-:W-:Y:S02]  /*af90*/  ISETP.GT.AND P3, PT, R8, 0x30, !P3 ;  /* 0x000000300800780c */ /* 0x000fe40005f64270 */
[C---:B------:R-:W-:Y:S02]  /*afa0*/  ISETP.LT.OR P2, PT, R3.reuse, 0x1, P2 ;  /* 0x000000010300780c */ /* 0x040fe40001741670 */
[----:B------:R-:W-:Y:S02]  /*afb0*/  ISETP.LT.OR P3, PT, R3, 0x31, P3 ;  /* 0x000000310300780c */ /* 0x000fe40001f61670 */
[----:B------:R-:W-:Y:S02]  /*afc0*/  FSEL R26, R26, -INF , !P2 ;  /* 0xff8000001a1a7808 */ /* 0x000fe40005000000 */
[----:B------:R-:W-:Y:S02]  /*afd0*/  ISETP.NE.AND P2, PT, R44, RZ, PT ;  /* 0x000000ff2c00720c */ /* 0x000fe40003f45270 */
[----:B------:R-:W-:-:S02]  /*afe0*/  FMNMX.FTZ R9, R26, R27, !PT ;  /* 0x0000001b1a097209 */ /* 0x000fc40007810000 */
[----:B------:R-:W-:Y:S02]  /*aff0*/  ISETP.GT.AND P2, PT, R8, 0x29, !P2 ;  /* 0x000000290800780c */ /* 0x000fe40005744270 */
[----:B------:R-:W-:Y:S02]  /*b000*/  FMNMX.FTZ R9, R30, R9, !PT ;  /* 0x000000091e097209 */ /* 0x000fe40007810000 */
[----:B------:R-:W-:Y:S02]  /*b010*/  ISETP.LT.OR P2, PT, R3, 0x2a, P2 ;  /* 0x0000002a0300780c */ /* 0x000fe40001741670 */
[----:B------:R-:W-:Y:S02]  /*b020*/  FMNMX.FTZ R9, R24, R9, !PT ;  /* 0x0000000918097209 */ /* 0x000fe40007810000 */
[----:B------:R-:W-:Y:S02]  /*b030*/  ISETP.NE.AND P6, PT, R48, RZ, PT ;  /* 0x000000ff3000720c */ /* 0x000fe40003fc5270 */
[----:B------:R-:W-:-:S02]  /*b040*/  FMNMX.FTZ R15, R34, R9, !PT ;  /* 0x00000009220f7209 */ /* 0x000fc40007810000 */
[----:B0-----:R-:W-:Y:S02]  /*b050*/  FMNMX.FTZ R9, R29, R40, !PT ;  /* 0x000000281d097209 */ /* 0x001fe40007810000 */
[----:B------:R-:W-:Y:S01]  /*b060*/  FMNMX.FTZ R25, R28, R15, !PT ;  /* 0x0000000f1c197209 */ /* 0x000fe20007810000 */
[----:B------:R-:W-:Y:S01]  /*b070*/  IMAD.U32 R15, RZ, RZ, UR4 ;  /* 0x00000004ff0f7e24 */ /* 0x000fe2000f8e00ff */
[----:B------:R-:W-:Y:S02]  /*b080*/  FSEL R40, R47, -INF , !P2 ;  /* 0xff8000002f287808 */ /* 0x000fe40005000000 */
[----:B------:R-:W-:Y:S01]  /*b090*/  FMNMX.FTZ R25, R38, R25, !PT ;  /* 0x0000001926197209 */ /* 0x000fe20007810000 */
[C---:B------:R-:W-:Y:S01]  /*b0a0*/  FMUL.FTZ R20, R9.reuse, R15 ;  /* 0x0000000f09147220 */ /* 0x040fe20000410000 */
[----:B------:R-:W-:Y:S02]  /*b0b0*/  FSETP.NEU.FTZ.AND P2, PT, R9, -INF , PT ;  /* 0xff8000000900780b */ /* 0x000fe40003f5d000 */
[----:B------:R-:W-:-:S02]  /*b0c0*/  FMNMX.FTZ R25, R32, R25, !PT ;  /* 0x0000001920197209 */ /* 0x000fc40007810000 */
[----:B------:R-:W-:Y:S02]  /*b0d0*/  FSEL R50, R50, -INF , !P3 ;  /* 0xff80000032327808 */ /* 0x000fe40005800000 */
[----:B------:R-:W-:Y:S02]  /*b0e0*/  FMNMX.FTZ R25, R42, R25, !PT ;  /* 0x000000192a197209 */ /* 0x000fe40007810000 */
[----:B------:R-:W-:Y:S02]  /*b0f0*/  FSEL R48, R20, RZ, P2 ;  /* 0x000000ff14307208 */ /* 0x000fe40001000000 */
[----:B------:R-:W-:Y:S02]  /*b100*/  FMNMX.FTZ R25, R36, R25, !PT ;  /* 0x0000001924197209 */ /* 0x000fe40007810000 */
[----:B------:R-:W-:Y:S01]  /*b110*/  ISETP.GT.AND P2, PT, R8, 0x39, !P6 ;  /* 0x000000390800780c */ /* 0x000fe20007744270 */
[--C-:B------:R-:W-:Y:S01]  /*b120*/  FFMA.FTZ R20, R33, R15, -R48.reuse ;  /* 0x0000000f21147223 */ /* 0x100fe20000010830 */
[----:B------:R-:W-:Y:S01]  /*b130*/  FMNMX.FTZ R25, R46, R25, !PT ;  /* 0x000000192e197209 */ /* 0x000fe20007810000 */
[--C-:B------:R-:W-:Y:S01]  /*b140*/  FFMA.FTZ R29, R61, R15, -R48.reuse ;  /* 0x0000000f3d1d7223 */ /* 0x100fe20000010830 */
[----:B------:R-:W-:Y:S01]  /*b150*/  ISETP.LT.OR P5, PT, R3, 0x39, P5 ;  /* 0x000000390300780c */ /* 0x000fe20002fa1670 */
[----:B------:R0:W-:Y:S01]  /*b160*/  MUFU.EX2 R164, R20 ;  /* 0x0000001400a47308 */ /* 0x0001e20000000800 */
[----:B------:R-:W-:Y:S01]  /*b170*/  FMNMX.FTZ R25, R40, R25, !PT ;  /* 0x0000001928197209 */ /* 0x000fe20007810000 */
[-CC-:B------:R-:W-:Y:S01]  /*b180*/  FFMA.FTZ R31, R65, R15.reuse, -R48.reuse ;  /* 0x0000000f411f7223 */ /* 0x180fe20000010830 */
[----:B------:R-:W-:Y:S01]  /*b190*/  FSEL R8, R51, -INF , !P4 ;  /* 0xff80000033087808 */ /* 0x000fe20006000000 */
[--C-:B------:R-:W-:Y:S01]  /*b1a0*/  FFMA.FTZ R33, R67, R15, -R48.reuse ;  /* 0x0000000f43217223 */ /* 0x100fe20000010830 */
[----:B------:R-:W-:Y:S01]  /*b1b0*/  FMNMX.FTZ R25, R50, R25, !PT ;  /* 0x0000001932197209 */ /* 0x000fe20007810000 */
[-CC-:B------:R-:W-:Y:S01]  /*b1c0*/  FFMA.FTZ R43, R45, R15.reuse, -R48.reuse ;  /* 0x0000000f2d2b7223 */ /* 0x180fe20000010830 */
[----:B------:R-:W-:Y:S01]  /*b1d0*/  ISETP.LT.OR P2, PT, R3, 0x3a, P2 ;  /* 0x0000003a0300780c */ /* 0x000fe20001741670 */
[--C-:B------:R-:W-:Y:S01]  /*b1e0*/  FFMA.FTZ R3, R63, R15, -R48.reuse ;  /* 0x0000000f3f037223 */ /* 0x100fe20000010830 */
[----:B------:R-:W-:Y:S01]  /*b1f0*/  FSEL R54, R54, -INF , !P5 ;  /* 0xff80000036367808 */ /* 0x000fe20006800000 */
[----:B------:R-:W1:Y:S01]  /*b200*/  MUFU.EX2 R29, R29 ;  /* 0x0000001d001d7308 */ /* 0x000e620000000800 */
[----:B------:R-:W-:Y:S01]  /*b210*/  FMNMX.FTZ R25, R8, R25, !PT ;  /* 0x0000001908197209 */ /* 0x000fe20007810000 */
[-CC-:B------:R-:W-:Y:S01]  /*b220*/  FFMA.FTZ R45, R49, R15.reuse, -R48.reuse ;  /* 0x0000000f312d7223 */ /* 0x180fe20000010830 */
[----:B------:R-:W-:Y:S01]  /*b230*/  FSEL R44, R55, -INF , !P2 ;  /* 0xff800000372c7808 */ /* 0x000fe20005000000 */
[--C-:B------:R-:W-:Y:S01]  /*b240*/  FFMA.FTZ R35, R69, R15, -R48.reuse ;  /* 0x0000000f45237223 */ /* 0x100fe20000010830 */
[----:B------:R-:W-:Y:S01]  /*b250*/  FMNMX.FTZ R25, R54, R25, !PT ;  /* 0x0000001936197209 */ /* 0x000fe20007810000 */
[-CC-:B------:R-:W-:Y:S01]  /*b260*/  FFMA.FTZ R37, R71, R15.reuse, -R48.reuse ;  /* 0x0000000f47257223 */ /* 0x180fe20000010830 */
[--C-:B------:R-:W-:Y:S01]  /*b270*/  FFMA.FTZ R39, R73, R15, -R48.reuse ;  /* 0x0000000f49277223 */ /* 0x100fe20000010830 */
[----:B------:R-:W-:Y:S01]  /*b280*/  MUFU.EX2 R166, R3 ;  /* 0x0000000300a67308 */ /* 0x000fe20000000800 */
[----:B------:R-:W-:Y:S01]  /*b290*/  FMNMX.FTZ R25, R44, R25, !PT ;  /* 0x000000192c197209 */ /* 0x000fe20007810000 */
[----:B------:R-:W-:-:S04]  /*b2a0*/  FFMA.FTZ R41, R75, R15, -R48 ;  /* 0x0000000f4b297223 */ /* 0x000fc80000010830 */
[----:B0-----:R-:W0:Y:S02]  /*b2b0*/  SHFL.BFLY PT, R20, R25, 0x2, 0x1f ;  /* 0x0c401f0019147f89 */ /* 0x001e2400000e0000 */
[----:B------:R-:W-:Y:S08]  /*b2c0*/  MUFU.EX2 R31, R31 ;  /* 0x0000001f001f7308 */ /* 0x000ff00000000800 */
[----:B------:R1:W-:Y:S08]  /*b2d0*/  MUFU.EX2 R56, R45 ;  /* 0x0000002d00387308 */ /* 0x0003f00000000800 */
[----:B------:R-:W-:Y:S01]  /*b2e0*/  MUFU.EX2 R33, R33 ;  /* 0x0000002100217308 */ /* 0x000fe20000000800 */
[----:B-1----:R-:W-:Y:S01]  /*b2f0*/  FADD.FTZ R45, R164, R29 ;  /* 0x0000001da42d7221 */ /* 0x002fe20000010000 */
[----:B------:R-:W-:-:S02]  /*b300*/  F2FP.F16.F32.PACK_AB R164, R29, R164 ;  /* 0x000000a41da4723e */ /* 0x000fc400000000ff */
[----:B0-----:R-:W-:Y:S01]  /*b310*/  FMNMX.FTZ R3, R25, R20, !PT ;  /* 0x0000001419037209 */ /* 0x001fe20007810000 */
[----:B------:R-:W-:-:S03]  /*b320*/  FFMA.FTZ R25, R77, R15, -R48 ;  /* 0x0000000f4d197223 */ /* 0x000fc60000010830 */
[----:B------:R0:W-:Y:S01]  /*b330*/  MUFU.EX2 R160, R35 ;  /* 0x0000002300a07308 */ /* 0x0001e20000000800 */
[----:B------:R-:W1:Y:S07]  /*b340*/  SHFL.BFLY PT, R20, R3, 0x1, 0x1f ;  /* 0x0c201f0003147f89 */ /* 0x000e6e00000e0000 */
[----:B------:R4:W-:Y:S01]  /*b350*/  MUFU.EX2 R156, R25 ;  /* 0x00000019009c7308 */ /* 0x0009e20000000800 */
[----:B0-----:R-:W-:-:S07]  /*b360*/  FFMA.FTZ R35, R79, R15, -R48 ;  /* 0x0000000f4f237223 */ /* 0x001fce0000010830 */
[----:B------:R-:W-:Y:S08]  /*b370*/  MUFU.EX2 R37, R37 ;  /* 0x0000002500257308 */ /* 0x000ff00000000800 */
[----:B------:R0:W-:Y:S01]  /*b380*/  MUFU.EX2 R162, R39 ;  /* 0x0000002700a27308 */ /* 0x0001e20000000800 */
[----:B-1----:R-:W-:Y:S01]  /*b390*/  FMNMX.FTZ R20, R3, R20, !PT ;  /* 0x0000001403147209 */ /* 0x002fe20007810000 */
[----:B------:R-:W-:-:S03]  /*b3a0*/  FFMA.FTZ R3, R83, R15, -R48 ;  /* 0x0000000f53037223 */ /* 0x000fc60000010830 */
[C---:B------:R-:W-:Y:S01]  /*b3b0*/  FSETP.NEU.FTZ.AND P2, PT, R20.reuse, -INF , PT ;  /* 0xff8000001400780b */ /* 0x040fe20003f5d000 */
[-C--:B----4-:R-:W-:Y:S02]  /*b3c0*/  FMUL.FTZ R25, R20, R15.reuse ;  /* 0x0000000f14197220 */ /* 0x090fe40000410000 */
[----:B------:R-:W-:Y:S01]  /*b3d0*/  MUFU.EX2 R41, R41 ;  /* 0x0000002900297308 */ /* 0x000fe20000000800 */
[-CC-:B0-----:R-:W-:Y:S01]  /*b3e0*/  FFMA.FTZ R39, R81, R15.reuse, -R48.reuse ;  /* 0x0000000f51277223 */ /* 0x181fe20000010830 */
[----:B------:R-:W-:Y:S01]  /*b3f0*/  FFMA.FTZ R48, R53, R15, -R48 ;  /* 0x0000000f35307223 */ /* 0x000fe20000010830 */
[----:B------:R-:W-:-:S05]  /*b400*/  FSEL R25, R25, RZ, P2 ;  /* 0x000000ff19197208 */ /* 0x000fca0001000000 */
        /* <DEDUP_REMOVED lines=16> */
[----:B------:R-:W0:Y:S01]  /*b510*/  MUFU.EX2 R27, R27 ;  /* 0x0000001b001b7308 */ /* 0x000e220000000800 */
[-CC-:B------:R-:W-:Y:S01]  /*b520*/  FFMA.FTZ R54, R54, R15.reuse, -R25.reuse ;  /* 0x0000000f36367223 */ /* 0x180fe20000010819 */
[----:B------:R-:W-:-:S06]  /*b530*/  FFMA.FTZ R25, R44, R15, -R25 ;  /* 0x0000000f2c197223 */ /* 0x000fcc0000010819 */
[----:B------:R-:W1:Y:S08]  /*b540*/  MUFU.EX2 R30, R30 ;  /* 0x0000001e001e7308 */ /* 0x000e700000000800 */
[----:B------:R4:W5:Y:S01]  /*b550*/  MUFU.EX2 R167, R24 ;  /* 0x0000001800a77308 */ /* 0x0009620000000800 */
[----:B0-----:R-:W-:-:S07]  /*b560*/  F2FP.F16.F32.PACK_AB R165, R27, R26 ;  /* 0x0000001a1ba5723e */ /* 0x001fce00000000ff */
[----:B------:R-:W0:Y:S01]  /*b570*/  MUFU.EX2 R34, R34 ;  /* 0x0000002200227308 */ /* 0x000e220000000800 */
[----:B----4-:R-:W-:Y:S01]  /*b580*/  FADD.FTZ R24, R166, R45 ;  /* 0x0000002da6187221 */ /* 0x010fe20000010000 */
[----:B------:R-:W-:Y:S01]  /*b590*/  FADD.FTZ R45, R26, R27 ;  /* 0x0000001b1a2d7221 */ /* 0x000fe20000010000 */
[----:B------:R-:W-:-:S05]  /*b5a0*/  F2FP.F16.F32.PACK_AB R166, R31, R166 ;  /* 0x000000a61fa6723e */ /* 0x000fca00000000ff */
[----:B------:R4:W2:Y:S08]  /*b5b0*/  MUFU.EX2 R161, R28 ;  /* 0x0000001c00a17308 */ /* 0x0008b00000000800 */
[----:B------:R-:W3:Y:S01]  /*b5c0*/  MUFU.EX2 R38, R38 ;  /* 0x0000002600267308 */ /* 0x000ee20000000800 */
[----:B----4-:R-:W-:Y:S01]  /*b5d0*/  FADD.FTZ R28, R31, R24 ;  /* 0x000000181f1c7221 */ /* 0x010fe20000010000 */
[----:B-1----:R-:W-:-:S03]  /*b5e0*/  FADD.FTZ R24, R30, R45 ;  /* 0x0000002d1e187221 */ /* 0x002fc60000010000 */
[----:B------:R-:W-:Y:S01]  /*b5f0*/  FADD.FTZ R49, R33, R28 ;  /* 0x0000001c21317221 */ /* 0x000fe20000010000 */
[C---:B-----5:R-:W-:Y:S01]  /*b600*/  FADD.FTZ R47, R167.reuse, R24 ;  /* 0x00000018a72f7221 */ /* 0x060fe20000010000 */
[----:B------:R-:W-:Y:S01]  /*b610*/  F2FP.F16.F32.PACK_AB R167, R167, R30 ;  /* 0x0000001ea7a7723e */ /* 0x000fe200000000ff */
[----:B------:R-:W1:Y:S01]  /*b620*/  MUFU.EX2 R163, R32 ;  /* 0x0000002000a37308 */ /* 0x000e620000000800 */
[----:B------:R-:W-:Y:S01]  /*b630*/  FADD.FTZ R28, R160, R49 ;  /* 0x00000031a01c7221 */ /* 0x000fe20000010000 */
[----:B0-----:R-:W-:Y:S01]  /*b640*/  FADD.FTZ R24, R34, R47 ;  /* 0x0000002f22187221 */ /* 0x001fe20000010000 */
[----:B------:R-:W-:Y:S01]  /*b650*/  F2FP.F16.F32.PACK_AB R160, R160, R33 ;  /* 0x00000021a0a0723e */ /* 0x000fe200000000ff */
[----:B------:R0:W-:Y:S01]  /*b660*/  STSM.16.M88.4 [R195+0x26800], R164 ;  /* 0x026800a4c3007844 */ /* 0x0001e20000000200 */
[----:B------:R-:W-:Y:S01]  /*b670*/  FADD.FTZ R47, R37, R28 ;  /* 0x0000001c252f7221 */ /* 0x000fe20000010000 */
[C---:B--2---:R-:W-:Y:S01]  /*b680*/  FADD.FTZ R29, R161.reuse, R24 ;  /* 0x00000018a11d7221 */ /* 0x044fe20000010000 */
[----:B------:R-:W-:Y:S01]  /*b690*/  F2FP.F16.F32.PACK_AB R161, R161, R34 ;  /* 0x00000022a1a1723e */ /* 0x000fe200000000ff */
[----:B------:R-:W2:Y:S01]  /*b6a0*/  MUFU.EX2 R42, R42 ;  /* 0x0000002a002a7308 */ /* 0x000ea20000000800 */
[C---:B------:R-:W-:Y:S01]  /*b6b0*/  FADD.FTZ R24, R162.reuse, R47 ;  /* 0x0000002fa2187221 */ /* 0x040fe20000010000 */
[----:B------:R-:W-:-:S03]  /*b6c0*/  F2FP.F16.F32.PACK_AB R162, R162, R37 ;  /* 0x00000025a2a2723e */ /* 0x000fc600000000ff */
[----:B------:R-:W-:-:S03]  /*b6d0*/  FADD.FTZ R31, R41, R24 ;  /* 0x00000018291f7221 */ /* 0x000fc60000010000 */
[----:B------:R-:W4:Y:S01]  /*b6e0*/  MUFU.EX2 R157, R36 ;  /* 0x00000024009d7308 */ /* 0x000f220000000800 */
[C---:B------:R-:W-:Y:S01]  /*b6f0*/  FADD.FTZ R24, R156.reuse, R31 ;  /* 0x0000001f9c187221 */ /* 0x040fe20000010000 */
[----:B------:R-:W-:-:S06]  /*b700*/  F2FP.F16.F32.PACK_AB R156, R156, R41 ;  /* 0x000000299c9c723e */ /* 0x000fcc00000000ff */
[----:B------:R-:W5:Y:S08]  /*b710*/  MUFU.EX2 R46, R46 ;  /* 0x0000002e002e7308 */ /* 0x000f700000000800 */
[----:B------:R3:W-:Y:S08]  /*b720*/  MUFU.EX2 R45, R8 ;  /* 0x00000008002d7308 */ /* 0x0007f00000000800 */
[----:B------:R-:W0:Y:S01]  /*b730*/  MUFU.EX2 R52, R43 ;  /* 0x0000002b00347308 */ /* 0x000e220000000800 */
[----:B---3--:R-:W-:-:S04]  /*b740*/  FADD.FTZ R8, R38, R29 ;  /* 0x0000001d26087221 */ /* 0x008fc80000010000 */
[C---:B-1----:R-:W-:Y:S01]  /*b750*/  FADD.FTZ R29, R163.reuse, R8 ;  /* 0x00000008a31d7221 */ /* 0x042fe20000010000 */
[----:B------:R-:W-:Y:S02]  /*b760*/  F2FP.F16.F32.PACK_AB R163, R163, R38 ;  /* 0x00000026a3a3723e */ /* 0x000fe400000000ff */
[----:B------:R-:W1:Y:S01]  /*b770*/  MUFU.EX2 R43, R40 ;  /* 0x00000028002b7308 */ /* 0x000e620000000800 */
[----:B--2---:R-:W-:Y:S01]  /*b780*/  FADD.FTZ R8, R42, R29 ;  /* 0x0000001d2a087221 */ /* 0x004fe20000010000 */
[----:B------:R-:W-:Y:S01]  /*b790*/  FADD.FTZ R29, R35, R24 ;  /* 0x00000018231d7221 */ /* 0x000fe20000010000 */
[----:B------:R2:W-:Y:S02]  /*b7a0*/  STSM.16.M88.4 [R196], R160 ;  /* 0x000000a0c4007844 */ /* 0x0005e40000000200 */
[C---:B----4-:R-:W-:Y:S01]  /*b7b0*/  FADD.FTZ R27, R157.reuse, R8 ;  /* 0x000000089d1b7221 */ /* 0x050fe20000010000 */
[----:B------:R-:W-:Y:S02]  /*b7c0*/  F2FP.F16.F32.PACK_AB R157, R157, R42 ;  /* 0x0000002a9d9d723e */ /* 0x000fe400000000ff */
[----:B------:R-:W3:Y:S01]  /*b7d0*/  MUFU.EX2 R39, R39 ;  /* 0x0000002700277308 */ /* 0x000ee20000000800 */
[----:B-----5:R-:W-:Y:S01]  /*b7e0*/  FADD.FTZ R8, R46, R27 ;  /* 0x0000001b2e087221 */ /* 0x020fe20000010000 */
[C---:B0-----:R-:W-:Y:S01]  /*b7f0*/  F2FP.F16.F32.PACK_AB R158, R52.reuse, R35 ;  /* 0x00000023349e723e */ /* 0x041fe200000000ff */
[----:B------:R-:W-:-:S05]  /*b800*/  FADD.FTZ R52, R52, R29 ;  /* 0x0000001d34347221 */ /* 0x000fca0000010000 */
[----:B------:R-:W0:Y:S01]  /*b810*/  MUFU.EX2 R50, R50 ;  /* 0x0000003200327308 */ /* 0x000e220000000800 */
[C---:B-1----:R-:W-:Y:S01]  /*b820*/  F2FP.F16.F32.PACK_AB R159, R43.reuse, R46 ;  /* 0x0000002e2b9f723e */ /* 0x042fe200000000ff */
[----:B------:R-:W-:-:S04]  /*b830*/  FADD.FTZ R43, R43, R8 ;  /* 0x000000082b2b7221 */ /* 0x000fc80000010000 */
[----:B------:R2:W-:Y:S02]  /*b840*/  STSM.16.M88.4 [R198], R156 ;  /* 0x0000009cc6007844 */ /* 0x0005e40000000200 */
[----:B------:R-:W-:Y:S01]  /*b850*/  MUFU.EX2 R3, R3 ;  /* 0x0000000300037308 */ /* 0x000fe20000000800 */
[----:B---3--:R-:W-:Y:S01]  /*b860*/  F2FP.F16.F32.PACK_AB R152, R56, R39 ;  /* 0x000000273898723e */ /* 0x008fe200000000ff */
[----:B------:R-:W-:-:S04]  /*b870*/  FADD.FTZ R39, R39, R52 ;  /* 0x0000003427277221 */ /* 0x000fc80000010000 */
[----:B------:R-:W-:Y:S02]  /*b880*/  FADD.FTZ R56, R56, R39 ;  /* 0x0000002738387221 */ /* 0x000fe40000010000 */
[----:B------:R-:W1:Y:S01]  /*b890*/  MUFU.EX2 R48, R48 ;  /* 0x0000003000307308 */ /* 0x000e620000000800 */
[----:B0-----:R-:W-:Y:S01]  /*b8a0*/  F2FP.F16.F32.PACK_AB R153, R45, R50 ;  /* 0x000000322d99723e */ /* 0x001fe200000000ff */
[----:B------:R-:W-:-:S04]  /*b8b0*/  FADD.FTZ R50, R50, R43 ;  /* 0x0000002b32327221 */ /* 0x000fc80000010000 */
[----:B------:R-:W-:Y:S02]  /*b8c0*/  FADD.FTZ R45, R45, R50 ;  /* 0x000000322d2d7221 */ /* 0x000fe40000010000 */
[----:B------:R-:W0:Y:S08]  /*b8d0*/  MUFU.EX2 R54, R54 ;  /* 0x0000003600367308 */ /* 0x000e300000000800 */
[----:B------:R-:W3:Y:S01]  /*b8e0*/  MUFU.EX2 R25, R25 ;  /* 0x0000001900197308 */ /* 0x000ee20000000800 */
[----:B-1----:R-:W-:Y:S01]  /*b8f0*/  F2FP.F16.F32.PACK_AB R154, R48, R3 ;  /* 0x00000003309a723e */ /* 0x002fe200000000ff */
[----:B------:R-:W-:-:S04]  /*b900*/  FADD.FTZ R3, R3, R56 ;  /* 0x0000003803037221 */ /* 0x000fc80000010000 */
[----:B------:R-:W-:Y:S01]  /*b910*/  FADD.FTZ R3, R48, R3 ;  /* 0x0000000330037221 */ /* 0x000fe20000010000 */
[----:B0-----:R-:W-:Y:S01]  /*b920*/  FADD.FTZ R8, R54, R45 ;  /* 0x0000002d36087221 */ /* 0x001fe20000010000 */
[----:B---3--:R-:W-:-:S03]  /*b930*/  F2FP.F16.F32.PACK_AB R155, R25, R54 ;  /* 0x00000036199b723e */ /* 0x008fc600000000ff */
[----:B------:R-:W-:Y:S02]  /*b940*/  FADD.FTZ R8, R25, R8 ;  /* 0x0000000819087221 */ /* 0x000fe40000010000 */
[----:B------:R2:W-:Y:S01]  /*b950*/  STSM.16.M88.4 [R197], R152 ;  /* 0x00000098c5007844 */ /* 0x0005e20000000200 */
[----:B------:R-:W-:Y:S05]  /*b960*/  @!P0 BRA `(.L_x_2079) ;  /* 0x0000000000048947 */ /* 0x000fea0003800000 */
[----:B------:R-:W-:Y:S01]  /*b970*/  BPT.TRAP 0x1 ;  /* 0x000000040000795c */ /* 0x000fe20000300000 */
.L_x_2079:
[----:B------:R0:W1:Y:S01]  /*b980*/  SYNCS.PHASECHK.TRANS64.TRYWAIT P2, [R14+URZ+0x28c50], R57 ;  /* 0x028c50390e0075a7 */ /* 0x000062000804017f */
[----:B------:R-:W-:Y:S05]  /*b990*/  @!P0 BRA `(.L_x_2080) ;  /* 0x0000000000048947 */ /* 0x000fea0003800000 */
[----:B------:R-:W-:Y:S01]  /*b9a0*/  BPT.TRAP 0x1 ;  /* 0x000000040000795c */ /* 0x000fe20000300000 */
.L_x_2080:
[----:B------:R-:W-:Y:S01]  /*b9b0*/  ULDC UR44, c[0x0][0x9e4] ;  /* 0x00027900002c7ab9 */ /* 0x000fe20000000800 */
[----:B------:R-:W-:Y:S01]  /*b9c0*/  ULDC UR45, c[0x0][0x9dc] ;  /* 0x00027700002d7ab9 */ /* 0x000fe20000000800 */
[----:B------:R-:W-:Y:S01]  /*b9d0*/  ULDC UR39, c[0x0][0x988] ;  /* 0x0002620000277ab9 */ /* 0x000fe20000000800 */
[----:B------:R-:W-:Y:S01]  /*b9e0*/  ULDC UR46, c[0x0][0x9e0] ;  /* 0x00027800002e7ab9 */ /* 0x000fe20000000800 */
[----:B------:R-:W-:Y:S01]  /*b9f0*/  BSSY B0, `(.L_x_2081) ;  /* 0x0000006000007945 */ /* 0x000fe20003800000 */
[----:B------:R-:W-:Y:S02]  /*ba00*/  IMAD R170, R18, 0x1000, R190 ;  /* 0x0000100012aa7824 */ /* 0x000fe400078e02be */
[----:B------:R-:W-:Y:S01]  /*ba10*/  IMAD.MOV.U32 R171, RZ, RZ, 0x40000040 ;  /* 0x40000040ffab7424 */ /* 0x000fe200078e00ff */
[----:B-1----:R-:W-:Y:S06]  /*ba20*/  @P2 BRA `(.L_x_2082) ;  /* 0x0000000000082947 */ /* 0x002fec0003800000 */
[----:B------:R-:W1:Y:S02]  /*ba30*/  SYNCS.PHASECHK.TRANS64.TRYWAIT P2, [R14+URZ+0x28c50], R57 ;  /* 0x028c50390e0075a7 */ /* 0x000e64000804017f */
[----:B-1----:R-:W-:Y:S05]  /*ba40*/  @!P2 BRA `(.L_x_2083) ;  /* 0x000001100070a947 */ /* 0x002fea0003800000 */
.L_x_2082:
[----:B------:R-:W-:Y:S05]  /*ba50*/  BSYNC B0 ;  /* 0x0000000000007941 */ /* 0x000fea0003800000 */
.L_x_2081:
[----:B------:R-:W-:Y:S01]  /*ba60*/  R2UR UR6, R170 ;  /* 0x00000000aa0672ca */ /* 0x000fe200000e0000 */
[----:B01----:R-:W-:Y:S01]  /*ba70*/  WARPGROUP.ARRIVE ;  /* 0x00000000000079c5 */ /* 0x003fe20000000000 */
[----:B------:R-:W-:Y:S01]  /*ba80*/  R2UR UR7, R171 ;  /* 0x00000000ab0772ca */ /* 0x000fe200000e0000 */
[----:B------:R-:W-:Y:S01]  /*ba90*/  IMAD.MOV.U32 R171, RZ, RZ, 0x40000040 ;  /* 0x40000040ffab7424 */ /* 0x000fe200078e00ff */
[----:B------:R-:W-:Y:S01]  /*baa0*/  UISETP.NE.AND UP0, UPT, UR47, URZ, UPT ;  /* 0x0000003f2f00728c */ /* 0x000fe2000bf05270 */
[----:B------:R-:W-:Y:S02]  /*bab0*/  @!P1 VIADD R14, R14, 0x28c60 ;  /* 0x00028c600e0e9836 */ /* 0x000fe40000000000 */
[----:B------:R-:W-:-:S03]  /*bac0*/  IMAD.IADD R201, R185, 0x1, -R186 ;  /* 0x00000001b9c97824 */ /* 0x000fc600078e0aba */
[----:B------:R-:W-:Y:S02]  /*bad0*/  PLOP3.LUT P2, PT, PT, PT, UP0, 0x40, 0x0 ;  /* 0x000000000000781c */ /* 0x000fe40003f4e808 */
[----:B------:R-:W-:-:S03]  /*bae0*/  @!P1 PRMT R14, RZ, 0x654, R14 ;  /* 0x00000654ff0e9816 */ /* 0x000fc6000000000e */
[----:B------:R-:W-:Y:S03]  /*baf0*/  HGMMA.64x256x16.F32 R24, R164, gdesc[UR4].tnspB, RZ, !UPT, gsb0 ;  /* 0x43e00004a4187df0 */ /* 0x000fe6000c0008ff */
[----:B------:R-:W-:Y:S02]  /*bb00*/  WARPGROUP.DEPBAR.LE gsb0, 0x0 ;  /* 0x00008000000079c5 */ /* 0x000fe40000010000 */
[----:B------:R-:W-:Y:S01]  /*bb10*/  VIADD R164, R170, 0x80 ;  /* 0x00000080aaa47836 */ /* 0x000fe20000000000 */
[----:B------:R-:W-:Y:S01]  /*bb20*/  WARPGROUP.ARRIVE ;  /* 0x00000000000079c5 */ /* 0x000fe20000000000 */
[----:B------:R-:W-:-:S03]  /*bb30*/  IMAD.MOV.U32 R165, RZ, RZ, 0x40000040 ;  /* 0x40000040ffa57424 */ /* 0x000fc600078e00ff */
[----:B------:R-:W-:Y:S02]  /*bb40*/  R2UR UR6, R164 ;  /* 0x00000000a40672ca */ /* 0x000fe400000e0000 */
[----:B------:R-:W-:-:S15]  /*bb50*/  R2UR UR7, R165 ;  /* 0x00000000a50772ca */ /* 0x000fde00000e0000 */
[----:B------:R-:W-:-:S01]  /*bb60*/  NOP ;  /* 0x0000000000007918 */ /* 0x000fc20000000000 */
[----:B------:R-:W-:Y:S03]  /*bb70*/  HGMMA.64x256x16.F32 R24, R160, gdesc[UR4].tnspB, R24, gsb0 ;  /* 0x43e00004a0187df0 */ /* 0x000fe60008000818 */
[----:B------:R-:W-:Y:S02]  /*bb80*/  WARPGROUP.DEPBAR.LE gsb0, 0x0 ;  /* 0x00008000000079c5 */ /* 0x000fe40000010000 */
[----:B--2---:R-:W-:Y:S01]  /*bb90*/  IMAD.MOV.U32 R161, RZ, RZ, 0x40000040 ;  /* 0x40000040ffa17424 */ /* 0x004fe200078e00ff */
[C---:B------:R-:W-:Y:S01]  /*bba0*/  IADD3 R160, R170.reuse, 0x100, RZ ;  /* 0x00000100aaa07810 */ /* 0x040fe20007ffe0ff */
[----:B------:R-:W-:Y:S01]  /*bbb0*/  WARPGROUP.ARRIVE ;  /* 0x00000000000079c5 */ /* 0x000fe20000000000 */
[----:B------:R-:W-:Y:S02]  /*bbc0*/  VIADD R170, R170, 0x180 ;  /* 0x00000180aaaa7836 */ /* 0x000fe40000000000 */
[----:B------:R-:W-:-:S02]  /*bbd0*/  R2UR UR6, R160 ;  /* 0x00000000a00672ca */ /* 0x000fc400000e0000 */
[----:B------:R-:W-:-:S15]  /*bbe0*/  R2UR UR7, R161 ;  /* 0x00000000a10772ca */ /* 0x000fde00000e0000 */
[----:B------:R-:W-:-:S01]  /*bbf0*/  NOP ;  /* 0x0000000000007918 */ /* 0x000fc20000000000 */
        /* <DEDUP_REMOVED lines=13> */
[----:B0-----:R-:W0:Y:S01]  /*bcd0*/  FENCE.VIEW.ASYNC.S ;  /* 0x00000000000073c6 */ /* 0x001e220000000000 */
[----:B------:R-:W-:-:S05]  /*bce0*/  LEA R154, R189, R201, 0x6 ;  /* 0x000000c9bd9a7211 */ /* 0x000fca00078e30ff */
[----:B------:R-:W-:Y:S01]  /*bcf0*/  VIADD R152, R154, UR40 ;  /* 0x000000289a987c36 */ /* 0x000fe20008000000 */
[----:B0-----:R-:W-:Y:S01]  /*bd00*/  NOP ;  /* 0x0000000000007918 */ /* 0x001fe20000000000 */
[----:B------:R-:W-:Y:S06]  /*bd10*/  BAR.ARV 0xe, 0x100 ;  /* 0x0384000000007b1d */ /* 0x000fec0000002000 */
[----:B------:R0:W-:Y:S02]  /*bd20*/  @!P1 SYNCS.ARRIVE.TRANS64.RED.A1T0 RZ, [R14+URZ], RZ ;  /* 0x000000ff0eff99a7 */ /* 0x0001e4000810043f */
[----:B0-----:R-:W-:Y:S01]  /*bd30*/  VIADD R14, R168, 0xfffffffe ;  /* 0xfffffffea80e7836 */ /* 0x001fe20000000000 */
[----:B------:R-:W-:Y:S06]  /*bd40*/  @P2 BRA `(.L_x_2084) ;  /* 0x0000000000542947 */ /* 0x000fec0003800000 */
[C---:B------:R-:W-:Y:S01]  /*bd50*/  ISETP.GT.AND P2, PT, R154.reuse, RZ, PT ;  /* 0x000000ff9a00720c */ /* 0x040fe20003f44270 */
[----:B------:R-:W-:Y:S01]  /*bd60*/  BSSY B0, `(.L_x_2085) ;  /* 0x0000010000007945 */ /* 0x000fe20003800000 */
[----:B------:R-:W-:-:S11]  /*bd70*/  VIADD R153, R154, 0xffffffff ;  /* 0xffffffff9a997836 */ /* 0x000fd60000000000 */
[----:B------:R-:W-:Y:S05]  /*bd80*/  @P2 BRA `(.L_x_2086) ;  /* 0x0000000000202947 */ /* 0x000fea0003800000 */
[----:B------:R-:W-:Y:S01]  /*bd90*/  UISETP.NE.AND UP0, UPT, UR41, 0x1, UPT ;  /* 0x000000012900788c */ /* 0x000fe2000bf05270 */
[----:B------:R-:W-:-:S05]  /*bda0*/  IMAD.MOV R153, RZ, RZ, -R154 ;  /* 0x000000ffff997224 */ /* 0x000fca00078e0a9a */
[----:B------:R-:W-:-:S05]  /*bdb0*/  PLOP3.LUT P2, PT, PT, PT, UP0, 0x80, 0x0 ;  /* 0x000000000000781c */ /* 0x000fca0003f4f008 */
[----:B------:R-:W-:-:S08]  /*bdc0*/  @UP0 ULDC.64 UR4, c[0x0][0x9e8] ;  /* 0x00027a0000040ab9 */ /* 0x000fd00000000a00 */
[----:B------:R-:W-:-:S05]  /*bdd0*/  @P2 IMAD.HI.U32 R154, R153, UR4, RZ ;  /* 0x00000004999a2c27 */ /* 0x000fca000f8e00ff */
[----:B------:R-:W-:-:S04]  /*bde0*/  @P2 SHF.R.U32.HI R153, RZ, UR5, R154 ;  /* 0x00000005ff992c19 */ /* 0x000fc8000801169a */
[----:B------:R-:W-:Y:S01]  /*bdf0*/  LOP3.LUT R153, RZ, R153, RZ, 0x33, !PT ;  /* 0x00000099ff997212 */ /* 0x000fe200078e33ff */
[----:B------:R-:W-:Y:S06]  /*be00*/  BRA `(.L_x_2087) ;  /* 0x0000000000147947 */ /* 0x000fec0003800000 */
.L_x_2086:
[----:B------:R-:W-:-:S06]  /*be10*/  UISETP.NE.AND UP0, UPT, UR41, 0x1, UPT ;  /* 0x000000012900788c */ /* 0x000fcc000bf05270 */
[----:B------:R-:W-:-:S05]  /*be20*/  PLOP3.LUT P2, PT, PT, PT, UP0, 0x80, 0x0 ;  /* 0x000000000000781c */ /* 0x000fca0003f4f008 */
[----:B------:R-:W-:-:S08]  /*be30*/  @UP0 ULDC.64 UR4, c[0x0][0x9e8] ;  /* 0x00027a0000040ab9 */ /* 0x000fd00000000a00 */
[----:B------:R-:W-:-:S05]  /*be40*/  @P2 IMAD.HI.U32 R154, R153, UR4, RZ ;  /* 0x00000004999a2c27 */ /* 0x000fca000f8e00ff */
[----:B------:R-:W-:-:S07]  /*be50*/  @P2 SHF.R.U32.HI R153, RZ, UR5, R154 ;  /* 0x00000005ff992c19 */ /* 0x000fce000801169a */
.L_x_2087:
[----:B------:R-:W-:Y:S05]  /*be60*/  BSYNC B0 ;  /* 0x0000000000007941 */ /* 0x000fea0003800000 */
.L_x_2085:
[----:B------:R-:W-:-:S04]  /*be70*/  IMAD.U32 R154, RZ, RZ, UR41 ;  /* 0x00000029ff9a7e24 */ /* 0x000fc8000f8e00ff */
[----:B------:R-:W-:-:S05]  /*be80*/  IMAD R153, R153, R154, UR41 ;  /* 0x0000002999997e24 */ /* 0x000fca000f8e029a */
[----:B------:R-:W-:-:S07]  /*be90*/  VIMNMX R152, R152, R153, PT ;  /* 0x0000009998987248 */ /* 0x000fce0003fe0100 */
.L_x_2084:
[----:B------:R-:W-:Y:S01]  /*bea0*/  SHF.R.S32.HI R153, RZ, 0x1f, R152 ;  /* 0x0000001fff997819 */ /* 0x000fe20000011498 */
[----:B------:R-:W-:Y:S03]  /*beb0*/  BSSY B1, `(.L_x_2088) ;  /* 0x000024f000017945 */ /* 0x000fe60003800000 */
[----:B------:R-:W-:-:S04]  /*bec0*/  LEA.HI R153, R153, R152, RZ, 0x6 ;  /* 0x0000009899997211 */ /* 0x000fc800078f30ff */
[----:B------:R-:W-:-:S04]  /*bed0*/  SHF.R.S32.HI R204, RZ, 0x6, R153 ;  /* 0x00000006ffcc7819 */ /* 0x000fc80000011499 */
[----:B------:R-:W-:-:S04]  /*bee0*/  VIMNMX R204, R191, R204, !PT ;  /* 0x000000ccbfcc7248 */ /* 0x000fc80007fe0100 */
[----:B------:R-:W-:-:S13]  /*bef0*/  ISETP.GE.AND P2, PT, R14, R204, PT ;  /* 0x000000cc0e00720c */ /* 0x000fda0003f46270 */
[----:B------:R-:W-:Y:S05]  /*bf00*/  @!P2 BRA `(.L_x_2089) ;  /* 0x000000240024a947 */ /* 0x000fea0003800000 */
[----:B------:R-:W-:Y:S01]  /*bf10*/  IADD3 R205, R0, R201, RZ ;  /* 0x000000c900cd7210 */ /* 0x000fe20007ffe0ff */
[----:B------:R-:W-:Y:S04]  /*bf20*/  BSSY B0, `(.L_x_2090) ;  /* 0x0000244000007945 */ /* 0x000fe80003800000 */
[----:B------:R-:W-:-:S07]  /*bf30*/  VIADD R210, R205, 0x8 ;  /* 0x00000008cdd27836 */ /* 0x000fce0000000000 */
.L_x_2109:
[----:B------:R-:W-:-:S05]  /*bf40*/  VIADD R211, R18, 0x1 ;  /* 0x0000000112d37836 */ /* 0x000fca0000000000 */
[----:B------:R-:W-:-:S04]  /*bf50*/  ISETP.NE.AND P2, PT, R211, 0x2, PT ;  /* 0x00000002d300780c */ /* 0x000fc80003f45270 */
[----:B------:R-:W-:Y:S02]  /*bf60*/  SEL R152, RZ, 0x1, P2 ;  /* 0x00000001ff987807 */ /* 0x000fe40001000000 */
[----:B------:R-:W-:Y:S02]  /*bf70*/  SEL R211, R211, RZ, P2 ;  /* 0x000000ffd3d37207 */ /* 0x000fe40001000000 */
[----:B------:R-:W-:Y:S01]  /*bf80*/  LOP3.LUT R19, R19, R152, RZ, 0x3c, !PT ;  /* 0x0000009813137212 */ /* 0x000fe200078e3cff */
[----:B0-----:R-:W-:Y:S06]  /*bf90*/  @!P0 BRA `(.L_x_2091) ;  /* 0x0000000000048947 */ /* 0x001fec0003800000 */
[----:B------:R-:W-:Y:S01]  /*bfa0*/  BPT.TRAP 0x1 ;  /* 0x000000040000795c */ /* 0x000fe20000300000 */
.L_x_2091:
[----:B------:R-:W-:Y:S01]  /*bfb0*/  IMAD R212, R211, 0x8, R2 ;  /* 0x00000008d3d47824 */ /* 0x000fe200078e0202 */
[----:B------:R-:W-:-:S04]  /*bfc0*/  SHF.L.U32 R213, R19, 0x1f, RZ ;  /* 0x0000001f13d57819 */ /* 0x000fc800000006ff */
[----:B------:R0:W1:Y:S01]  /*bfd0*/  SYNCS.PHASECHK.TRANS64.TRYWAIT P2, [R212+URZ+0x28c30], R213 ;  /* 0x028c30d5d40075a7 */ /* 0x000062000804017f */
[----:B------:R-:W-:Y:S05]  /*bfe0*/  @!P0 BRA `(.L_x_2092) ;  /* 0x0000000000048947 */ /* 0x000fea0003800000 */
[----:B------:R-:W-:Y:S01]  /*bff0*/  BPT.TRAP 0x1 ;  /* 0x000000040000795c */ /* 0x000fe20000300000 */
.L_x_2092:
[----:B------:R-:W-:Y:S01]  /*c000*/  BSSY B2, `(.L_x_2093) ;  /* 0x0000006000027945 */ /* 0x000fe20003800000 */
[----:B------:R-:W-:Y:S02]  /*c010*/  IMAD R206, R211, 0x200, R21 ;  /* 0x00000200d3ce7824 */ /* 0x000fe400078e0215 */
[----:B------:R-:W-:Y:S01]  /*c020*/  IMAD.MOV.U32 R207, RZ, RZ, 0x40000040 ;  /* 0x40000040ffcf7424 */ /* 0x000fe200078e00ff */
[----:B-1----:R-:W-:Y:S06]  /*c030*/  @P2 BRA `(.L_x_2094) ;  /* 0x0000000000082947 */ /* 0x002fec0003800000 */
[----:B------:R-:W1:Y:S02]  /*c040*/  SYNCS.PHASECHK.TRANS64.TRYWAIT P2, [R212+URZ+0x28c30], R213 ;  /* 0x028c30d5d40075a7 */ /* 0x000e64000804017f */
[----:B-1----:R-:W-:Y:S05]  /*c050*/  @!P2 BRA `(.L_x_2095) ;  /* 0x0000010c0000a947 */ /* 0x002fea0003800000 */
.L_x_2094:
[----:B------:R-:W-:Y:S05]  /*c060*/  BSYNC B2 ;  /* 0x0000000000027941 */ /* 0x000fea0003800000 */
.L_x_2093:
[----:B------:R-:W-:Y:S01]  /*c070*/  R2UR UR6, R206 ;  /* 0x00000000ce0672ca */ /* 0x000fe200000e0000 */
[----:B------:R-:W-:Y:S01]  /*c080*/  WARPGROUP.ARRIVE ;  /* 0x00000000000079c5 */ /* 0x000fe20000000000 */
[----:B------:R-:W-:Y:S01]  /*c090*/  R2UR UR7, R207 ;  /* 0x00000000cf0772ca */ /* 0x000fe200000e0000 */
[----:B------:R-:W-:Y:S01]  /*c0a0*/  IMAD.MOV.U32 R209, RZ, RZ, 0x40000040 ;  /* 0x40000040ffd17424 */ /* 0x000fe200078e00ff */
[----:B------:R-:W-:Y:S01]  /*c0b0*/  R2UR UR4, R4 ;  /* 0x00000000040472ca */ /* 0x000fe200000e0000 */
[----:B------:R-:W-:Y:S01]  /*c0c0*/  IMAD.MOV.U32 R207, RZ, RZ, 0x40000040 ;  /* 0x40000040ffcf7424 */ /* 0x000fe200078e00ff */
[----:B------:R-:W-:Y:S01]  /*c0d0*/  R2UR UR5, R5 ;  /* 0x00000000050572ca */ /* 0x000fe200000e0000 */
[----:B------:R-:W-:Y:S01]  /*c0e0*/  UISETP.NE.AND UP0, UPT, UR47, URZ, UPT ;  /* 0x0000003f2f00728c */ /* 0x000fe2000bf05270 */
[----:B------:R-:W-:Y:S01]  /*c0f0*/  IADD3 R208, R206, 0x2, RZ ;  /* 0x00000002ced07810 */ /* 0x000fe20007ffe0ff */
[----:B------:R-:W-:Y:S01]  /*c100*/  IMAD.U32 R188, RZ, RZ, UR45 ;  /* 0x0000002dffbc7e24 */ /* 0x000fe2000f8e00ff */
[----:B------:R-:W-:-:S03]  /*c110*/  @!P1 IADD3 R15, R212, 0x28c40, RZ ;  /* 0x00028c40d40f9810 */ /* 0x000fc60007ffe0ff */
[----:B------:R-:W-:Y:S02]  /*c120*/  PLOP3.LUT P2, PT, PT, PT, UP0, 0x40, 0x0 ;  /* 0x000000000000781c */ /* 0x000fe40003f4e808 */
[----:B------:R-:W-:-:S04]  /*c130*/  @!P1 PRMT R15, RZ, 0x654, R15 ;  /* 0x00000654ff0f9816 */ /* 0x000fc8000000000f */
[----:B------:R-:W-:Y:S01]  /*c140*/  HGMMA.64x64x16.F32 R152, gdesc[UR4], RZ, !UPT, gsb0 ;  /* 0x00e00000049879f0 */ /* 0x000fe2000c0008ff */
[----:B------:R-:W-:Y:S01]  /*c150*/  R2UR UR6, R208 ;  /* 0x00000000d00672ca */ /* 0x000fe200000e0000 */
[----:B------:R-:W-:Y:S01]  /*c160*/  VIADD R208, R206, 0x4 ;  /* 0x00000004ced07836 */ /* 0x000fe20000000000 */
[----:B------:R-:W-:Y:S01]  /*c170*/  R2UR UR7, R209 ;  /* 0x00000000d10772ca */ /* 0x000fe200000e0000 */
[----:B------:R-:W-:Y:S01]  /*c180*/  IMAD.MOV.U32 R209, RZ, RZ, 0x40000040 ;  /* 0x40000040ffd17424 */ /* 0x000fe200078e00ff */
[----:B------:R-:W-:Y:S01]  /*c190*/  R2UR UR4, R12 ;  /* 0x000000000c0472ca */ /* 0x000fe200000e0000 */
[----:B------:R-:W-:Y:S01]  /*c1a0*/  VIADD R206, R206, 0x6 ;  /* 0x00000006cece7836 */ /* 0x000fe20000000000 */
[----:B------:R-:W-:Y:S01]  /*c1b0*/  R2UR UR5, R13 ;  /* 0x000000000d0572ca */ /* 0x000fe200000e0000 */
[----:B------:R-:W-:Y:S02]  /*c1c0*/  WARPGROUP.DEPBAR.LE gsb0, 0x0 ;  /* 0x00008000000079c5 */ /* 0x000fe40000010000 */
[----:B------:R-:W-:-:S10]  /*c1d0*/  WARPGROUP.ARRIVE ;  /* 0x00000000000079c5 */ /* 0x000fd40000000000 */
[----:B------:R-:W-:Y:S01]  /*c1e0*/  HGMMA.64x64x16.F32 R152, gdesc[UR4], R152, gsb0 ;  /* 0x00e00000049879f0 */ /* 0x000fe20008000898 */
[----:B------:R-:W-:Y:S01]  /*c1f0*/  R2UR UR6, R208 ;  /* 0x00000000d00672ca */ /* 0x000fe200000e0000 */
[----:B------:R-:W-:Y:S01]  /*c200*/  IMAD.SHL.U32 R208, R14, 0x40, RZ ;  /* 0x000000400ed07824 */ /* 0x000fe200078e00ff */
        /* <DEDUP_REMOVED lines=10> */
[----:B------:R-:W-:Y:S01]  /*c2b0*/  LOP3.LUT R206, RZ, R188, RZ, 0x33, !PT ;  /* 0x000000bcffce7212 */ /* 0x000fe200078e33ff */
[----:B------:R-:W-:-:S02]  /*c2c0*/  WARPGROUP.DEPBAR.LE gsb0, 0x0 ;  /* 0x00008000000079c5 */ /* 0x000fc40000010000 */
[----:B------:R-:W-:-:S08]  /*c2d0*/  WARPGROUP.ARRIVE ;  /* 0x00000000000079c5 */ /* 0x000fd00000000000 */
[----:B------:R-:W-:Y:S03]  /*c2e0*/  HGMMA.64x64x16.F32 R152, gdesc[UR4], R152, gsb0 ;  /* 0x00e00000049879f0 */ /* 0x000fe60008000898 */
[----:B------:R-:W-:Y:S02]  /*c2f0*/  WARPGROUP.DEPBAR.LE gsb0, 0x0 ;  /* 0x00008000000079c5 */ /* 0x000fe40000010000 */
[----:B------:R2:W-:Y:S02]  /*c300*/  @!P1 SYNCS.ARRIVE.TRANS64.RED.A1T0 RZ, [R15+URZ], RZ ;  /* 0x000000ff0fff99a7 */ /* 0x0005e4000810043f */
[----:B--2---:R-:W-:-:S04]  /*c310*/  IADD3 R15, R185, 0x1, -R208 ;  /* 0x00000001b90f7810 */ /* 0x004fc80007ffe8d0 */
[----:B------:R-:W-:-:S05]  /*c320*/  IADD3 R15, -R22, R15, -R186 ;  /* 0x0000000f160f7210 */ /* 0x000fca0007ffe9ba */
[----:B------:R-:W-:Y:S02]  /*c330*/  IMAD.IADD R231, R206, 0x1, R15 ;  /* 0x00000001cee77824 */ /* 0x000fe400078e020f */
[----:B------:R-:W-:-:S03]  /*c340*/  VIADD R229, R15, UR46 ;  /* 0x0000002e0fe57c36 */ /* 0x000fc60008000000 */
[C---:B------:R-:W-:Y:S01]  /*c350*/  IADD3 R15, R0.reuse, R231, RZ ;  /* 0x000000e7000f7210 */ /* 0x040fe20007ffe0ff */
[----:B------:R-:W-:Y:S01]  /*c360*/  IMAD.IADD R209, R0, 0x1, R229 ;  /* 0x0000000100d17824 */ /* 0x000fe200078e02e5 */
[----:B------:R-:W-:Y:S06]  /*c370*/  @P2 BRA `(.L_x_2096) ;  /* 0x0000000000582947 */ /* 0x000fec0003800000 */
[----:B------:R-:W-:Y:S01]  /*c380*/  IMAD.IADD R233, R0, 0x1, R201 ;  /* 0x0000000100e97824 */ /* 0x000fe200078e02c9 */
[----:B------:R-:W-:Y:S04]  /*c390*/  BSSY B2, `(.L_x_2097) ;  /* 0x0000010000027945 */ /* 0x000fe80003800000 */
[----:B------:R-:W-:-:S13]  /*c3a0*/  ISETP.GT.AND P2, PT, R233, -0x1, PT ;  /* 0xffffffffe900780c */ /* 0x000fda0003f44270 */
[----:B------:R-:W-:Y:S05]  /*c3b0*/  @P2 BRA `(.L_x_2098) ;  /* 0x0000000000202947 */ /* 0x000fea0003800000 */
[----:B------:R-:W-:Y:S01]  /*c3c0*/  IMAD.U32 R228, RZ, RZ, UR44 ;  /* 0x0000002cffe47e24 */ /* 0x000fe2000f8e00ff */
[----:B------:R-:W-:-:S04]  /*c3d0*/  LOP3.LUT R233, RZ, R233, RZ, 0x33, !PT ;  /* 0x000000e9ffe97212 */ /* 0x000fc800078e33ff */
[----:B------:R-:W-:-:S13]  /*c3e0*/  ISETP.NE.AND P2, PT, R228, 0x1, PT ;  /* 0x00000001e400780c */ /* 0x000fda0003f45270 */
[----:B------:R-:W2:Y:S02]  /*c3f0*/  @P2 LDC.64 R206, c[0x0][0x9e8] ;  /* 0x00027a00ffce2b82 */ /* 0x000ea40000000a00 */
[----:B--2---:R-:W-:-:S05]  /*c400*/  @P2 IMAD.HI.U32 R206, R233, R206, RZ ;  /* 0x000000cee9ce2227 */ /* 0x004fca00078e00ff */
[----:B------:R-:W-:-:S04]  /*c410*/  @P2 SHF.R.U32.HI R233, RZ, R207, R206 ;  /* 0x000000cfffe92219 */ /* 0x000fc800000116ce */
[----:B------:R-:W-:Y:S01]  /*c420*/  LOP3.LUT R233, RZ, R233, RZ, 0x33, !PT ;  /* 0x000000e9ffe97212 */ /* 0x000fe200078e33ff */
[----:B------:R-:W-:Y:S06]  /*c430*/  BRA `(.L_x_2099) ;  /* 0x0000000000147947 */ /* 0x000fec0003800000 */
.L_x_2098:
[----:B------:R-:W-:-:S05]  /*c440*/  IMAD.U32 R228, RZ, RZ, UR44 ;  /* 0x0000002cffe47e24 */ /* 0x000fca000f8e00ff */
[----:B------:R-:W-:-:S13]  /*c450*/  ISETP.NE.AND P2, PT, R228, 0x1, PT ;  /* 0x00000001e400780c */ /* 0x000fda0003f45270 */
[----:B------:R-:W2:Y:S02]  /*c460*/  @P2 LDC.64 R206, c[0x0][0x9e8] ;  /* 0x00027a00ffce2b82 */ /* 0x000ea40000000a00 */
[----:B--2---:R-:W-:-:S05]  /*c470*/  @P2 IMAD.HI.U32 R206, R233, R206, RZ ;  /* 0x000000cee9ce2227 */ /* 0x004fca00078e00ff */
[----:B------:R-:W-:-:S07]  /*c480*/  @P2 SHF.R.U32.HI R233, RZ, R207, R206 ;  /* 0x000000cfffe92219 */ /* 0x000fce00000116ce */
.L_x_2099:
[----:B------:R-:W-:Y:S05]  /*c490*/  BSYNC B2 ;  /* 0x0000000000027941 */ /* 0x000fea0003800000 */
.L_x_2097:
[----:B------:R-:W-:-:S04]  /*c4a0*/  IMAD R233, R233, R228, -R208 ;  /* 0x000000e4e9e97224 */ /* 0x000fc800078e0ad0 */
[----:B------:R-:W-:-:S05]  /*c4b0*/  IMAD.IADD R206, R233, 0x1, -R22 ;  /* 0x00000001e9ce7824 */ /* 0x000fca00078e0a16 */
[----:B------:R-:W-:Y:S02]  /*c4c0*/  VIADDMNMX R209, R206, R228, R209, PT ;  /* 0x000000e4ced17246 */ /* 0x000fe400038001d1 */
[----:B------:R-:W-:-:S07]  /*c4d0*/  VIMNMX R15, R15, R206, !PT ;  /* 0x000000ce0f0f7248 */ /* 0x000fce0007fe0100 */
.L_x_2096:
[----:B------:R-:W-:Y:S01]  /*c4e0*/  ISETP.GT.AND P2, PT, R14, -0x1, PT ;  /* 0xffffffff0e00780c */ /* 0x000fe20003f44270 */
[----:B------:R-:W-:Y:S01]  /*c4f0*/  UISETP.NE.AND UP0, UPT, UR47, URZ, UPT ;  /* 0x0000003f2f00728c */ /* 0x000fe2000bf05270 */
[----:B------:R-:W-:Y:S02]  /*c500*/  IADD3 R229, R229, 0x8, R0 ;  /* 0x00000008e5e57810 */ /* 0x000fe40007ffe000 */
[C---:B------:R-:W-:Y:S02]  /*c510*/  ISETP.GT.AND P5, PT, R15.reuse, RZ, P2 ;  /* 0x000000ff0f00720c */ /* 0x040fe400017a4270 */
[----:B------:R-:W-:Y:S02]  /*c520*/  ISETP.GT.AND P4, PT, R15, 0x1, P2 ;  /* 0x000000010f00780c */ /* 0x000fe40001784270 */
[----:B------:R-:W-:Y:S02]  /*c530*/  ISETP.LT.OR P5, PT, R209, 0x1, P5 ;  /* 0x00000001d100780c */ /* 0x000fe40002fa1670 */
[----:B------:R-:W-:-:S02]  /*c540*/  ISETP.GT.AND P6, PT, R15, 0x8, P2 ;  /* 0x000000080f00780c */ /* 0x000fc400017c4270 */
[----:B------:R-:W-:Y:S02]  /*c550*/  FSEL R206, R152, -INF , !P5 ;  /* 0xff80000098ce7808 */ /* 0x000fe40006800000 */
[C---:B------:R-:W-:Y:S02]  /*c560*/  ISETP.GT.AND P5, PT, R15.reuse, 0x10, P2 ;  /* 0x000000100f00780c */ /* 0x040fe400017a4270 */
[----:B------:R-:W-:Y:S02]  /*c570*/  ISETP.GT.AND P3, PT, R15, 0x9, P2 ;  /* 0x000000090f00780c */ /* 0x000fe40001764270 */
[C---:B------:R-:W-:Y:S02]  /*c580*/  ISETP.LT.OR P5, PT, R209.reuse, 0x11, P5 ;  /* 0x00000011d100780c */ /* 0x040fe40002fa1670 */
[----:B------:R-:W-:Y:S02]  /*c590*/  ISETP.LT.OR P4, PT, R209, 0x2, P4 ;  /* 0x00000002d100780c */ /* 0x000fe40002781670 */
[----:B------:R-:W-:-:S02]  /*c5a0*/  FSEL R160, R160, -INF , !P5 ;  /* 0xff800000a0a07808 */ /* 0x000fc40006800000 */
[----:B------:R-:W-:Y:S02]  /*c5b0*/  ISETP.GT.AND P5, PT, R15, 0x20, P2 ;  /* 0x000000200f00780c */ /* 0x000fe400017a4270 */
[C---:B------:R-:W-:Y:S02]  /*c5c0*/  ISETP.LT.OR P6, PT, R209.reuse, 0x9, P6 ;  /* 0x00000009d100780c */ /* 0x040fe400037c1670 */
[C---:B------:R-:W-:Y:S02]  /*c5d0*/  ISETP.LT.OR P3, PT, R209.reuse, 0xa, P3 ;  /* 0x0000000ad100780c */ /* 0x040fe40001f61670 */
[----:B------:R-:W-:Y:S02]  /*c5e0*/  ISETP.LT.OR P5, PT, R209, 0x21, P5 ;  /* 0x00000021d100780c */ /* 0x000fe40002fa1670 */
[----:B------:R-:W-:Y:S02]  /*c5f0*/  FSEL R228, R153, -INF , !P4 ;  /* 0xff80000099e47808 */ /* 0x000fe40006000000 */
[----:B------:R-:W-:-:S02]  /*c600*/  FSEL R156, R156, -INF , !P6 ;  /* 0xff8000009c9c7808 */ /* 0x000fc40007000000 */
[----:B------:R-:W-:Y:S02]  /*c610*/  FSEL R230, R157, -INF , !P3 ;  /* 0xff8000009de67808 */ /* 0x000fe40005800000 */
[C---:B------:R-:W-:Y:S02]  /*c620*/  ISETP.GT.AND P4, PT, R15.reuse, 0x11, P2 ;  /* 0x000000110f00780c */ /* 0x040fe40001784270 */
[C---:B------:R-:W-:Y:S02]  /*c630*/  ISETP.GT.AND P6, PT, R15.reuse, 0x18, P2 ;  /* 0x000000180f00780c */ /* 0x040fe400017c4270 */
[C---:B------:R-:W-:Y:S02]  /*c640*/  ISETP.GT.AND P3, PT, R15.reuse, 0x19, P2 ;  /* 0x000000190f00780c */ /* 0x040fe40001764270 */
[----:B------:R-:W-:Y:S02]  /*c650*/  FSEL R168, R168, -INF , !P5 ;  /* 0xff800000a8a87808 */ /* 0x000fe40006800000 */
[----:B------:R-:W-:-:S02]  /*c660*/  ISETP.GT.AND P5, PT, R15, 0x30, P2 ;  /* 0x000000300f00780c */ /* 0x000fc400017a4270 */
[C---:B------:R-:W-:Y:S02]  /*c670*/  ISETP.LT.OR P4, PT, R209.reuse, 0x12, P4 ;  /* 0x00000012d100780c */ /* 0x040fe40002781670 */
        /* <DEDUP_REMOVED lines=8> */
[----:B------:R-:W-:Y:S02]  /*c700*/  ISETP.GT.AND P3, PT, R15, 0x29, P2 ;  /* 0x000000290f00780c */ /* 0x000fe40001764270 */
[----:B------:R-:W-:Y:S02]  /*c710*/  FSEL R176, R176, -INF , !P5 ;  /* 0xff800000b0b07808 */ /* 0x000fe40006800000 */
[----:B------:R-:W-:-:S02]  /*c720*/  PLOP3.LUT P5, PT, PT, PT, UP0, 0x40, 0x0 ;  /* 0x000000000000781c */ /* 0x000fc40003fae808 */
        /* <DEDUP_REMOVED lines=12> */
[----:B------:R-:W-:Y:S02]  /*c7f0*/  IADD3 R231, R231, 0x8, R0 ;  /* 0x00000008e7e77810 */ /* 0x000fe40007ffe000 */
[----:B------:R-:W-:Y:S02]  /*c800*/  FSEL R177, R177, -INF , !P4 ;  /* 0xff800000b1b17808 */ /* 0x000fe40006000000 */
[----:B------:R-:W-:Y:S02]  /*c810*/  FSEL R180, R180, -INF , !P6 ;  /* 0xff800000b4b47808 */ /* 0x000fe40007000000 */
[----:B------:R-:W-:Y:S01]  /*c820*/  FSEL R181, R181, -INF , !P3 ;  /* 0xff800000b5b57808 */ /* 0x000fe20005800000 */
[----:B------:R-:W-:Y:S06]  /*c830*/  @P5 BRA `(.L_x_2100) ;  /* 0x00000000005c5947 */ /* 0x000fec0003800000 */
[----:B------:R-:W-:Y:S01]  /*c840*/  ISETP.GT.AND P3, PT, R210, -0x1, PT ;  /* 0xffffffffd200780c */ /* 0x000fe20003f64270 */
[----:B------:R-:W-:-:S12]  /*c850*/  BSSY B2, `(.L_x_2101) ;  /* 0x0000011000027945 */ /* 0x000fd80003800000 */
[----:B------:R-:W-:Y:S05]  /*c860*/  @P3 BRA `(.L_x_2102) ;  /* 0x0000000000243947 */ /* 0x000fea0003800000 */
[----:B------:R-:W-:Y:S01]  /*c870*/  IMAD.U32 R15, RZ, RZ, UR44 ;  /* 0x0000002cff0f7e24 */ /* 0x000fe2000f8e00ff */
[----:B------:R-:W-:-:S04]  /*c880*/  IADD3 R157, R205, 0x8, RZ ;  /* 0x00000008cd9d7810 */ /* 0x000fc80007ffe0ff */
[----:B------:R-:W-:Y:S02]  /*c890*/  ISETP.NE.AND P3, PT, R15, 0x1, PT ;  /* 0x000000010f00780c */ /* 0x000fe40003f65270 */
[----:B------:R-:W-:-:S11]  /*c8a0*/  LOP3.LUT R157, RZ, R157, RZ, 0x33, !PT ;  /* 0x0000009dff9d7212 */ /* 0x000fd600078e33ff */
[----:B------:R-:W2:Y:S02]  /*c8b0*/  @P3 LDC.64 R152, c[0x0][0x9e8] ;  /* 0x00027a00ff983b82 */ /* 0x000ea40000000a00 */
[----:B--2---:R-:W-:-:S05]  /*c8c0*/  @P3 IMAD.HI.U32 R152, R157, R152, RZ ;  /* 0x000000989d983227 */ /* 0x004fca00078e00ff */
[----:B------:R-:W-:-:S04]  /*c8d0*/  @P3 SHF.R.U32.HI R157, RZ, R153, R152 ;  /* 0x00000099ff9d3219 */ /* 0x000fc80000011698 */
[----:B------:R-:W-:Y:S01]  /*c8e0*/  LOP3.LUT R152, RZ, R157, RZ, 0x33, !PT ;  /* 0x0000009dff987212 */ /* 0x000fe200078e33ff */
[----:B------:R-:W-:Y:S06]  /*c8f0*/  BRA `(.L_x_2103) ;  /* 0x0000000000187947 */ /* 0x000fec0003800000 */
.L_x_2102:
[----:B------:R-:W-:-:S05]  /*c900*/  IMAD.U32 R15, RZ, RZ, UR44 ;  /* 0x0000002cff0f7e24 */ /* 0x000fca000f8e00ff */
[----:B------:R-:W-:-:S13]  /*c910*/  ISETP.NE.AND P3, PT, R15, 0x1, PT ;  /* 0x000000010f00780c */ /* 0x000fda0003f65270 */
[----:B------:R-:W2:Y:S02]  /*c920*/  @P3 LDC.64 R152, c[0x0][0x9e8] ;  /* 0x00027a00ff983b82 */ /* 0x000ea40000000a00 */
[----:B--2---:R-:W-:-:S04]  /*c930*/  @P3 IMAD.HI.U32 R157, R210, R152, RZ ;  /* 0x00000098d29d3227 */ /* 0x004fc800078e00ff */
[----:B------:R-:W-:Y:S01]  /*c940*/  IMAD.MOV.U32 R152, RZ, RZ, R210 ;  /* 0x000000ffff987224 */ /* 0x000fe200078e00d2 */
[----:B------:R-:W-:-:S07]  /*c950*/  @P3 SHF.R.U32.HI R152, RZ, R153, R157 ;  /* 0x00000099ff983219 */ /* 0x000fce000001169d */
.L_x_2103:
[----:B------:R-:W-:Y:S05]  /*c960*/  BSYNC B2 ;  /* 0x0000000000027941 */ /* 0x000fea0003800000 */
.L_x_2101:
[----:B------:R-:W-:-:S04]  /*c970*/  IMAD R153, R152, R15, -R208 ;  /* 0x0000000f98997224 */ /* 0x000fc800078e0ad0 */
[----:B------:R-:W-:-:S05]  /*c980*/  IMAD.IADD R152, R153, 0x1, -R22 ;  /* 0x0000000199987824 */ /* 0x000fca00078e0a16 */
[----:B------:R-:W-:Y:S02]  /*c990*/  VIADDMNMX R229, R152, R15, R229, PT ;  /* 0x0000000f98e57246 */ /* 0x000fe400038001e5 */
[----:B------:R-:W-:-:S07]  /*c9a0*/  VIMNMX R231, R231, R152, !PT ;  /* 0x00000098e7e77248 */ /* 0x000fce0007fe0100 */
.L_x_2100:
[----:B------:R-:W-:Y:S02]  /*c9b0*/  FMNMX.FTZ R15, R206, R9, !PT ;  /* 0x00000009ce0f7209 */ /* 0x000fe40007810000 */
[----:B------:R-:W-:Y:S02]  /*c9c0*/  ISETP.GT.AND P4, PT, R231, 0x9, P2 ;  /* 0x00000009e700780c */ /* 0x000fe40001784270 */
[----:B------:R-:W-:Y:S02]  /*c9d0*/  FMNMX.FTZ R15, R228, R15, !PT ;  /* 0x0000000fe40f7209 */ /* 0x000fe40007810000 */
[----:B------:R-:W-:Y:S02]  /*c9e0*/  ISETP.LT.OR P4, PT, R229, 0xa, P4 ;  /* 0x0000000ae500780c */ /* 0x000fe40002781670 */
[----:B------:R-:W-:Y:S02]  /*c9f0*/  FMNMX.FTZ R15, R156, R15, !PT ;  /* 0x0000000f9c0f7209 */ /* 0x000fe40007810000 */
[----:B------:R-:W-:-:S02]  /*ca00*/  FSEL R208, R159, -INF , !P4 ;  /* 0xff8000009fd07808 */ /* 0x000fc40006000000 */
[----:B------:R-:W-:Y:S02]  /*ca10*/  FMNMX.FTZ R15, R230, R15, !PT ;  /* 0x0000000fe60f7209 */ /* 0x000fe40007810000 */
[C---:B------:R-:W-:Y:S02]  /*ca20*/  ISETP.GT.AND P4, PT, R231.reuse, 0x19, P2 ;  /* 0x00000019e700780c */ /* 0x040fe40001784270 */
[----:B------:R-:W-:Y:S02]  /*ca30*/  FMNMX.FTZ R15, R160, R15, !PT ;  /* 0x0000000fa00f7209 */ /* 0x000fe40007810000 */
[----:B------:R-:W-:Y:S02]  /*ca40*/  ISETP.GT.AND P5, PT, R231, 0x10, P2 ;  /* 0x00000010e700780c */ /* 0x000fe400017a4270 */
[----:B------:R-:W-:Y:S02]  /*ca50*/  FMNMX.FTZ R15, R232, R15, !PT ;  /* 0x0000000fe80f7209 */ /* 0x000fe40007810000 */
[----:B------:R-:W-:-:S02]  /*ca60*/  ISETP.LT.OR P4, PT, R229, 0x1a, P4 ;  /* 0x0000001ae500780c */ /* 0x000fc40002781670 */
[----:B------:R-:W-:Y:S02]  /*ca70*/  FMNMX.FTZ R15, R164, R15, !PT ;  /* 0x0000000fa40f7209 */ /* 0x000fe40007810000 */
[----:B------:R-:W-:Y:S02]  /*ca80*/  ISETP.LT.OR P5, PT, R229, 0x11, P5 ;  /* 0x00000011e500780c */ /* 0x000fe40002fa1670 */
[----:B------:R-:W-:Y:S02]  /*ca90*/  FMNMX.FTZ R15, R234, R15, !PT ;  /* 0x0000000fea0f7209 */ /* 0x000fe40007810000 */
[----:B------:R-:W-:Y:S02]  /*caa0*/  FSEL R167, R167, -INF , !P4 ;  /* 0xff800000a7a77808 */ /* 0x000fe40006000000 */
[----:B------:R-:W-:Y:S02]  /*cab0*/  FMNMX.FTZ R15, R168, R15, !PT ;  /* 0x0000000fa80f7209 */ /* 0x000fe40007810000 */
[----:B------:R-:W-:-:S02]  /*cac0*/  ISETP.GT.AND P4, PT, R231, RZ, P2 ;  /* 0x000000ffe700720c */ /* 0x000fc40001784270 */
[----:B------:R-:W-:Y:S02]  /*cad0*/  FMNMX.FTZ R15, R236, R15, !PT ;  /* 0x0000000fec0f7209 */ /* 0x000fe40007810000 */
[----:B------:R-:W-:Y:S02]  /*cae0*/  FSEL R162, R162, -INF , !P5 ;  /* 0xff800000a2a27808 */ /* 0x000fe40006800000 */
[----:B------:R-:W-:Y:S02]  /*caf0*/  FMNMX.FTZ R152, R172, R15, !PT ;  /* 0x0000000fac987209 */ /* 0x000fe40007810000 */
[----:B------:R-:W-:Y:S02]  /*cb00*/  ISETP.GT.AND P3, PT, R231, 0x1, P2 ;  /* 0x00000001e700780c */ /* 0x000fe40001764270 */
[----:B------:R-:W-:Y:S02]  /*cb10*/  FMNMX.FTZ R15, R173, R152, !PT ;  /* 0x00000098ad0f7209 */ /* 0x000fe40007810000 */
[----:B------:R-:W-:-:S02]  /*cb20*/  ISETP.GT.AND P5, PT, R231, 0x20, P2 ;  /* 0x00000020e700780c */ /* 0x000fc400017a4270 */
[----:B------:R-:W-:Y:S02]  /*cb30*/  FMNMX.FTZ R152, R176, R15, !PT ;  /* 0x0000000fb0987209 */ /* 0x000fe40007810000 */
[----:B------:R-:W-:Y:S02]  /*cb40*/  ISETP.LT.OR P4, PT, R229, 0x1, P4 ;  /* 0x00000001e500780c */ /* 0x000fe40002781670 */
[----:B------:R-:W-:Y:S02]  /*cb50*/  FMNMX.FTZ R15, R177, R152, !PT ;  /* 0x00000098b10f7209 */ /* 0x000fe40007810000 */
[C---:B------:R-:W-:Y:S02]  /*cb60*/  ISETP.LT.OR P3, PT, R229.reuse, 0x2, P3 ;  /* 0x00000002e500780c */ /* 0x040fe40001f61670 */
[----:B------:R-:W-:Y:S02]  /*cb70*/  FMNMX.FTZ R152, R180, R15, !PT ;  /* 0x0000000fb4987209 */ /* 0x000fe40007810000 */
[----:B------:R-:W-:-:S02]  /*cb80*/  ISETP.LT.OR P5, PT, R229, 0x21, P5 ;  /* 0x00000021e500780c */ /* 0x000fc40002fa1670 */
[----:B------:R-:W-:Y:S02]  /*cb90*/  FMNMX.FTZ R153, R181, R152, !PT ;  /* 0x00000098b5997209 */ /* 0x000fe40007810000 */
[----:B------:R-:W-:Y:S02]  /*cba0*/  ISETP.GT.AND P6, PT, R231, 0x8, P2 ;  /* 0x00000008e700780c */ /* 0x000fe400017c4270 */
[----:B------:R-:W-:Y:S01]  /*cbb0*/  FSEL R154, R154, -INF , !P4 ;  /* 0xff8000009a9a7808 */ /* 0x000fe20006000000 */
[----:B------:R-:W2:Y:S01]  /*cbc0*/  SHFL.BFLY PT, R152, R153, 0x2, 0x1f ;  /* 0x0c401f0099987f89 */ /* 0x000ea200000e0000 */
[----:B------:R-:W-:Y:S02]  /*cbd0*/  ISETP.LT.OR P6, PT, R229, 0x9, P6 ;  /* 0x00000009e500780c */ /* 0x000fe400037c1670 */
[----:B------:R-:W-:Y:S02]  /*cbe0*/  ISETP.GT.AND P4, PT, R231, 0x31, P2 ;  /* 0x00000031e700780c */ /* 0x000fe40001784270 */
[----:B------:R-:W-:-:S02]  /*cbf0*/  FSEL R158, R158, -INF , !P6 ;  /* 0xff8000009e9e7808 */ /* 0x000fc40007000000 */
[----:B------:R-:W-:Y:S02]  /*cc00*/  ISETP.GT.AND P6, PT, R231, 0x18, P2 ;  /* 0x00000018e700780c */ /* 0x000fe400017c4270 */
[C---:B------:R-:W-:Y:S02]  /*cc10*/  ISETP.LT.OR P4, PT, R229.reuse, 0x32, P4 ;  /* 0x00000032e500780c */ /* 0x040fe40002781670 */
[----:B------:R-:W-:-:S04]  /*cc20*/  ISETP.LT.OR P6, PT, R229, 0x19, P6 ;  /* 0x00000019e500780c */ /* 0x000fc800037c1670 */
[----:B------:R-:W-:Y:S02]  /*cc30*/  FSEL R166, R166, -INF , !P6 ;  /* 0xff800000a6a67808 */ /* 0x000fe40007000000 */
[----:B------:R-:W-:-:S04]  /*cc40*/  ISETP.GT.AND P6, PT, R231, 0x28, P2 ;  /* 0x00000028e700780c */ /* 0x000fc800017c4270 */
[----:B------:R-:W-:Y:S02]  /*cc50*/  ISETP.LT.OR P6, PT, R229, 0x29, P6 ;  /* 0x00000029e500780c */ /* 0x000fe400037c1670 */
[----:B--2---:R-:W-:Y:S02]  /*cc60*/  FMNMX.FTZ R15, R153, R152, !PT ;  /* 0x00000098990f7209 */ /* 0x004fe40007810000 */
[----:B------:R-:W-:Y:S02]  /*cc70*/  FSEL R152, R155, -INF , !P3 ;  /* 0xff8000009b987808 */ /* 0x000fe40005800000 */
[----:B------:R-:W-:Y:S02]  /*cc80*/  FSEL R153, R170, -INF , !P5 ;  /* 0xff800000aa997808 */ /* 0x000fe40006800000 */
[----:B------:R-:W2:Y:S01]  /*cc90*/  SHFL.BFLY PT, R170, R15, 0x1, 0x1f ;  /* 0x0c201f000faa7f89 */ /* 0x000ea200000e0000 */
[----:B------:R-:W-:Y:S02]  /*cca0*/  FMNMX.FTZ R155, R154, R20, !PT ;  /* 0x000000149a9b7209 */ /* 0x000fe40007810000 */
[----:B------:R-:W-:-:S02]  /*ccb0*/  ISETP.GT.AND P3, PT, R231, 0x11, P2 ;  /* 0x00000011e700780c */ /* 0x000fc40001764270 */
[----:B------:R-:W-:Y:S02]  /*ccc0*/  FMNMX.FTZ R155, R152, R155, !PT ;  /* 0x0000009b989b7209 */ /* 0x000fe40007810000 */
[----:B------:R-:W-:Y:S02]  /*ccd0*/  ISETP.LT.OR P3, PT, R229, 0x12, P3 ;  /* 0x00000012e500780c */ /* 0x000fe40001f61670 */
[----:B------:R-:W-:Y:S02]  /*cce0*/  FMNMX.FTZ R155, R158, R155, !PT ;  /* 0x0000009b9e9b7209 */ /* 0x000fe40007810000 */
[----:B------:R-:W-:Y:S02]  /*ccf0*/  FSEL R163, R163, -INF , !P3 ;  /* 0xff800000a3a37808 */ /* 0x000fe40005800000 */
[----:B------:R-:W-:Y:S02]  /*cd00*/  FMNMX.FTZ R155, R208, R155, !PT ;  /* 0x0000009bd09b7209 */ /* 0x000fe40007810000 */
[----:B------:R-:W-:-:S02]  /*cd10*/  ISETP.GT.AND P5, PT, R231, 0x29, P2 ;  /* 0x00000029e700780c */ /* 0x000fc400017a4270 */
[----:B------:R-:W-:Y:S02]  /*cd20*/  FMNMX.FTZ R155, R162, R155, !PT ;  /* 0x0000009ba29b7209 */ /* 0x000fe40007810000 */
[----:B------:R-:W-:Y:S02]  /*cd30*/  ISETP.GT.AND P3, PT, R231, 0x21, P2 ;  /* 0x00000021e700780c */ /* 0x000fe40001764270 */
[----:B------:R-:W-:Y:S02]  /*cd40*/  FMNMX.FTZ R155, R163, R155, !PT ;  /* 0x0000009ba39b7209 */ /* 0x000fe40007810000 */
[----:B------:R-:W-:Y:S02]  /*cd50*/  ISETP.LT.OR P5, PT, R229, 0x2a, P5 ;  /* 0x0000002ae500780c */ /* 0x000fe40002fa1670 */
[----:B--2---:R-:W-:Y:S01]  /*cd60*/  FMNMX.FTZ R170, R15, R170, !PT ;  /* 0x000000aa0faa7209 */ /* 0x004fe20007810000 */
[----:B------:R-:W-:Y:S01]  /*cd70*/  IMAD.U32 R15, RZ, RZ, UR39 ;  /* 0x00000027ff0f7e24 */ /* 0x000fe2000f8e00ff */
[----:B------:R-:W-:-:S02]  /*cd80*/  FMNMX.FTZ R157, R166, R155, !PT ;  /* 0x0000009ba69d7209 */ /* 0x000fc40007810000 */
[----:B------:R-:W-:Y:S01]  /*cd90*/  ISETP.LT.OR P3, PT, R229, 0x22, P3 ;  /* 0x00000022e500780c */ /* 0x000fe20001f61670 */
[C---:B------:R-:W-:Y:S01]  /*cda0*/  FMUL.FTZ R159, R170.reuse, R15 ;  /* 0x0000000faa9f7220 */ /* 0x040fe20000410000 */
[----:B------:R-:W-:Y:S02]  /*cdb0*/  FMNMX.FTZ R157, R167, R157, !PT ;  /* 0x0000009da79d7209 */ /* 0x000fe40007810000 */
[----:B------:R-:W-:Y:S02]  /*cdc0*/  FSEL R175, R175, -INF , !P5 ;  /* 0xff800000afaf7808 */ /* 0x000fe40006800000 */
[----:B------:R-:W-:Y:S02]  /*cdd0*/  FSETP.NEU.FTZ.AND P5, PT, R170, -INF , PT ;  /* 0xff800000aa00780b */ /* 0x000fe40003fbd000 */
[----:B------:R-:W-:Y:S02]  /*cde0*/  FSEL R171, R171, -INF , !P3 ;  /* 0xff800000abab7808 */ /* 0x000fe40005800000 */
[----:B------:R-:W-:-:S02]  /*cdf0*/  FMNMX.FTZ R157, R153, R157, !PT ;  /* 0x0000009d999d7209 */ /* 0x000fc40007810000 */
[----:B------:R-:W-:Y:S02]  /*ce00*/  FSEL R155, R159, RZ, P5 ;  /* 0x000000ff9f9b7208 */ /* 0x000fe40002800000 */
[----:B------:R-:W-:Y:S02]  /*ce10*/  ISETP.GT.AND P3, PT, R231, 0x30, P2 ;  /* 0x00000030e700780c */ /* 0x000fe40001764270 */
[----:B------:R-:W-:Y:S01]  /*ce20*/  FSEL R174, R174, -INF , !P6 ;  /* 0xff800000aeae7808 */ /* 0x000fe20007000000 */
[--C-:B------:R-:W-:Y:S01]  /*ce30*/  FFMA.FTZ R161, R228, R15, -R155.reuse ;  /* 0x0000000fe4a17223 */ /* 0x100fe2000001089b */
[----:B------:R-:W-:Y:S01]  /*ce40*/  FMNMX.FTZ R157, R171, R157, !PT ;  /* 0x0000009dab9d7209 */ /* 0x000fe20007810000 */
[-CC-:B------:R-:W-:Y:S01]  /*ce50*/  FFMA.FTZ R165, R234, R15.reuse, -R155.reuse ;  /* 0x0000000feaa57223 */ /* 0x180fe2000001089b */
[----:B------:R-:W-:Y:S01]  /*ce60*/  ISETP.LT.OR P3, PT, R229, 0x31, P3 ;  /* 0x00000031e500780c */ /* 0x000fe20001f61670 */
[--C-:B------:R-:W-:Y:S01]  /*ce70*/  FFMA.FTZ R206, R206, R15, -R155.reuse ;  /* 0x0000000fcece7223 */ /* 0x100fe2000001089b */
[----:B------:R-:W-:Y:S01]  /*ce80*/  FMNMX.FTZ R228, R174, R157, !PT ;  /* 0x0000009daee47209 */ /* 0x000fe20007810000 */
[-CC-:B------:R-:W-:Y:S01]  /*ce90*/  FFMA.FTZ R156, R156, R15.reuse, -R155.reuse ;  /* 0x0000000f9c9c7223 */ /* 0x180fe2000001089b */
[----:B------:R-:W-:Y:S01]  /*cea0*/  ISETP.GT.AND P6, PT, R231, 0x38, P2 ;  /* 0x00000038e700780c */ /* 0x000fe200017c4270 */
[----:B------:R2:W-:Y:S01]  /*ceb0*/  MUFU.EX2 R157, R161 ;  /* 0x000000a1009d7308 */ /* 0x0005e20000000800 */
[----:B------:R-:W-:Y:S01]  /*cec0*/  FSEL R178, R178, -INF , !P3 ;  /* 0xff800000b2b27808 */ /* 0x000fe20005800000 */
[-CC-:B------:R-:W-:Y:S01]  /*ced0*/  FFMA.FTZ R160, R160, R15.reuse, -R155.reuse ;  /* 0x0000000fa0a07223 */ /* 0x180fe2000001089b */
[----:B------:R-:W-:Y:S01]  /*cee0*/  FMNMX.FTZ R159, R175, R228, !PT ;  /* 0x000000e4af9f7209 */ /* 0x000fe20007810000 */
[-CC-:B------:R-:W-:Y:S01]  /*cef0*/  FFMA.FTZ R164, R164, R15.reuse, -R155.reuse ;  /* 0x0000000fa4a47223 */ /* 0x180fe2000001089b */
[----:B------:R-:W-:Y:S01]  /*cf00*/  ISETP.GT.AND P2, PT, R231, 0x39, P2 ;  /* 0x00000039e700780c */ /* 0x000fe20001744270 */
[-CC-:B------:R-:W-:Y:S01]  /*cf10*/  FFMA.FTZ R231, R180, R15.reuse, -R155.reuse ;  /* 0x0000000fb4e77223 */ /* 0x180fe2000001089b */
[----:B------:R-:W-:Y:S01]  /*cf20*/  ISETP.LT.OR P6, PT, R229, 0x39, P6 ;  /* 0x00000039e500780c */ /* 0x000fe200037c1670 */
[----:B------:R-:W-:Y:S01]  /*cf30*/  MUFU.EX2 R206, R206 ;  /* 0x000000ce00ce7308 */ /* 0x000fe20000000800 */
[----:B------:R-:W-:Y:S01]  /*cf40*/  FSEL R228, R179, -INF , !P4 ;  /* 0xff800000b3e47808 */ /* 0x000fe20006000000 */
[--C-:B------:R-:W-:Y:S01]  /*cf50*/  FFMA.FTZ R179, R230, R15, -R155.reuse ;  /* 0x0000000fe6b37223 */ /* 0x100fe2000001089b */
[----:B------:R-:W-:Y:S01]  /*cf60*/  FMNMX.FTZ R159, R178, R159, !PT ;  /* 0x0000009fb29f7209 */ /* 0x000fe20007810000 */
[-CC-:B--2---:R-:W-:Y:S01]  /*cf70*/  FFMA.FTZ R161, R232, R15.reuse, -R155.reuse ;  /* 0x0000000fe8a17223 */ /* 0x184fe2000001089b */
[----:B------:R-:W-:Y:S01]  /*cf80*/  ISETP.LT.OR P2, PT, R229, 0x3a, P2 ;  /* 0x0000003ae500780c */ /* 0x000fe20001741670 */
[--C-:B------:R-:W-:Y:S01]  /*cf90*/  FFMA.FTZ R168, R168, R15, -R155.reuse ;  /* 0x0000000fa8a87223 */ /* 0x100fe2000001089b */
[----:B------:R-:W-:Y:S01]  /*cfa0*/  FSEL R182, R182, -INF , !P6 ;  /* 0xff800000b6b67808 */ /* 0x000fe20007000000 */
[----:B------:R-:W-:Y:S01]  /*cfb0*/  MUFU.EX2 R156, R156 ;  /* 0x0000009c009c7308 */ /* 0x000fe20000000800 */
[----:B------:R-:W-:Y:S01]  /*cfc0*/  FMNMX.FTZ R159, R228, R159, !PT ;  /* 0x0000009fe49f7209 */ /* 0x000fe20007810000 */
[----:B------:R-:W-:Y:S01]  /*cfd0*/  FFMA.FTZ R236, R236, R15, -R155 ;  /* 0x0000000fecec7223 */ /* 0x000fe2000001089b */
[----:B------:R-:W-:-:S02]  /*cfe0*/  FSEL R183, R183, -INF , !P2 ;  /* 0xff800000b7b77808 */ /* 0x000fc40005000000 */
[----:B------:R-:W-:-:S03]  /*cff0*/  FMNMX.FTZ R230, R182, R159, !PT ;  /* 0x0000009fb6e67209 */ /* 0x000fc60007810000 */
[----:B------:R2:W-:Y:S01]  /*d000*/  MUFU.EX2 R159, R179 ;  /* 0x000000b3009f7308 */ /* 0x0005e20000000800 */
[----:B------:R-:W-:-:S05]  /*d010*/  FMNMX.FTZ R169, R183, R230, !PT ;  /* 0x000000e6b7a97209 */ /* 0x000fca0007810000 */
[----:B------:R-:W3:Y:S02]  /*d020*/  SHFL.BFLY PT, R230, R169, 0x2, 0x1f ;  /* 0x0c401f00a9e67f89 */ /* 0x000ee400000e0000 */
[----:B------:R-:W-:Y:S01]  /*d030*/  MUFU.EX2 R160, R160 ;  /* 0x000000a000a07308 */ /* 0x000fe20000000800 */
[----:B--2---:R-:W-:Y:S01]  /*d040*/  FFMA.FTZ R179, R172, R15, -R155 ;  /* 0x0000000facb37223 */ /* 0x004fe2000001089b */
[----:B------:R-:W-:-:S05]  /*d050*/  FSEL R172, R170, RZ, P5 ;  /* 0x000000ffaaac7208 */ /* 0x000fca0002800000 */
[----:B------:R-:W-:Y:S01]  /*d060*/  FADD.FTZ R234, -R172, R9 ;  /* 0x00000009acea7221 */ /* 0x000fe20000010100 */
[----:B------:R-:W-:Y:S03]  /*d070*/  MUFU.EX2 R161, R161 ;  /* 0x000000a100a17308 */ /* 0x000fe60000000800 */
[----:B------:R-:W-:-:S05]  /*d080*/  FMUL.FTZ R9, R234, R15 ;  /* 0x0000000fea097220 */ /* 0x000fca0000410000 */
[----:B------:R-:W-:Y:S01]  /*d090*/  MUFU.EX2 R164, R164 ;  /* 0x000000a400a47308 */ /* 0x000fe20000000800 */
[----:B---3--:R-:W-:Y:S01]  /*d0a0*/  FMNMX.FTZ R207, R169, R230, !PT ;  /* 0x000000e6a9cf7209 */ /* 0x008fe20007810000 */
[----:B------:R-:W-:-:S06]  /*d0b0*/  FFMA.FTZ R230, R173, R15, -R155 ;  /* 0x0000000fade67223 */ /* 0x000fcc000001089b */
[----:B------:R-:W2:Y:S01]  /*d0c0*/  MUFU.EX2 R9, R9 ;  /* 0x0000000900097308 */ /* 0x000ea20000000800 */
[-CC-:B------:R-:W-:Y:S01]  /*d0d0*/  FFMA.FTZ R173, R176, R15.reuse, -R155.reuse ;  /* 0x0000000fb0ad7223 */ /* 0x180fe2000001089b */
[-CC-:B------:R-:W-:Y:S01]  /*d0e0*/  FFMA.FTZ R176, R177, R15.reuse, -R155.reuse ;  /* 0x0000000fb1b07223 */ /* 0x180fe2000001089b */
[----:B------:R-:W3:Y:S01]  /*d0f0*/  SHFL.BFLY PT, R232, R207, 0x1, 0x1f ;  /* 0x0c201f00cfe87f89 */ /* 0x000ee200000e0000 */
[----:B------:R-:W-:Y:S01]  /*d100*/  FFMA.FTZ R155, R181, R15, -R155 ;  /* 0x0000000fb59b7223 */ /* 0x000fe2000001089b */
[----:B------:R-:W-:-:S03]  /*d110*/  IMAD.MOV R181, RZ, RZ, -R194 ;  /* 0x000000ffffb57224 */ /* 0x000fc600078e0ac2 */
        /* <DEDUP_REMOVED lines=12> */
[----:B---3--:R-:W-:Y:S01]  /*d1e0*/  FMNMX.FTZ R172, R207, R232, !PT ;  /* 0x000000e8cfac7209 */ /* 0x008fe20007810000 */
[-C--:B------:R-:W-:Y:S01]  /*d1f0*/  FMUL.FTZ R41, R41, R9.reuse ;  /* 0x0000000929297220 */ /* 0x080fe20000410000 */
[-C--:B------:R-:W-:Y:S01]  /*d200*/  FMUL.FTZ R44, R44, R9.reuse ;  /* 0x000000092c2c7220 */ /* 0x080fe20000410000 */
[----:B------:R-:W-:Y:S01]  /*d210*/  FMUL.FTZ R45, R45, R9 ;  /* 0x000000092d2d7220 */ /* 0x000fe20000410000 */
[C---:B------:R-:W-:Y:S01]  /*d220*/  FSETP.NEU.FTZ.AND P2, PT, R172.reuse, -INF , PT ;  /* 0xff800000ac00780b */ /* 0x040fe20003f5d000 */
[----:B------:R-:W-:Y:S01]  /*d230*/  FMUL.FTZ R180, R172, R15 ;  /* 0x0000000facb47220 */ /* 0x000fe20000410000 */
[----:B------:R-:W3:Y:S01]  /*d240*/  MUFU.EX2 R179, R179 ;  /* 0x000000b300b37308 */ /* 0x000ee20000000800 */
[-C--:B------:R-:W-:Y:S01]  /*d250*/  FMUL.FTZ R48, R48, R9.reuse ;  /* 0x0000000930307220 */ /* 0x080fe20000410000 */
[----:B------:R-:W-:Y:S01]  /*d260*/  FSEL R177, R172, RZ, P2 ;  /* 0x000000ffacb17208 */ /* 0x000fe20001000000 */
[-C--:B------:R-:W-:Y:S01]  /*d270*/  FMUL.FTZ R49, R49, R9.reuse ;  /* 0x0000000931317220 */ /* 0x080fe20000410000 */
[----:B------:R-:W-:Y:S01]  /*d280*/  FSEL R180, R180, RZ, P2 ;  /* 0x000000ffb4b47208 */ /* 0x000fe20001000000 */
[----:B------:R-:W-:Y:S01]  /*d290*/  FMUL.FTZ R52, R52, R9 ;  /* 0x0000000934347220 */ /* 0x000fe20000410000 */
[----:B------:R-:W-:Y:S01]  /*d2a0*/  ISETP.NE.AND P2, PT, R22, R181, PT ;  /* 0x000000b51600720c */ /* 0x000fe20003f45270 */
[----:B------:R-:W-:Y:S01]  /*d2b0*/  FADD.FTZ R232, -R177, R20 ;  /* 0x00000014b1e87221 */ /* 0x000fe20000010100 */
[----:B------:R-:W0:Y:S01]  /*d2c0*/  MUFU.EX2 R230, R230 ;  /* 0x000000e600e67308 */ /* 0x000e220000000800 */
[----:B------:R-:W-:Y:S01]  /*d2d0*/  FFMA.FTZ R209, R152, R15, -R180 ;  /* 0x0000000f98d17223 */ /* 0x000fe200000108b4 */
[----:B------:R-:W-:Y:S01]  /*d2e0*/  FFMA.FTZ R152, R9, R3, R206 ;  /* 0x0000000309987223 */ /* 0x000fe200000100ce */
[-CC-:B------:R-:W-:Y:S01]  /*d2f0*/  FFMA.FTZ R154, R154, R15.reuse, -R180.reuse ;  /* 0x0000000f9a9a7223 */ /* 0x180fe200000108b4 */
[-CC-:B------:R-:W-:Y:S01]  /*d300*/  FFMA.FTZ R229, R158, R15.reuse, -R180.reuse ;  /* 0x0000000f9ee57223 */ /* 0x180fe200000108b4 */
[-C--:B------:R-:W-:Y:S01]  /*d310*/  FFMA.FTZ R208, R208, R15.reuse, -R180 ;  /* 0x0000000fd0d07223 */ /* 0x080fe200000108b4 */
[----:B------:R-:W-:Y:S01]  /*d320*/  FADD.FTZ R3, R157, R152 ;  /* 0x000000989d037221 */ /* 0x000fe20000010000 */
[-CC-:B------:R-:W-:Y:S01]  /*d330*/  FFMA.FTZ R181, R162, R15.reuse, -R180.reuse ;  /* 0x0000000fa2b57223 */ /* 0x180fe200000108b4 */
[-CC-:B------:R-:W-:Y:S01]  /*d340*/  FFMA.FTZ R163, R163, R15.reuse, -R180.reuse ;  /* 0x0000000fa3a37223 */ /* 0x180fe200000108b4 */
[-CC-:B------:R-:W-:Y:S01]  /*d350*/  FFMA.FTZ R177, R166, R15.reuse, -R180.reuse ;  /* 0x0000000fa6b17223 */ /* 0x180fe200000108b4 */
[----:B------:R-:W-:Y:S01]  /*d360*/  FADD.FTZ R152, R156, R3 ;  /* 0x000000039c987221 */ /* 0x000fe20000010000 */
        /* <DEDUP_REMOVED lines=12> */
[----:B------:R-:W-:Y:S01]  /*d430*/  @!P2 LEA R3, R18, R192, 0x6 ;  /* 0x000000c01203a211 */ /* 0x000fe200078e30ff */
[----:B------:R-:W-:Y:S01]  /*d440*/  MUFU.EX2 R173, R173 ;  /* 0x000000ad00ad7308 */ /* 0x000fe20000000800 */
[----:B------:R-:W-:Y:S01]  /*d450*/  FMUL.FTZ R171, R232, R15 ;  /* 0x0000000fe8ab7220 */ /* 0x000fe20000410000 */
[----:B------:R-:W-:Y:S01]  /*d460*/  FADD.FTZ R152, R164, R183 ;  /* 0x000000b7a4987221 */ /* 0x000fe20000010000 */
[----:B------:R-:W-:Y:S01]  /*d470*/  FMUL.FTZ R53, R53, R9 ;  /* 0x0000000935357220 */ /* 0x000fe20000410000 */
[----:B------:R-:W-:-:S02]  /*d480*/  @!P2 IMAD R158, R3, 0x4, R2 ;  /* 0x00000004039ea824 */ /* 0x000fc400078e0202 */
[-C--:B------:R-:W-:Y:S01]  /*d490*/  FMUL.FTZ R56, R56, R9.reuse ;  /* 0x0000000938387220 */ /* 0x080fe20000410000 */
[----:B----4-:R-:W-:Y:S01]  /*d4a0*/  FADD.FTZ R3, R165, R152 ;  /* 0x00000098a5037221 */ /* 0x010fe20000010000 */
[----:B------:R-:W-:Y:S01]  /*d4b0*/  F2FP.F16.F32.PACK_AB R152, R157, R206 ;  /* 0x000000ce9d98723e */ /* 0x000fe200000000ff */
[----:B------:R-:W-:Y:S01]  /*d4c0*/  MUFU.EX2 R176, R176 ;  /* 0x000000b000b07308 */ /* 0x000fe20000000800 */
[----:B------:R-:W-:Y:S01]  /*d4d0*/  @!P2 STS [R158+0x28800], R9 ;  /* 0x028800099e00a388 */ /* 0x000fe20000000800 */
[----:B-----5:R-:W-:Y:S01]  /*d4e0*/  FADD.FTZ R162, R168, R3 ;  /* 0x00000003a8a27221 */ /* 0x020fe20000010000 */
[-C--:B------:R-:W-:Y:S01]  /*d4f0*/  FMUL.FTZ R57, R57, R9.reuse ;  /* 0x0000000939397220 */ /* 0x080fe20000410000 */
[-C--:B------:R-:W-:Y:S01]  /*d500*/  FMUL.FTZ R60, R60, R9.reuse ;  /* 0x000000093c3c7220 */ /* 0x080fe20000410000 */
[-C--:B------:R-:W-:Y:S01]  /*d510*/  FMUL.FTZ R61, R61, R9.reuse ;  /* 0x000000093d3d7220 */ /* 0x080fe20000410000 */
[----:B--2---:R-:W-:Y:S01]  /*d520*/  FADD.FTZ R162, R169, R162 ;  /* 0x000000a2a9a27221 */ /* 0x004fe20000010000 */
[-C--:B------:R-:W-:Y:S01]  /*d530*/  FMUL.FTZ R64, R64, R9.reuse ;  /* 0x0000000940407220 */ /* 0x080fe20000410000 */
[----:B------:R-:W-:Y:S01]  /*d540*/  MUFU.EX2 R20, R231 ;  /* 0x000000e700147308 */ /* 0x000fe20000000800 */
[-C--:B------:R-:W-:Y:S01]  /*d550*/  FMUL.FTZ R65, R65, R9.reuse ;  /* 0x0000000941417220 */ /* 0x080fe20000410000 */
[----:B---3--:R-:W-:Y:S01]  /*d560*/  FADD.FTZ R3, R179, R162 ;  /* 0x000000a2b3037221 */ /* 0x008fe20000010000 */
        /* <DEDUP_REMOVED lines=22> */
[----:B---3--:R-:W-:Y:S01]  /*d6d0*/  F2FP.F16.F32.PACK_AB R154, R159, R156 ;  /* 0x0000009c9f9a723e */ /* 0x008fe200000000ff */
[----:B0-----:R-:W-:Y:S01]  /*d6e0*/  FADD.FTZ R156, R230, R3 ;  /* 0x00000003e69c7221 */ /* 0x001fe20000010000 */
[----:B--2---:R0:W-:Y:S01]  /*d6f0*/  @!P2 STS [R158+0x28820], R171 ;  /* 0x028820ab9e00a388 */ /* 0x0041e20000000800 */
[-C--:B------:R-:W-:Y:S01]  /*d700*/  FMUL.FTZ R105, R105, R9.reuse ;  /* 0x0000000969697220 */ /* 0x080fe20000410000 */
[-C--:B------:R-:W-:Y:S01]  /*d710*/  FMUL.FTZ R108, R108, R9.reuse ;  /* 0x000000096c6c7220 */ /* 0x080fe20000410000 */
[----:B------:R-:W-:Y:S01]  /*d720*/  FADD.FTZ R3, R173, R156 ;  /* 0x0000009cad037221 */ /* 0x000fe20000010000 */
[----:B------:R-:W-:Y:S01]  /*d730*/  F2FP.F16.F32.PACK_AB R156, R161, R160 ;  /* 0x000000a0a19c723e */ /* 0x000fe200000000ff */
[----:B------:R-:W2:Y:S01]  /*d740*/  MUFU.EX2 R209, R209 ;  /* 0x000000d100d17308 */ /* 0x000ea20000000800 */
[----:B----4-:R-:W-:Y:S01]  /*d750*/  FFMA.FTZ R8, R171, R8, R18 ;  /* 0x00000008ab087223 */ /* 0x010fe20000010012 */
[----:B------:R-:W-:Y:S01]  /*d760*/  FADD.FTZ R3, R176, R3 ;  /* 0x00000003b0037221 */ /* 0x000fe20000010000 */
[----:B------:R-:W-:Y:S01]  /*d770*/  F2FP.F16.F32.PACK_AB R160, R169, R168 ;  /* 0x000000a8a9a0723e */ /* 0x000fe200000000ff */
[----:B------:R-:W-:Y:S01]  /*d780*/  FMUL.FTZ R109, R109, R9 ;  /* 0x000000096d6d7220 */ /* 0x000fe20000410000 */
[----:B0-----:R-:W-:Y:S01]  /*d790*/  F2FP.F16.F32.PACK_AB R158, R165, R164 ;  /* 0x000000a4a59e723e */ /* 0x001fe200000000ff */
[----:B------:R-:W-:Y:S01]  /*d7a0*/  FADD.FTZ R166, R20, R3 ;  /* 0x0000000314a67221 */ /* 0x000fe20000010000 */
[----:B------:R-:W-:Y:S01]  /*d7b0*/  F2FP.F16.F32.PACK_AB R164, R176, R173 ;  /* 0x000000adb0a4723e */ /* 0x000fe200000000ff */
[----:B------:R-:W0:Y:S01]  /*d7c0*/  MUFU.EX2 R229, R229 ;  /* 0x000000e500e57308 */ /* 0x000e220000000800 */
[-C--:B------:R-:W-:Y:S01]  /*d7d0*/  FMUL.FTZ R112, R112, R9.reuse ;  /* 0x0000000970707220 */ /* 0x080fe20000410000 */
[C---:B-----5:R-:W-:Y:S01]  /*d7e0*/  FADD.FTZ R3, R155.reuse, R166 ;  /* 0x000000a69b037221 */ /* 0x060fe20000010000 */
[----:B------:R-:W-:Y:S01]  /*d7f0*/  F2FP.F16.F32.PACK_AB R166, R155, R20 ;  /* 0x000000149ba6723e */ /* 0x000fe200000000ff */
        /* <DEDUP_REMOVED lines=22> */
[----:B------:R-:W-:Y:S01]  /*d960*/  FMUL.FTZ R149, R149, R9 ;  /* 0x0000000995957220 */ /* 0x000fe20000410000 */
[----:B------:R-:W-:Y:S01]  /*d970*/  F2FP.F16.F32.PACK_AB R162, R230, R179 ;  /* 0x000000b3e6a2723e */ /* 0x000fe200000000ff */
        /* <DEDUP_REMOVED lines=21> */
[----:B0-----:R-:W-:Y:S01]  /*dad0*/  FADD.FTZ R153, R229, R8 ;  /* 0x00000008e5997221 */ /* 0x001fe20000010000 */
[-C--:B------:R-:W-:Y:S01]  /*dae0*/  FMUL.FTZ R62, R62, R171.reuse ;  /* 0x000000ab3e3e7220 */ /* 0x080fe20000410000 */
[-C--:B------:R-:W-:Y:S01]  /*daf0*/  FMUL.FTZ R63, R63, R171.reuse ;  /* 0x000000ab3f3f7220 */ /* 0x080fe20000410000 */
[-C--:B------:R-:W-:Y:S01]  /*db00*/  FMUL.FTZ R66, R66, R171.reuse ;  /* 0x000000ab42427220 */ /* 0x080fe20000410000 */
[----:B---3--:R-:W-:Y:S01]  /*db10*/  FADD.FTZ R206, R208, R153 ;  /* 0x00000099d0ce7221 */ /* 0x008fe20000010000 */
[-C--:B------:R-:W-:Y:S01]  /*db20*/  FMUL.FTZ R67, R67, R171.reuse ;  /* 0x000000ab43437220 */ /* 0x080fe20000410000 */
[----:B------:R-:W-:Y:S01]  /*db30*/  FMUL.FTZ R70, R70, R171 ;  /* 0x000000ab46467220 */ /* 0x000fe20000410000 */
[----:B------:R-:W0:Y:S01]  /*db40*/  MUFU.EX2 R176, R207 ;  /* 0x000000cf00b07308 */ /* 0x000e220000000800 */
[----:B--2---:R-:W-:Y:S01]  /*db50*/  FADD.FTZ R153, R157, R206 ;  /* 0x000000ce9d997221 */ /* 0x004fe20000010000 */
[----:B----4-:R-:W-:Y:S01]  /*db60*/  F2FP.F16.F32.PACK_AB R157, R20, R157 ;  /* 0x0000009d149d723e */ /* 0x010fe200000000ff */
[-C--:B------:R-:W-:Y:S01]  /*db70*/  FMUL.FTZ R71, R71, R171.reuse ;  /* 0x000000ab47477220 */ /* 0x080fe20000410000 */
        /* <DEDUP_REMOVED lines=16> */
[----:B------:R-:W-:Y:S01]  /*dc80*/  FMUL.FTZ R99, R99, R171 ;  /* 0x000000ab63637220 */ /* 0x000fe20000410000 */
[----:B-----5:R-:W-:Y:S01]  /*dc90*/  FADD.FTZ R153, R159, R174 ;  /* 0x000000ae9f997221 */ /* 0x020fe20000010000 */
[----:B-1----:R-:W-:Y:S01]  /*dca0*/  F2FP.F16.F32.PACK_AB R159, R168, R159 ;  /* 0x0000009fa89f723e */ /* 0x002fe200000000ff */
[-C--:B------:R-:W-:Y:S01]  /*dcb0*/  FMUL.FTZ R102, R102, R171.reuse ;  /* 0x000000ab66667220 */ /* 0x080fe20000410000 */
[----:B------:R-:W1:Y:S01]  /*dcc0*/  MUFU.EX2 R165, R178 ;  /* 0x000000b200a57308 */ /* 0x000e620000000800 */
[----:B------:R-:W-:Y:S01]  /*dcd0*/  FADD.FTZ R174, R168, R153 ;  /* 0x00000099a8ae7221 */ /* 0x000fe20000010000 */
[-C--:B------:R-:W-:Y:S01]  /*dce0*/  FMUL.FTZ R103, R103, R171.reuse ;  /* 0x000000ab67677220 */ /* 0x080fe20000410000 */
[-C--:B------:R-:W-:Y:S01]  /*dcf0*/  FMUL.FTZ R106, R106, R171.reuse ;  /* 0x000000ab6a6a7220 */ /* 0x080fe20000410000 */
[----:B------:R-:W-:Y:S01]  /*dd00*/  FMUL.FTZ R107, R107, R171 ;  /* 0x000000ab6b6b7220 */ /* 0x000fe20000410000 */
[----:B------:R-:W-:Y:S01]  /*dd10*/  FADD.FTZ R153, R161, R174 ;  /* 0x000000aea1997221 */ /* 0x000fe20000010000 */
[----:B0-----:R-:W-:Y:S01]  /*dd20*/  F2FP.F16.F32.PACK_AB R161, R176, R161 ;  /* 0x000000a1b0a1723e */ /* 0x001fe200000000ff */
[-C--:B------:R-:W-:Y:S01]  /*dd30*/  FMUL.FTZ R110, R110, R171.reuse ;  /* 0x000000ab6e6e7220 */ /* 0x080fe20000410000 */
[----:B------:R-:W0:Y:S01]  /*dd40*/  MUFU.EX2 R228, R228 ;  /* 0x000000e400e47308 */ /* 0x000e220000000800 */
[----:B------:R-:W-:Y:S01]  /*dd50*/  FADD.FTZ R174, R176, R153 ;  /* 0x00000099b0ae7221 */ /* 0x000fe20000010000 */
[-C--:B------:R-:W-:Y:S01]  /*dd60*/  FMUL.FTZ R111, R111, R171.reuse ;  /* 0x000000ab6f6f7220 */ /* 0x080fe20000410000 */
[-C--:B------:R-:W-:Y:S01]  /*dd70*/  FMUL.FTZ R114, R114, R171.reuse ;  /* 0x000000ab72727220 */ /* 0x080fe20000410000 */
[----:B------:R-:W-:Y:S01]  /*dd80*/  FMUL.FTZ R115, R115, R171 ;  /* 0x000000ab73737220 */ /* 0x000fe20000410000 */
[----:B---3--:R-:W-:Y:S01]  /*dd90*/  FADD.FTZ R153, R163, R174 ;  /* 0x000000aea3997221 */ /* 0x008fe20000010000 */
[----:B----4-:R-:W-:Y:S01]  /*dda0*/  F2FP.F16.F32.PACK_AB R163, R8, R163 ;  /* 0x000000a308a3723e */ /* 0x010fe200000000ff */
[-C--:B------:R-:W-:Y:S01]  /*ddb0*/  FMUL.FTZ R118, R118, R171.reuse ;  /* 0x000000ab76767220 */ /* 0x080fe20000410000 */
[----:B------:R-:W2:Y:S01]  /*ddc0*/  MUFU.EX2 R167, R182 ;  /* 0x000000b600a77308 */ /* 0x000ea20000000800 */
[----:B------:R-:W-:Y:S01]  /*ddd0*/  FADD.FTZ R174, R8, R153 ;  /* 0x0000009908ae7221 */ /* 0x000fe20000010000 */
[----:B------:R-:W-:Y:S01]  /*dde0*/  F2FP.F16.F32.PACK_AB R153, R209, R18 ;  /* 0x00000012d199723e */ /* 0x000fe200000000ff */
[-C--:B------:R-:W-:Y:S01]  /*ddf0*/  FMUL.FTZ R119, R119, R171.reuse ;  /* 0x000000ab77777220 */ /* 0x080fe20000410000 */
[-C--:B------:R-:W-:Y:S01]  /*de00*/  FMUL.FTZ R122, R122, R171.reuse ;  /* 0x000000ab7a7a7220 */ /* 0x080fe20000410000 */
[----:B-1----:R-:W-:Y:S01]  /*de10*/  FADD.FTZ R155, R165, R174 ;  /* 0x000000aea59b7221 */ /* 0x002fe20000010000 */
[-C--:B------:R-:W-:Y:S01]  /*de20*/  FMUL.FTZ R123, R123, R171.reuse ;  /* 0x000000ab7b7b7220 */ /* 0x080fe20000410000 */
[----:B------:R-:W-:Y:S01]  /*de30*/  FMUL.FTZ R126, R126, R171 ;  /* 0x000000ab7e7e7220 */ /* 0x000fe20000410000 */
[----:B------:R-:W1:Y:S01]  /*de40*/  MUFU.EX2 R180, R180 ;  /* 0x000000b400b47308 */ /* 0x000e620000000800 */
[----:B0-----:R-:W-:Y:S01]  /*de50*/  FADD.FTZ R18, R228, R155 ;  /* 0x0000009be4127221 */ /* 0x001fe20000010000 */
[----:B------:R-:W-:Y:S01]  /*de60*/  F2FP.F16.F32.PACK_AB R155, R208, R229 ;  /* 0x000000e5d09b723e */ /* 0x000fe200000000ff */
[----:B------:R-:W-:Y:S01]  /*de70*/  BAR.SYNC.DEFER_BLOCKING 0xf, 0x100 ;  /* 0x03c4000000007b1d */ /* 0x000fe20000010000 */
[----:B------:R-:W-:Y:S01]  /*de80*/  F2FP.F16.F32.PACK_AB R165, R228, R165 ;  /* 0x000000a5e4a5723e */ /* 0x000fe200000000ff */
[-C--:B------:R-:W-:Y:S01]  /*de90*/  FMUL.FTZ R127, R127, R171.reuse ;  /* 0x000000ab7f7f7220 */ /* 0x080fe20000410000 */
[-C--:B------:R-:W-:Y:S01]  /*dea0*/  FMUL.FTZ R130, R130, R171.reuse ;  /* 0x000000ab82827220 */ /* 0x080fe20000410000 */
[-C--:B------:R-:W-:Y:S01]  /*deb0*/  FMUL.FTZ R131, R131, R171.reuse ;  /* 0x000000ab83837220 */ /* 0x080fe20000410000 */
[-C--:B------:R-:W-:Y:S01]  /*dec0*/  FMUL.FTZ R134, R134, R171.reuse ;  /* 0x000000ab86867220 */ /* 0x080fe20000410000 */
[----:B--2---:R-:W-:Y:S01]  /*ded0*/  FADD.FTZ R9, R167, R18 ;  /* 0x00000012a7097221 */ /* 0x004fe20000010000 */
[-C--:B------:R-:W-:Y:S01]  /*dee0*/  FMUL.FTZ R135, R135, R171.reuse ;  /* 0x000000ab87877220 */ /* 0x080fe20000410000 */
[-C--:B------:R-:W-:Y:S01]  /*def0*/  FMUL.FTZ R138, R138, R171.reuse ;  /* 0x000000ab8a8a7220 */ /* 0x080fe20000410000 */
[-C--:B------:R-:W-:Y:S01]  /*df00*/  FMUL.FTZ R139, R139, R171.reuse ;  /* 0x000000ab8b8b7220 */ /* 0x080fe20000410000 */
[-C--:B------:R-:W-:Y:S01]  /*df10*/  FMUL.FTZ R142, R142, R171.reuse ;  /* 0x000000ab8e8e7220 */ /* 0x080fe20000410000 */
[-C--:B------:R-:W-:Y:S01]  /*df20*/  FMUL.FTZ R143, R143, R171.reuse ;  /* 0x000000ab8f8f7220 */ /* 0x080fe20000410000 */
[-C--:B------:R-:W-:Y:S01]  /*df30*/  FMUL.FTZ R146, R146, R171.reuse ;  /* 0x000000ab92927220 */ /* 0x080fe20000410000 */
[----:B------:R-:W-:Y:S01]  /*df40*/  FMUL.FTZ R147, R147, R171 ;  /* 0x000000ab93937220 */ /* 0x000fe20000410000 */
[C---:B-1----:R-:W-:Y:S01]  /*df50*/  F2FP.F16.F32.PACK_AB R167, R180.reuse, R167 ;  /* 0x000000a7b4a7723e */ /* 0x042fe200000000ff */
[----:B------:R-:W-:Y:S01]  /*df60*/  FADD.FTZ R8, R180, R9 ;  /* 0x00000009b4087221 */ /* 0x000fe20000010000 */
[-C--:B------:R-:W-:Y:S01]  /*df70*/  FMUL.FTZ R150, R150, R171.reuse ;  /* 0x000000ab96967220 */ /* 0x080fe20000410000 */
[----:B------:R-:W-:Y:S01]  /*df80*/  FMUL.FTZ R151, R151, R171 ;  /* 0x000000ab97977220 */ /* 0x000fe20000410000 */
[----:B------:R0:W-:Y:S04]  /*df90*/  STSM.16.M88.4 [R195+0x26800], R152 ;  /* 0x02680098c3007844 */ /* 0x0001e80000000200 */
[----:B------:R0:W-:Y:S04]  /*dfa0*/  STSM.16.M88.4 [R196], R156 ;  /* 0x0000009cc4007844 */ /* 0x0001e80000000200 */
[----:B------:R0:W-:Y:S04]  /*dfb0*/  STSM.16.M88.4 [R198], R160 ;  /* 0x000000a0c6007844 */ /* 0x0001e80000000200 */
[----:B------:R0:W-:Y:S01]  /*dfc0*/  STSM.16.M88.4 [R197], R164 ;  /* 0x000000a4c5007844 */ /* 0x0001e20000000200 */
[----:B------:R-:W-:Y:S05]  /*dfd0*/  @!P0 BRA `(.L_x_2104) ;  /* 0x0000000000048947 */ /* 0x000fea0003800000 */
[----:B------:R-:W-:Y:S01]  /*dfe0*/  BPT.TRAP 0x1 ;  /* 0x000000040000795c */ /* 0x000fe20000300000 */
.L_x_2104:
[----:B------:R1:W2:Y:S01]  /*dff0*/  SYNCS.PHASECHK.TRANS64.TRYWAIT P2, [R212+URZ+0x28c50], R213 ;  /* 0x028c50d5d40075a7 */ /* 0x0002a2000804017f */
[----:B------:R-:W-:Y:S05]  /*e000*/  @!P0 BRA `(.L_x_2105) ;  /* 0x0000000000048947 */ /* 0x000fea0003800000 */
[----:B------:R-:W-:Y:S01]  /*e010*/  BPT.TRAP 0x1 ;  /* 0x000000040000795c */ /* 0x000fe20000300000 */
.L_x_2105:
[----:B------:R-:W-:Y:S04]  /*e020*/  BSSY B2, `(.L_x_2106) ;  /* 0x0000004000027945 */ /* 0x000fe80003800000 */
[----:B--2---:R-:W-:Y:S05]  /*e030*/  @P2 BRA `(.L_x_2107) ;  /* 0x0000000000082947 */ /* 0x004fea0003800000 */
[----:B------:R-:W2:Y:S02]  /*e040*/  SYNCS.PHASECHK.TRANS64.TRYWAIT P2, [R212+URZ+0x28c50], R213 ;  /* 0x028c50d5d40075a7 */ /* 0x000ea4000804017f */
[----:B--2---:R-:W-:Y:S05]  /*e050*/  @!P2 BRA `(.L_x_2108) ;  /* 0x000000ec0014a947 */ /* 0x004fea0003800000 */
.L_x_2107:
[----:B------:R-:W-:Y:S05]  /*e060*/  BSYNC B2 ;  /* 0x0000000000027941 */ /* 0x000fea0003800000 */
.L_x_2106:
[----:B------:R-:W-:Y:S01]  /*e070*/  IMAD R168, R211, 0x1000, R190 ;  /* 0x00001000d3a87824 */ /* 0x000fe200078e02be */
[----:B------:R-:W-:Y:S01]  /*e080*/  WARPGROUP.ARRIVE ;  /* 0x00000000000079c5 */ /* 0x000fe20000000000 */
[----:B------:R-:W-:Y:S01]  /*e090*/  IMAD.MOV.U32 R169, RZ, RZ, 0x40000040 ;  /* 0x40000040ffa97424 */ /* 0x000fe200078e00ff */
[----:B------:R-:W-:Y:S01]  /*e0a0*/  ISETP.GT.AND P2, PT, R14, R204, PT ;  /* 0x000000cc0e00720c */ /* 0x000fe20003f44270 */
[----:B-12---:R-:W-:Y:S01]  /*e0b0*/  @!P1 VIADD R212, R212, 0x28c60 ;  /* 0x00028c60d4d49836 */ /* 0x006fe20000000000 */
[----:B------:R-:W-:Y:S01]  /*e0c0*/  R2UR UR6, R168 ;  /* 0x00000000a80672ca */ /* 0x000fe200000e0000 */
[----:B------:R-:W-:Y:S01]  /*e0d0*/  VIADD R14, R14, 0xffffffff ;  /* 0xffffffff0e0e7836 */ /* 0x000fe20000000000 */
[----:B------:R-:W-:Y:S01]  /*e0e0*/  R2UR UR7, R169 ;  /* 0x00000000a90772ca */ /* 0x000fe200000e0000 */
[----:B------:R-:W-:Y:S01]  /*e0f0*/  IMAD.MOV.U32 R169, RZ, RZ, 0x40000040 ;  /* 0x40000040ffa97424 */ /* 0x000fe200078e00ff */
[----:B------:R-:W-:Y:S01]  /*e100*/  @!P1 PRMT R212, RZ, 0x654, R212 ;  /* 0x00000654ffd49816 */ /* 0x000fe200000000d4 */
[----:B------:R-:W-:Y:S01]  /*e110*/  IMAD.MOV.U32 R9, RZ, RZ, R170 ;  /* 0x000000ffff097224 */ /* 0x000fe200078e00aa */
[----:B------:R-:W-:Y:S01]  /*e120*/  MOV R20, R172 ;  /* 0x000000ac00147202 */ /* 0x000fe20000000f00 */
[----:B------:R-:W-:-:S08]  /*e130*/  IMAD.MOV.U32 R18, RZ, RZ, R211 ;  /* 0x000000ffff127224 */ /* 0x000fd000078e00d3 */
[----:B------:R-:W-:Y:S03]  /*e140*/  HGMMA.64x256x16.F32 R24, R152, gdesc[UR4].tnspB, R24, gsb0 ;  /* 0x43e0000498187df0 */ /* 0x000fe60008000818 */
[----:B------:R-:W-:Y:S02]  /*e150*/  WARPGROUP.DEPBAR.LE gsb0, 0x0 ;  /* 0x00008000000079c5 */ /* 0x000fe40000010000 */
[----:B0-----:R-:W-:Y:S01]  /*e160*/  VIADD R152, R168, 0x80 ;  /* 0x00000080a8987836 */ /* 0x001fe20000000000 */
        /* <DEDUP_REMOVED lines=31> */
[----:B------:R-:W-:Y:S05]  /*e360*/  BSYNC B0 ;  /* 0x0000000000007941 */ /* 0x000fea0003800000 */
.L_x_2090:
[----:B------:R-:W-:Y:S02]  /*e370*/  IMAD.MOV.U32 R20, RZ, RZ, R172 ;  /* 0x000000ffff147224 */ /* 0x000fe400078e00ac */
[----:B------:R-:W-:Y:S02]  /*e380*/  IMAD.MOV.U32 R9, RZ, RZ, R170 ;  /* 0x000000ffff097224 */ /* 0x000fe400078e00aa */
[----:B------:R-:W-:-:S07]  /*e390*/  IMAD.MOV.U32 R18, RZ, RZ, R211 ;  /* 0x000000ffff127224 */ /* 0x000fce00078e00d3 */
.L_x_2089:
[----:B------:R-:W-:Y:S05]  /*e3a0*/  BSYNC B1 ;  /* 0x0000000000017941 */ /* 0x000fea0003800000 */
.L_x_2088:
[----:B------:R-:W1:Y:S01]  /*e3b0*/  LDC R154, c[0x0][0x9e4] ;  /* 0x00027900ff9a7b82 */ /* 0x000e620000000800 */
[----:B------:R-:W-:-:S04]  /*e3c0*/  IADD3 R152, R185, 0x40, -R186 ;  /* 0x00000040b9987810 */ /* 0x000fc80007ffe8ba */
[----:B------:R-:W-:-:S05]  /*e3d0*/  LEA R153, R189, R152, 0x6 ;  /* 0x00000098bd997211 */ /* 0x000fca00078e30ff */
[----:B------:R-:W-:Y:S01]  /*e3e0*/  IMAD.IADD R188, R153, 0x1, -R188 ;  /* 0x0000000199bc7824 */ /* 0x000fe200078e0abc */
[----:B-1----:R-:W-:-:S13]  /*e3f0*/  ISETP.GE.AND P5, PT, R154, 0x1, PT ;  /* 0x000000019a00780c */ /* 0x002fda0003fa6270 */
[----:B------:R-:W-:Y:S05]  /*e400*/  @!P5 BRA `(.L_x_2110) ;  /* 0x000000000048d947 */ /* 0x000fea0003800000 */
[----:B------:R-:W-:Y:S01]  /*e410*/  IMAD.MOV.U32 R155, RZ, RZ, R153 ;  /* 0x000000ffff9b7224 */ /* 0x000fe200078e0099 */
[----:B------:R-:W-:Y:S04]  /*e420*/  BSSY B0, `(.L_x_2111) ;  /* 0x000000e000007945 */ /* 0x000fe80003800000 */
        /* <DEDUP_REMOVED lines=9> */
.L_x_2112:
[----:B------:R-:W-:-:S13]  /*e4c0*/  ISETP.NE.AND P2, PT, R154, 0x1, PT ;  /* 0x000000019a00780c */ /* 0x000fda0003f45270 */
[----:B------:R-:W1:Y:S02]  /*e4d0*/  @P2 LDC.64 R152, c[0x0][0x9e8] ;  /* 0x00027a00ff982b82 */ /* 0x000e640000000a00 */
[----:B-1----:R-:W-:-:S05]  /*e4e0*/  @P2 IMAD.HI.U32 R152, R155, R152, RZ ;  /* 0x000000989b982227 */ /* 0x002fca00078e00ff */
[----:B------:R-:W-:-:S07]  /*e4f0*/  @P2 SHF.R.U32.HI R155, RZ, R153, R152 ;  /* 0x00000099ff9b2219 */ /* 0x000fce0000011698 */
.L_x_2113:
[----:B------:R-:W-:Y:S05]  /*e500*/  BSYNC B0 ;  /* 0x0000000000007941 */ /* 0x000fea0003800000 */
.L_x_2111:
[----:B------:R-:W-:-:S05]  /*e510*/  IMAD R155, R155, R154, RZ ;  /* 0x0000009a9b9b7224 */ /* 0x000fca00078e02ff */
[----:B------:R-:W-:-:S07]  /*e520*/  VIMNMX R188, R188, R155, !PT ;  /* 0x0000009bbcbc7248 */ /* 0x000fce0007fe0100 */
.L_x_2110:
[----:B------:R-:W-:Y:S01]  /*e530*/  VIADD R188, R188, 0x3f ;  /* 0x0000003fbcbc7836 */ /* 0x000fe20000000000 */
[----:B------:R-:W-:Y:S04]  /*e540*/  BSSY B1, `(.L_x_2114) ;  /* 0x00001ad000017945 */ /* 0x000fe80003800000 */
[----:B------:R-:W-:-:S04]  /*e550*/  SHF.R.S32.HI R153, RZ, 0x1f, R188 ;  /* 0x0000001fff997819 */ /* 0x000fc800000114bc */
[----:B------:R-:W-:-:S04]  /*e560*/  LEA.HI R153, R153, R188, RZ, 0x6 ;  /* 0x000000bc99997211 */ /* 0x000fc800078f30ff */
[----:B------:R-:W-:-:S04]  /*e570*/  SHF.R.S32.HI R152, RZ, 0x6, R153 ;  /* 0x00000006ff987819 */ /* 0x000fc80000011499 */
[----:B------:R-:W-:-:S04]  /*e580*/  VIMNMX R201, R191, R152, !PT ;  /* 0x00000098bfc97248 */ /* 0x000fc80007fe0100 */
[----:B------:R-:W-:-:S13]  /*e590*/  ISETP.GE.AND P2, PT, R14, R201, PT ;  /* 0x000000c90e00720c */ /* 0x000fda0003f46270 */
[----:B------:R-:W-:Y:S05]  /*e5a0*/  @!P2 BRA `(.L_x_2115) ;  /* 0x000000180098a947 */ /* 0x000fea0003800000 */
[----:B------:R-:W-:Y:S01]  /*e5b0*/  BSSY B0, `(.L_x_2116) ;  /* 0x00001a4000007945 */ /* 0x000fe20003800000 */
[----:B------:R-:W-:Y:S01]  /*e5c0*/  IMAD.MOV.U32 R207, RZ, RZ, R20 ;  /* 0x000000ffffcf7224 */ /* 0x000fe200078e0014 */
[----:B------:R-:W-:Y:S01]  /*e5d0*/  MOV R205, R14 ;  /* 0x0000000e00cd7202 */ /* 0x000fe20000000f00 */
[----:B------:R-:W-:Y:S02]  /*e5e0*/  IMAD.MOV.U32 R208, RZ, RZ, R9 ;  /* 0x000000ffffd07224 */ /* 0x000fe400078e0009 */
[----:B------:R-:W-:-:S07]  /*e5f0*/  IMAD.MOV.U32 R209, RZ, RZ, R18 ;  /* 0x000000ffffd17224 */ /* 0x000fce00078e0012 */
.L_x_2127:
[----:B------:R-:W-:Y:S02]  /*e600*/  VIADD R18, R209, 0x1 ;  /* 0x00000001d1127836 */ /* 0x000fe40000000000 */
[----:B------:R-:W-:Y:S02]  /*e610*/  IMAD.MOV.U32 R14, RZ, RZ, R205 ;  /* 0x000000ffff0e7224 */ /* 0x000fe400078e00cd */
[----:B------:R-:W-:Y:S01]  /*e620*/  VIADD R205, R205, 0xffffffff ;  /* 0xffffffffcdcd7836 */ /* 0x000fe20000000000 */
[----:B------:R-:W-:Y:S02]  /*e630*/  ISETP.NE.AND P3, PT, R18, 0x2, PT ;  /* 0x000000021200780c */ /* 0x000fe40003f65270 */
[----:B------:R-:W-:Y:S02]  /*e640*/  ISETP.GT.AND P2, PT, R14, R201, PT ;  /* 0x000000c90e00720c */ /* 0x000fe40003f44270 */
[----:B------:R-:W-:Y:S02]  /*e650*/  SEL R14, RZ, 0x1, P3 ;  /* 0x00000001ff0e7807 */ /* 0x000fe40001800000 */
[----:B------:R-:W-:-:S02]  /*e660*/  SEL R18, R18, RZ, P3 ;  /* 0x000000ff12127207 */ /* 0x000fc40001800000 */
[----:B------:R-:W-:Y:S01]  /*e670*/  LOP3.LUT R19, R19, R14, RZ, 0x3c, !PT ;  /* 0x0000000e13137212 */ /* 0x000fe200078e3cff */
[----:B-1----:R-:W-:Y:S06]  /*e680*/  @!P0 BRA `(.L_x_2117) ;  /* 0x0000000000048947 */ /* 0x002fec0003800000 */
[----:B------:R-:W-:Y:S01]  /*e690*/  BPT.TRAP 0x1 ;  /* 0x000000040000795c */ /* 0x000fe20000300000 */
.L_x_2117:
[----:B------:R-:W-:Y:S01]  /*e6a0*/  IMAD R204, R18, 0x8, R2 ;  /* 0x0000000812cc7824 */ /* 0x000fe200078e0202 */
[----:B------:R-:W-:-:S04]  /*e6b0*/  SHF.L.U32 R206, R19, 0x1f, RZ ;  /* 0x0000001f13ce7819 */ /* 0x000fc800000006ff */
[----:B------:R1:W2:Y:S01]  /*e6c0*/  SYNCS.PHASECHK.TRANS64.TRYWAIT P3, [R204+URZ+0x28c30], R206 ;  /* 0x028c30cecc0075a7 */ /* 0x0002a2000806017f */
[----:B------:R-:W-:Y:S05]  /*e6d0*/  @!P0 BRA `(.L_x_2118) ;  /* 0x0000000000048947 */ /* 0x000fea0003800000 */
[----:B------:R-:W-:Y:S01]  /*e6e0*/  BPT.TRAP 0x1 ;  /* 0x000000040000795c */ /* 0x000fe20000300000 */
.L_x_2118:
[----:B------:R-:W-:Y:S01]  /*e6f0*/  BSSY B2, `(.L_x_2119) ;  /* 0x0000006000027945 */ /* 0x000fe20003800000 */
[----:B------:R-:W-:Y:S01]  /*e700*/  LEA R14, R18, R21, 0x9 ;  /* 0x00000015120e7211 */ /* 0x000fe200078e48ff */
[----:B------:R-:W-:Y:S02]  /*e710*/  IMAD.MOV.U32 R15, RZ, RZ, 0x40000040 ;  /* 0x40000040ff0f7424 */ /* 0x000fe400078e00ff */
[----:B--2---:R-:W-:Y:S05]  /*e720*/  @P3 BRA `(.L_x_2120) ;  /* 0x0000000000083947 */ /* 0x004fea0003800000 */
[----:B------:R-:W2:Y:S02]  /*e730*/  SYNCS.PHASECHK.TRANS64.TRYWAIT P3, [R204+URZ+0x28c30], R206 ;  /* 0x028c30cecc0075a7 */ /* 0x000ea4000806017f */
[----:B--2---:R-:W-:Y:S05]  /*e740*/  @!P3 BRA `(.L_x_2121) ;  /* 0x000000e4006cb947 */ /* 0x004fea0003800000 */
.L_x_2120:
[----:B------:R-:W-:Y:S05]  /*e750*/  BSYNC B2 ;  /* 0x0000000000027941 */ /* 0x000fea0003800000 */
.L_x_2119:
[C---:B------:R-:W-:Y:S01]  /*e760*/  R2UR UR6, R14.reuse ;  /* 0x000000000e0672ca */ /* 0x040fe200000e0000 */
[----:B------:R-:W-:Y:S01]  /*e770*/  WARPGROUP.ARRIVE ;  /* 0x00000000000079c5 */ /* 0x000fe20000000000 */
[----:B------:R-:W-:Y:S01]  /*e780*/  R2UR UR7, R15 ;  /* 0x000000000f0772ca */ /* 0x000fe200000e0000 */
[----:B------:R-:W-:Y:S01]  /*e790*/  VIADD R188, R14, 0x2 ;  /* 0x000000020ebc7836 */ /* 0x000fe20000000000 */
[----:B------:R-:W-:Y:S01]  /*e7a0*/  R2UR UR4, R4 ;  /* 0x00000000040472ca */ /* 0x000fe200000e0000 */
[----:B------:R-:W-:Y:S01]  /*e7b0*/  IMAD.MOV.U32 R189, RZ, RZ, 0x40000040 ;  /* 0x40000040ffbd7424 */ /* 0x000fe200078e00ff */
[----:B------:R-:W-:Y:S01]  /*e7c0*/  R2UR UR5, R5 ;  /* 0x00000000050572ca */ /* 0x000fe200000e0000 */
[----:B------:R-:W-:-:S12]  /*e7d0*/  IMAD.MOV.U32 R15, RZ, RZ, 0x40000040 ;  /* 0x40000040ff0f7424 */ /* 0x000fd800078e00ff */
        /* <DEDUP_REMOVED lines=43> */
[----:B------:R-:W3:Y:S02]  /*ea90*/  SHFL.BFLY PT, R14, R15, 0x2, 0x1f ;  /* 0x0c401f000f0e7f89 */ /* 0x000ee400000e0000 */
[----:B---3--:R-:W-:Y:S01]  /*eaa0*/  FMNMX.FTZ R20, R15, R14, !PT ;  /* 0x0000000e0f147209 */ /* 0x008fe20007810000 */
[----:B------:R-:W-:Y:S01]  /*eab0*/  IMAD.U32 R15, RZ, RZ, UR4 ;  /* 0x00000004ff0f7e24 */ /* 0x000fe2000f8e00ff */
[----:B------:R-:W-:-:S03]  /*eac0*/  FMNMX.FTZ R14, R154, R207, !PT ;  /* 0x000000cf9a0e7209 */ /* 0x000fc60007810000 */
[----:B------:R-:W3:Y:S01]  /*ead0*/  SHFL.BFLY PT, R189, R20, 0x1, 0x1f ;  /* 0x0c201f0014bd7f89 */ /* 0x000ee200000e0000 */
[----:B------:R-:W-:-:S04]  /*eae0*/  FMNMX.FTZ R9, R155, R14, !PT ;  /* 0x0000000e9b097209 */ /* 0x000fc80007810000 */
[----:B------:R-:W-:-:S04]  /*eaf0*/  FMNMX.FTZ R14, R158, R9, !PT ;  /* 0x000000099e0e7209 */ /* 0x000fc80007810000 */
[----:B------:R-:W-:-:S04]  /*eb00*/  FMNMX.FTZ R9, R159, R14, !PT ;  /* 0x0000000e9f097209 */ /* 0x000fc80007810000 */
[----:B------:R-:W-:Y:S02]  /*eb10*/  FMNMX.FTZ R14, R162, R9, !PT ;  /* 0x00000009a20e7209 */ /* 0x000fe40007810000 */
[----:B---3--:R-:W-:Y:S02]  /*eb20*/  FMNMX.FTZ R9, R20, R189, !PT ;  /* 0x000000bd14097209 */ /* 0x008fe40007810000 */
[----:B------:R-:W-:-:S03]  /*eb30*/  FMNMX.FTZ R189, R163, R14, !PT ;  /* 0x0000000ea3bd7209 */ /* 0x000fc60007810000 */
[----:B------:R-:W-:Y:S01]  /*eb40*/  FADD.FTZ R188, -R9, R208 ;  /* 0x000000d009bc7221 */ /* 0x000fe20000010100 */
[----:B------:R-:W-:-:S03]  /*eb50*/  FMNMX.FTZ R14, R166, R189, !PT ;  /* 0x000000bda60e7209 */ /* 0x000fc60007810000 */
[-C--:B------:R-:W-:Y:S01]  /*eb60*/  FMUL.FTZ R208, R188, R15.reuse ;  /* 0x0000000fbcd07220 */ /* 0x080fe20000410000 */
[----:B------:R-:W-:Y:S01]  /*eb70*/  FMNMX.FTZ R189, R167, R14, !PT ;  /* 0x0000000ea7bd7209 */ /* 0x000fe20007810000 */
[----:B------:R-:W-:Y:S02]  /*eb80*/  FMUL.FTZ R188, R9, R15 ;  /* 0x0000000f09bc7220 */ /* 0x000fe40000410000 */
[----:B------:R-:W3:Y:S01]  /*eb90*/  MUFU.EX2 R14, R208 ;  /* 0x000000d0000e7308 */ /* 0x000ee20000000800 */
[----:B------:R-:W-:Y:S01]  /*eba0*/  FMNMX.FTZ R20, R170, R189, !PT ;  /* 0x000000bdaa147209 */ /* 0x000fe20007810000 */
[-CC-:B------:R-:W-:Y:S01]  /*ebb0*/  FFMA.FTZ R210, R152, R15.reuse, -R188.reuse ;  /* 0x0000000f98d27223 */ /* 0x180fe200000108bc */
[-CC-:B------:R-:W-:Y:S01]  /*ebc0*/  FFMA.FTZ R152, R153, R15.reuse, -R188.reuse ;  /* 0x0000000f99987223 */ /* 0x180fe200000108bc */
[-CC-:B0-----:R-:W-:Y:S01]  /*ebd0*/  FFMA.FTZ R212, R156, R15.reuse, -R188.reuse ;  /* 0x0000000f9cd47223 */ /* 0x181fe200000108bc */
        /* <DEDUP_REMOVED lines=17> */
[----:B------:R-:W-:Y:S01]  /*ecf0*/  FFMA.FTZ R181, R181, R15, -R188 ;  /* 0x0000000fb5b57223 */ /* 0x000fe200000108bc */
[----:B------:R-:W0:Y:S01]  /*ed00*/  MUFU.EX2 R189, R210 ;  /* 0x000000d200bd7308 */ /* 0x000e220000000800 */
[-C--:B---3--:R-:W-:Y:S01]  /*ed10*/  FMUL.FTZ R24, R24, R14.reuse ;  /* 0x0000000e18187220 */ /* 0x088fe20000410000 */
[----:B------:R-:W-:Y:S01]  /*ed20*/  FMNMX.FTZ R20, R182, R211, !PT ;  /* 0x000000d3b6147209 */ /* 0x000fe20007810000 */
[-C--:B------:R-:W-:Y:S01]  /*ed30*/  FMUL.FTZ R25, R25, R14.reuse ;  /* 0x0000000e19197220 */ /* 0x080fe20000410000 */
[-C--:B------:R-:W-:Y:S01]  /*ed40*/  FMUL.FTZ R28, R28, R14.reuse ;  /* 0x0000000e1c1c7220 */ /* 0x080fe20000410000 */
[----:B------:R-:W-:Y:S01]  /*ed50*/  FMUL.FTZ R29, R29, R14 ;  /* 0x0000000e1d1d7220 */ /* 0x000fe20000410000 */
[----:B------:R-:W-:Y:S01]  /*ed60*/  FMNMX.FTZ R20, R183, R20, !PT ;  /* 0x00000014b7147209 */ /* 0x000fe20007810000 */
[-C--:B------:R-:W-:Y:S01]  /*ed70*/  FMUL.FTZ R32, R32, R14.reuse ;  /* 0x0000000e20207220 */ /* 0x080fe20000410000 */
[----:B------:R-:W3:Y:S01]  /*ed80*/  MUFU.EX2 R152, R152 ;  /* 0x0000009800987308 */ /* 0x000ee20000000800 */
[-C--:B------:R-:W-:Y:S01]  /*ed90*/  FMUL.FTZ R33, R33, R14.reuse ;  /* 0x0000000e21217220 */ /* 0x080fe20000410000 */
[-C--:B------:R-:W-:Y:S01]  /*eda0*/  FMUL.FTZ R36, R36, R14.reuse ;  /* 0x0000000e24247220 */ /* 0x080fe20000410000 */
[----:B------:R-:W4:Y:S01]  /*edb0*/  SHFL.BFLY PT, R211, R20, 0x2, 0x1f ;  /* 0x0c401f0014d37f89 */ /* 0x000f2200000e0000 */
[-C--:B------:R-:W-:Y:S01]  /*edc0*/  FMUL.FTZ R37, R37, R14.reuse ;  /* 0x0000000e25257220 */ /* 0x080fe20000410000 */
[-C--:B------:R-:W-:Y:S01]  /*edd0*/  FMUL.FTZ R40, R40, R14.reuse ;  /* 0x0000000e28287220 */ /* 0x080fe20000410000 */
[-C--:B------:R-:W-:Y:S01]  /*ede0*/  FMUL.FTZ R41, R41, R14.reuse ;  /* 0x0000000e29297220 */ /* 0x080fe20000410000 */
[-C--:B------:R-:W-:Y:S01]  /*edf0*/  FMUL.FTZ R44, R44, R14.reuse ;  /* 0x0000000e2c2c7220 */ /* 0x080fe20000410000 */
[----:B------:R5:W1:Y:S01]  /*ee00*/  MUFU.EX2 R153, R212 ;  /* 0x000000d400997308 */ /* 0x000a620000000800 */
[----:B0-----:R-:W-:Y:S01]  /*ee10*/  FFMA.FTZ R3, R14, R3, R189 ;  /* 0x000000030e037223 */ /* 0x001fe200000100bd */
        /* <DEDUP_REMOVED lines=17> */
[----:B----4-:R-:W-:Y:S01]  /*ef30*/  FMNMX.FTZ R211, R20, R211, !PT ;  /* 0x000000d314d37209 */ /* 0x010fe20007810000 */
        /* <DEDUP_REMOVED lines=29> */
[----:B------:R-:W-:Y:S01]  /*f110*/  IMAD.MOV R211, RZ, RZ, -R194 ;  /* 0x000000ffffd37224 */ /* 0x000fe200078e0ac2 */
[----:B------:R-:W-:Y:S01]  /*f120*/  MUFU.EX2 R165, R165 ;  /* 0x000000a500a57308 */ /* 0x000fe20000000800 */
[-C--:B------:R-:W-:Y:S01]  /*f130*/  FMUL.FTZ R124, R124, R14.reuse ;  /* 0x0000000e7c7c7220 */ /* 0x080fe20000410000 */
[-C--:B------:R-:W-:Y:S01]  /*f140*/  FMUL.FTZ R125, R125, R14.reuse ;  /* 0x0000000e7d7d7220 */ /* 0x080fe20000410000 */
[C---:B------:R-:W-:Y:S01]  /*f150*/  FADD.FTZ R188, -R20.reuse, R207 ;  /* 0x000000cf14bc7221 */ /* 0x040fe20000010100 */
[----:B------:R-:W-:Y:S01]  /*f160*/  FMUL.FTZ R228, R20, R15 ;  /* 0x0000000f14e47220 */ /* 0x000fe20000410000 */
[----:B------:R-:W-:Y:S01]  /*f170*/  ISETP.NE.AND P3, PT, R22, R211, PT ;  /* 0x000000d31600720c */ /* 0x000fe20003f65270 */
[----:B------:R-:W-:Y:S01]  /*f180*/  FMUL.FTZ R128, R128, R14 ;  /* 0x0000000e80807220 */ /* 0x000fe20000410000 */
[-C--:B------:R-:W-:Y:S01]  /*f190*/  FMUL.FTZ R169, R188, R15.reuse ;  /* 0x0000000fbca97220 */ /* 0x080fe20000410000 */
[-CC-:B------:R-:W-:Y:S01]  /*f1a0*/  FFMA.FTZ R188, R154, R15.reuse, -R228.reuse ;  /* 0x0000000f9abc7223 */ /* 0x180fe200000108e4 */
[-CC-:B------:R-:W-:Y:S01]  /*f1b0*/  FFMA.FTZ R155, R155, R15.reuse, -R228.reuse ;  /* 0x0000000f9b9b7223 */ /* 0x180fe200000108e4 */
[-CC-:B------:R-:W-:Y:S01]  /*f1c0*/  FFMA.FTZ R207, R158, R15.reuse, -R228.reuse ;  /* 0x0000000f9ecf7223 */ /* 0x180fe200000108e4 */
[-CC-:B------:R-:W-:Y:S01]  /*f1d0*/  FFMA.FTZ R208, R159, R15.reuse, -R228.reuse ;  /* 0x0000000f9fd07223 */ /* 0x180fe200000108e4 */
[----:B------:R-:W-:Y:S01]  /*f1e0*/  @!P1 VIADD R154, R204, 0x28c40 ;  /* 0x00028c40cc9a9836 */ /* 0x000fe20000000000 */
[----:B------:R-:W-:Y:S01]  /*f1f0*/  MUFU.EX2 R169, R169 ;  /* 0x000000a900a97308 */ /* 0x000fe20000000800 */
[-CC-:B------:R-:W-:Y:S01]  /*f200*/  FFMA.FTZ R159, R162, R15.reuse, -R228.reuse ;  /* 0x0000000fa29f7223 */ /* 0x180fe200000108e4 */
[-CC-:B------:R-:W-:Y:S01]  /*f210*/  FFMA.FTZ R210, R163, R15.reuse, -R228.reuse ;  /* 0x0000000fa3d27223 */ /* 0x180fe200000108e4 */
[-C--:B------:R-:W-:Y:S01]  /*f220*/  FFMA.FTZ R163, R166, R15.reuse, -R228 ;  /* 0x0000000fa6a37223 */ /* 0x080fe200000108e4 */
[----:B------:R-:W-:Y:S01]  /*f230*/  @!P1 PRMT R154, RZ, 0x654, R154 ;  /* 0x00000654ff9a9816 */ /* 0x000fe2000000009a */
[-CC-:B-----5:R-:W-:Y:S01]  /*f240*/  FFMA.FTZ R212, R167, R15.reuse, -R228.reuse ;  /* 0x0000000fa7d47223 */ /* 0x1a0fe200000108e4 */
[-CC-:B------:R-:W-:Y:S01]  /*f250*/  FFMA.FTZ R167, R170, R15.reuse, -R228.reuse ;  /* 0x0000000faaa77223 */ /* 0x180fe200000108e4 */
[-CC-:B------:R-:W-:Y:S01]  /*f260*/  FFMA.FTZ R170, R171, R15.reuse, -R228.reuse ;  /* 0x0000000fabaa7223 */ /* 0x180fe200000108e4 */
[----:B------:R-:W0:Y:S01]  /*f270*/  MUFU.EX2 R188, R188 ;  /* 0x000000bc00bc7308 */ /* 0x000e220000000800 */
[----:B------:R3:W-:Y:S01]  /*f280*/  @!P1 SYNCS.ARRIVE.TRANS64.RED.A1T0 RZ, [R154+URZ], RZ ;  /* 0x000000ff9aff99a7 */ /* 0x0007e2000810043f */
[-CC-:B------:R-:W-:Y:S01]  /*f290*/  FFMA.FTZ R171, R174, R15.reuse, -R228.reuse ;  /* 0x0000000faeab7223 */ /* 0x180fe200000108e4 */
[-CC-:B------:R-:W-:Y:S01]  /*f2a0*/  FFMA.FTZ R174, R175, R15.reuse, -R228.reuse ;  /* 0x0000000fafae7223 */ /* 0x180fe200000108e4 */
[-CC-:B------:R-:W-:Y:S01]  /*f2b0*/  FFMA.FTZ R175, R178, R15.reuse, -R228.reuse ;  /* 0x0000000fb2af7223 */ /* 0x180fe200000108e4 */
[----:B------:R-:W-:Y:S01]  /*f2c0*/  FFMA.FTZ R178, R179, R15, -R228 ;  /* 0x0000000fb3b27223 */ /* 0x000fe200000108e4 */
[----:B------:R-:W-:-:S02]  /*f2d0*/  @!P3 IMAD R209, R209, 0x40, R192 ;  /* 0x00000040d1d1b824 */ /* 0x000fc400078e02c0 */
[-CC-:B------:R-:W-:Y:S01]  /*f2e0*/  FFMA.FTZ R182, R182, R15.reuse, -R228.reuse ;  /* 0x0000000fb6b67223 */ /* 0x180fe200000108e4 */
[----:B------:R-:W4:Y:S01]  /*f2f0*/  MUFU.EX2 R155, R155 ;  /* 0x0000009b009b7308 */ /* 0x000f220000000800 */
[----:B---3--:R-:W-:Y:S01]  /*f300*/  FADD.FTZ R154, R152, R3 ;  /* 0x00000003989a7221 */ /* 0x008fe20000010000 */
[----:B------:R-:W-:Y:S01]  /*f310*/  FFMA.FTZ R183, R183, R15, -R228 ;  /* 0x0000000fb7b77223 */ /* 0x000fe200000108e4 */
[----:B------:R-:W-:Y:S01]  /*f320*/  @!P3 LEA R209, R209, R2, 0x2 ;  /* 0x00000002d1d1b211 */ /* 0x000fe200078e10ff */
[-C--:B------:R-:W-:Y:S01]  /*f330*/  FMUL.FTZ R129, R129, R14.reuse ;  /* 0x0000000e81817220 */ /* 0x080fe20000410000 */
[----:B-1----:R-:W-:Y:S01]  /*f340*/  FADD.FTZ R3, R153, R154 ;  /* 0x0000009a99037221 */ /* 0x002fe20000010000 */
[-C--:B------:R-:W-:Y:S01]  /*f350*/  FMUL.FTZ R132, R132, R14.reuse ;  /* 0x0000000e84847220 */ /* 0x080fe20000410000 */
[----:B------:R-:W-:Y:S01]  /*f360*/  FMUL.FTZ R133, R133, R14 ;  /* 0x0000000e85857220 */ /* 0x000fe20000410000 */
[----:B------:R-:W1:Y:S01]  /*f370*/  MUFU.EX2 R207, R207 ;  /* 0x000000cf00cf7308 */ /* 0x000e620000000800 */
[----:B0-----:R-:W-:Y:S01]  /*f380*/  FFMA.FTZ R8, R169, R8, R188 ;  /* 0x00000008a9087223 */ /* 0x001fe200000100bc */
[----:B------:R-:W-:Y:S01]  /*f390*/  FADD.FTZ R154, R156, R3 ;  /* 0x000000039c9a7221 */ /* 0x000fe20000010000 */
[----:B------:R0:W-:Y:S01]  /*f3a0*/  @!P3 STS [R209+0x28800], R14 ;  /* 0x0288000ed100b388 */ /* 0x0001e20000000800 */
[-C--:B------:R-:W-:Y:S01]  /*f3b0*/  FMUL.FTZ R136, R136, R14.reuse ;  /* 0x0000000e88887220 */ /* 0x080fe20000410000 */
[-C--:B------:R-:W-:Y:S01]  /*f3c0*/  FMUL.FTZ R137, R137, R14.reuse ;  /* 0x0000000e89897220 */ /* 0x080fe20000410000 */
[----:B------:R-:W-:Y:S01]  /*f3d0*/  FADD.FTZ R179, R157, R154 ;  /* 0x0000009a9db37221 */ /* 0x000fe20000010000 */
[----:B------:R3:W-:Y:S01]  /*f3e0*/  @!P3 STS [R209+0x28820], R169 ;  /* 0x028820a9d100b388 */ /* 0x0007e20000000800 */
[----:B------:R-:W5:Y:S01]  /*f3f0*/  MUFU.EX2 R208, R208 ;  /* 0x000000d000d07308 */ /* 0x000f620000000800 */
[----:B----4-:R-:W-:Y:S01]  /*f400*/  FADD.FTZ R8, R155, R8 ;  /* 0x000000089b087221 */ /* 0x010fe20000010000 */
[----:B------:R-:W-:Y:S01]  /*f410*/  FADD.FTZ R154, R160, R179 ;  /* 0x000000b3a09a7221 */ /* 0x000fe20000010000 */
[-C--:B------:R-:W-:Y:S01]  /*f420*/  FMUL.FTZ R140, R140, R14.reuse ;  /* 0x0000000e8c8c7220 */ /* 0x080fe20000410000 */
[-C--:B------:R-:W-:Y:S01]  /*f430*/  FMUL.FTZ R141, R141, R14.reuse ;  /* 0x0000000e8d8d7220 */ /* 0x080fe20000410000 */
[-C--:B------:R-:W-:Y:S01]  /*f440*/  FMUL.FTZ R144, R144, R14.reuse ;  /* 0x0000000e90907220 */ /* 0x080fe20000410000 */
[----:B------:R-:W-:Y:S01]  /*f450*/  FADD.FTZ R179, R161, R154 ;  /* 0x0000009aa1b37221 */ /* 0x000fe20000010000 */
[-C--:B------:R-:W-:Y:S01]  /*f460*/  FMUL.FTZ R145, R145, R14.reuse ;  /* 0x0000000e91917220 */ /* 0x080fe20000410000 */
[----:B------:R-:W4:Y:S01]  /*f470*/  MUFU.EX2 R159, R159 ;  /* 0x0000009f009f7308 */ /* 0x000f220000000800 */
[----:B-1----:R-:W-:Y:S01]  /*f480*/  FADD.FTZ R3, R207, R8 ;  /* 0x00000008cf037221 */ /* 0x002fe20000010000 */
[----:B------:R-:W-:Y:S01]  /*f490*/  FADD.FTZ R154, R164, R179 ;  /* 0x000000b3a49a7221 */ /* 0x000fe20000010000 */
[-C--:B------:R-:W-:Y:S01]  /*f4a0*/  FMUL.FTZ R148, R148, R14.reuse ;  /* 0x0000000e94947220 */ /* 0x080fe20000410000 */
[----:B------:R-:W-:Y:S01]  /*f4b0*/  FMUL.FTZ R149, R149, R14 ;  /* 0x0000000e95957220 */ /* 0x000fe20000410000 */
[----:B------:R-:W-:Y:S01]  /*f4c0*/  F2FP.F16.F32.PACK_AB R158, R164, R161 ;  /* 0x000000a1a49e723e */ /* 0x000fe200000000ff */
[----:B------:R-:W-:Y:S01]  /*f4d0*/  FADD.FTZ R179, R165, R154 ;  /* 0x0000009aa5b37221 */ /* 0x000fe20000010000 */
[----:B------:R-:W-:Y:S01]  /*f4e0*/  F2FP.F16.F32.PACK_AB R152, R152, R189 ;  /* 0x000000bd9898723e */ /* 0x000fe200000000ff */
        /* <DEDUP_REMOVED lines=79> */
[----:B------:R-:W-:Y:S01]  /*f9e0*/  FMUL.FTZ R143, R143, R169 ;  /* 0x000000a98f8f7220 */ /* 0x000fe20000410000 */
[----:B------:R-:W0:Y:S01]  /*f9f0*/  MUFU.EX2 R176, R176 ;  /* 0x000000b000b07308 */ /* 0x000e220000000800 */
[----:B----4-:R-:W-:Y:S01]  /*fa00*/  FADD.FTZ R179, R173, R154 ;  /* 0x0000009aadb37221 */ /* 0x010fe20000010000 */
[----:B------:R-:W-:Y:S01]  /*fa10*/  F2FP.F16.F32.PACK_AB R154, R156, R153 ;  /* 0x000000999c9a723e */ /* 0x000fe200000000ff */
[----:B------:R-:W-:Y:S01]  /*fa20*/  FMUL.FTZ R146, R146, R169 ;  /* 0x000000a992927220 */ /* 0x000fe20000410000 */
[----:B------:R-:W-:Y:S01]  /*fa30*/  F2FP.F16.F32.PACK_AB R156, R160, R157 ;  /* 0x0000009da09c723e */ /* 0x000fe200000000ff */
[----:B------:R-:W-:Y:S01]  /*fa40*/  FMUL.FTZ R147, R147, R169 ;  /* 0x000000a993937220 */ /* 0x000fe20000410000 */
[----:B------:R-:W-:Y:S01]  /*fa50*/  F2FP.F16.F32.PACK_AB R160, R168, R165 ;  /* 0x000000a5a8a0723e */ /* 0x000fe200000000ff */
[-C--:B------:R-:W-:Y:S01]  /*fa60*/  FMUL.FTZ R150, R150, R169.reuse ;  /* 0x000000a996967220 */ /* 0x080fe20000410000 */
[----:B------:R-:W4:Y:S01]  /*fa70*/  MUFU.EX2 R175, R175 ;  /* 0x000000af00af7308 */ /* 0x000f220000000800 */
[----:B-1----:R-:W-:Y:S01]  /*fa80*/  FADD.FTZ R8, R174, R3 ;  /* 0x00000003ae087221 */ /* 0x002fe20000010000 */
[----:B------:R-:W-:Y:S01]  /*fa90*/  F2FP.F16.F32.PACK_AB R162, R173, R172 ;  /* 0x000000acada2723e */ /* 0x000fe200000000ff */
[----:B------:R-:W-:-:S05]  /*faa0*/  FMUL.FTZ R151, R151, R169 ;  /* 0x000000a997977220 */ /* 0x000fca0000410000 */
[----:B------:R-:W1:Y:S01]  /*fab0*/  MUFU.EX2 R177, R177 ;  /* 0x000000b100b17308 */ /* 0x000e620000000800 */
[----:B0-----:R-:W-:-:S07]  /*fac0*/  FADD.FTZ R14, R176, R179 ;  /* 0x000000b3b00e7221 */ /* 0x001fce0000010000 */
[----:B------:R-:W0:Y:S01]  /*fad0*/  MUFU.EX2 R178, R178 ;  /* 0x000000b200b27308 */ /* 0x000e220000000800 */
[----:B----4-:R-:W-:-:S07]  /*fae0*/  FADD.FTZ R157, R175, R8 ;  /* 0x00000008af9d7221 */ /* 0x010fce0000010000 */
[----:B------:R-:W4:Y:S01]  /*faf0*/  MUFU.EX2 R180, R180 ;  /* 0x000000b400b47308 */ /* 0x000f220000000800 */
[C---:B-1----:R-:W-:Y:S01]  /*fb00*/  FADD.FTZ R153, R177.reuse, R14 ;  /* 0x0000000eb1997221 */ /* 0x042fe20000010000 */
[----:B------:R-:W-:-:S06]  /*fb10*/  F2FP.F16.F32.PACK_AB R164, R177, R176 ;  /* 0x000000b0b1a4723e */ /* 0x000fcc00000000ff */
[----:B------:R-:W1:Y:S01]  /*fb20*/  MUFU.EX2 R182, R182 ;  /* 0x000000b600b67308 */ /* 0x000e620000000800 */
[----:B0-----:R-:W-:Y:S01]  /*fb30*/  FADD.FTZ R161, R178, R157 ;  /* 0x0000009db2a17221 */ /* 0x001fe20000010000 */
[----:B------:R-:W-:Y:S02]  /*fb40*/  F2FP.F16.F32.PACK_AB R157, R210, R159 ;  /* 0x0000009fd29d723e */ /* 0x000fe400000000ff */
[----:B------:R-:W-:Y:S02]  /*fb50*/  F2FP.F16.F32.PACK_AB R159, R212, R163 ;  /* 0x000000a3d49f723e */ /* 0x000fe400000000ff */
[----:B------:R-:W-:Y:S02]  /*fb60*/  F2FP.F16.F32.PACK_AB R163, R174, R171 ;  /* 0x000000abaea3723e */ /* 0x000fe400000000ff */
[----:B------:R-:W0:Y:S01]  /*fb70*/  MUFU.EX2 R181, R181 ;  /* 0x000000b500b57308 */ /* 0x000e220000000800 */
[----:B----4-:R-:W-:Y:S01]  /*fb80*/  FADD.FTZ R14, R180, R153 ;  /* 0x00000099b40e7221 */ /* 0x010fe20000010000 */
[----:B------:R-:W-:-:S02]  /*fb90*/  F2FP.F16.F32.PACK_AB R153, R155, R188 ;  /* 0x000000bc9b99723e */ /* 0x000fc400000000ff */
[----:B------:R-:W-:Y:S01]  /*fba0*/  F2FP.F16.F32.PACK_AB R155, R208, R207 ;  /* 0x000000cfd09b723e */ /* 0x000fe200000000ff */
[----:B------:R-:W-:Y:S01]  /*fbb0*/  BAR.SYNC.DEFER_BLOCKING 0xf, 0x100 ;  /* 0x03c4000000007b1d */ /* 0x000fe20000010000 */
[----:B------:R-:W-:Y:S01]  /*fbc0*/  F2FP.F16.F32.PACK_AB R165, R178, R175 ;  /* 0x000000afb2a5723e */ /* 0x000fe200000000ff */
[----:B-1----:R-:W-:Y:S01]  /*fbd0*/  FADD.FTZ R8, R182, R161 ;  /* 0x000000a1b6087221 */ /* 0x002fe20000010000 */
[----:B------:R-:W-:-:S03]  /*fbe0*/  F2FP.F16.F32.PACK_AB R161, R170, R167 ;  /* 0x000000a7aaa1723e */ /* 0x000fc600000000ff */
[----:B------:R-:W1:Y:S01]  /*fbf0*/  MUFU.EX2 R183, R183 ;  /* 0x000000b700b77308 */ /* 0x000e620000000800 */
[C---:B0-----:R-:W-:Y:S01]  /*fc00*/  F2FP.F16.F32.PACK_AB R166, R181.reuse, R180 ;  /* 0x000000b4b5a6723e */ /* 0x041fe200000000ff */
[----:B------:R-:W-:Y:S01]  /*fc10*/  FADD.FTZ R3, R181, R14 ;  /* 0x0000000eb5037221 */ /* 0x000fe20000010000 */
[C---:B-1----:R-:W-:Y:S01]  /*fc20*/  F2FP.F16.F32.PACK_AB R167, R183.reuse, R182 ;  /* 0x000000b6b7a7723e */ /* 0x042fe200000000ff */
[----:B------:R3:W-:Y:S01]  /*fc30*/  STSM.16.M88.4 [R195+0x26800], R152 ;  /* 0x02680098c3007844 */ /* 0x0007e20000000200 */
[----:B------:R-:W-:-:S03]  /*fc40*/  FADD.FTZ R8, R183, R8 ;  /* 0x00000008b7087221 */ /* 0x000fc60000010000 */
[----:B------:R3:W-:Y:S04]  /*fc50*/  STSM.16.M88.4 [R196], R156 ;  /* 0x0000009cc4007844 */ /* 0x0007e80000000200 */
[----:B------:R3:W-:Y:S04]  /*fc60*/  STSM.16.M88.4 [R198], R160 ;  /* 0x000000a0c6007844 */ /* 0x0007e80000000200 */
[----:B------:R3:W-:Y:S01]  /*fc70*/  STSM.16.M88.4 [R197], R164 ;  /* 0x000000a4c5007844 */ /* 0x0007e20000000200 */
[----:B------:R-:W-:Y:S05]  /*fc80*/  @!P0 BRA `(.L_x_2122) ;  /* 0x0000000000048947 */ /* 0x000fea0003800000 */
[----:B------:R-:W-:Y:S01]  /*fc90*/  BPT.TRAP 0x1 ;  /* 0x000000040000795c */ /* 0x000fe20000300000 */
.L_x_2122:
[----:B------:R0:W1:Y:S01]  /*fca0*/  SYNCS.PHASECHK.TRANS64.TRYWAIT P3, [R204+URZ+0x28c50], R206 ;  /* 0x028c50cecc0075a7 */ /* 0x000062000806017f */
[----:B------:R-:W-:Y:S05]  /*fcb0*/  @!P0 BRA `(.L_x_2123) ;  /* 0x0000000000048947 */ /* 0x000fea0003800000 */
[----:B------:R-:W-:Y:S01]  /*fcc0*/  BPT.TRAP 0x1 ;  /* 0x000000040000795c */ /* 0x000fe20000300000 */
.L_x_2123:
[----:B------:R-:W-:Y:S04]  /*fcd0*/  BSSY B2, `(.L_x_2124) ;  /* 0x0000004000027945 */ /* 0x000fe80003800000 */
[----:B-1----:R-:W-:Y:S05]  /*fce0*/  @P3 BRA `(.L_x_2125) ;  /* 0x0000000000083947 */ /* 0x002fea0003800000 */
[----:B------:R-:W1:Y:S02]  /*fcf0*/  SYNCS.PHASECHK.TRANS64.TRYWAIT P3, [R204+URZ+0x28c50], R206 ;  /* 0x028c50cecc0075a7 */ /* 0x000e64000806017f */
[----:B-1----:R-:W-:Y:S05]  /*fd00*/  @!P3 BRA `(.L_x_2126) ;  /* 0x000000d00010b947 */ /* 0x002fea0003800000 */
.L_x_2125:
[----:B------:R-:W-:Y:S05]  /*fd10*/  BSYNC B2 ;  /* 0x0000000000027941 */ /* 0x000fea0003800000 */
.L_x_2124:
[----:B------:R-:W-:Y:S01]  /*fd20*/  IMAD R168, R18, 0x1000, R190 ;  /* 0x0000100012a87824 */ /* 0x000fe200078e02be */
[----:B------:R-:W-:Y:S01]  /*fd30*/  WARPGROUP.ARRIVE ;  /* 0x00000000000079c5 */ /* 0x000fe20000000000 */
[----:B---3--:R-:W-:Y:S01]  /*fd40*/  IMAD.MOV.U32 R169, RZ, RZ, 0x40000040 ;  /* 0x40000040ffa97424 */ /* 0x008fe200078e00ff */
[----:B------:R-:W-:Y:S01]  /*fd50*/  MOV R209, R18 ;  /* 0x0000001200d17202 */ /* 0x000fe20000000f00 */
[----:B012---:R-:W-:Y:S01]  /*fd60*/  @!P1 VIADD R204, R204, 0x28c60 ;  /* 0x00028c60cccc9836 */ /* 0x007fe20000000000 */
        /* <DEDUP_REMOVED lines=11> */
[----:B------:R-:W-:Y:S01]  /*fe20*/  R2UR UR6, R152 ;  /* 0x00000000980672ca */ /* 0x000fe200000e0000 */
[C---:B------:R-:W-:Y:S01]  /*fe30*/  VIADD R152, R168.reuse, 0x100 ;  /* 0x00000100a8987836 */ /* 0x040fe20000000000 */
[----:B------:R-:W-:Y:S01]  /*fe40*/  R2UR UR7, R153 ;  /* 0x00000000990772ca */ /* 0x000fe200000e0000 */
[----:B------:R-:W-:Y:S01]  /*fe50*/  VIADD R168, R168, 0x180 ;  /* 0x00000180a8a87836 */ /* 0x000fe20000000000 */
[----:B------:R-:W-:-:S14]  /*fe60*/  MOV R153, 0x40000040 ;  /* 0x4000004000997802 */ /* 0x000fdc0000000f00 */
        /* <DEDUP_REMOVED lines=25> */
.L_x_2116:
[----:B------:R-:W-:-:S07]  /*10000*/  IMAD.MOV.U32 R14, RZ, RZ, R205 ;  /* 0x000000ffff0e7224 */ /* 0x000fce00078e00cd */
.L_x_2115:
[----:B------:R-:W-:Y:S05]  /*10010*/  BSYNC B1 ;  /* 0x0000000000017941 */ /* 0x000fea0003800000 */
.L_x_2114:
[----:B------:R-:W-:Y:S01]  /*10020*/  ISETP.GE.AND P2, PT, R14, R191, PT ;  /* 0x000000bf0e00720c */ /* 0x000fe20003f46270 */
[----:B------:R-:W-:-:S12]  /*10030*/  BSSY B0, `(.L_x_2128) ;  /* 0x000024c000007945 */ /* 0x000fd80003800000 */
[----:B------:R-:W-:Y:S05]  /*10040*/  @!P2 BRA `(.L_x_2129) ;  /* 0x000000240028a947 */ /* 0x000fea0003800000 */
[----:B------:R-:W-:Y:S02]  /*10050*/  VIADD R201, R0, 0x8 ;  /* 0x0000000800c97836 */ /* 0x000fe40000000000 */
[----:B------:R-:W-:Y:S02]  /*10060*/  IMAD.MOV.U32 R210, RZ, RZ, R20 ;  /* 0x000000ffffd27224 */ /* 0x000fe400078e0014 */
[----:B------:R-:W-:Y:S01]  /*10070*/  IMAD.MOV.U32 R208, RZ, RZ, R9 ;  /* 0x000000ffffd07224 */ /* 0x000fe200078e0009 */
[----:B------:R-:W-:Y:S01]  /*10080*/  IADD3 R201, R201, R185, -R186 ;  /* 0x000000b9c9c97210 */ /* 0x000fe20007ffe8ba */
[----:B------:R-:W-:-:S07]  /*10090*/  IMAD.MOV.U32 R209, RZ, RZ, R18 ;  /* 0x000000ffffd17224 */ /* 0x000fce00078e0012 */
.L_x_2148:
[----:B------:R-:W-:-:S04]  /*100a0*/  IADD3 R18, R209, 0x1, RZ ;  /* 0x00000001d1127810 */ /* 0x000fc80007ffe0ff */
[----:B------:R-:W-:-:S04]  /*100b0*/  ISETP.NE.AND P2, PT, R18, 0x2, PT ;  /* 0x000000021200780c */ /* 0x000fc80003f45270 */
[----:B------:R-:W-:Y:S02]  /*100c0*/  SEL R20, RZ, 0x1, P2 ;  /* 0x00000001ff147807 */ /* 0x000fe40001000000 */
[----:B------:R-:W-:Y:S02]  /*100d0*/  SEL R18, R18, RZ, P2 ;  /* 0x000000ff12127207 */ /* 0x000fe40001000000 */
[----:B------:R-:W-:Y:S01]  /*100e0*/  LOP3.LUT R19, R19, R20, RZ, 0x3c, !PT ;  /* 0x0000001413137212 */ /* 0x000fe200078e3cff */
[----:B--2---:R-:W-:Y:S06]  /*100f0*/  @!P0 BRA `(.L_x_2130) ;  /* 0x0000000000048947 */ /* 0x004fec0003800000 */
[----:B------:R-:W-:Y:S01]  /*10100*/  BPT.TRAP 0x1 ;  /* 0x000000040000795c */ /* 0x000fe20000300000 */
.L_x_2130:
[----:B------:R-:W-:Y:S01]  /*10110*/  IMAD R206, R18, 0x8, R2 ;  /* 0x0000000812ce7824 */ /* 0x000fe200078e0202 */
[----:B------:R-:W-:-:S04]  /*10120*/  SHF.L.U32 R207, R19, 0x1f, RZ ;  /* 0x0000001f13cf7819 */ /* 0x000fc800000006ff */
[----:B------:R2:W3:Y:S01]  /*10130*/  SYNCS.PHASECHK.TRANS64.TRYWAIT P2, [R206+URZ+0x28c30], R207 ;  /* 0x028c30cfce0075a7 */ /* 0x0004e2000804017f */
[----:B------:R-:W-:Y:S05]  /*10140*/  @!P0 BRA `(.L_x_2131) ;  /* 0x0000000000048947 */ /* 0x000fea0003800000 */
[----:B------:R-:W-:Y:S01]  /*10150*/  BPT.TRAP 0x1 ;  /* 0x000000040000795c */ /* 0x000fe20000300000 */
.L_x_2131:
[----:B------:R-:W-:Y:S01]  /*10160*/  BSSY B1, `(.L_x_2132) ;  /* 0x0000006000017945 */ /* 0x000fe20003800000 */
[----:B------:R-:W-:Y:S02]  /*10170*/  IMAD R188, R18, 0x200, R21 ;  /* 0x0000020012bc7824 */ /* 0x000fe400078e0215 */
[----:B------:R-:W-:Y:S01]  /*10180*/  IMAD.MOV.U32 R189, RZ, RZ, 0x40000040 ;  /* 0x40000040ffbd7424 */ /* 0x000fe200078e00ff */
[----:B---3--:R-:W-:Y:S06]  /*10190*/  @P2 BRA `(.L_x_2133) ;  /* 0x0000000000082947 */ /* 0x008fec0003800000 */
[----:B------:R-:W3:Y:S02]  /*101a0*/  SYNCS.PHASECHK.TRANS64.TRYWAIT P2, [R206+URZ+0x28c30], R207 ;  /* 0x028c30cfce0075a7 */ /* 0x000ee4000804017f */
[----:B---3--:R-:W-:Y:S05]  /*101b0*/  @!P2 BRA `(.L_x_2134) ;  /* 0x000000c800f8a947 */ /* 0x008fea0003800000 */
.L_x_2133:
[----:B------:R-:W-:Y:S05]  /*101c0*/  BSYNC B1 ;  /* 0x0000000000017941 */ /* 0x000fea0003800000 */
.L_x_2132:
[C---:B------:R-:W-:Y:S01]  /*101d0*/  R2UR UR6, R188.reuse ;  /* 0x00000000bc0672ca */ /* 0x040fe200000e0000 */
[----:B------:R-:W-:Y:S01]  /*101e0*/  WARPGROUP.ARRIVE ;  /* 0x00000000000079c5 */ /* 0x000fe20000000000 */
[----:B------:R-:W-:Y:S01]  /*101f0*/  R2UR UR7, R189 ;  /* 0x00000000bd0772ca */ /* 0x000fe200000e0000 */
[----:B-1----:R-:W-:Y:S01]  /*10200*/  VIADD R204, R188, 0x2 ;  /* 0x00000002bccc7836 */ /* 0x002fe20000000000 */
[----:B------:R-:W-:Y:S01]  /*10210*/  R2UR UR4, R4 ;  /* 0x00000000040472ca */ /* 0x000fe200000e0000 */
[----:B------:R-:W-:Y:S01]  /*10220*/  IMAD.MOV.U32 R205, RZ, RZ, 0x40000040 ;  /* 0x40000040ffcd7424 */ /* 0x000fe200078e00ff */
[----:B------:R-:W-:Y:S01]  /*10230*/  R2UR UR5, R5 ;  /* 0x00000000050572ca */ /* 0x000fe200000e0000 */
[----:B------:R-:W-:Y:S02]  /*10240*/  IMAD.MOV.U32 R189, RZ, RZ, 0x40000040 ;  /* 0x40000040ffbd7424 */ /* 0x000fe400078e00ff */
[----:B------:R-:W-:Y:S02]  /*10250*/  @!P1 VIADD R9, R206, 0x28c40 ;  /* 0x00028c40ce099836 */ /* 0x000fe40000000000 */
[----:B------:R-:W-:-:S03]  /*10260*/  IMAD.SHL.U32 R20, R14, 0x40, RZ ;  /* 0x000000400e147824 */ /* 0x000fc600078e00ff */
[----:B------:R-:W-:-:S05]  /*10270*/  @!P1 PRMT R9, RZ, 0x654, R9 ;  /* 0x00000654ff099816 */ /* 0x000fca0000000009 */
[----:B------:R-:W-:Y:S01]  /*10280*/  HGMMA.64x64x16.F32 R152, gdesc[UR4], RZ, !UPT, gsb0 ;  /* 0x00e00000049879f0 */ /* 0x000fe2000c0008ff */
[----:B------:R-:W-:Y:S02]  /*10290*/  R2UR UR6, R204 ;  /* 0x00000000cc0672ca */ /* 0x000fe400000e0000 */
[----:B------:R-:W-:Y:S01]  /*102a0*/  R2UR UR7, R205 ;  /* 0x00000000cd0772ca */ /* 0x000fe200000e0000 */
[----:B------:R-:W-:Y:S01]  /*102b0*/  IMAD.MOV.U32 R205, RZ, RZ, 0x40000040 ;  /* 0x40000040ffcd7424 */ /* 0x000fe200078e00ff */
[----:B------:R-:W-:Y:S02]  /*102c0*/  R2UR UR4, R12 ;  /* 0x000000000c0472ca */ /* 0x000fe400000e0000 */
[----:B------:R-:W-:Y:S02]  /*102d0*/  R2UR UR5, R13 ;  /* 0x000000000d0572ca */ /* 0x000fe400000e0000 */
[C---:B------:R-:W-:Y:S01]  /*102e0*/  IADD3 R204, R188.reuse, 0x4, RZ ;  /* 0x00000004bccc7810 */ /* 0x040fe20007ffe0ff */
        /* <DEDUP_REMOVED lines=18> */
[----:B------:R-:W-:Y:S01]  /*10410*/  ULDC UR4, c[0x0][0x9dc] ;  /* 0x0002770000047ab9 */ /* 0x000fe20000000800 */
[----:B------:R-:W-:Y:S01]  /*10420*/  ULDC UR5, c[0x0][0x9e0] ;  /* 0x0002780000057ab9 */ /* 0x000fe20000000800 */
[----:B------:R-:W-:Y:S01]  /*10430*/  ULOP3.LUT UR4, URZ, UR4, URZ, 0x33, !UPT ;  /* 0x000000043f047292 */ /* 0x000fe2000f8e333f */
[----:B------:R-:W-:Y:S02]  /*10440*/  WARPGROUP.DEPBAR.LE gsb0, 0x0 ;  /* 0x00008000000079c5 */ /* 0x000fe40000010000 */
[----:B------:R1:W-:Y:S02]  /*10450*/  @!P1 SYNCS.ARRIVE.TRANS64.RED.A1T0 RZ, [R9+URZ], RZ ;  /* 0x000000ff09ff99a7 */ /* 0x0003e4000810043f */
[----:B-1----:R-:W-:-:S04]  /*10460*/  IADD3 R9, R185, 0x1, -R20 ;  /* 0x00000001b9097810 */ /* 0x002fc80007ffe814 */
[----:B------:R-:W-:-:S04]  /*10470*/  IADD3 R9, -R22, R9, -R186 ;  /* 0x0000000916097210 */ /* 0x000fc80007ffe9ba */
[C---:B------:R-:W-:Y:S01]  /*10480*/  IADD3 R211, R9.reuse, UR5, RZ ;  /* 0x0000000509d37c10 */ /* 0x040fe2000fffe0ff */
[----:B------:R-:W-:-:S04]  /*10490*/  VIADD R205, R9, UR4 ;  /* 0x0000000409cd7c36 */ /* 0x000fc80008000000 */
[C---:B------:R-:W-:Y:S02]  /*104a0*/  IMAD.IADD R15, R0.reuse, 0x1, R211 ;  /* 0x00000001000f7824 */ /* 0x040fe400078e02d3 */
[----:B------:R-:W-:Y:S01]  /*104b0*/  IMAD.IADD R9, R0, 0x1, R205 ;  /* 0x0000000100097824 */ /* 0x000fe200078e02cd */
[----:B------:R-:W-:Y:S06]  /*104c0*/  @!P5 BRA `(.L_x_2135) ;  /* 0x000000000060d947 */ /* 0x000fec0003800000 */
[----:B------:R-:W-:Y:S01]  /*104d0*/  IADD3 R213, R0, R185, -R186 ;  /* 0x000000b900d57210 */ /* 0x000fe20007ffe8ba */
[----:B------:R-:W-:Y:S03]  /*104e0*/  BSSY B1, `(.L_x_2136) ;  /* 0x0000012000017945 */ /* 0x000fe60003800000 */
[----:B------:R-:W-:-:S13]  /*104f0*/  ISETP.GT.AND P2, PT, R213, -0x1, PT ;  /* 0xffffffffd500780c */ /* 0x000fda0003f44270 */
[----:B------:R-:W-:Y:S05]  /*10500*/  @P2 BRA `(.L_x_2137) ;  /* 0x0000000000242947 */ /* 0x000fea0003800000 */
[----:B------:R-:W-:Y:S01]  /*10510*/  ULDC UR4, c[0x0][0x9e4] ;  /* 0x0002790000047ab9 */ /* 0x000fe20000000800 */
[----:B------:R-:W-:Y:S01]  /*10520*/  LOP3.LUT R213, RZ, R213, RZ, 0x33, !PT ;  /* 0x000000d5ffd57212 */ /* 0x000fe200078e33ff */
[----:B------:R-:W-:-:S05]  /*10530*/  IMAD.U32 R204, RZ, RZ, UR4 ;  /* 0x00000004ffcc7e24 */ /* 0x000fca000f8e00ff */
[----:B------:R-:W-:-:S13]  /*10540*/  ISETP.NE.AND P2, PT, R204, 0x1, PT ;  /* 0x00000001cc00780c */ /* 0x000fda0003f45270 */
[----:B------:R-:W1:Y:S02]  /*10550*/  @P2 LDC.64 R188, c[0x0][0x9e8] ;  /* 0x00027a00ffbc2b82 */ /* 0x000e640000000a00 */
[----:B-1----:R-:W-:-:S05]  /*10560*/  @P2 IMAD.HI.U32 R188, R213, R188, RZ ;  /* 0x000000bcd5bc2227 */ /* 0x002fca00078e00ff */
[----:B------:R-:W-:-:S04]  /*10570*/  @P2 SHF.R.U32.HI R213, RZ, R189, R188 ;  /* 0x000000bdffd52219 */ /* 0x000fc800000116bc */
[----:B------:R-:W-:Y:S01]  /*10580*/  LOP3.LUT R213, RZ, R213, RZ, 0x33, !PT ;  /* 0x000000d5ffd57212 */ /* 0x000fe200078e33ff */
[----:B------:R-:W-:Y:S06]  /*10590*/  BRA `(.L_x_2138) ;  /* 0x0000000000187947 */ /* 0x000fec0003800000 */
.L_x_2137:
[----:B------:R-:W-:Y:S02]  /*105a0*/  ULDC UR4, c[0x0][0x9e4] ;  /* 0x0002790000047ab9 */ /* 0x000fe40000000800 */
[----:B------:R-:W-:-:S05]  /*105b0*/  IMAD.U32 R204, RZ, RZ, UR4 ;  /* 0x00000004ffcc7e24 */ /* 0x000fca000f8e00ff */
[----:B------:R-:W-:-:S13]  /*105c0*/  ISETP.NE.AND P2, PT, R204, 0x1, PT ;  /* 0x00000001cc00780c */ /* 0x000fda0003f45270 */
[----:B------:R-:W1:Y:S02]  /*105d0*/  @P2 LDC.64 R188, c[0x0][0x9e8] ;  /* 0x00027a00ffbc2b82 */ /* 0x000e640000000a00 */
[----:B-1----:R-:W-:-:S05]  /*105e0*/  @P2 IMAD.HI.U32 R188, R213, R188, RZ ;  /* 0x000000bcd5bc2227 */ /* 0x002fca00078e00ff */
[----:B------:R-:W-:-:S07]  /*105f0*/  @P2 SHF.R.U32.HI R213, RZ, R189, R188 ;  /* 0x000000bdffd52219 */ /* 0x000fce00000116bc */
.L_x_2138:
[----:B------:R-:W-:Y:S05]  /*10600*/  BSYNC B1 ;  /* 0x0000000000017941 */ /* 0x000fea0003800000 */
.L_x_2136:
[----:B------:R-:W-:-:S05]  /*10610*/  IMAD R213, R213, R204, -R20 ;  /* 0x000000ccd5d57224 */ /* 0x000fca00078e0a14 */
[----:B------:R-:W-:-:S04]  /*10620*/  IADD3 R188, -R22, R213, RZ ;  /* 0x000000d516bc7210 */ /* 0x000fc80007ffe1ff */
[----:B------:R-:W-:Y:S02]  /*10630*/  VIADDMNMX R15, R188, R204, R15, PT ;  /* 0x000000ccbc0f7246 */ /* 0x000fe4000380010f */
[----:B------:R-:W-:-:S07]  /*10640*/  VIMNMX R9, R9, R188, !PT ;  /* 0x000000bc09097248 */ /* 0x000fce0007fe0100 */
.L_x_2135:
[----:B------:R-:W-:Y:S02]  /*10650*/  ISETP.GT.AND P2, PT, R14, -0x1, PT ;  /* 0xffffffff0e00780c */ /* 0x000fe40003f44270 */
[----:B------:R-:W-:Y:S02]  /*10660*/  IADD3 R211, R211, 0x8, R0 ;  /* 0x00000008d3d37810 */ /* 0x000fe40007ffe000 */
        /* <DEDUP_REMOVED lines=11> */
[----:B0-----:R-:W-:Y:S02]  /*10720*/  FSEL R212, R157, -INF , !P4 ;  /* 0xff8000009dd47808 */ /* 0x001fe40006000000 */
        /* <DEDUP_REMOVED lines=34> */
[----:B------:R-:W-:Y:S02]  /*10950*/  FSEL R236, R177, -INF , !P6 ;  /* 0xff800000b1ec7808 */ /* 0x000fe40007000000 */
[----:B------:R-:W-:Y:S02]  /*10960*/  FSEL R180, R180, -INF , !P3 ;  /* 0xff800000b4b47808 */ /* 0x000fe40005800000 */
[----:B------:R-:W-:Y:S01]  /*10970*/  FSEL R181, R181, -INF , !P4 ;  /* 0xff800000b5b57808 */ /* 0x000fe20006000000 */
[----:B------:R-:W-:Y:S06]  /*10980*/  @!P5 BRA `(.L_x_2139) ;  /* 0x000000000068d947 */ /* 0x000fec0003800000 */
[----:B------:R-:W-:Y:S01]  /*10990*/  ISETP.GT.AND P3, PT, R201, -0x1, PT ;  /* 0xffffffffc900780c */ /* 0x000fe20003f64270 */
[----:B------:R-:W-:-:S12]  /*109a0*/  BSSY B1, `(.L_x_2140) ;  /* 0x0000014000017945 */ /* 0x000fd80003800000 */
[----:B------:R-:W-:Y:S05]  /*109b0*/  @P3 BRA `(.L_x_2141) ;  /* 0x00000000002c3947 */ /* 0x000fea0003800000 */
[----:B------:R-:W-:Y:S01]  /*109c0*/  ULDC UR4, c[0x0][0x9e4] ;  /* 0x0002790000047ab9 */ /* 0x000fe20000000800 */
[----:B------:R-:W-:Y:S02]  /*109d0*/  VIADD R9, R0, 0x8 ;  /* 0x0000000800097836 */ /* 0x000fe40000000000 */
[----:B------:R-:W-:-:S03]  /*109e0*/  IMAD.U32 R15, RZ, RZ, UR4 ;  /* 0x00000004ff0f7e24 */ /* 0x000fc6000f8e00ff */
[----:B------:R-:W-:Y:S02]  /*109f0*/  IADD3 R9, R9, R185, -R186 ;  /* 0x000000b909097210 */ /* 0x000fe40007ffe8ba */
[----:B------:R-:W-:Y:S02]  /*10a00*/  ISETP.NE.AND P3, PT, R15, 0x1, PT ;  /* 0x000000010f00780c */ /* 0x000fe40003f65270 */
[----:B------:R-:W-:-:S11]  /*10a10*/  LOP3.LUT R9, RZ, R9, RZ, 0x33, !PT ;  /* 0x00000009ff097212 */ /* 0x000fd600078e33ff */
[----:B------:R-:W0:Y:S02]  /*10a20*/  @P3 LDC.64 R152, c[0x0][0x9e8] ;  /* 0x00027a00ff983b82 */ /* 0x000e240000000a00 */
[----:B0-----:R-:W-:-:S05]  /*10a30*/  @P3 IMAD.HI.U32 R152, R9, R152, RZ ;  /* 0x0000009809983227 */ /* 0x001fca00078e00ff */
[----:B------:R-:W-:-:S04]  /*10a40*/  @P3 SHF.R.U32.HI R9, RZ, R153, R152 ;  /* 0x00000099ff093219 */ /* 0x000fc80000011698 */
[----:B------:R-:W-:Y:S01]  /*10a50*/  LOP3.LUT R9, RZ, R9, RZ, 0x33, !PT ;  /* 0x00000009ff097212 */ /* 0x000fe200078e33ff */
[----:B------:R-:W-:Y:S06]  /*10a60*/  BRA `(.L_x_2142) ;  /* 0x00000000001c7947 */ /* 0x000fec0003800000 */
.L_x_2141:
[----:B------:R-:W-:Y:S01]  /*10a70*/  ULDC UR4, c[0x0][0x9e4] ;  /* 0x0002790000047ab9 */ /* 0x000fe20000000800 */
[----:B------:R-:W-:Y:S02]  /*10a80*/  IMAD.MOV.U32 R9, RZ, RZ, R201 ;  /* 0x000000ffff097224 */ /* 0x000fe400078e00c9 */
[----:B------:R-:W-:-:S05]  /*10a90*/  IMAD.U32 R15, RZ, RZ, UR4 ;  /* 0x00000004ff0f7e24 */ /* 0x000fca000f8e00ff */
[----:B------:R-:W-:-:S13]  /*10aa0*/  ISETP.NE.AND P3, PT, R15, 0x1, PT ;  /* 0x000000010f00780c */ /* 0x000fda0003f65270 */
[----:B------:R-:W0:Y:S02]  /*10ab0*/  @P3 LDC.64 R152, c[0x0][0x9e8] ;  /* 0x00027a00ff983b82 */ /* 0x000e240000000a00 */
[----:B0-----:R-:W-:-:S05]  /*10ac0*/  @P3 IMAD.HI.U32 R152, R201, R152, RZ ;  /* 0x00000098c9983227 */ /* 0x001fca00078e00ff */
[----:B------:R-:W-:-:S07]  /*10ad0*/  @P3 SHF.R.U32.HI R9, RZ, R153, R152 ;  /* 0x00000099ff093219 */ /* 0x000fce0000011698 */
.L_x_2142:
[----:B------:R-:W-:Y:S05]  /*10ae0*/  BSYNC B1 ;  /* 0x0000000000017941 */ /* 0x000fea0003800000 */
.L_x_2140:
[----:B------:R-:W-:-:S04]  /*10af0*/  IMAD R9, R9, R15, -R20 ;  /* 0x0000000f09097224 */ /* 0x000fc800078e0a14 */
[----:B------:R-:W-:-:S05]  /*10b00*/  IMAD.IADD R20, R9, 0x1, -R22 ;  /* 0x0000000109147824 */ /* 0x000fca00078e0a16 */
[----:B------:R-:W-:Y:S02]  /*10b10*/  VIADDMNMX R211, R20, R15, R211, PT ;  /* 0x0000000f14d37246 */ /* 0x000fe400038001d3 */
[----:B------:R-:W-:-:S07]  /*10b20*/  VIMNMX R205, R205, R20, !PT ;  /* 0x00000014cdcd7248 */ /* 0x000fce0007fe0100 */
.L_x_2139:
[----:B------:R-:W-:Y:S01]  /*10b30*/  FMNMX.FTZ R9, R188, R208, !PT ;  /* 0x000000d0bc097209 */ /* 0x000fe20007810000 */
[----:B------:R-:W-:Y:S01]  /*10b40*/  ULDC UR4, c[0x0][0x988] ;  /* 0x0002620000047ab9 */ /* 0x000fe20000000800 */
        /* <DEDUP_REMOVED lines=31> */
[----:B------:R-:W-:Y:S01]  /*10d40*/  ISETP.GT.AND P6, PT, R205, RZ, P2 ;  /* 0x000000ffcd00720c */ /* 0x000fe200017c4270 */
[----:B------:R-:W0:Y:S01]  /*10d50*/  SHFL.BFLY PT, R9, R20, 0x2, 0x1f ;  /* 0x0c401f0014097f89 */ /* 0x000e2200000e0000 */
[C---:B------:R-:W-:Y:S02]  /*10d60*/  ISETP.LT.OR P4, PT, R211.reuse, 0x1a, P4 ;  /* 0x0000001ad300780c */ /* 0x040fe40002781670 */
[----:B------:R-:W-:Y:S02]  /*10d70*/  ISETP.LT.OR P6, PT, R211, 0x1, P6 ;  /* 0x00000001d300780c */ /* 0x000fe400037c1670 */
[----:B------:R-:W-:-:S02]  /*10d80*/  ISETP.GT.AND P3, PT, R205, 0x8, P2 ;  /* 0x00000008cd00780c */ /* 0x000fc40001764270 */
[----:B------:R-:W-:Y:S02]  /*10d90*/  FSEL R167, R167, -INF , !P4 ;  /* 0xff800000a7a77808 */ /* 0x000fe40006000000 */
[----:B------:R-:W-:Y:S02]  /*10da0*/  FSEL R154, R154, -INF , !P6 ;  /* 0xff8000009a9a7808 */ /* 0x000fe40007000000 */
[----:B------:R-:W-:Y:S02]  /*10db0*/  ISETP.GT.AND P4, PT, R205, 0x28, P2 ;  /* 0x00000028cd00780c */ /* 0x000fe40001784270 */
[C---:B------:R-:W-:Y:S02]  /*10dc0*/  ISETP.LT.OR P3, PT, R211.reuse, 0x9, P3 ;  /* 0x00000009d300780c */ /* 0x040fe40001f61670 */
[----:B------:R-:W-:Y:S02]  /*10dd0*/  FMNMX.FTZ R15, R154, R210, !PT ;  /* 0x000000d29a0f7209 */ /* 0x000fe40007810000 */
[----:B------:R-:W-:-:S02]  /*10de0*/  ISETP.LT.OR P4, PT, R211, 0x29, P4 ;  /* 0x00000029d300780c */ /* 0x000fc40002781670 */
[----:B------:R-:W-:Y:S02]  /*10df0*/  FSEL R158, R158, -INF , !P3 ;  /* 0xff8000009e9e7808 */ /* 0x000fe40005800000 */
[----:B------:R-:W-:Y:S02]  /*10e00*/  FMNMX.FTZ R15, R152, R15, !PT ;  /* 0x0000000f980f7209 */ /* 0x000fe40007810000 */
[----:B------:R-:W-:Y:S02]  /*10e10*/  FSEL R174, R174, -INF , !P4 ;  /* 0xff800000aeae7808 */ /* 0x000fe40006000000 */
[----:B0-----:R-:W-:Y:S02]  /*10e20*/  FMNMX.FTZ R9, R20, R9, !PT ;  /* 0x0000000914097209 */ /* 0x001fe40007810000 */
[C---:B------:R-:W-:Y:S02]  /*10e30*/  ISETP.GT.AND P4, PT, R205.reuse, 0x30, P2 ;  /* 0x00000030cd00780c */ /* 0x040fe40001784270 */
[----:B------:R-:W-:Y:S01]  /*10e40*/  ISETP.GT.AND P3, PT, R205, 0x11, P2 ;  /* 0x00000011cd00780c */ /* 0x000fe20001764270 */
[----:B------:R-:W0:Y:S01]  /*10e50*/  SHFL.BFLY PT, R20, R9, 0x1, 0x1f ;  /* 0x0c201f0009147f89 */ /* 0x000e2200000e0000 */
[----:B------:R-:W-:-:S02]  /*10e60*/  ISETP.LT.OR P4, PT, R211, 0x31, P4 ;  /* 0x00000031d300780c */ /* 0x000fc40002781670 */
[----:B------:R-:W-:Y:S02]  /*10e70*/  ISETP.LT.OR P3, PT, R211, 0x12, P3 ;  /* 0x00000012d300780c */ /* 0x000fe40001f61670 */
[----:B------:R-:W-:Y:S02]  /*10e80*/  FSEL R178, R178, -INF , !P4 ;  /* 0xff800000b2b27808 */ /* 0x000fe40006000000 */
[----:B------:R-:W-:Y:S02]  /*10e90*/  FSEL R163, R163, -INF , !P3 ;  /* 0xff800000a3a37808 */ /* 0x000fe40005800000 */
[C---:B------:R-:W-:Y:S02]  /*10ea0*/  ISETP.GT.AND P3, PT, R205.reuse, 0x20, P2 ;  /* 0x00000020cd00780c */ /* 0x040fe40001764270 */
[----:B------:R-:W-:Y:S02]  /*10eb0*/  ISETP.GT.AND P6, PT, R205, 0x31, P2 ;  /* 0x00000031cd00780c */ /* 0x000fe400017c4270 */
[----:B------:R-:W-:-:S02]  /*10ec0*/  ISETP.LT.OR P3, PT, R211, 0x21, P3 ;  /* 0x00000021d300780c */ /* 0x000fc40001f61670 */
[----:B------:R-:W-:Y:S02]  /*10ed0*/  ISETP.LT.OR P6, PT, R211, 0x32, P6 ;  /* 0x00000032d300780c */ /* 0x000fe400037c1670 */
[----:B------:R-:W-:Y:S02]  /*10ee0*/  FSEL R170, R170, -INF , !P3 ;  /* 0xff800000aaaa7808 */ /* 0x000fe40005800000 */
[----:B------:R-:W-:-:S04]  /*10ef0*/  ISETP.GT.AND P3, PT, R205, 0x29, P2 ;  /* 0x00000029cd00780c */ /* 0x000fc80001764270 */
[----:B------:R-:W-:Y:S02]  /*10f00*/  ISETP.LT.OR P3, PT, R211, 0x2a, P3 ;  /* 0x0000002ad300780c */ /* 0x000fe40001f61670 */
[----:B0-----:R-:W-:Y:S02]  /*10f10*/  FMNMX.FTZ R9, R9, R20, !PT ;  /* 0x0000001409097209 */ /* 0x001fe40007810000 */
[----:B------:R-:W-:Y:S02]  /*10f20*/  FMNMX.FTZ R20, R158, R15, !PT ;  /* 0x0000000f9e147209 */ /* 0x000fe40007810000 */
[----:B------:R-:W-:Y:S02]  /*10f30*/  MOV R15, UR4 ;  /* 0x00000004000f7c02 */ /* 0x000fe40008000f00 */
[----:B------:R-:W-:Y:S02]  /*10f40*/  FMNMX.FTZ R153, R159, R20, !PT ;  /* 0x000000149f997209 */ /* 0x000fe40007810000 */
[C---:B------:R-:W-:Y:S01]  /*10f50*/  FSETP.NEU.FTZ.AND P4, PT, R9.reuse, -INF , PT ;  /* 0xff8000000900780b */ /* 0x040fe20003f9d000 */
[----:B------:R-:W-:Y:S01]  /*10f60*/  FMUL.FTZ R155, R9, R15 ;  /* 0x0000000f099b7220 */ /* 0x000fe20000410000 */
[----:B------:R-:W-:-:S02]  /*10f70*/  FMNMX.FTZ R20, R162, R153, !PT ;  /* 0x00000099a2147209 */ /* 0x000fc40007810000 */
[----:B------:R-:W-:Y:S02]  /*10f80*/  FSEL R175, R175, -INF , !P3 ;  /* 0xff800000afaf7808 */ /* 0x000fe40005800000 */
[----:B------:R-:W-:Y:S02]  /*10f90*/  FSEL R153, R155, RZ, P4 ;  /* 0x000000ff9b997208 */ /* 0x000fe40002000000 */
[----:B------:R-:W-:Y:S02]  /*10fa0*/  FMNMX.FTZ R155, R163, R20, !PT ;  /* 0x00000014a39b7209 */ /* 0x000fe40007810000 */
[C---:B------:R-:W-:Y:S01]  /*10fb0*/  ISETP.GT.AND P3, PT, R205.reuse, 0x38, P2 ;  /* 0x00000038cd00780c */ /* 0x040fe20001764270 */
[--C-:B------:R-:W-:Y:S01]  /*10fc0*/  FFMA.FTZ R165, R156, R15, -R153.reuse ;  /* 0x0000000f9ca57223 */ /* 0x100fe20000010899 */
[----:B------:R-:W-:Y:S01]  /*10fd0*/  FMNMX.FTZ R20, R166, R155, !PT ;  /* 0x0000009ba6147209 */ /* 0x000fe20007810000 */
[-CC-:B------:R-:W-:Y:S01]  /*10fe0*/  FFMA.FTZ R157, R204, R15.reuse, -R153.reuse ;  /* 0x0000000fcc9d7223 */ /* 0x180fe20000010899 */
[----:B------:R-:W-:Y:S01]  /*10ff0*/  ISETP.GT.AND P2, PT, R205, 0x39, P2 ;  /* 0x00000039cd00780c */ /* 0x000fe20001744270 */
[-CC-:B------:R-:W-:Y:S01]  /*11000*/  FFMA.FTZ R173, R212, R15.reuse, -R153.reuse ;  /* 0x0000000fd4ad7223 */ /* 0x180fe20000010899 */
[----:B------:R-:W-:Y:S01]  /*11010*/  FMNMX.FTZ R155, R167, R20, !PT ;  /* 0x00000014a79b7209 */ /* 0x000fe20007810000 */
[--C-:B------:R-:W-:Y:S01]  /*11020*/  FFMA.FTZ R188, R188, R15, -R153.reuse ;  /* 0x0000000fbcbc7223 */ /* 0x100fe20000010899 */
[----:B------:R-:W-:Y:S01]  /*11030*/  ISETP.LT.OR P3, PT, R211, 0x39, P3 ;  /* 0x00000039d300780c */ /* 0x000fe20001f61670 */
[----:B------:R-:W-:Y:S01]  /*11040*/  MUFU.EX2 R157, R157 ;  /* 0x0000009d009d7308 */ /* 0x000fe20000000800 */
[----:B------:R-:W-:Y:S01]  /*11050*/  FMNMX.FTZ R20, R170, R155, !PT ;  /* 0x0000009baa147209 */ /* 0x000fe20007810000 */
[-CC-:B------:R-:W-:Y:S01]  /*11060*/  FFMA.FTZ R160, R160, R15.reuse, -R153.reuse ;  /* 0x0000000fa0a07223 */ /* 0x180fe20000010899 */
[----:B------:R-:W-:Y:S01]  /*11070*/  FSEL R156, R179, -INF , !P6 ;  /* 0xff800000b39c7808 */ /* 0x000fe20007000000 */
        /* <DEDUP_REMOVED lines=11> */
[----:B------:R-:W-:Y:S01]  /*11130*/  FSEL R212, R183, -INF , !P2 ;  /* 0xff800000b7d47808 */ /* 0x000fe20005000000 */
[----:B------:R0:W-:Y:S01]  /*11140*/  MUFU.EX2 R155, R165 ;  /* 0x000000a5009b7308 */ /* 0x0001e20000000800 */
[----:B------:R-:W-:Y:S01]  /*11150*/  FMNMX.FTZ R161, R178, R161, !PT ;  /* 0x000000a1b2a17209 */ /* 0x000fe20007810000 */
[-CC-:B------:R-:W-:Y:S01]  /*11160*/  FFMA.FTZ R183, R180, R15.reuse, -R153.reuse ;  /* 0x0000000fb4b77223 */ /* 0x180fe20000010899 */
[-CC-:B------:R-:W-:Y:S01]  /*11170*/  FFMA.FTZ R180, R181, R15.reuse, -R153.reuse ;  /* 0x0000000fb5b47223 */ /* 0x180fe20000010899 */
[----:B------:R-:W-:Y:S01]  /*11180*/  FFMA.FTZ R236, R236, R15, -R153 ;  /* 0x0000000fecec7223 */ /* 0x000fe20000010899 */
[----:B------:R-:W-:-:S03]  /*11190*/  FMNMX.FTZ R161, R156, R161, !PT ;  /* 0x000000a19ca17209 */ /* 0x000fc60007810000 */
[----:B------:R1:W-:Y:S01]  /*111a0*/  MUFU.EX2 R182, R173 ;  /* 0x000000ad00b67308 */ /* 0x0003e20000000800 */
[----:B------:R-:W-:Y:S01]  /*111b0*/  FMNMX.FTZ R161, R204, R161, !PT ;  /* 0x000000a1cca17209 */ /* 0x000fe20007810000 */
[----:B0-----:R-:W-:-:S03]  /*111c0*/  FFMA.FTZ R165, R230, R15, -R153 ;  /* 0x0000000fe6a57223 */ /* 0x001fc60000010899 */
[----:B------:R-:W-:Y:S01]  /*111d0*/  FMNMX.FTZ R20, R212, R161, !PT ;  /* 0x000000a1d4147209 */ /* 0x000fe20007810000 */
[-CC-:B------:R-:W-:Y:S02]  /*111e0*/  FFMA.FTZ R161, R228, R15.reuse, -R153.reuse ;  /* 0x0000000fe4a17223 */ /* 0x180fe40000010899 */
[----:B------:R-:W-:Y:S01]  /*111f0*/  MUFU.EX2 R160, R160 ;  /* 0x000000a000a07308 */ /* 0x000fe20000000800 */
[----:B-1----:R-:W-:Y:S01]  /*11200*/  FFMA.FTZ R173, R232, R15, -R153 ;  /* 0x0000000fe8ad7223 */ /* 0x002fe20000010899 */
[----:B------:R-:W0:Y:S01]  /*11210*/  SHFL.BFLY PT, R169, R20, 0x2, 0x1f ;  /* 0x0c401f0014a97f89 */ /* 0x000e2200000e0000 */
[----:B------:R-:W-:-:S05]  /*11220*/  IMAD.MOV R153, RZ, RZ, -R194 ;  /* 0x000000ffff997224 */ /* 0x000fca00078e0ac2 */
[----:B------:R-:W-:Y:S01]  /*11230*/  MUFU.EX2 R161, R161 ;  /* 0x000000a100a17308 */ /* 0x000fe20000000800 */
[----:B------:R-:W-:-:S07]  /*11240*/  ISETP.NE.AND P3, PT, R22, R153, PT ;  /* 0x000000991600720c */ /* 0x000fce0003f65270 */
[----:B------:R-:W-:Y:S08]  /*11250*/  MUFU.EX2 R164, R164 ;  /* 0x000000a400a47308 */ /* 0x000ff00000000800 */
[----:B------:R-:W-:Y:S01]  /*11260*/  MUFU.EX2 R165, R165 ;  /* 0x000000a500a57308 */ /* 0x000fe20000000800 */
[----:B0-----:R-:W-:Y:S02]  /*11270*/  FMNMX.FTZ R179, R20, R169, !PT ;  /* 0x000000a914b37209 */ /* 0x001fe40007810000 */
[----:B------:R-:W-:-:S03]  /*11280*/  FSEL R169, R9, RZ, P4 ;  /* 0x000000ff09a97208 */ /* 0x000fc60002000000 */
[----:B------:R-:W0:Y:S02]  /*11290*/  SHFL.BFLY PT, R20, R179, 0x1, 0x1f ;  /* 0x0c201f00b3147f89 */ /* 0x000e2400000e0000 */
[----:B------:R-:W-:Y:S01]  /*112a0*/  MUFU.EX2 R168, R168 ;  /* 0x000000a800a87308 */ /* 0x000fe20000000800 */
[----:B------:R-:W-:-:S04]  /*112b0*/  FADD.FTZ R208, -R169, R208 ;  /* 0x000000d0a9d07221 */ /* 0x000fc80000010100 */
[----:B------:R-:W-:-:S03]  /*112c0*/  FMUL.FTZ R169, R208, R15 ;  /* 0x0000000fd0a97220 */ /* 0x000fc60000410000 */
[----:B------:R-:W-:Y:S08]  /*112d0*/  MUFU.EX2 R173, R173 ;  /* 0x000000ad00ad7308 */ /* 0x000ff00000000800 */
[----:B------:R-:W1:Y:S01]  /*112e0*/  MUFU.EX2 R169, R169 ;  /* 0x000000a900a97308 */ /* 0x000e620000000800 */
[----:B0-----:R-:W-:-:S07]  /*112f0*/  FMNMX.FTZ R20, R179, R20, !PT ;  /* 0x00000014b3147209 */ /* 0x001fce0007810000 */
[----:B------:R-:W0:Y:S01]  /*11300*/  MUFU.EX2 R172, R172 ;  /* 0x000000ac00ac7308 */ /* 0x000e220000000800 */
[----:B------:R-:W-:-:S04]  /*11310*/  FSETP.NEU.FTZ.AND P2, PT, R20, -INF , PT ;  /* 0xff8000001400780b */ /* 0x000fc80003f5d000 */
[----:B------:R-:W-:-:S03]  /*11320*/  FSEL R181, R20, RZ, P2 ;  /* 0x000000ff14b57208 */ /* 0x000fc60001000000 */
[----:B------:R-:W4:Y:S01]  /*11330*/  MUFU.EX2 R177, R177 ;  /* 0x000000b100b17308 */ /* 0x000f220000000800 */
[----:B-1----:R-:W-:Y:S01]  /*11340*/  FFMA.FTZ R208, R169, R3, R188 ;  /* 0x00000003a9d07223 */ /* 0x002fe200000100bc */
[----:B------:R-:W-:Y:S01]  /*11350*/  FMUL.FTZ R3, R20, R15 ;  /* 0x0000000f14037220 */ /* 0x000fe20000410000 */
[-C--:B------:R-:W-:Y:S01]  /*11360*/  FMUL.FTZ R24, R24, R169.reuse ;  /* 0x000000a918187220 */ /* 0x080fe20000410000 */
[----:B------:R-:W-:Y:S01]  /*11370*/  FADD.FTZ R228, -R181, R210 ;  /* 0x000000d2b5e47221 */ /* 0x000fe20000010100 */
[----:B------:R-:W-:Y:S01]  /*11380*/  FADD.FTZ R208, R157, R208 ;  /* 0x000000d09dd07221 */ /* 0x000fe20000010000 */
[-C--:B------:R-:W-:Y:S01]  /*11390*/  FMUL.FTZ R25, R25, R169.reuse ;  /* 0x000000a919197220 */ /* 0x080fe20000410000 */
[----:B------:R-:W-:Y:S01]  /*113a0*/  FSEL R3, R3, RZ, P2 ;  /* 0x000000ff03037208 */ /* 0x000fe20001000000 */
[----:B------:R-:W1:Y:S01]  /*113b0*/  MUFU.EX2 R176, R176 ;  /* 0x000000b000b07308 */ /* 0x000e620000000800 */
[----:B------:R-:W-:Y:S01]  /*113c0*/  FADD.FTZ R181, R155, R208 ;  /* 0x000000d09bb57221 */ /* 0x000fe20000010000 */
[-C--:B------:R-:W-:Y:S01]  /*113d0*/  FMUL.FTZ R28, R28, R169.reuse ;  /* 0x000000a91c1c7220 */ /* 0x080fe20000410000 */
[----:B------:R-:W-:Y:S01]  /*113e0*/  FMUL.FTZ R29, R29, R169 ;  /* 0x000000a91d1d7220 */ /* 0x000fe20000410000 */
[-C--:B------:R-:W-:Y:S01]  /*113f0*/  FFMA.FTZ R208, R152, R15.reuse, -R3 ;  /* 0x0000000f98d07223 */ /* 0x080fe20000010803 */
[----:B------:R-:W-:Y:S01]  /*11400*/  FADD.FTZ R181, R182, R181 ;  /* 0x000000b5b6b57221 */ /* 0x000fe20000010000 */
[-CC-:B------:R-:W-:Y:S01]  /*11410*/  FFMA.FTZ R154, R154, R15.reuse, -R3.reuse ;  /* 0x0000000f9a9a7223 */ /* 0x180fe20000010803 */
[-C--:B------:R-:W-:Y:S01]  /*11420*/  FFMA.FTZ R210, R159, R15.reuse, -R3 ;  /* 0x0000000f9fd27223 */ /* 0x080fe20000010803 */
[----:B------:R5:W-:Y:S01]  /*11430*/  MUFU.EX2 R153, R183 ;  /* 0x000000b700997308 */ /* 0x000be20000000800 */
[----:B------:R-:W-:Y:S01]  /*11440*/  FADD.FTZ R152, R160, R181 ;  /* 0x000000b5a0987221 */ /* 0x000fe20000010000 */
[-CC-:B------:R-:W-:Y:S01]  /*11450*/  FFMA.FTZ R158, R158, R15.reuse, -R3.reuse ;  /* 0x0000000f9e9e7223 */ /* 0x180fe20000010803 */
[-CC-:B------:R-:W-:Y:S01]  /*11460*/  FFMA.FTZ R189, R162, R15.reuse, -R3.reuse ;  /* 0x0000000fa2bd7223 */ /* 0x180fe20000010803 */
[-CC-:B------:R-:W-:Y:S01]  /*11470*/  FFMA.FTZ R163, R163, R15.reuse, -R3.reuse ;  /* 0x0000000fa3a37223 */ /* 0x180fe20000010803 */
[----:B------:R-:W-:Y:S01]  /*11480*/  FADD.FTZ R205, R161, R152 ;  /* 0x00000098a1cd7221 */ /* 0x000fe20000010000 */
[-CC-:B------:R-:W-:Y:S01]  /*11490*/  FFMA.FTZ R181, R166, R15.reuse, -R3.reuse ;  /* 0x0000000fa6b57223 */ /* 0x180fe20000010803 */
[-C--:B------:R-:W-:Y:S01]  /*114a0*/  FFMA.FTZ R167, R167, R15.reuse, -R3 ;  /* 0x0000000fa7a77223 */ /* 0x080fe20000010803 */
[----:B------:R-:W-:Y:S01]  /*114b0*/  MUFU.EX2 R179, R236 ;  /* 0x000000ec00b37308 */ /* 0x000fe20000000800 */
[----:B------:R-:W-:Y:S01]  /*114c0*/  FADD.FTZ R152, R164, R205 ;  /* 0x000000cda4987221 */ /* 0x000fe20000010000 */
[-CC-:B-----5:R-:W-:Y:S01]  /*114d0*/  FFMA.FTZ R183, R170, R15.reuse, -R3.reuse ;  /* 0x0000000faab77223 */ /* 0x1a0fe20000010803 */
[-C--:B------:R-:W-:Y:S01]  /*114e0*/  FMUL.FTZ R170, R228, R15.reuse ;  /* 0x0000000fe4aa7220 */ /* 0x080fe20000410000 */
[-CC-:B------:R-:W-:Y:S01]  /*114f0*/  FFMA.FTZ R171, R171, R15.reuse, -R3.reuse ;  /* 0x0000000fabab7223 */ /* 0x180fe20000010803 */
[----:B------:R-:W-:Y:S01]  /*11500*/  FADD.FTZ R205, R165, R152 ;  /* 0x00000098a5cd7221 */ /* 0x000fe20000010000 */
[-CC-:B------:R-:W-:Y:S01]  /*11510*/  FFMA.FTZ R174, R174, R15.reuse, -R3.reuse ;  /* 0x0000000faeae7223 */ /* 0x180fe20000010803 */
[-C--:B------:R-:W-:Y:S01]  /*11520*/  FFMA.FTZ R175, R175, R15.reuse, -R3 ;  /* 0x0000000fafaf7223 */ /* 0x080fe20000010803 */
[----:B------:R-:W5:Y:S01]  /*11530*/  MUFU.EX2 R180, R180 ;  /* 0x000000b400b47308 */ /* 0x000f620000000800 */
[----:B------:R-:W-:Y:S01]  /*11540*/  FADD.FTZ R152, R168, R205 ;  /* 0x000000cda8987221 */ /* 0x000fe20000010000 */
[-CC-:B------:R-:W-:Y:S01]  /*11550*/  FFMA.FTZ R178, R178, R15.reuse, -R3.reuse ;  /* 0x0000000fb2b27223 */ /* 0x180fe20000010803 */
[-CC-:B------:R-:W-:Y:S01]  /*11560*/  FFMA.FTZ R205, R156, R15.reuse, -R3.reuse ;  /* 0x0000000f9ccd7223 */ /* 0x180fe20000010803 */
[-CC-:B------:R-:W-:Y:S01]  /*11570*/  FFMA.FTZ R204, R204, R15.reuse, -R3.reuse ;  /* 0x0000000fcccc7223 */ /* 0x180fe20000010803 */
[----:B------:R-:W-:Y:S01]  /*11580*/  FADD.FTZ R211, R173, R152 ;  /* 0x00000098add37221 */ /* 0x000fe20000010000 */
[----:B------:R-:W-:Y:S01]  /*11590*/  FFMA.FTZ R212, R212, R15, -R3 ;  /* 0x0000000fd4d47223 */ /* 0x000fe20000010803 */
[----:B------:R-:W-:Y:S01]  /*115a0*/  @!P3 IMAD R3, R209, 0x40, R192 ;  /* 0x00000040d103b824 */ /* 0x000fe200078e02c0 */
[----:B------:R2:W-:Y:S01]  /*115b0*/  MUFU.EX2 R159, R154 ;  /* 0x0000009a009f7308 */ /* 0x0005e20000000800 */
[----:B0-----:R-:W-:Y:S01]  /*115c0*/  FADD.FTZ R152, R172, R211 ;  /* 0x000000d3ac987221 */ /* 0x001fe20000010000 */
[----:B------:R-:W-:Y:S01]  /*115d0*/  FMUL.FTZ R32, R32, R169 ;  /* 0x000000a920207220 */ /* 0x000fe20000410000 */
[----:B------:R-:W-:-:S02]  /*115e0*/  @!P3 IMAD R3, R3, 0x4, R2 ;  /* 0x000000040303b824 */ /* 0x000fc400078e0202 */
[-C--:B------:R-:W-:Y:S01]  /*115f0*/  FMUL.FTZ R33, R33, R169.reuse ;  /* 0x000000a921217220 */ /* 0x080fe20000410000 */
[----:B----4-:R-:W-:Y:S01]  /*11600*/  FADD.FTZ R211, R177, R152 ;  /* 0x00000098b1d37221 */ /* 0x010fe20000010000 */
[----:B------:R-:W-:Y:S01]  /*11610*/  F2FP.F16.F32.PACK_AB R152, R157, R188 ;  /* 0x000000bc9d98723e */ /* 0x000fe200000000ff */
[----:B------:R-:W-:Y:S01]  /*11620*/  FMUL.FTZ R36, R36, R169 ;  /* 0x000000a924247220 */ /* 0x000fe20000410000 */
[----:B------:R-:W0:Y:S01]  /*11630*/  MUFU.EX2 R170, R170 ;  /* 0x000000aa00aa7308 */ /* 0x000e220000000800 */
[----:B-1----:R-:W-:Y:S01]  /*11640*/  FADD.FTZ R156, R176, R211 ;  /* 0x000000d3b09c7221 */ /* 0x002fe20000010000 */
[----:B--2---:R-:W-:Y:S01]  /*11650*/  F2FP.F16.F32.PACK_AB R154, R182, R155 ;  /* 0x0000009bb69a723e */ /* 0x004fe200000000ff */
[----:B------:R-:W-:Y:S01]  /*11660*/  @!P3 STS [R3+0x28800], R169 ;  /* 0x028800a90300b388 */ /* 0x000fe20000000800 */
[----:B-----5:R-:W-:Y:S01]  /*11670*/  F2FP.F16.F32.PACK_AB R166, R180, R153 ;  /* 0x00000099b4a6723e */ /* 0x020fe200000000ff */
[----:B------:R-:W-:Y:S01]  /*11680*/  FADD.FTZ R162, R179, R156 ;  /* 0x0000009cb3a27221 */ /* 0x000fe20000010000 */
[----:B------:R-:W-:Y:S01]  /*11690*/  F2FP.F16.F32.PACK_AB R156, R161, R160 ;  /* 0x000000a0a19c723e */ /* 0x000fe200000000ff */
[-C--:B------:R-:W-:Y:S01]  /*116a0*/  FMUL.FTZ R37, R37, R169.reuse ;  /* 0x000000a925257220 */ /* 0x080fe20000410000 */
[----:B------:R-:W1:Y:S01]  /*116b0*/  MUFU.EX2 R208, R208 ;  /* 0x000000d000d07308 */ /* 0x000e620000000800 */
[----:B------:R-:W-:Y:S01]  /*116c0*/  FADD.FTZ R155, R153, R162 ;  /* 0x000000a2999b7221 */ /* 0x000fe20000010000 */
[----:B------:R-:W-:Y:S01]  /*116d0*/  F2FP.F16.F32.PACK_AB R160, R173, R168 ;  /* 0x000000a8ada0723e */ /* 0x000fe200000000ff */
[-C--:B------:R-:W-:Y:S01]  /*116e0*/  FMUL.FTZ R40, R40, R169.reuse ;  /* 0x000000a928287220 */ /* 0x080fe20000410000 */
[----:B------:R-:W-:Y:S01]  /*116f0*/  F2FP.F16.F32.PACK_AB R162, R177, R172 ;  /* 0x000000acb1a2723e */ /* 0x000fe200000000ff */
[-C--:B------:R-:W-:Y:S01]  /*11700*/  FMUL.FTZ R41, R41, R169.reuse ;  /* 0x000000a929297220 */ /* 0x080fe20000410000 */
[-C--:B------:R-:W-:Y:S01]  /*11710*/  FMUL.FTZ R44, R44, R169.reuse ;  /* 0x000000a92c2c7220 */ /* 0x080fe20000410000 */
[-C--:B------:R-:W-:Y:S01]  /*11720*/  FMUL.FTZ R45, R45, R169.reuse ;  /* 0x000000a92d2d7220 */ /* 0x080fe20000410000 */
[----:B------:R2:W4:Y:S01]  /*11730*/  MUFU.EX2 R209, R158 ;  /* 0x0000009e00d17308 */ /* 0x0005220000000800 */
[----:B0-----:R-:W-:Y:S01]  /*11740*/  FFMA.FTZ R153, R170, R8, R159 ;  /* 0x00000008aa997223 */ /* 0x001fe2000001009f */
[----:B------:R0:W-:Y:S01]  /*11750*/  @!P3 STS [R3+0x28820], R170 ;  /* 0x028820aa0300b388 */ /* 0x0001e20000000800 */
[-C--:B------:R-:W-:Y:S01]  /*11760*/  FMUL.FTZ R48, R48, R169.reuse ;  /* 0x000000a930307220 */ /* 0x080fe20000410000 */
[-C--:B------:R-:W-:Y:S01]  /*11770*/  FMUL.FTZ R49, R49, R169.reuse ;  /* 0x000000a931317220 */ /* 0x080fe20000410000 */
[-C--:B------:R-:W-:Y:S01]  /*11780*/  FMUL.FTZ R52, R52, R169.reuse ;  /* 0x000000a934347220 */ /* 0x080fe20000410000 */
[-C--:B------:R-:W-:Y:S01]  /*11790*/  FMUL.FTZ R53, R53, R169.reuse ;  /* 0x000000a935357220 */ /* 0x080fe20000410000 */
[-C--:B------:R-:W-:Y:S01]  /*117a0*/  FMUL.FTZ R56, R56, R169.reuse ;  /* 0x000000a938387220 */ /* 0x080fe20000410000 */
[----:B------:R-:W5:Y:S01]  /*117b0*/  MUFU.EX2 R210, R210 ;  /* 0x000000d200d27308 */ /* 0x000f620000000800 */
[----:B-1----:R-:W-:Y:S01]  /*117c0*/  FADD.FTZ R8, R208, R153 ;  /* 0x00000099d0087221 */ /* 0x002fe20000010000 */
[----:B--2---:R-:W-:Y:S01]  /*117d0*/  F2FP.F16.F32.PACK_AB R158, R165, R164 ;  /* 0x000000a4a59e723e */ /* 0x004fe200000000ff */
[-C--:B------:R-:W-:Y:S01]  /*117e0*/  FMUL.FTZ R57, R57, R169.reuse ;  /* 0x000000a939397220 */ /* 0x080fe20000410000 */
[----:B0-----:R-:W-:Y:S01]  /*117f0*/  FADD.FTZ R3, R180, R155 ;  /* 0x0000009bb4037221 */ /* 0x001fe20000010000 */
[----:B------:R-:W-:Y:S01]  /*11800*/  F2FP.F16.F32.PACK_AB R164, R179, R176 ;  /* 0x000000b0b3a4723e */ /* 0x000fe200000000ff */
        /* <DEDUP_REMOVED lines=55> */
[----:B------:R-:W-:Y:S01]  /*11b80*/  FMUL.FTZ R149, R149, R169 ;  /* 0x000000a995957220 */ /* 0x000fe20000410000 */
[----:B-1----:R-:W-:Y:S01]  /*11b90*/  F2FP.F16.F32.PACK_AB R157, R168, R157 ;  /* 0x0000009da89d723e */ /* 0x002fe200000000ff */
[-C--:B------:R-:W-:Y:S01]  /*11ba0*/  FMUL.FTZ R26, R26, R170.reuse ;  /* 0x000000aa1a1a7220 */ /* 0x080fe20000410000 */
[----:B------:R-:W1:Y:S01]  /*11bb0*/  MUFU.EX2 R8, R175 ;  /* 0x000000af00087308 */ /* 0x000e620000000800 */
[----:B---3--:R-:W-:Y:S01]  /*11bc0*/  FADD.FTZ R174, R168, R153 ;  /* 0x00000099a8ae7221 */ /* 0x008fe20000010000 */
[-C--:B------:R-:W-:Y:S01]  /*11bd0*/  FMUL.FTZ R27, R27, R170.reuse ;  /* 0x000000aa1b1b7220 */ /* 0x080fe20000410000 */
[-C--:B------:R-:W-:Y:S01]  /*11be0*/  FMUL.FTZ R30, R30, R170.reuse ;  /* 0x000000aa1e1e7220 */ /* 0x080fe20000410000 */
[-C--:B------:R-:W-:Y:S01]  /*11bf0*/  FMUL.FTZ R31, R31, R170.reuse ;  /* 0x000000aa1f1f7220 */ /* 0x080fe20000410000 */
[----:B--2---:R-:W-:Y:S01]  /*11c00*/  FADD.FTZ R153, R181, R174 ;  /* 0x000000aeb5997221 */ /* 0x004fe20000010000 */
[-C--:B------:R-:W-:Y:S01]  /*11c10*/  FMUL.FTZ R34, R34, R170.reuse ;  /* 0x000000aa22227220 */ /* 0x080fe20000410000 */
[-C--:B------:R-:W-:Y:S01]  /*11c20*/  FMUL.FTZ R35, R35, R170.reuse ;  /* 0x000000aa23237220 */ /* 0x080fe20000410000 */
[----:B------:R2:W3:Y:S01]  /*11c30*/  MUFU.EX2 R165, R178 ;  /* 0x000000b200a57308 */ /* 0x0004e20000000800 */
[----:B0-----:R-:W-:Y:S01]  /*11c40*/  FADD.FTZ R180, R172, R153 ;  /* 0x00000099acb47221 */ /* 0x001fe20000010000 */
[-C--:B------:R-:W-:Y:S01]  /*11c50*/  FMUL.FTZ R38, R38, R170.reuse ;  /* 0x000000aa26267220 */ /* 0x080fe20000410000 */
[-C--:B------:R-:W-:Y:S01]  /*11c60*/  FMUL.FTZ R39, R39, R170.reuse ;  /* 0x000000aa27277220 */ /* 0x080fe20000410000 */
[-C--:B------:R-:W-:Y:S01]  /*11c70*/  FMUL.FTZ R42, R42, R170.reuse ;  /* 0x000000aa2a2a7220 */ /* 0x080fe20000410000 */
[----:B----4-:R-:W-:Y:S01]  /*11c80*/  FADD.FTZ R153, R161, R180 ;  /* 0x000000b4a1997221 */ /* 0x010fe20000010000 */
[C---:B-----5:R-:W-:Y:S01]  /*11c90*/  F2FP.F16.F32.PACK_AB R161, R176.reuse, R161 ;  /* 0x000000a1b0a1723e */ /* 0x060fe200000000ff */
[-C--:B------:R-:W-:Y:S01]  /*11ca0*/  FMUL.FTZ R43, R43, R170.reuse ;  /* 0x000000aa2b2b7220 */ /* 0x080fe20000410000 */
[----:B------:R-:W0:Y:S01]  /*11cb0*/  MUFU.EX2 R174, R205 ;  /* 0x000000cd00ae7308 */ /* 0x000e220000000800 */
[----:B--2---:R-:W-:Y:S01]  /*11cc0*/  FADD.FTZ R178, R176, R153 ;  /* 0x00000099b0b27221 */ /* 0x004fe20000010000 */
        /* <DEDUP_REMOVED lines=8> */
[----:B------:R-:W-:Y:S01]  /*11d50*/  F2FP.F16.F32.PACK_AB R153, R208, R159 ;  /* 0x0000009fd099723e */ /* 0x000fe200000000ff */
[-C--:B------:R-:W-:Y:S01]  /*11d60*/  FMUL.FTZ R54, R54, R170.reuse ;  /* 0x000000aa36367220 */ /* 0x080fe20000410000 */
[----:B------:R-:W-:Y:S01]  /*11d70*/  F2FP.F16.F32.PACK_AB R159, R172, R181 ;  /* 0x000000b5ac9f723e */ /* 0x000fe200000000ff */
[----:B---3--:R-:W-:Y:S01]  /*11d80*/  FADD.FTZ R155, R165, R178 ;  /* 0x000000b2a59b7221 */ /* 0x008fe20000010000 */
[-C--:B------:R-:W-:Y:S01]  /*11d90*/  FMUL.FTZ R55, R55, R170.reuse ;  /* 0x000000aa37377220 */ /* 0x080fe20000410000 */
[-C--:B------:R-:W-:Y:S01]  /*11da0*/  FMUL.FTZ R58, R58, R170.reuse ;  /* 0x000000aa3a3a7220 */ /* 0x080fe20000410000 */
[----:B------:R-:W2:Y:S01]  /*11db0*/  MUFU.EX2 R212, R212 ;  /* 0x000000d400d47308 */ /* 0x000ea20000000800 */
        /* <DEDUP_REMOVED lines=16> */
[C---:B--2---:R-:W-:Y:S01]  /*11ec0*/  F2FP.F16.F32.PACK_AB R167, R212.reuse, R167 ;  /* 0x000000a7d4a7723e */ /* 0x044fe200000000ff */
[----:B------:R-:W-:Y:S01]  /*11ed0*/  FADD.FTZ R8, R212, R169 ;  /* 0x000000a9d4087221 */ /* 0x000fe20000010000 */
        /* <DEDUP_REMOVED lines=8> */
[----:B------:R0:W-:Y:S01]  /*11f60*/  STSM.16.M88.4 [R195+0x26800], R152 ;  /* 0x02680098c3007844 */ /* 0x0001e20000000200 */
[-C--:B------:R-:W-:Y:S01]  /*11f70*/  FMUL.FTZ R98, R98, R170.reuse ;  /* 0x000000aa62627220 */ /* 0x080fe20000410000 */
[-C--:B------:R-:W-:Y:S01]  /*11f80*/  FMUL.FTZ R99, R99, R170.reuse ;  /* 0x000000aa63637220 */ /* 0x080fe20000410000 */
[-C--:B------:R-:W-:Y:S01]  /*11f90*/  FMUL.FTZ R102, R102, R170.reuse ;  /* 0x000000aa66667220 */ /* 0x080fe20000410000 */
[----:B------:R0:W-:Y:S01]  /*11fa0*/  STSM.16.M88.4 [R196], R156 ;  /* 0x0000009cc4007844 */ /* 0x0001e20000000200 */
        /* <DEDUP_REMOVED lines=27> */
[----:B0-----:R-:W-:Y:S06]  /*12160*/  @!P0 BRA `(.L_x_2143) ;  /* 0x0000000000048947 */ /* 0x001fec0003800000 */
[----:B------:R-:W-:Y:S01]  /*12170*/  BPT.TRAP 0x1 ;  /* 0x000000040000795c */ /* 0x000fe20000300000 */
.L_x_2143:
[----:B------:R0:W1:Y:S01]  /*12180*/  SYNCS.PHASECHK.TRANS64.TRYWAIT P2, [R206+URZ+0x28c50], R207 ;  /* 0x028c50cfce0075a7 */ /* 0x000062000804017f */
[----:B------:R-:W-:Y:S05]  /*12190*/  @!P0 BRA `(.L_x_2144) ;  /* 0x0000000000048947 */ /* 0x000fea0003800000 */
[----:B------:R-:W-:Y:S01]  /*121a0*/  BPT.TRAP 0x1 ;  /* 0x000000040000795c */ /* 0x000fe20000300000 */
.L_x_2144:
[----:B------:R-:W-:Y:S04]  /*121b0*/  BSSY B1, `(.L_x_2145) ;  /* 0x0000004000017945 */ /* 0x000fe80003800000 */
[----:B-1----:R-:W-:Y:S05]  /*121c0*/  @P2 BRA `(.L_x_2146) ;  /* 0x0000000000082947 */ /* 0x002fea0003800000 */
[----:B------:R-:W1:Y:S02]  /*121d0*/  SYNCS.PHASECHK.TRANS64.TRYWAIT P2, [R206+URZ+0x28c50], R207 ;  /* 0x028c50cfce0075a7 */ /* 0x000e64000804017f */
[----:B-1----:R-:W-:Y:S05]  /*121e0*/  @!P2 BRA `(.L_x_2147) ;  /* 0x000000ac0000a947 */ /* 0x002fea0003800000 */
.L_x_2146:
[----:B------:R-:W-:Y:S05]  /*121f0*/  BSYNC B1 ;  /* 0x0000000000017941 */ /* 0x000fea0003800000 */
.L_x_2145:
[----:B------:R-:W-:Y:S01]  /*12200*/  IMAD R168, R18, 0x1000, R190 ;  /* 0x0000100012a87824 */ /* 0x000fe200078e02be */
[----:B------:R-:W-:Y:S01]  /*12210*/  WARPGROUP.ARRIVE ;  /* 0x00000000000079c5 */ /* 0x000fe20000000000 */
[----:B------:R-:W-:Y:S01]  /*12220*/  IMAD.MOV.U32 R169, RZ, RZ, 0x40000040 ;  /* 0x40000040ffa97424 */ /* 0x000fe200078e00ff */
[C---:B------:R-:W-:Y:S01]  /*12230*/  ISETP.GT.AND P2, PT, R14.reuse, R191, PT ;  /* 0x000000bf0e00720c */ /* 0x040fe20003f44270 */
[----:B------:R-:W-:Y:S01]  /*12240*/  VIADD R14, R14, 0xffffffff ;  /* 0xffffffff0e0e7836 */ /* 0x000fe20000000000 */
[----:B------:R-:W-:Y:S01]  /*12250*/  R2UR UR6, R168 ;  /* 0x00000000a80672ca */ /* 0x000fe200000e0000 */
[----:B------:R-:W-:Y:S01]  /*12260*/  IMAD.MOV.U32 R210, RZ, RZ, R20 ;  /* 0x000000ffffd27224 */ /* 0x000fe200078e0014 */
[----:B------:R-:W-:Y:S01]  /*12270*/  R2UR UR7, R169 ;  /* 0x00000000a90772ca */ /* 0x000fe200000e0000 */
[----:B------:R-:W-:Y:S01]  /*12280*/  IMAD.MOV.U32 R169, RZ, RZ, 0x40000040 ;  /* 0x40000040ffa97424 */ /* 0x000fe200078e00ff */
[----:B01----:R-:W-:Y:S01]  /*12290*/  @!P1 IADD3 R206, R206, 0x28c60, RZ ;  /* 0x00028c60cece9810 */ /* 0x003fe20007ffe0ff */
[----:B------:R-:W-:-:S02]  /*122a0*/  IMAD.MOV.U32 R208, RZ, RZ, R9 ;  /* 0x000000ffffd07224 */ /* 0x000fc400078e0009 */
[----:B------:R-:W-:Y:S01]  /*122b0*/  IMAD.MOV.U32 R209, RZ, RZ, R18 ;  /* 0x000000ffffd17224 */ /* 0x000fe200078e0012 */
[----:B------:R-:W-:-:S07]  /*122c0*/  @!P1 PRMT R206, RZ, 0x654, R206 ;  /* 0x00000654ffce9816 */ /* 0x000fce00000000ce */
[----:B------:R-:W-:Y:S03]  /*122d0*/  HGMMA.64x256x16.F32 R24, R152, gdesc[UR4].tnspB, R24, gsb0 ;  /* 0x43e0000498187df0 */ /* 0x000fe60008000818 */
[----:B------:R-:W-:Y:S02]  /*122e0*/  WARPGROUP.DEPBAR.LE gsb0, 0x0 ;  /* 0x00008000000079c5 */ /* 0x000fe40000010000 */
[----:B------:R-:W-:Y:S01]  /*122f0*/  IMAD.MOV.U32 R153, RZ, RZ, 0x40000040 ;  /* 0x40000040ff997424 */ /* 0x000fe200078e00ff */
[----:B------:R-:W-:Y:S01]  /*12300*/  IADD3 R152, R168, 0x80, RZ ;  /* 0x00000080a8987810 */ /* 0x000fe20007ffe0ff */
        /* <DEDUP_REMOVED lines=30> */
.L_x_2129:
[----:B------:R-:W-:Y:S05]  /*124f0*/  BSYNC B0 ;  /* 0x0000000000007941 */ /* 0x000fea0003800000 */
.L_x_2128:
[----:B------:R-:W3:Y:S01]  /*12500*/  SHFL.BFLY PT, R0, R3, 0x2, 0x1f ;  /* 0x0c401f0003007f89 */ /* 0x000ee200000e0000 */
[----:B------:R-:W-:Y:S02]  /*12510*/  IMAD.MOV R13, RZ, RZ, -R194 ;  /* 0x000000ffff0d7224 */ /* 0x000fe400078e0ac2 */
[----:B------:R-:W-:Y:S01]  /*12520*/  VIADD R216, R216, 0x1 ;  /* 0x00000001d8d87836 */ /* 0x000fe20000000000 */
[----:B------:R-:W4:Y:S01]  /*12530*/  SHFL.BFLY PT, R7, R8, 0x2, 0x1f ;  /* 0x0c401f0008077f89 */ /* 0x000f2200000e0000 */
[----:B------:R-:W-:Y:S08]  /*12540*/  BAR.ARV 0x8, 0xa0 ;  /* 0x0202800000007b1d */ /* 0x000ff00000002000 */
[----:B------:R-:W-:Y:S01]  /*12550*/  BAR.SYNC.DEFER_BLOCKING 0xf, 0x100 ;  /* 0x03c4000000007b1d */ /* 0x000fe20000010000 */
[----:B------:R-:W-:Y:S01]  /*12560*/  ISETP.NE.AND P0, PT, R22, R13, PT ;  /* 0x0000000d1600720c */ /* 0x000fe20003f05270 */
[----:B---3--:R-:W-:Y:S01]  /*12570*/  FADD.FTZ R4, R0, R3 ;  /* 0x0000000300047221 */ /* 0x008fe20000010000 */
[----:B----4-:R-:W-:-:S04]  /*12580*/  FADD.FTZ R7, R7, R8 ;  /* 0x0000000807077221 */ /* 0x010fc80000010000 */
[----:B------:R-:W3:Y:S07]  /*12590*/  SHFL.BFLY PT, R5, R4, 0x1, 0x1f ;  /* 0x0c201f0004057f89 */ /* 0x000eee00000e0000 */
[C---:B------:R-:W-:Y:S02]  /*125a0*/  @!P0 IMAD R3, R18.reuse, 0x40, R192 ;  /* 0x0000004012038824 */ /* 0x040fe400078e02c0 */
[----:B------:R-:W-:Y:S01]  /*125b0*/  VIADD R8, R18, 0x1 ;  /* 0x0000000112087836 */ /* 0x000fe20000000000 */
[----:B------:R-:W4:Y:S01]  /*125c0*/  SHFL.BFLY PT, R0, R7, 0x1, 0x1f ;  /* 0x0c201f0007007f89 */ /* 0x000f2200000e0000 */
[----:B------:R-:W-:-:S03]  /*125d0*/  @!P0 IMAD R3, R3, 0x4, R2 ;  /* 0x0000000403038824 */ /* 0x000fc600078e0202 */
[----:B------:R-:W-:-:S04]  /*125e0*/  ISETP.NE.AND P1, PT, R8, 0x2, PT ;  /* 0x000000020800780c */ /* 0x000fc80003f25270 */
[----:B------:R-:W-:-:S04]  /*125f0*/  SEL R6, RZ, 0x1, P1 ;  /* 0x00000001ff067807 */ /* 0x000fc80000800000 */
[----:B------:R-:W-:Y:S01]  /*12600*/  LOP3.LUT R19, R19, R6, RZ, 0x3c, !PT ;  /* 0x0000000613137212 */ /* 0x000fe200078e3cff */
[----:B---3--:R-:W-:Y:S01]  /*12610*/  FADD.FTZ R5, R4, R5 ;  /* 0x0000000504057221 */ /* 0x008fe20000010000 */
[----:B------:R-:W-:Y:S02]  /*12620*/  IMAD.MOV.U32 R4, RZ, RZ, RZ ;  /* 0x000000ffff047224 */ /* 0x000fe400078e00ff */
[----:B----4-:R-:W-:Y:S02]  /*12630*/  FADD.FTZ R11, R7, R0 ;  /* 0x00000000070b7221 */ /* 0x010fe40000010000 */
[----:B------:R-:W-:Y:S02]  /*12640*/  FSETP.NE.FTZ.AND P2, PT, R5, RZ, PT ;  /* 0x000000ff0500720b */ /* 0x000fe40003f55000 */
[----:B------:R-:W-:Y:S02]  /*12650*/  MOV R0, RZ ;  /* 0x000000ff00007202 */ /* 0x000fe40000000f00 */
[----:B------:R-:W-:-:S09]  /*12660*/  FSETP.NE.FTZ.AND P3, PT, R11, RZ, PT ;  /* 0x000000ff0b00720b */ /* 0x000fd20003f75000 */
[----:B------:R-:W3:Y:S01]  /*12670*/  @P2 MUFU.RCP R0, R5 ;  /* 0x0000000500002308 */ /* 0x000ee20000001000 */
[----:B------:R-:W-:-:S03]  /*12680*/  @P2 FMUL.FTZ R18, R15, 0.69314718246459960938 ;  /* 0x3f3172180f122820 */ /* 0x000fc60000410000 */
[----:B------:R-:W-:-:S04]  /*12690*/  @P3 FMUL.FTZ R21, R15, 0.69314718246459960938 ;  /* 0x3f3172180f153820 */ /* 0x000fc80000410000 */
[----:B------:R-:W4:Y:S08]  /*126a0*/  @P3 MUFU.RCP R4, R11 ;  /* 0x0000000b00043308 */ /* 0x000f300000001000 */
[----:B------:R-:W5:Y:S01]  /*126b0*/  @P2 MUFU.LG2 R2, R5 ;  /* 0x0000000500022308 */ /* 0x000f620000000c00 */
[-C--:B---3--:R-:W-:Y:S01]  /*126c0*/  FMUL.FTZ R172, R32, R0.reuse ;  /* 0x0000000020ac7220 */ /* 0x088fe20000410000 */
[----:B------:R-:W-:Y:S01]  /*126d0*/  @!P0 STS [R3+0x28800], R0 ;  /* 0x0288000003008388 */ /* 0x000fe20000000800 */
[-C--:B------:R-:W-:Y:S01]  /*126e0*/  FMUL.FTZ R170, R33, R0.reuse ;  /* 0x0000000021aa7220 */ /* 0x080fe20000410000 */
[-C--:B------:R-:W-:Y:S01]  /*126f0*/  FMUL.FTZ R175, R24, R0.reuse ;  /* 0x0000000018af7220 */ /* 0x080fe20000410000 */
[-C--:B------:R-:W-:Y:S01]  /*12700*/  FMUL.FTZ R174, R28, R0.reuse ;  /* 0x000000001cae7220 */ /* 0x080fe20000410000 */
[-C--:B------:R-:W-:Y:S01]  /*12710*/  FMUL.FTZ R173, R25, R0.reuse ;  /* 0x0000000019ad7220 */ /* 0x080fe20000410000 */
[-C--:B------:R-:W-:Y:S01]  /*12720*/  FMUL.FTZ R6, R29, R0.reuse ;  /* 0x000000001d067220 */ /* 0x080fe20000410000 */
[----:B------:R-:W3:Y:S01]  /*12730*/  @P3 MUFU.LG2 R32, R11 ;  /* 0x0000000b00203308 */ /* 0x000ee20000000c00 */
[----:B----4-:R4:W-:Y:S01]  /*12740*/  @!P0 STS [R3+0x28820], R4 ;  /* 0x0288200403008388 */ /* 0x0109e20000000800 */
[-C--:B------:R-:W-:Y:S01]  /*12750*/  FMUL.FTZ R171, R36, R0.reuse ;  /* 0x0000000024ab7220 */ /* 0x080fe20000410000 */
[-C--:B------:R-:W-:Y:S01]  /*12760*/  FMUL.FTZ R167, R37, R0.reuse ;  /* 0x0000000025a77220 */ /* 0x080fe20000410000 */
[-C--:B------:R-:W-:Y:S01]  /*12770*/  FMUL.FTZ R169, R40, R0.reuse ;  /* 0x0000000028a97220 */ /* 0x080fe20000410000 */
[-C--:B------:R-:W-:Y:S01]  /*12780*/  FMUL.FTZ R165, R41, R0.reuse ;  /* 0x0000000029a57220 */ /* 0x080fe20000410000 */
[-C--:B------:R-:W-:Y:S01]  /*12790*/  FMUL.FTZ R166, R44, R0.reuse ;  /* 0x000000002ca67220 */ /* 0x080fe20000410000 */
[-C--:B------:R-:W-:Y:S01]  /*127a0*/  FMUL.FTZ R10, R45, R0.reuse ;  /* 0x000000002d0a7220 */ /* 0x080fe20000410000 */
[-C--:B------:R-:W-:Y:S01]  /*127b0*/  FMUL.FTZ R164, R48, R0.reuse ;  /* 0x0000000030a47220 */ /* 0x080fe20000410000 */
[----:B-----5:R-:W-:Y:S01]  /*127c0*/  @P2 FMUL.FTZ R33, R2, 0.69314718246459960938 ;  /* 0x3f31721802212820 */ /* 0x020fe20000410000 */
        /* <DEDUP_REMOVED lines=52> */
[----:B----4-:R-:W-:Y:S01]  /*12b10*/  IMAD.MOV.U32 R3, RZ, RZ, -0x800000 ;  /* 0xff800000ff037424 */ /* 0x010fe200078e00ff */
[----:B------:R-:W-:Y:S01]  /*12b20*/  MOV R0, 0xff800000 ;  /* 0xff80000000007802 */ /* 0x000fe20000000f00 */
[-C--:B------:R-:W-:Y:S01]  /*12b30*/  FMUL.FTZ R11, R46, R4.reuse ;  /* 0x000000042e0b7220 */ /* 0x080fe20000410000 */
[-C--:B------:R-:W-:Y:S01]  /*12b40*/  FMUL.FTZ R13, R50, R4.reuse ;  /* 0x00000004320d7220 */ /* 0x080fe20000410000 */
[-C--:B------:R-:W-:Y:S01]  /*12b50*/  FMUL.FTZ R15, R54, R4.reuse ;  /* 0x00000004360f7220 */ /* 0x080fe20000410000 */
[-C--:B------:R-:W-:Y:S01]  /*12b60*/  FMUL.FTZ R25, R58, R4.reuse ;  /* 0x000000043a197220 */ /* 0x080fe20000410000 */
[-C--:B------:R-:W-:Y:S01]  /*12b70*/  FMUL.FTZ R29, R66, R4.reuse ;  /* 0x00000004421d7220 */ /* 0x080fe20000410000 */
[----:B------:R-:W-:Y:S01]  /*12b80*/  @P2 FFMA.FTZ R3, R18, R9, R33 ;  /* 0x0000000912032223 */ /* 0x000fe20000010021 */
        /* <DEDUP_REMOVED lines=63> */
.L_x_2003:
[----:B------:R-:W-:Y:S05]  /*12f80*/  BSYNC B7 ;  /* 0x0000000000077941 */ /* 0x000fea0003800000 */
.L_x_1993:
[----:B------:R-:W3:Y:S08]  /*12f90*/  S2UR UR5, SR_CgaCtaId ;  /* 0x00000000000579c3 */ /* 0x000ef00000008800 */
[----:B------:R-:W-:Y:S06]  /*12fa0*/  BAR.SYNC.DEFER_BLOCKING 0x5, 0x120 ;  /* 0x0144800000007b1d */ /* 0x000fec0000010000 */
[----:B------:R-:W-:Y:S01]  /*12fb0*/  UMOV UR4, 0x400 ;  /* 0x0000040000047882 */ /* 0x000fe20000000000 */
[----:B------:R-:W-:Y:S01]  /*12fc0*/  BSSY B0, `(.L_x_2149) ;  /* 0x000026d000007945 */ /* 0x000fe20003800000 */
[----:B---3--:R-:W-:-:S06]  /*12fd0*/  ULEA UR4, UR5, UR4, 0x18 ;  /* 0x0000000405047291 */ /* 0x008fcc000f8ec03f */
[----:B------:R-:W-:-:S05]  /*12fe0*/  IMAD.U32 R2, RZ, RZ, UR4 ;  /* 0x00000004ff027e24 */ /* 0x000fca000f8e00ff */
[----:B------:R3:W4:Y:S01]  /*12ff0*/  LDS.128 R188, [R2+0x28cd0] ;  /* 0x028cd00002bc7984 */ /* 0x0007220000000c00 */
[----:B------:R-:W-:Y:S06]  /*13000*/  BAR.ARV 0x4, 0x120 ;  /* 0x0104800000007b1d */ /* 0x000fec0000002000 */
[----:B------:R-:W-:Y:S05]  /*13010*/  @P0 BRA `(.L_x_2150) ;  /* 0x0000001c000c0947 */ /* 0x000fea0003800000 */
[----:B------:R-:W0:Y:S01]  /*13020*/  S2R R9, SR_SWINHI ;  /* 0x0000000000097919 */ /* 0x000e220000002f00 */
        /* <DEDUP_REMOVED lines=18> */
[----:B0-----:R-:W-:-:S02]  /*13150*/  MOV R21, R9 ;  /* 0x0000000900157202 */ /* 0x001fc40000000f00 */
        /* <DEDUP_REMOVED lines=9> */
[C---:B-----5:R-:W-:Y:S01]  /*131f0*/  LOP3.LUT R33, R118.reuse, 0x380, RZ, 0xc0, !PT ;  /* 0x0000038076217812 */ /* 0x060fe200078ec0ff */
[--C-:B------:R-:W-:Y:S01]  /*13200*/  IMAD.X R37, RZ, RZ, R119.reuse, P0 ;  /* 0x000000ffff257224 */ /* 0x100fe200000e0677 */
        /* <DEDUP_REMOVED lines=12> */
[----:B------:R-:W-:-:S02]  /*132d0*/  IADD3 R4, P0, R118, 0x4020, RZ ;  /* 0x0000402076047810 */ /* 0x000fc40007f1e0ff */
[----:B------:R-:W-:Y:S02]  /*132e0*/  SHF.R.U64 R33, R33, 0x3, RZ ;  /* 0x0000000321217819 */ /* 0x000fe400000012ff */
[----:B------:R-:W-:Y:S01]  /*132f0*/  IADD3.X R45, RZ, R119, RZ, P3, !PT ;  /* 0x00000077ff2d7210 */ /* 0x000fe20001ffe4ff */
[----:B------:R-:W-:Y:S01]  /*13300*/  IMAD.X R65, RZ, RZ, R119, P0 ;  /* 0x000000ffff417224 */ /* 0x000fe200000e0677 */
[----:B------:R-:W-:Y:S02]  /*13310*/  LOP3.LUT R8, R8, R177, RZ, 0x3c, !PT ;  /* 0x000000b108087212 */ /* 0x000fe400078e3cff */
[C---:B------:R-:W-:Y:S02]  /*13320*/  IADD3 R98, P4, R118.reuse, 0x4040, RZ ;  /* 0x0000404076627810 */ /* 0x040fe40007f9e0ff */
[C---:B------:R-:W-:Y:S02]  /*13330*/  IADD3 R102, P3, R118.reuse, 0x4060, RZ ;  /* 0x0000406076667810 */ /* 0x040fe40007f7e0ff */
[----:B------:R-:W-:-:S02]  /*13340*/  IADD3 R106, P6, R118, 0x6000, RZ ;  /* 0x00006000766a7810 */ /* 0x000fc40007fde0ff */
        /* <DEDUP_REMOVED lines=8> */
[----:B------:R-:W-:Y:S01]  /*133d0*/  LOP3.LUT R118, R33, R118, RZ, 0x3c, !PT ;  /* 0x0000007621767212 */ /* 0x000fe200078e3cff */
[----:B------:R-:W-:Y:S01]  /*133e0*/  IMAD.X R33, RZ, RZ, R119, P1 ;  /* 0x000000ffff217224 */ /* 0x000fe200008e0677 */
[----:B------:R-:W-:-:S02]  /*133f0*/  SHF.R.U64 R177, R177, 0x3, RZ ;  /* 0x00000003b1b17819 */ /* 0x000fc400000012ff */
[-C--:B------:R-:W-:Y:S02]  /*13400*/  IADD3.X R99, RZ, R119.reuse, RZ, P4, !PT ;  /* 0x00000077ff637210 */ /* 0x080fe400027fe4ff */
[----:B------:R-:W-:Y:S02]  /*13410*/  MOV R168, R118 ;  /* 0x0000007600a87202 */ /* 0x000fe40000000f00 */
[----:B------:R-:W-:Y:S02]  /*13420*/  LOP3.LUT R119, R32, 0x380, RZ, 0xc0, !PT ;  /* 0x0000038020777812 */ /* 0x000fe400078ec0ff */
[----:B------:R-:W-:Y:S02]  /*13430*/  LOP3.LUT R64, R177, R4, RZ, 0x3c, !PT ;  /* 0x00000004b1407212 */ /* 0x000fe400078e3cff */
[----:B------:R-:W-:Y:S01]  /*13440*/  F2FP.F16.F32.PACK_AB R4, R173, R175 ;  /* 0x000000afad04723e */ /* 0x000fe200000000ff */
[----:B------:R-:W-:Y:S01]  /*13450*/  BAR.SYNC.DEFER_BLOCKING 0x1, 0x100 ;  /* 0x0044000000007b1d */ /* 0x000fe20000010000 */
[----:B------:R-:W-:-:S02]  /*13460*/  SHF.R.U64 R119, R119, 0x3, RZ ;  /* 0x0000000377777819 */ /* 0x000fc400000012ff */
[----:B------:R-:W-:Y:S02]  /*13470*/  LOP3.LUT R36, R179, 0x380, RZ, 0xc0, !PT ;  /* 0x00000380b3247812 */ /* 0x000fe400078ec0ff */
[----:B------:R-:W-:Y:S02]  /*13480*/  LOP3.LUT R114, R119, R32, RZ, 0x3c, !PT ;  /* 0x0000002077727212 */ /* 0x000fe400078e3cff */
[----:B------:R-:W-:Y:S02]  /*13490*/  MOV R119, R8 ;  /* 0x0000000800777202 */ /* 0x000fe40000000f00 */
[----:B------:R-:W-:Y:S02]  /*134a0*/  LOP3.LUT R44, R183, 0x380, RZ, 0xc0, !PT ;  /* 0x00000380b72c7812 */ /* 0x000fe400078ec0ff */
[----:B------:R-:W-:Y:S02]  /*134b0*/  LOP3.LUT R40, R181, 0x380, RZ, 0xc0, !PT ;  /* 0x00000380b5287812 */ /* 0x000fe400078ec0ff */
[----:B------:R-:W-:-:S02]  /*134c0*/  SHF.R.U64 R36, R36, 0x3, RZ ;  /* 0x0000000324247819 */ /* 0x000fc400000012ff */
[----:B------:R-:W-:Y:S02]  /*134d0*/  SHF.R.U64 R44, R44, 0x3, RZ ;  /* 0x000000032c2c7819 */ /* 0x000fe400000012ff */
[----:B------:R-:W-:Y:S02]  /*134e0*/  ISETP.NE.U32.AND P0, PT, RZ, UR4, PT ;  /* 0x00000004ff007c0c */ /* 0x000fe4000bf05070 */
[----:B------:R-:W-:Y:S02]  /*134f0*/  LOP3.LUT R48, R185, 0x380, RZ, 0xc0, !PT ;  /* 0x00000380b9307812 */ /* 0x000fe400078ec0ff */
[----:B------:R-:W-:Y:S02]  /*13500*/  SHF.R.U64 R40, R40, 0x3, RZ ;  /* 0x0000000328287819 */ /* 0x000fe400000012ff */
[----:B------:R-:W-:Y:S01]  /*13510*/  LOP3.LUT R52, R201, 0x380, RZ, 0xc0, !PT ;  /* 0x00000380c9347812 */ /* 0x000fe200078ec0ff */
[----:B------:R0:W-:Y:S01]  /*13520*/  STSM.16.M88.4 [R168], R4 ;  /* 0x00000004a8007844 */ /* 0x0001e20000000200 */
[----:B------:R-:W-:-:S02]  /*13530*/  LOP3.LUT R36, R36, R179, RZ, 0x3c, !PT ;  /* 0x000000b324247212 */ /* 0x000fc400078e3cff */
[----:B------:R-:W-:Y:S02]  /*13540*/  LOP3.LUT R56, R205, 0x380, RZ, 0xc0, !PT ;  /* 0x00000380cd387812 */ /* 0x000fe400078ec0ff */
[----:B------:R-:W-:Y:S02]  /*13550*/  LOP3.LUT R27, R26, 0x380, RZ, 0xc0, !PT ;  /* 0x000003801a1b7812 */ /* 0x000fe400078ec0ff */
[----:B------:R-:W-:Y:S02]  /*13560*/  LOP3.LUT R44, R44, R183, RZ, 0x3c, !PT ;  /* 0x000000b72c2c7212 */ /* 0x000fe400078e3cff */
[----:B------:R-:W-:Y:S02]  /*13570*/  LOP3.LUT R60, R207, 0x380, RZ, 0xc0, !PT ;  /* 0x00000380cf3c7812 */ /* 0x000fe400078ec0ff */
[----:B------:R-:W-:Y:S02]  /*13580*/  LOP3.LUT R179, R98, 0x380, RZ, 0xc0, !PT ;  /* 0x0000038062b37812 */ /* 0x000fe400078ec0ff */
[----:B------:R-:W-:-:S02]  /*13590*/  LOP3.LUT R173, R30, 0x380, RZ, 0xc0, !PT ;  /* 0x000003801ead7812 */ /* 0x000fc400078ec0ff */
[----:B------:R-:W-:Y:S01]  /*135a0*/  ISETP.NE.AND.EX P0, PT, RZ, UR5, PT, P0 ;  /* 0x00000005ff007c0c */ /* 0x000fe2000bf05300 */
[----:B------:R-:W-:Y:S01]  /*135b0*/  ULDC.64 UR4, c[0x0][0xbe0] ;  /* 0x0002f80000047ab9 */ /* 0x000fe20000000a00 */
[----:B0-----:R-:W-:Y:S02]  /*135c0*/  F2FP.F16.F32.PACK_AB R4, R170, R172 ;  /* 0x000000acaa04723e */ /* 0x001fe400000000ff */
[----:B------:R-:W-:Y:S02]  /*135d0*/  F2FP.F16.F32.PACK_AB R5, R35, R34 ;  /* 0x000000222305723e */ /* 0x000fe400000000ff */
[----:B------:R-:W-:Y:S02]  /*135e0*/  F2FP.F16.F32.PACK_AB R6, R167, R171 ;  /* 0x000000aba706723e */ /* 0x000fe400000000ff */
[----:B------:R-:W-:Y:S02]  /*135f0*/  F2FP.F16.F32.PACK_AB R7, R39, R38 ;  /* 0x000000262707723e */ /* 0x000fe400000000ff */
[----:B------:R-:W-:-:S02]  /*13600*/  SHF.R.U64 R48, R48, 0x3, RZ ;  /* 0x0000000330307819 */ /* 0x000fc400000012ff */
[----:B------:R-:W-:Y:S01]  /*13610*/  LOP3.LUT R183, R106, 0x380, RZ, 0xc0, !PT ;  /* 0x000003806ab77812 */ /* 0x000fe200078ec0ff */
[----:B------:R0:W-:Y:S01]  /*13620*/  STSM.16.M88.4 [R119], R4 ;  /* 0x0000000477007844 */ /* 0x0001e20000000200 */
[----:B------:R-:W-:Y:S02]  /*13630*/  LOP3.LUT R40, R40, R181, RZ, 0x3c, !PT ;  /* 0x000000b528287212 */ /* 0x000fe400078e3cff */
[----:B------:R-:W-:Y:S02]  /*13640*/  SHF.R.U64 R52, R52, 0x3, RZ ;  /* 0x0000000334347819 */ /* 0x000fe400000012ff */
[----:B------:R-:W-:Y:S02]  /*13650*/  SHF.R.U64 R56, R56, 0x3, RZ ;  /* 0x0000000338387819 */ /* 0x000fe400000012ff */
[----:B------:R-:W-:Y:S02]  /*13660*/  LOP3.LUT R181, R102, 0x380, RZ, 0xc0, !PT ;  /* 0x0000038066b57812 */ /* 0x000fe400078ec0ff */
[----:B------:R-:W-:-:S02]  /*13670*/  SHF.R.U64 R27, R27, 0x3, RZ ;  /* 0x000000031b1b7819 */ /* 0x000fc400000012ff */
[----:B------:R-:W-:Y:S02]  /*13680*/  ISETP.NE.U32.AND P6, PT, RZ, UR4, PT ;  /* 0x00000004ff007c0c */ /* 0x000fe4000bfc5070 */
[----:B------:R-:W-:Y:S02]  /*13690*/  SHF.R.U64 R60, R60, 0x3, RZ ;  /* 0x000000033c3c7819 */ /* 0x000fe400000012ff */
[----:B------:R-:W-:Y:S01]  /*136a0*/  SHF.R.U64 R179, R179, 0x3, RZ ;  /* 0x00000003b3b37819 */ /* 0x000fe200000012ff */
[----:B0-----:R-:W0:Y:S01]  /*136b0*/  LDC.64 R4, c[0x0][0xbd8] ;  /* 0x0002f600ff047b82 */ /* 0x001e220000000a00 */
[----:B------:R-:W-:Y:S02]  /*136c0*/  SHF.R.U64 R173, R173, 0x3, RZ ;  /* 0x00000003adad7819 */ /* 0x000fe400000012ff */
[----:B------:R-:W-:Y:S02]  /*136d0*/  LOP3.LUT R48, R48, R185, RZ, 0x3c, !PT ;  /* 0x000000b930307212 */ /* 0x000fe400078e3cff */
[----:B------:R-:W-:-:S02]  /*136e0*/  SHF.R.U64 R183, R183, 0x3, RZ ;  /* 0x00000003b7b77819 */ /* 0x000fc400000012ff */
[----:B------:R-:W-:Y:S02]  /*136f0*/  LOP3.LUT R52, R52, R201, RZ, 0x3c, !PT ;  /* 0x000000c934347212 */ /* 0x000fe400078e3cff */
[----:B------:R-:W-:Y:S02]  /*13700*/  MOV R118, R36 ;  /* 0x0000002400767202 */ /* 0x000fe40000000f00 */
[----:B------:R-:W-:Y:S02]  /*13710*/  F2FP.F16.F32.PACK_AB R8, R165, R169 ;  /* 0x000000a9a508723e */ /* 0x000fe400000000ff */
[----:B------:R-:W-:Y:S02]  /*13720*/  F2FP.F16.F32.PACK_AB R9, R43, R42 ;  /* 0x0000002a2b09723e */ /* 0x000fe400000000ff */
[----:B------:R-:W-:Y:S02]  /*13730*/  LOP3.LUT R56, R56, R205, RZ, 0x3c, !PT ;  /* 0x000000cd38387212 */ /* 0x000fe400078e3cff */
[----:B------:R-:W-:Y:S01]  /*13740*/  SHF.R.U64 R181, R181, 0x3, RZ ;  /* 0x00000003b5b57819 */ /* 0x000fe200000012ff */
[----:B------:R1:W-:Y:S01]  /*13750*/  STSM.16.M88.4 [R118], R8 ;  /* 0x0000000876007844 */ /* 0x0003e20000000200 */
[----:B------:R-:W-:-:S02]  /*13760*/  LOP3.LUT R110, R27, R26, RZ, 0x3c, !PT ;  /* 0x0000001a1b6e7212 */ /* 0x000fc400078e3cff */
[----:B------:R-:W-:Y:S02]  /*13770*/  MOV R41, R40 ;  /* 0x0000002800297202 */ /* 0x000fe40000000f00 */
[----:B------:R-:W-:Y:S01]  /*13780*/  ISETP.NE.AND.EX P6, PT, RZ, UR5, PT, P6 ;  /* 0x00000005ff007c0c */ /* 0x000fe2000bfc5360 */
[----:B0-----:R-:W-:Y:S01]  /*13790*/  IMAD.WIDE R6, R215, 0x4, R4 ;  /* 0x00000004d7067825 */ /* 0x001fe200078e0204 */
[----:B------:R-:W-:Y:S01]  /*137a0*/  LOP3.LUT R60, R60, R207, RZ, 0x3c, !PT ;  /* 0x000000cf3c3c7212 */ /* 0x000fe200078e3cff */
[----:B------:R0:W-:Y:S01]  /*137b0*/  STSM.16.M88.4 [R41], R12 ;  /* 0x0000000c29007844 */ /* 0x0001e20000000200 */
[----:B------:R-:W-:Y:S02]  /*137c0*/  LOP3.LUT R98, R179, R98, RZ, 0x3c, !PT ;  /* 0x00000062b3627212 */ /* 0x000fe400078e3cff */
[----:B------:R-:W-:Y:S02]  /*137d0*/  LOP3.LUT R32, R173, R30, RZ, 0x3c, !PT ;  /* 0x0000001ead207212 */ /* 0x000fe400078e3cff */
[----:B------:R-:W-:-:S02]  /*137e0*/  MOV R44, R44 ;  /* 0x0000002c002c7202 */ /* 0x000fc40000000f00 */
[----:B------:R-:W-:Y:S02]  /*137f0*/  F2FP.F16.F32.PACK_AB R26, R159, R161 ;  /* 0x000000a19f1a723e */ /* 0x000fe400000000ff */
[----:B------:R-:W-:Y:S02]  /*13800*/  F2FP.F16.F32.PACK_AB R27, R63, R62 ;  /* 0x0000003e3f1b723e */ /* 0x000fe400000000ff */
[----:B------:R-:W-:Y:S02]  /*13810*/  LOP3.LUT R106, R183, R106, RZ, 0x3c, !PT ;  /* 0x0000006ab76a7212 */ /* 0x000fe400078e3cff */
[----:B------:R-:W-:Y:S01]  /*13820*/  MOV R48, R48 ;  /* 0x0000003000307202 */ /* 0x000fe20000000f00 */
[----:B------:R2:W-:Y:S01]  /*13830*/  STSM.16.M88.4 [R44], R24 ;  /* 0x000000182c007844 */ /* 0x0005e20000000200 */
[----:B------:R-:W-:Y:S02]  /*13840*/  F2FP.F16.F32.PACK_AB R30, R69, R156 ;  /* 0x0000009c451e723e */ /* 0x000fe400000000ff */
[----:B------:R-:W-:-:S02]  /*13850*/  MOV R52, R52 ;  /* 0x0000003400347202 */ /* 0x000fc40000000f00 */
[----:B------:R-:W-:Y:S01]  /*13860*/  F2FP.F16.F32.PACK_AB R88, R89, R88 ;  /* 0x000000585958723e */ /* 0x000fe200000000ff */
[----:B------:R3:W-:Y:S01]  /*13870*/  STSM.16.M88.4 [R48], R28 ;  /* 0x0000001c30007844 */ /* 0x0007e20000000200 */
[----:B------:R-:W-:Y:S02]  /*13880*/  LOP3.LUT R102, R181, R102, RZ, 0x3c, !PT ;  /* 0x00000066b5667212 */ /* 0x000fe400078e3cff */
[----:B------:R-:W-:Y:S02]  /*13890*/  MOV R56, R56 ;  /* 0x0000003800387202 */ /* 0x000fe40000000f00 */
[----:B------:R-:W-:Y:S02]  /*138a0*/  F2FP.F16.F32.PACK_AB R82, R85, R84 ;  /* 0x000000545552723e */ /* 0x000fe400000000ff */
[----:B------:R-:W-:Y:S02]  /*138b0*/  F2FP.F16.F32.PACK_AB R83, R87, R86 ;  /* 0x000000565753723e */ /* 0x000fe400000000ff */
[----:B------:R-:W-:Y:S01]  /*138c0*/  F2FP.F16.F32.PACK_AB R96, R97, R96 ;  /* 0x000000606160723e */ /* 0x000fe200000000ff */
[----:B------:R-:W-:Y:S01]  /*138d0*/  IMAD R5, R202, 0x40, R199 ;  /* 0x00000040ca057824 */ /* 0x000fe200078e02c7 */
[----:B------:R-:W-:Y:S01]  /*138e0*/  F2FP.F16.F32.PACK_AB R89, R91, R90 ;  /* 0x0000005a5b59723e */ /* 0x000fe200000000ff */
[----:B------:R-:W-:Y:S01]  /*138f0*/  STSM.16.M88.4 [R52], R72 ;  /* 0x0000004834007844 */ /* 0x000fe20000000200 */
[----:B------:R-:W-:-:S02]  /*13900*/  MOV R60, R60 ;  /* 0x0000003c003c7202 */ /* 0x000fc40000000f00 */
[----:B------:R-:W-:Y:S01]  /*13910*/  MOV R40, R98 ;  /* 0x0000006200287202 */ /* 0x000fe20000000f00 */
[----:B------:R-:W-:Y:S01]  /*13920*/  STSM.16.M88.4 [R56], R80 ;  /* 0x0000005038007844 */ /* 0x000fe20000000200 */
[----:B------:R-:W-:Y:S02]  /*13930*/  F2FP.F16.F32.PACK_AB R90, R93, R92 ;  /* 0x0000005c5d5a723e */ /* 0x000fe400000000ff */
[----:B------:R-:W-:Y:S02]  /*13940*/  F2FP.F16.F32.PACK_AB R91, R95, R94 ;  /* 0x0000005e5f5b723e */ /* 0x000fe400000000ff */
[----:B------:R-:W-:Y:S02]  /*13950*/  MOV R64, R64 ;  /* 0x0000004000407202 */ /* 0x000fe40000000f00 */
        /* <DEDUP_REMOVED lines=18> */
[----:B------:R-:W-:Y:S02]  /*13a80*/  F2FP.F16.F32.PACK_AB R121, R123, R122 ;  /* 0x0000007a7b79723e */ /* 0x000fe400000000ff */
[----:B------:R-:W-:Y:S02]  /*13a90*/  F2FP.F16.F32.PACK_AB R128, R129, R128 ;  /* 0x000000808180723e */ /* 0x000fe400000000ff */
[----:B------:R-:W-:Y:S02]  /*13aa0*/  F2FP.F16.F32.PACK_AB R136, R137, R136 ;  /* 0x000000888988723e */ /* 0x000fe400000000ff */
[----:B------:R-:W-:Y:S02]  /*13ab0*/  MOV R110, R110 ;  /* 0x0000006e006e7202 */ /* 0x000fe40000000f00 */
[----:B------:R-:W-:Y:S01]  /*13ac0*/  F2FP.F16.F32.PACK_AB R144, R145, R144 ;  /* 0x000000909190723e */ /* 0x000fe200000000ff */
[----:B------:R-:W-:Y:S01]  /*13ad0*/  IMAD.WIDE R20, R5, 0x2, R20 ;  /* 0x0000000205147825 */ /* 0x000fe200078e0214 */
[----:B------:R-:W-:Y:S01]  /*13ae0*/  F2FP.F16.F32.PACK_AB R122, R125, R124 ;  /* 0x0000007c7d7a723e */ /* 0x000fe200000000ff */
[----:B------:R-:W-:Y:S01]  /*13af0*/  STSM.16.M88.4 [R102], R112 ;  /* 0x0000007066007844 */ /* 0x000fe20000000200 */
[----:B------:R-:W-:Y:S01]  /*13b00*/  F2FP.F16.F32.PACK_AB R123, R127, R126 ;  /* 0x0000007e7f7b723e */ /* 0x000fe200000000ff */
[----:B------:R-:W4:Y:S01]  /*13b10*/  @P6 LDC.64 R4, c[0x0][0xbe0] ;  /* 0x0002f800ff046b82 */ /* 0x000f220000000a00 */
[----:B------:R-:W-:-:S02]  /*13b20*/  F2FP.F16.F32.PACK_AB R129, R131, R130 ;  /* 0x000000828381723e */ /* 0x000fc400000000ff */
[----:B------:R-:W-:Y:S01]  /*13b30*/  F2FP.F16.F32.PACK_AB R130, R133, R132 ;  /* 0x000000848582723e */ /* 0x000fe200000000ff */
[----:B------:R3:W-:Y:S01]  /*13b40*/  STSM.16.M88.4 [R37], R120 ;  /* 0x0000007825007844 */ /* 0x0007e20000000200 */
[----:B------:R-:W-:Y:S02]  /*13b50*/  F2FP.F16.F32.PACK_AB R131, R135, R134 ;  /* 0x000000868783723e */ /* 0x000fe400000000ff */
[----:B------:R-:W-:Y:S02]  /*13b60*/  F2FP.F16.F32.PACK_AB R137, R139, R138 ;  /* 0x0000008a8b89723e */ /* 0x000fe400000000ff */
[----:B------:R-:W-:Y:S01]  /*13b70*/  F2FP.F16.F32.PACK_AB R138, R141, R140 ;  /* 0x0000008c8d8a723e */ /* 0x000fe200000000ff */
[----:B------:R-:W-:Y:S01]  /*13b80*/  STSM.16.M88.4 [R110], R128 ;  /* 0x000000806e007844 */ /* 0x000fe20000000200 */
[----:B------:R-:W-:Y:S02]  /*13b90*/  F2FP.F16.F32.PACK_AB R139, R143, R142 ;  /* 0x0000008e8f8b723e */ /* 0x000fe400000000ff */
[----:B------:R-:W-:-:S02]  /*13ba0*/  F2FP.F16.F32.PACK_AB R145, R147, R146 ;  /* 0x000000929391723e */ /* 0x000fc400000000ff */
[----:B------:R-:W-:Y:S01]  /*13bb0*/  MOV R32, R32 ;  /* 0x0000002000207202 */ /* 0x000fe20000000f00 */
[----:B------:R-:W-:Y:S01]  /*13bc0*/  STSM.16.M88.4 [R36], R136 ;  /* 0x0000008824007844 */ /* 0x000fe20000000200 */
[----:B------:R-:W-:Y:S02]  /*13bd0*/  F2FP.F16.F32.PACK_AB R146, R149, R148 ;  /* 0x000000949592723e */ /* 0x000fe400000000ff */
[----:B------:R-:W-:Y:S02]  /*13be0*/  F2FP.F16.F32.PACK_AB R147, R151, R150 ;  /* 0x000000969793723e */ /* 0x000fe400000000ff */
[----:B------:R-:W-:-:S03]  /*13bf0*/  MOV R76, RZ ;  /* 0x000000ff004c7202 */ /* 0x000fc60000000f00 */
[----:B------:R3:W-:Y:S01]  /*13c00*/  STSM.16.M88.4 [R32], R144 ;  /* 0x0000009020007844 */ /* 0x0007e20000000200 */
[----:B------:R-:W-:Y:S01]  /*13c10*/  BAR.SYNC.DEFER_BLOCKING 0x1, 0x100 ;  /* 0x0044000000007b1d */ /* 0x000fe20000010000 */
[----:B----4-:R-:W-:-:S05]  /*13c20*/  @P6 IMAD.WIDE R4, R215, 0x4, R4 ;  /* 0x00000004d7046825 */ /* 0x010fca00078e0204 */
[----:B------:R-:W-:Y:S02]  /*13c30*/  ULDC UR4, c[0x0][0xa88] ;  /* 0x0002a20000047ab9 */ /* 0x000fe40000000800 */
[----:B------:R-:W-:Y:S01]  /*13c40*/  MOV R78, UR4 ;  /* 0x00000004004e7c02 */ /* 0x000fe20008000f00 */
[----:B------:R4:W5:Y:S01]  /*13c50*/  @P0 LDG.E R76, desc[UR42][R6.64] ;  /* 0x0000002a064c0981 */ /* 0x000962000c1e1900 */
[C---:B-1----:R-:W-:Y:S02]  /*13c60*/  IADD3 R9, P1, R20.reuse, 0x1000, RZ ;  /* 0x0000100014097810 */ /* 0x042fe40007f3e0ff */
[C---:B0-----:R-:W-:Y:S02]  /*13c70*/  IADD3 R13, P2, R20.reuse, 0x2000, RZ ;  /* 0x00002000140d7810 */ /* 0x041fe40007f5e0ff */
[----:B------:R4:W5:Y:S01]  /*13c80*/  @P6 LDG.E R78, desc[UR42][R4.64] ;  /* 0x0000002a044e6981 */ /* 0x000962000c1e1900 */
[C---:B--2---:R-:W-:Y:S02]  /*13c90*/  IADD3 R25, P3, R20.reuse, 0x3000, RZ ;  /* 0x0000300014197810 */ /* 0x044fe40007f7e0ff */
[----:B---3--:R-:W-:-:S02]  /*13ca0*/  IADD3 R29, P4, R20, 0x4000, RZ ;  /* 0x00004000141d7810 */ /* 0x008fc40007f9e0ff */
[----:B------:R-:W-:Y:S02]  /*13cb0*/  LOP3.LUT R8, R9, 0x380, RZ, 0xc0, !PT ;  /* 0x0000038009087812 */ /* 0x000fe400078ec0ff */
[----:B------:R-:W-:Y:S02]  /*13cc0*/  LOP3.LUT R12, R13, 0x380, RZ, 0xc0, !PT ;  /* 0x000003800d0c7812 */ /* 0x000fe400078ec0ff */
[----:B------:R-:W-:Y:S02]  /*13cd0*/  LOP3.LUT R24, R25, 0x380, RZ, 0xc0, !PT ;  /* 0x0000038019187812 */ /* 0x000fe400078ec0ff */
[----:B------:R-:W-:Y:S02]  /*13ce0*/  LOP3.LUT R28, R29, 0x380, RZ, 0xc0, !PT ;  /* 0x000003801d1c7812 */ /* 0x000fe400078ec0ff */
        /* <DEDUP_REMOVED lines=12> */
[----:B------:R-:W-:-:S02]  /*13db0*/  IADD3 R33, P5, R20, 0x5000, RZ ;  /* 0x0000500014217810 */ /* 0x000fc40007fbe0ff */
[C---:B------:R-:W-:Y:S02]  /*13dc0*/  IADD3 R37, P1, R20.reuse, 0x6000, RZ ;  /* 0x0000600014257810 */ /* 0x040fe40007f3e0ff */
[C---:B------:R-:W-:Y:S02]  /*13dd0*/  IADD3 R41, P2, R20.reuse, 0x7000, RZ ;  /* 0x0000700014297810 */ /* 0x040fe40007f5e0ff */
[C---:B------:R-:W-:Y:S02]  /*13de0*/  IADD3 R45, P3, R20.reuse, 0x8000, RZ ;  /* 0x00008000142d7810 */ /* 0x040fe40007f7e0ff */
[----:B------:R-:W-:Y:S02]  /*13df0*/  IADD3 R49, P4, R20, 0x9000, RZ ;  /* 0x0000900014317810 */ /* 0x000fe40007f9e0ff */
[----:B------:R-:W-:Y:S02]  /*13e00*/  P2R R10, PR, RZ, 0x20 ;  /* 0x00000020ff0a7803 */ /* 0x000fe40000000000 */
[----:B------:R-:W-:-:S02]  /*13e10*/  LOP3.LUT R32, R33, 0x380, RZ, 0xc0, !PT ;  /* 0x0000038021207812 */ /* 0x000fc400078ec0ff */
[----:B------:R-:W-:Y:S02]  /*13e20*/  LOP3.LUT R36, R37, 0x380, RZ, 0xc0, !PT ;  /* 0x0000038025247812 */ /* 0x000fe400078ec0ff */
[----:B------:R-:W-:Y:S02]  /*13e30*/  LOP3.LUT R40, R41, 0x380, RZ, 0xc0, !PT ;  /* 0x0000038029287812 */ /* 0x000fe400078ec0ff */
[----:B------:R-:W-:Y:S02]  /*13e40*/  LOP3.LUT R44, R45, 0x380, RZ, 0xc0, !PT ;  /* 0x000003802d2c7812 */ /* 0x000fe400078ec0ff */
[----:B------:R-:W-:Y:S02]  /*13e50*/  LOP3.LUT R48, R49, 0x380, RZ, 0xc0, !PT ;  /* 0x0000038031307812 */ /* 0x000fe400078ec0ff */
[----:B------:R-:W-:Y:S02]  /*13e60*/  IADD3 R53, P5, R20, 0xa000, RZ ;  /* 0x0000a00014357810 */ /* 0x000fe40007fbe0ff */
[----:B------:R-:W-:-:S02]  /*13e70*/  SHF.R.U64 R32, R32, 0x3, RZ ;  /* 0x0000000320207819 */ /* 0x000fc400000012ff */
[----:B------:R-:W-:Y:S02]  /*13e80*/  SHF.R.U64 R36, R36, 0x3, RZ ;  /* 0x0000000324247819 */ /* 0x000fe400000012ff */
[----:B------:R-:W-:Y:S02]  /*13e90*/  LOP3.LUT R52, R53, 0x380, RZ, 0xc0, !PT ;  /* 0x0000038035347812 */ /* 0x000fe400078ec0ff */
[----:B------:R-:W-:Y:S02]  /*13ea0*/  SHF.R.U64 R40, R40, 0x3, RZ ;  /* 0x0000000328287819 */ /* 0x000fe400000012ff */
[----:B------:R-:W-:Y:S02]  /*13eb0*/  SHF.R.U64 R44, R44, 0x3, RZ ;  /* 0x000000032c2c7819 */ /* 0x000fe400000012ff */
[----:B------:R-:W-:Y:S02]  /*13ec0*/  SHF.R.U64 R48, R48, 0x3, RZ ;  /* 0x0000000330307819 */ /* 0x000fe400000012ff */
[----:B------:R-:W-:-:S02]  /*13ed0*/  LOP3.LUT R32, R32, R33, RZ, 0x3c, !PT ;  /* 0x0000002120207212 */ /* 0x000fc400078e3cff */
[----:B------:R-:W-:Y:S02]  /*13ee0*/  LOP3.LUT R36, R36, R37, RZ, 0x3c, !PT ;  /* 0x0000002524247212 */ /* 0x000fe400078e3cff */
[----:B------:R-:W-:Y:S02]  /*13ef0*/  LOP3.LUT R40, R40, R41, RZ, 0x3c, !PT ;  /* 0x0000002928287212 */ /* 0x000fe400078e3cff */
[----:B------:R-:W-:Y:S02]  /*13f00*/  LOP3.LUT R44, R44, R45, RZ, 0x3c, !PT ;  /* 0x0000002d2c2c7212 */ /* 0x000fe400078e3cff */
[----:B------:R-:W-:Y:S02]  /*13f10*/  LOP3.LUT R48, R48, R49, RZ, 0x3c, !PT ;  /* 0x0000003130307212 */ /* 0x000fe400078e3cff */
[----:B------:R-:W-:Y:S01]  /*13f20*/  SHF.R.U64 R52, R52, 0x3, RZ ;  /* 0x0000000334347819 */ /* 0x000fe200000012ff */
[----:B----4-:R-:W-:Y:S06]  /*13f30*/  @P6 BRA `(.L_x_2151) ;  /* 0x0000000000106947 */ /* 0x010fec0003800000 */
[----:B------:R-:W-:Y:S05]  /*13f40*/  @!P0 BRA `(.L_x_2151) ;  /* 0x00000000000c8947 */ /* 0x000fea0003800000 */
[----:B------:R-:W2:Y:S04]  /*13f50*/  LDG.E R5, desc[UR42][R6.64] ;  /* 0x0000002a06057981 */ /* 0x000ea8000c1e1900 */
[----:B-----5:R-:W2:Y:S02]  /*13f60*/  LDG.E R78, desc[UR42][R6.64+0x4] ;  /* 0x0000042a064e7981 */ /* 0x020ea4000c1e1900 */
[----:B--2---:R-:W-:-:S07]  /*13f70*/  IMAD.IADD R78, R78, 0x1, -R5 ;  /* 0x000000014e4e7824 */ /* 0x004fce00078e0a05 */
.L_x_2151:
[----:B------:R-:W0:Y:S01]  /*13f80*/  SHFL.IDX PT, R4, R219, RZ, 0x1f ;  /* 0x00001fffdb047589 */ /* 0x000e2200000e0000 */
[----:B------:R-:W-:Y:S01]  /*13f90*/  ISETP.NE.AND P6, PT, R10, RZ, PT ;  /* 0x000000ff0a00720c */ /* 0x000fe20003fc5270 */
[--C-:B------:R-:W-:Y:S01]  /*13fa0*/  IMAD.X R37, RZ, RZ, R21.reuse, P1 ;  /* 0x000000ffff257224 */ /* 0x100fe200008e0615 */
[----:B------:R-:W-:Y:S01]  /*13fb0*/  IADD3.X R49, RZ, R21, RZ, P4, !PT ;  /* 0x00000015ff317210 */ /* 0x000fe200027fe4ff */
[--C-:B------:R-:W-:Y:S01]  /*13fc0*/  IMAD.X R41, RZ, RZ, R21.reuse, P2 ;  /* 0x000000ffff297224 */ /* 0x100fe200010e0615 */
[----:B------:R-:W-:Y:S01]  /*13fd0*/  LOP3.LUT R52, R52, R53, RZ, 0x3c, !PT ;  /* 0x0000003534347212 */ /* 0x000fe200078e3cff */
[--C-:B------:R-:W-:Y:S01]  /*13fe0*/  IMAD.X R33, RZ, RZ, R21.reuse, P6 ;  /* 0x000000ffff217224 */ /* 0x100fe200030e0615 */
[C---:B------:R-:W-:Y:S01]  /*13ff0*/  IADD3 R57, P6, R20.reuse, 0xb000, RZ ;  /* 0x0000b00014397810 */ /* 0x040fe20007fde0ff */
[--C-:B------:R-:W-:Y:S01]  /*14000*/  IMAD.X R45, RZ, RZ, R21.reuse, P3 ;  /* 0x000000ffff2d7224 */ /* 0x100fe200018e0615 */
[C---:B------:R-:W-:Y:S01]  /*14010*/  IADD3 R61, P1, R20.reuse, 0xc000, RZ ;  /* 0x0000c000143d7810 */ /* 0x040fe20007f3e0ff */
[----:B------:R-:W-:Y:S01]  /*14020*/  IMAD.X R53, RZ, RZ, R21, P5 ;  /* 0x000000ffff357224 */ /* 0x000fe200028e0615 */
[----:B------:R-:W-:-:S02]  /*14030*/  IADD3 R65, P2, R20, 0xd000, RZ ;  /* 0x0000d00014417810 */ /* 0x000fc40007f5e0ff */
[C---:B------:R-:W-:Y:S02]  /*14040*/  IADD3 R73, P3, R20.reuse, 0xe000, RZ ;  /* 0x0000e00014497810 */ /* 0x040fe40007f7e0ff */
[----:B------:R-:W-:Y:S02]  /*14050*/  IADD3 R6, P5, R20, 0xf000, RZ ;  /* 0x0000f00014067810 */ /* 0x000fe40007fbe0ff */
[----:B------:R-:W-:Y:S02]  /*14060*/  LOP3.LUT R56, R57, 0x380, RZ, 0xc0, !PT ;  /* 0x0000038039387812 */ /* 0x000fe400078ec0ff */
[----:B------:R-:W-:Y:S02]  /*14070*/  LOP3.LUT R60, R61, 0x380, RZ, 0xc0, !PT ;  /* 0x000003803d3c7812 */ /* 0x000fe400078ec0ff */
[----:B------:R-:W-:Y:S02]  /*14080*/  LOP3.LUT R64, R65, 0x380, RZ, 0xc0, !PT ;  /* 0x0000038041407812 */ /* 0x000fe400078ec0ff */
[----:B------:R-:W-:-:S02]  /*14090*/  LOP3.LUT R72, R73, 0x380, RZ, 0xc0, !PT ;  /* 0x0000038049487812 */ /* 0x000fc400078ec0ff */
[----:B0-----:R-:W-:Y:S02]  /*140a0*/  ISETP.NE.AND P4, PT, R4, RZ, PT ;  /* 0x000000ff0400720c */ /* 0x001fe40003f85270 */
[----:B------:R-:W-:Y:S02]  /*140b0*/  LOP3.LUT R7, R20, 0x380, RZ, 0xc0, !PT ;  /* 0x0000038014077812 */ /* 0x000fe400078ec0ff */
[----:B------:R-:W-:Y:S02]  /*140c0*/  LOP3.LUT R5, R6, 0x380, RZ, 0xc0, !PT ;  /* 0x0000038006057812 */ /* 0x000fe400078ec0ff */
[----:B------:R-:W-:Y:S02]  /*140d0*/  SHF.R.U64 R56, R56, 0x3, RZ ;  /* 0x0000000338387819 */ /* 0x000fe400000012ff */
[----:B------:R-:W-:Y:S02]  /*140e0*/  SHF.R.U64 R60, R60, 0x3, RZ ;  /* 0x000000033c3c7819 */ /* 0x000fe400000012ff */
[----:B------:R-:W-:-:S02]  /*140f0*/  SHF.R.U64 R64, R64, 0x3, RZ ;  /* 0x0000000340407819 */ /* 0x000fc400000012ff */
[----:B------:R-:W-:Y:S02]  /*14100*/  SHF.R.U64 R72, R72, 0x3, RZ ;  /* 0x0000000348487819 */ /* 0x000fe400000012ff */
[----:B------:R-:W-:Y:S02]  /*14110*/  SHF.R.U64 R7, R7, 0x3, RZ ;  /* 0x0000000307077819 */ /* 0x000fe400000012ff */
[----:B------:R-:W-:Y:S02]  /*14120*/  SHF.R.U64 R5, R5, 0x3, RZ ;  /* 0x0000000305057819 */ /* 0x000fe400000012ff */
[----:B------:R-:W-:Y:S02]  /*14130*/  SHF.R.S32.HI R4, RZ, 0x1f, R215 ;  /* 0x0000001fff047819 */ /* 0x000fe400000114d7 */
        /* <DEDUP_REMOVED lines=17> */
[----:B------:R-:W-:Y:S02]  /*14250*/  IMAD R15, R217, 0x40, R192 ;  /* 0x00000040d90f7824 */ /* 0x000fe400078e02c0 */
[----:B------:R-:W-:Y:S02]  /*14260*/  IMAD R7, R79, UR4, RZ ;  /* 0x000000044f077c24 */ /* 0x000fe4000f8e02ff */
[----:B------:R-:W-:Y:S01]  /*14270*/  IMAD.WIDE.U32 R4, R214, UR4, R76 ;  /* 0x00000004d6047c25 */ /* 0x000fe2000f8e004c */
[----:B------:R-:W-:-:S03]  /*14280*/  SHF.R.S32.HI R11, RZ, 0x1f, R15 ;  /* 0x0000001fff0b7819 */ /* 0x000fc6000001140f */
[----:B------:R-:W-:Y:S01]  /*14290*/  IMAD R7, R214, UR5, R7 ;  /* 0x00000005d6077c24 */ /* 0x000fe2000f8e0207 */
[----:B------:R-:W-:Y:S02]  /*142a0*/  ULDC.64 UR4, c[0x0][0xb78] ;  /* 0x0002de0000047ab9 */ /* 0x000fe40000000a00 */
[----:B------:R-:W-:Y:S02]  /*142b0*/  IMAD R6, R80, UR4, RZ ;  /* 0x0000000450067c24 */ /* 0x000fe4000f8e02ff */
[----:B------:R-:W-:Y:S02]  /*142c0*/  IMAD.IADD R5, R5, 0x1, R7 ;  /* 0x0000000105057824 */ /* 0x000fe400078e0207 */
[----:B------:R-:W-:Y:S02]  /*142d0*/  IMAD.MOV R7, RZ, RZ, -R194 ;  /* 0x000000ffff077224 */ /* 0x000fe400078e0ac2 */
[----:B------:R-:W-:-:S03]  /*142e0*/  IMAD.WIDE.U32 R4, R87, UR4, R4 ;  /* 0x0000000457047c25 */ /* 0x000fc6000f8e0004 */
[----:B------:R-:W-:Y:S01]  /*142f0*/  ISETP.NE.AND P0, PT, R22, R7, PT ;  /* 0x000000071600720c */ /* 0x000fe20003f05270 */
[----:B------:R-:W-:Y:S02]  /*14300*/  VIADD R7, R15, 0x8 ;  /* 0x000000080f077836 */ /* 0x000fe40000000000 */
[----:B------:R-:W-:Y:S01]  /*14310*/  IMAD R10, R87, UR5, R6 ;  /* 0x00000005570a7c24 */ /* 0x000fe2000f8e0206 */
[C---:B------:R-:W-:Y:S01]  /*14320*/  IADD3 R6, P2, R15.reuse, R4, RZ ;  /* 0x000000040f067210 */ /* 0x040fe20007f5e0ff */
[----:B------:R-:W-:Y:S01]  /*14330*/  ULDC.64 UR4, c[0x0][0xb40] ;  /* 0x0002d00000047ab9 */ /* 0x000fe20000000a00 */
[-C--:B------:R-:W-:Y:S02]  /*14340*/  ISETP.GE.OR P1, PT, R15, R78.reuse, P0 ;  /* 0x0000004e0f00720c */ /* 0x080fe40000726670 */
[----:B------:R-:W-:Y:S02]  /*14350*/  ISETP.GE.OR P0, PT, R7, R78, P0 ;  /* 0x0000004e0700720c */ /* 0x000fe40000706670 */
[----:B------:R-:W-:-:S02]  /*14360*/  IADD3.X R11, R11, R5, R10, P2, !PT ;  /* 0x000000050b0b7210 */ /* 0x000fc400017fe40a */
[----:B------:R-:W-:-:S04]  /*14370*/  LEA R4, P2, R6, UR4, 0x2 ;  /* 0x0000000406047c11 */ /* 0x000fc8000f8410ff */
[----:B------:R-:W-:-:S05]  /*14380*/  LEA.HI.X R5, R6, UR5, R11, 0x2, P2 ;  /* 0x0000000506057c11 */ /* 0x000fca00090f140b */
[----:B------:R0:W-:Y:S04]  /*14390*/  @!P1 STG.E desc[UR42][R4.64], R3 ;  /* 0x0000000304009986 */ /* 0x0001e8000c10192a */
[----:B------:R0:W-:Y:S02]  /*143a0*/  @!P0 STG.E desc[UR42][R4.64+0x20], R0 ;  /* 0x0000200004008986 */ /* 0x0001e4000c10192a */
.L_x_2152:
[----:B------:R-:W1:Y:S01]  /*143b0*/  LDC R88, c[0x0][0xa8c] ;  /* 0x0002a300ff587b82 */ /* 0x000e620000000800 */
[----:B0-----:R0:W5:Y:S01]  /*143c0*/  LD.E.128 R4, desc[UR42][R20.64] ;  /* 0x0000002a14047980 */ /* 0x001162000c101d00 */
[----:B------:R-:W-:Y:S02]  /*143d0*/  ULDC.64 UR4, c[0x0][0xaa0] ;  /* 0x0002a80000047ab9 */ /* 0x000fe40000000a00 */
[----:B------:R-:W-:Y:S01]  /*143e0*/  IMAD R3, R77, UR4, RZ ;  /* 0x000000044d037c24 */ /* 0x000fe2000f8e02ff */
[----:B------:R-:W5:Y:S04]  /*143f0*/  LD.E.128 R8, desc[UR42][R8.64] ;  /* 0x0000002a08087980 */ /* 0x000f68000c101d00 */
[----:B------:R-:W5:Y:S01]  /*14400*/  LD.E.128 R12, desc[UR42][R12.64] ;  /* 0x0000002a0c0c7980 */ /* 0x000f62000c101d00 */
[--C-:B0-----:R-:W-:Y:S01]  /*14410*/  SHF.R.S32.HI R21, RZ, 0x1f, R199.reuse ;  /* 0x0000001fff157819 */ /* 0x101fe200000114c7 */
[----:B------:R-:W-:-:S02]  /*14420*/  IMAD.MOV.U32 R20, RZ, RZ, R199 ;  /* 0x000000ffff147224 */ /* 0x000fc400078e00c7 */
[----:B------:R-:W5:Y:S01]  /*14430*/  LD.E.128 R24, desc[UR42][R24.64] ;  /* 0x0000002a18187980 */ /* 0x000f62000c101d00 */
[C---:B------:R-:W-:Y:S02]  /*14440*/  IMAD R3, R76.reuse, UR5, R3 ;  /* 0x000000054c037c24 */ /* 0x040fe4000f8e0203 */
[----:B------:R-:W-:Y:S01]  /*14450*/  IMAD.WIDE.U32 R20, R76, UR4, R20 ;  /* 0x000000044c147c25 */ /* 0x000fe2000f8e0014 */
[----:B------:R-:W-:Y:S01]  /*14460*/  ULDC.64 UR4, c[0x0][0xae0] ;  /* 0x0002b80000047ab9 */ /* 0x000fe20000000a00 */
[----:B------:R-:W5:Y:S03]  /*14470*/  LD.E.128 R28, desc[UR42][R28.64] ;  /* 0x0000002a1c1c7980 */ /* 0x000f66000c101d00 */
[----:B------:R-:W-:Y:S01]  /*14480*/  IADD3 R21, R21, R3, RZ ;  /* 0x0000000315157210 */ /* 0x000fe20007ffe0ff */
[----:B------:R-:W-:Y:S01]  /*14490*/  VIADD R3, R199, 0x40 ;  /* 0x00000040c7037836 */ /* 0x000fe20000000000 */
[----:B------:R-:W5:Y:S01]  /*144a0*/  LD.E.128 R32, desc[UR42][R32.64] ;  /* 0x0000002a20207980 */ /* 0x000f62000c101d00 */
[----:B------:R-:W-:-:S03]  /*144b0*/  IMAD R77, R79, UR4, RZ ;  /* 0x000000044f4d7c24 */ /* 0x000fc6000f8e02ff */
[-C--:B-1----:R-:W-:Y:S01]  /*144c0*/  ISETP.GE.AND P3, PT, R3, R88.reuse, PT ;  /* 0x000000580300720c */ /* 0x082fe20003f66270 */
[----:B------:R-:W5:Y:S01]  /*144d0*/  LD.E.128 R36, desc[UR42][R36.64] ;  /* 0x0000002a24247980 */ /* 0x000f62000c101d00 */
[----:B------:R-:W-:Y:S02]  /*144e0*/  IMAD R79, R217, -0x40, R78 ;  /* 0xffffffc0d94f7824 */ /* 0x000fe400078e024e */
[----:B------:R-:W-:Y:S01]  /*144f0*/  VIADD R0, R202, 0x20 ;  /* 0x00000020ca007836 */ /* 0x000fe20000000000 */
[----:B------:R-:W5:Y:S01]  /*14500*/  LD.E.128 R40, desc[UR42][R40.64] ;  /* 0x0000002a28287980 */ /* 0x000f62000c101d00 */
[C---:B------:R-:W-:Y:S01]  /*14510*/  IMAD R77, R214.reuse, UR5, R77 ;  /* 0x00000005d64d7c24 */ /* 0x040fe2000f8e024d */
[----:B------:R-:W-:Y:S01]  /*14520*/  ISETP.GE.AND P2, PT, R199, R88, PT ;  /* 0x00000058c700720c */ /* 0x000fe20003f46270 */
[----:B------:R-:W-:Y:S01]  /*14530*/  IMAD.WIDE.U32 R20, R214, UR4, R20 ;  /* 0x00000004d6147c25 */ /* 0x000fe2000f8e0014 */
[----:B------:R-:W5:Y:S01]  /*14540*/  LD.E.128 R44, desc[UR42][R44.64] ;  /* 0x0000002a2c2c7980 */ /* 0x000f62000c101d00 */
[----:B------:R-:W-:Y:S01]  /*14550*/  SEL R76, RZ, 0xffffffff, P3 ;  /* 0xffffffffff4c7807 */ /* 0x000fe20001800000 */
[----:B------:R-:W-:-:S02]  /*14560*/  ULDC.64 UR4, c[0x0][0xae8] ;  /* 0x0002ba0000047ab9 */ /* 0x000fc40000000a00 */
[----:B------:R-:W5:Y:S01]  /*14570*/  LD.E.128 R48, desc[UR42][R48.64] ;  /* 0x0000002a30307980 */ /* 0x000f62000c101d00 */
[----:B------:R-:W-:-:S03]  /*14580*/  VIADD R82, R199, 0x80 ;  /* 0x00000080c7527836 */ /* 0x000fc60000000000 */
[----:B------:R-:W5:Y:S01]  /*14590*/  LD.E.128 R52, desc[UR42][R52.64] ;  /* 0x0000002a34347980 */ /* 0x000f62000c101d00 */
[----:B------:R-:W-:-:S03]  /*145a0*/  VIADD R83, R199, 0xc0 ;  /* 0x000000c0c7537836 */ /* 0x000fc60000000000 */
[----:B------:R-:W5:Y:S04]  /*145b0*/  LD.E.128 R56, desc[UR42][R56.64] ;  /* 0x0000002a38387980 */ /* 0x000f68000c101d00 */
[----:B------:R-:W5:Y:S04]  /*145c0*/  LD.E.128 R60, desc[UR42][R60.64] ;  /* 0x0000002a3c3c7980 */ /* 0x000f68000c101d00 */
[----:B------:R-:W5:Y:S04]  /*145d0*/  LD.E.128 R64, desc[UR42][R64.64] ;  /* 0x0000002a40407980 */ /* 0x000f68000c101d00 */
[----:B------:R-:W5:Y:S04]  /*145e0*/  LD.E.128 R72, desc[UR42][R72.64] ;  /* 0x0000002a48487980 */ /* 0x000f68000c101d00 */
[----:B------:R-:W5:Y:S01]  /*145f0*/  LD.E.128 R68, desc[UR42][R68.64] ;  /* 0x0000002a44447980 */ /* 0x000f62000c101d00 */
[----:B------:R-:W-:Y:S01]  /*14600*/  ISETP.GE.AND P0, PT, R0, R79, PT ;  /* 0x0000004f0000720c */ /* 0x000fe20003f06270 */
[----:B------:R-:W-:Y:S01]  /*14610*/  IMAD.IADD R21, R21, 0x1, R77 ;  /* 0x0000000115157824 */ /* 0x000fe200078e024d */
[----:B------:R-:W-:Y:S01]  /*14620*/  SEL R0, RZ, 0x1, P2 ;  /* 0x00000001ff007807 */ /* 0x000fe20001000000 */
[----:B------:R-:W-:Y:S01]  /*14630*/  @!PT LDS RZ, [RZ] ;  /* 0x00000000fffff984 */ /* 0x000fe20000000800 */
[----:B------:R-:W-:Y:S01]  /*14640*/  @!PT LDS RZ, [RZ] ;  /* 0x00000000fffff984 */ /* 0x000fe20000000800 */
[----:B------:R-:W-:Y:S01]  /*14650*/  @!PT LDS RZ, [RZ] ;  /* 0x00000000fffff984 */ /* 0x000fe20000000800 */
[----:B------:R-:W-:Y:S01]  /*14660*/  @!PT LDS RZ, [RZ] ;  /* 0x00000000fffff984 */ /* 0x000fe20000000800 */
[----:B------:R0:W-:Y:S06]  /*14670*/  MEMBAR.ALL.CTA ;  /* 0x0000000000007992 */ /* 0x0001ec0000008000 */
[----:B0-----:R-:W0:Y:S01]  /*14680*/  FENCE.VIEW.ASYNC.S ;  /* 0x00000000000073c6 */ /* 0x001e220000000000 */
[----:B------:R-:W-:Y:S01]  /*14690*/  SHF.L.U32 R77, R76, 0x1, RZ ;  /* 0x000000014c4d7819 */ /* 0x000fe200000006ff */
        /* <DEDUP_REMOVED lines=9> */
[----:B------:R-:W-:Y:S02]  /*14730*/  ISETP.GE.AND P2, PT, R84, R88, PT ;  /* 0x000000585400720c */ /* 0x000fe40003f46270 */
[----:B------:R-:W-:Y:S01]  /*14740*/  LOP3.LUT R76, R76, R0, R77, 0xfe, !PT ;  /* 0x000000004c4c7212 */ /* 0x000fe200078efe4d */
[----:B------:R-:W-:Y:S01]  /*14750*/  VIADD R0, R2, 0x28c20 ;  /* 0x00028c2002007836 */ /* 0x000fe20000000000 */
[-C--:B------:R-:W-:Y:S02]  /*14760*/  ISETP.GE.AND P3, PT, R85, R88.reuse, PT ;  /* 0x000000585500720c */ /* 0x080fe40003f66270 */
[----:B------:R-:W-:Y:S01]  /*14770*/  ISETP.GE.AND P1, PT, R202, R79, PT ;  /* 0x0000004fca00720c */ /* 0x000fe20003f26270 */
[----:B------:R-:W-:Y:S01]  /*14780*/  VIADD R79, R199, 0x1c0 ;  /* 0x000001c0c74f7836 */ /* 0x000fe20000000000 */
[----:B------:R-:W-:-:S02]  /*14790*/  ISETP.GE.AND P4, PT, R78, R88, PT ;  /* 0x000000584e00720c */ /* 0x000fc40003f86270 */
[----:B------:R-:W-:Y:S02]  /*147a0*/  SEL R77, RZ, 0x10, P2 ;  /* 0x00000010ff4d7807 */ /* 0x000fe40001000000 */
[----:B------:R-:W-:Y:S02]  /*147b0*/  SEL R78, RZ, 0x20, P3 ;  /* 0x00000020ff4e7807 */ /* 0x000fe40001800000 */
[----:B------:R-:W-:Y:S02]  /*147c0*/  PRMT R0, RZ, 0x654, R0 ;  /* 0x00000654ff007816 */ /* 0x000fe40000000000 */
[----:B------:R-:W-:Y:S01]  /*147d0*/  LOP3.LUT R77, R78, R76, R77, 0xfe, !PT ;  /* 0x0000004c4e4d7212 */ /* 0x000fe200078efe4d */
[----:B------:R-:W-:Y:S01]  /*147e0*/  IMAD R76, R80, UR4, RZ ;  /* 0x00000004504c7c24 */ /* 0x000fe2000f8e02ff */
[----:B0-----:R0:W-:Y:S01]  /*147f0*/  SYNCS.ARRIVE.TRANS64.RED.A1T0 RZ, [R0+URZ], RZ ;  /* 0x000000ff00ff79a7 */ /* 0x0011e2000810043f */
[----:B------:R-:W-:Y:S01]  /*14800*/  ISETP.GE.AND P2, PT, R79, R88, PT ;  /* 0x000000584f00720c */ /* 0x000fe20003f46270 */
[----:B------:R-:W-:Y:S01]  /*14810*/  IMAD.WIDE.U32 R78, R87, UR4, R20 ;  /* 0x00000004574e7c25 */ /* 0x000fe2000f8e0014 */
[----:B------:R-:W-:-:S02]  /*14820*/  SHF.R.S32.HI R203, RZ, 0x1f, R202 ;  /* 0x0000001fffcb7819 */ /* 0x000fc400000114ca */
[----:B------:R-:W-:Y:S01]  /*14830*/  SEL R21, RZ, 0x80, P2 ;  /* 0x00000080ff157807 */ /* 0x000fe20001000000 */
[----:B------:R-:W-:Y:S01]  /*14840*/  IMAD R81, R87, UR5, R76 ;  /* 0x0000000557517c24 */ /* 0x000fe2000f8e024c */
[----:B0-----:R-:W-:-:S04]  /*14850*/  SEL R0, RZ, 0x40, P4 ;  /* 0x00000040ff007807 */ /* 0x001fc80002000000 */
        /* <DEDUP_REMOVED lines=31> */
.L_x_2154:
[----:B------:R-:W-:Y:S05]  /*14a50*/  BSYNC B1 ;  /* 0x0000000000017941 */ /* 0x000fea0003800000 */
.L_x_2153:
[----:B------:R-:W-:Y:S05]  /*14a60*/  @P0 BRA `(.L_x_2155) ;  /* 0x0000000c00080947 */ /* 0x000fea0003800000 */
[----:B0----5:R-:W-:Y:S01]  /*14a70*/  IADD3 R7, P0, R76, 0x20, RZ ;  /* 0x000000204c077810 */ /* 0x021fe20007f1e0ff */
        /* <DEDUP_REMOVED lines=29> */
.L_x_2150:
[----:B------:R-:W-:Y:S01]  /*14c50*/  ULDC.64 UR4, c[0x0][0xbd8] ;  /* 0x0002f60000047ab9 */ /* 0x000fe20000000a00 */
[----:B------:R-:W0:Y:S01]  /*14c60*/  LDC.64 R4, c[0x0][0xbd8] ;  /* 0x0002f600ff047b82 */ /* 0x000e220000000a00 */
[----:B------:R-:W-:Y:S01]  /*14c70*/  ISETP.NE.U32.AND P0, PT, RZ, UR4, PT ;  /* 0x00000004ff007c0c */ /* 0x000fe2000bf05070 */
[----:B------:R-:W-:-:S03]  /*14c80*/  IMAD.MOV.U32 R3, RZ, RZ, RZ ;  /* 0x000000ffff037224 */ /* 0x000fc600078e00ff */
[----:B------:R-:W-:Y:S01]  /*14c90*/  ISETP.NE.AND.EX P0, PT, RZ, UR5, PT, P0 ;  /* 0x00000005ff007c0c */ /* 0x000fe2000bf05300 */
[----:B------:R-:W-:Y:S02]  /*14ca0*/  ULDC.64 UR4, c[0x0][0xbe0] ;  /* 0x0002f80000047ab9 */ /* 0x000fe40000000a00 */
[----:B------:R-:W-:Y:S01]  /*14cb0*/  ISETP.NE.U32.AND P1, PT, RZ, UR4, PT ;  /* 0x00000004ff007c0c */ /* 0x000fe2000bf25070 */
[----:B------:R-:W1:Y:S03]  /*14cc0*/  LDC R14, c[0x0][0xa8c] ;  /* 0x0002a300ff0e7b82 */ /* 0x000e660000000800 */
[----:B------:R-:W-:Y:S01]  /*14cd0*/  ISETP.NE.AND.EX P1, PT, RZ, UR5, PT, P1 ;  /* 0x00000005ff007c0c */ /* 0x000fe2000bf25310 */
[----:B0-----:R-:W-:-:S12]  /*14ce0*/  IMAD.WIDE R4, R215, 0x4, R4 ;  /* 0x00000004d7047825 */ /* 0x001fd800078e0204 */
[----:B------:R-:W0:Y:S01]  /*14cf0*/  @P1 LDC.64 R6, c[0x0][0xbe0] ;  /* 0x0002f800ff061b82 */ /* 0x000e220000000a00 */
[----:B------:R-:W-:Y:S02]  /*14d00*/  ULDC UR4, c[0x0][0xa88] ;  /* 0x0002a20000047ab9 */ /* 0x000fe40000000800 */
[----:B------:R-:W-:Y:S01]  /*14d10*/  IMAD.U32 R0, RZ, RZ, UR4 ;  /* 0x00000004ff007e24 */ /* 0x000fe2000f8e00ff */
[----:B------:R0:W5:Y:S02]  /*14d20*/  @P0 LDG.E R3, desc[UR42][R4.64] ;  /* 0x0000002a04030981 */ /* 0x000164000c1e1900 */
[----:B0-----:R-:W-:-:S05]  /*14d30*/  @P1 IMAD.WIDE R6, R215, 0x4, R6 ;  /* 0x00000004d7061825 */ /* 0x001fca00078e0206 */
[----:B------:R0:W5:Y:S01]  /*14d40*/  @P1 LDG.E R0, desc[UR42][R6.64] ;  /* 0x0000002a06001981 */ /* 0x000162000c1e1900 */
[----:B------:R-:W-:Y:S01]  /*14d50*/  ISETP.GT.AND P2, PT, R225, 0x3f, PT ;  /* 0x0000003fe100780c */ /* 0x000fe20003f44270 */
[----:B-1----:R-:W-:-:S12]  /*14d60*/  @P1 BRA `(.L_x_2156) ;  /* 0x0000000000101947 */ /* 0x002fd80003800000 */
[----:B------:R-:W-:Y:S05]  /*14d70*/  @!P0 BRA `(.L_x_2156) ;  /* 0x00000000000c8947 */ /* 0x000fea0003800000 */
[----:B0-----:R-:W2:Y:S04]  /*14d80*/  LDG.E R7, desc[UR42][R4.64] ;  /* 0x0000002a04077981 */ /* 0x001ea8000c1e1900 */
[----:B-----5:R-:W2:Y:S02]  /*14d90*/  LDG.E R0, desc[UR42][R4.64+0x4] ;  /* 0x0000042a04007981 */ /* 0x020ea4000c1e1900 */
[----:B--2---:R-:W-:-:S07]  /*14da0*/  IMAD.IADD R0, R0, 0x1, -R7 ;  /* 0x0000000100007824 */ /* 0x004fce00078e0a07 */
.L_x_2156:
[----:B------:R-:W-:Y:S01]  /*14db0*/  SHF.R.S32.HI R4, RZ, 0x1f, R215 ;  /* 0x0000001fff047819 */ /* 0x000fe200000114d7 */
[----:B------:R-:W-:Y:S01]  /*14dc0*/  BSSY B1, `(.L_x_2157) ;  /* 0x000001d000017945 */ /* 0x000fe20003800000 */
[----:B------:R-:W-:Y:S02]  /*14dd0*/  SHF.R.S32.HI R9, RZ, 0x1f, R214 ;  /* 0x0000001fff097819 */ /* 0x000fe400000114d6 */
[----:B------:R-:W-:Y:S02]  /*14de0*/  SHF.R.S32.HI R12, RZ, 0x1f, R199 ;  /* 0x0000001fff0c7819 */ /* 0x000fe400000114c7 */
[----:B------:R-:W-:Y:S02]  /*14df0*/  SEL R11, R215, RZ, !P0 ;  /* 0x000000ffd70b7207 */ /* 0x000fe40004000000 */
[----:B------:R-:W-:Y:S02]  /*14e00*/  SEL R10, R4, RZ, !P0 ;  /* 0x000000ff040a7207 */ /* 0x000fe40004000000 */
[----:B-----5:R-:W-:Y:S01]  /*14e10*/  SHF.R.S32.HI R8, RZ, 0x1f, R3 ;  /* 0x0000001fff087819 */ /* 0x020fe20000011403 */
[----:B------:R-:W-:Y:S06]  /*14e20*/  @P2 BRA `(.L_x_2158) ;  /* 0x0000000000582947 */ /* 0x000fec0003800000 */
[----:B------:R-:W1:Y:S02]  /*14e30*/  S2R R4, SR_TID.X ;  /* 0x0000000000047919 */ /* 0x000e640000002100 */
[----:B-1----:R-:W-:-:S05]  /*14e40*/  IMAD R4, R217, 0x40, R4 ;  /* 0x00000040d9047824 */ /* 0x002fca00078e0204 */
[----:B------:R-:W-:-:S04]  /*14e50*/  IADD3 R5, R4, -0x80, RZ ;  /* 0xffffff8004057810 */ /* 0x000fc80007ffe0ff */
[----:B------:R-:W-:-:S13]  /*14e60*/  ISETP.GE.AND P0, PT, R5, R0, PT ;  /* 0x000000000500720c */ /* 0x000fda0003f06270 */
[----:B------:R-:W-:Y:S05]  /*14e70*/  @P0 BRA `(.L_x_2158) ;  /* 0x0000000000440947 */ /* 0x000fea0003800000 */
[----:B------:R-:W-:Y:S01]  /*14e80*/  IADD3 R4, P0, R5, R3, RZ ;  /* 0x0000000305047210 */ /* 0x000fe20007f1e0ff */
[----:B------:R-:W-:Y:S02]  /*14e90*/  ULDC.64 UR4, c[0x0][0xb70] ;  /* 0x0002dc0000047ab9 */ /* 0x000fe40000000a00 */
[----:B0-----:R-:W-:Y:S01]  /*14ea0*/  IMAD R7, R9, UR4, RZ ;  /* 0x0000000409077c24 */ /* 0x001fe2000f8e02ff */
        /* <DEDUP_REMOVED lines=14> */
.L_x_2158:
[----:B------:R-:W-:Y:S05]  /*14f90*/  BSYNC B1 ;  /* 0x0000000000017941 */ /* 0x000fea0003800000 */
.L_x_2157:
[----:B------:R-:W-:Y:S01]  /*14fa0*/  ULDC.64 UR4, c[0x0][0xaa0] ;  /* 0x0002a80000047ab9 */ /* 0x000fe20000000a00 */
[----:B------:R-:W-:Y:S01]  /*14fb0*/  IMAD.MOV.U32 R4, RZ, RZ, R199 ;  /* 0x000000ffff047224 */ /* 0x000fe200078e00c7 */
[C---:B------:R-:W-:Y:S01]  /*14fc0*/  IADD3 R13, R199.reuse, 0x40, RZ ;  /* 0x00000040c70d7810 */ /* 0x040fe20007ffe0ff */
[----:B-1----:R-:W-:Y:S01]  /*14fd0*/  IMAD.MOV.U32 R5, RZ, RZ, R12 ;  /* 0x000000ffff057224 */ /* 0x002fe200078e000c */
[-C--:B------:R-:W-:Y:S01]  /*14fe0*/  ISETP.GE.AND P2, PT, R199, R14.reuse, PT ;  /* 0x0000000ec700720c */ /* 0x080fe20003f46270 */
[----:B0-----:R-:W-:Y:S01]  /*14ff0*/  IMAD R6, R8, UR4, RZ ;  /* 0x0000000408067c24 */ /* 0x001fe2000f8e02ff */
[-C--:B------:R-:W-:Y:S01]  /*15000*/  ISETP.GE.AND P0, PT, R13, R14.reuse, PT ;  /* 0x0000000e0d00720c */ /* 0x080fe20003f06270 */
[----:B------:R-:W-:Y:S01]  /*15010*/  IMAD.WIDE.U32 R4, R3, UR4, R4 ;  /* 0x0000000403047c25 */ /* 0x000fe2000f8e0004 */
[----:B------:R-:W-:Y:S01]  /*15020*/  IADD3 R21, R199, 0xc0, RZ ;  /* 0x000000c0c7157810 */ /* 0x000fe20007ffe0ff */
[----:B------:R-:W-:Y:S02]  /*15030*/  BSSY B1, `(.L_x_2159) ;  /* 0x0000048000017945 */ /* 0x000fe40003800000 */
[----:B------:R-:W-:Y:S01]  /*15040*/  IMAD R3, R3, UR5, R6 ;  /* 0x0000000503037c24 */ /* 0x000fe2000f8e0206 */
[----:B------:R-:W-:Y:S01]  /*15050*/  ULDC.64 UR4, c[0x0][0xae0] ;  /* 0x0002b80000047ab9 */ /* 0x000fe20000000a00 */
[----:B------:R-:W-:Y:S01]  /*15060*/  SEL R6, RZ, 0xffffffff, P0 ;  /* 0xffffffffff067807 */ /* 0x000fe20000000000 */
[----:B------:R-:W-:Y:S01]  /*15070*/  IMAD R7, R9, UR4, RZ ;  /* 0x0000000409077c24 */ /* 0x000fe2000f8e02ff */
[----:B------:R-:W-:Y:S01]  /*15080*/  ISETP.GE.AND P3, PT, R21, R14, PT ;  /* 0x0000000e1500720c */ /* 0x000fe20003f66270 */
[----:B------:R-:W-:-:S02]  /*15090*/  IMAD.IADD R5, R5, 0x1, R3 ;  /* 0x0000000105057824 */ /* 0x000fc400078e0203 */
[----:B------:R-:W-:Y:S02]  /*150a0*/  IMAD R3, R217, -0x40, R0 ;  /* 0xffffffc0d9037824 */ /* 0x000fe400078e0200 */
[C---:B------:R-:W-:Y:S02]  /*150b0*/  VIADD R0, R202.reuse, 0x20 ;  /* 0x00000020ca007836 */ /* 0x040fe40000000000 */
[----:B------:R-:W-:Y:S01]  /*150c0*/  VIADD R15, R199, 0x80 ;  /* 0x00000080c70f7836 */ /* 0x000fe20000000000 */
[-C--:B------:R-:W-:Y:S01]  /*150d0*/  ISETP.GE.AND P1, PT, R202, R3.reuse, PT ;  /* 0x00000003ca00720c */ /* 0x080fe20003f26270 */
[----:B------:R-:W-:Y:S01]  /*150e0*/  IMAD R7, R214, UR5, R7 ;  /* 0x00000005d6077c24 */ /* 0x000fe2000f8e0207 */
[----:B------:R-:W-:Y:S01]  /*150f0*/  ISETP.GE.AND P0, PT, R0, R3, PT ;  /* 0x000000030000720c */ /* 0x000fe20003f06270 */
[----:B------:R-:W-:Y:S01]  /*15100*/  IMAD.WIDE.U32 R4, R214, UR4, R4 ;  /* 0x00000004d6047c25 */ /* 0x000fe2000f8e0004 */
[----:B------:R-:W-:Y:S01]  /*15110*/  SEL R0, RZ, 0x1, P2 ;  /* 0x00000001ff007807 */ /* 0x000fe20001000000 */
[----:B------:R-:W-:Y:S01]  /*15120*/  ULDC.64 UR4, c[0x0][0xae8] ;  /* 0x0002ba0000047ab9 */ /* 0x000fe20000000a00 */
[----:B------:R-:W-:Y:S01]  /*15130*/  ISETP.GE.AND P2, PT, R15, R14, PT ;  /* 0x0000000e0f00720c */ /* 0x000fe20003f46270 */
[----:B------:R-:W-:Y:S01]  /*15140*/  IMAD.SHL.U32 R3, R6, 0x2, RZ ;  /* 0x0000000206037824 */ /* 0x000fe200078e00ff */
[----:B------:R-:W-:Y:S01]  /*15150*/  SEL R6, RZ, 0x8, P3 ;  /* 0x00000008ff067807 */ /* 0x000fe20001800000 */
[----:B------:R-:W-:-:S02]  /*15160*/  VIADD R25, R199, 0x100 ;  /* 0x00000100c7197836 */ /* 0x000fc40000000000 */
[----:B------:R-:W-:Y:S01]  /*15170*/  VIADD R27, R199, 0x140 ;  /* 0x00000140c71b7836 */ /* 0x000fe20000000000 */
[----:B------:R-:W-:Y:S01]  /*15180*/  LOP3.LUT R0, R3, 0x2, R0, 0xe2, !PT ;  /* 0x0000000203007812 */ /* 0x000fe200078ee200 */
[----:B------:R-:W-:Y:S01]  /*15190*/  IMAD.IADD R5, R5, 0x1, R7 ;  /* 0x0000000105057824 */ /* 0x000fe200078e0207 */
[----:B------:R-:W-:Y:S01]  /*151a0*/  SEL R3, RZ, 0x4, P2 ;  /* 0x00000004ff037807 */ /* 0x000fe20001000000 */
[----:B------:R-:W-:Y:S01]  /*151b0*/  VIADD R7, R199, 0x180 ;  /* 0x00000180c7077836 */ /* 0x000fe20000000000 */
[-C--:B------:R-:W-:Y:S01]  /*151c0*/  ISETP.GE.AND P2, PT, R25, R14.reuse, PT ;  /* 0x0000000e1900720c */ /* 0x080fe20003f46270 */
[----:B------:R-:W-:Y:S01]  /*151d0*/  VIADD R9, R199, 0x1c0 ;  /* 0x000001c0c7097836 */ /* 0x000fe20000000000 */
[-C--:B------:R-:W-:Y:S02]  /*151e0*/  ISETP.GE.AND P3, PT, R27, R14.reuse, PT ;  /* 0x0000000e1b00720c */ /* 0x080fe40003f66270 */
[----:B------:R-:W-:Y:S02]  /*151f0*/  ISETP.GE.AND P4, PT, R7, R14, PT ;  /* 0x0000000e0700720c */ /* 0x000fe40003f86270 */
[----:B------:R-:W-:Y:S01]  /*15200*/  LOP3.LUT R3, R6, R0, R3, 0xfe, !PT ;  /* 0x0000000006037212 */ /* 0x000fe200078efe03 */
[----:B------:R-:W-:Y:S01]  /*15210*/  IMAD R0, R10, UR4, RZ ;  /* 0x000000040a007c24 */ /* 0x000fe2000f8e02ff */
[----:B------:R-:W-:-:S02]  /*15220*/  SEL R6, RZ, 0x10, P2 ;  /* 0x00000010ff067807 */ /* 0x000fc40001000000 */
[----:B------:R-:W-:Y:S02]  /*15230*/  SEL R7, RZ, 0x20, P3 ;  /* 0x00000020ff077807 */ /* 0x000fe40001800000 */
        /* <DEDUP_REMOVED lines=8> */
[----:B------:R-:W-:-:S02]  /*152c0*/  SEL R0, RZ, 0x80, P2 ;  /* 0x00000080ff007807 */ /* 0x000fc40001000000 */
[----:B------:R-:W-:Y:S01]  /*152d0*/  IADD3 R11, R7, R3, RZ ;  /* 0x00000003070b7210 */ /* 0x000fe20007ffe0ff */
[----:B------:R-:W-:Y:S01]  /*152e0*/  IMAD.WIDE R8, R217, 0x40, R8 ;  /* 0x00000040d9087825 */ /* 0x000fe200078e0208 */
        /* <DEDUP_REMOVED lines=15> */
[----:B------:R-:W-:-:S04]  /*153e0*/  LEA R30, P1, R4, UR4, 0x1 ;  /* 0x00000004041e7c11 */ /* 0x000fc8000f8208ff */
        /* <DEDUP_REMOVED lines=12> */
.L_x_2160:
[----:B------:R-:W-:Y:S05]  /*154b0*/  BSYNC B1 ;  /* 0x0000000000017941 */ /* 0x000fea0003800000 */
.L_x_2159:
        /* <DEDUP_REMOVED lines=29> */
.L_x_2155:
[----:B------:R-:W-:Y:S05]  /*15690*/  BSYNC B0 ;  /* 0x0000000000007941 */ /* 0x000fea0003800000 */
.L_x_2149:
[----:B------:R-:W-:Y:S02]  /*156a0*/  ULDC UR4, c[0x0][0xc14] ;  /* 0x0003050000047ab9 */ /* 0x000fe40000000800 */
[----:B----4-:R-:W-:-:S13]  /*156b0*/  ISETP.GE.AND P0, PT, R191, UR4, PT ;  /* 0x00000004bf007c0c */ /* 0x010fda000bf06270 */
[----:B------:R-:W-:Y:S05]  /*156c0*/  @!P0 BRA `(.L_x_2161) ;  /* 0xfffffeb8007c8947 */ /* 0x000fea000383ffff */
[----:B------:R-:W-:Y:S05]  /*156d0*/  BRA `(.L_x_1944) ;  /* 0x0000006800107947 */ /* 0x000fea0003800000 */
.L_x_1942:
[----:B------:R-:W-:-:S08]  /*156e0*/  NOP ;  /* 0x0000000000007918 */ /* 0x000fd00000000000 */
[----:B------:R-:W0:-:S00]  /*156f0*/  USETMAXREG.DEALLOC.CTAPOOL 0x18 ;  /* 0x00000018000079c8 */ /* 0x000e0000080e0500 */
[----:B0-----:R-:W-:-:S06]  /*15700*/  LOP3.LUT R0, R0, 0x3, RZ, 0xc0, !PT ;  /* 0x0000000300007812 */ /* 0x001fcc00078ec0ff */
[----:B------:R-:W0:Y:S02]  /*15710*/  SHFL.IDX PT, R0, R0, RZ, 0x1f ;  /* 0x00001fff00007589 */ /* 0x000e2400000e0000 */
[----:B0-----:R-:W-:-:S13]  /*15720*/  ISETP.NE.AND P0, PT, R0, RZ, PT ;  /* 0x000000ff0000720c */ /* 0x001fda0003f05270 */
[----:B------:R-:W-:Y:S05]  /*15730*/  @P0 BRA `(.L_x_1944) ;  /* 0x0000006400f80947 */ /* 0x000fea0003800000 */
        /* <DEDUP_REMOVED lines=54> */
.L_x_2166:
        /* <DEDUP_REMOVED lines=15> */
.L_x_2165:
[----:B------:R-:W-:Y:S05]  /*15b90*/  BSYNC B0 ;  /* 0x0000000000007941 */ /* 0x000fea0003800000 */
.L_x_2164:
        /* <DEDUP_REMOVED lines=25> */
.L_x_2162:
[----:B------:R-:W-:-:S04]  /*15d30*/  IMAD.IADD R7, R5, 0x1, -R2 ;  /* 0x0000000105077824 */ /* 0x000fc800078e0a02 */
[----:B------:R-:W-:-:S05]  /*15d40*/  IMAD R2, R4, UR4, R7 ;  /* 0x0000000404027c24 */ /* 0x000fca000f8e0207 */
[----:B------:R-:W-:Y:S02]  /*15d50*/  ISETP.GT.AND P0, PT, R2, UR6, PT ;  /* 0x0000000602007c0c */ /* 0x000fe4000bf04270 */
[----:B------:R-:W0:Y:S11]  /*15d60*/  LDC.64 R2, c[0x0][0xc68] ;  /* 0x00031a00ff027b82 */ /* 0x000e360000000a00 */
[----:B------:R-:W-:-:S04]  /*15d70*/  VOTE.ANY R9, PT, !P0 ;  /* 0x0000000000097806 */ /* 0x000fc800040e0100 */
[----:B------:R-:W1:Y:S02]  /*15d80*/  POPC R5, R9 ;  /* 0x0000000900057309 */ /* 0x000e640000000000 */
[----:B-1----:R-:W-:-:S05]  /*15d90*/  IADD3 R19, R5, R6, RZ ;  /* 0x0000000605137210 */ /* 0x002fca0007ffe0ff */
        /* <DEDUP_REMOVED lines=13> */
.L_x_2167:
[----:B-1----:R-:W-:Y:S01]  /*15e70*/  IMAD.MOV R2, RZ, RZ, -R3 ;  /* 0x000000ffff027224 */ /* 0x002fe200078e0a03 */
[----:B--2---:R-:W-:Y:S01]  /*15e80*/  IABS R4, R6 ;  /* 0x0000000600047213 */ /* 0x004fe20000000000 */
[----:B---3--:R-:W-:Y:S02]  /*15e90*/  IMAD R16, R16, UR4, R7 ;  /* 0x0000000410107c24 */ /* 0x008fe4000f8e0207 */
        /* <DEDUP_REMOVED lines=10> */
[----:B------:R-:W-:Y:S01]  /*15f40*/  @!P0 IMAD.IADD R4, R4, 0x1, -R11 ;  /* 0x0000000104048824 */ /* 0x000fe200078e0a0b */
[----:B------:R-:W-:-:S04]  /*15f50*/  @!P0 IADD3 R2, R2, 0x1, RZ ;  /* 0x0000000102028810 */ /* 0x000fc80007ffe0ff */
[----:B------:R-:W-:-:S13]  /*15f60*/  ISETP.GE.U32.AND P0, PT, R4, R11, PT ;  /* 0x0000000b0400720c */ /* 0x000fda0003f06070 */
[----:B------:R-:W-:Y:S01]  /*15f70*/  @P0 VIADD R2, R2, 0x1 ;  /* 0x0000000102020836 */ /* 0x000fe20000000000 */
[----:B------:R-:W-:-:S13]  /*15f80*/  ISETP.GE.AND P0, PT, R3, RZ, PT ;  /* 0x000000ff0300720c */ /* 0x000fda0003f06270 */
[----:B------:R-:W-:Y:S01]  /*15f90*/  @!P0 IMAD.MOV R2, RZ, RZ, -R2 ;  /* 0x000000ffff028224 */ /* 0x000fe200078e0a02 */
[----:B------:R-:W-:-:S13]  /*15fa0*/  ISETP.NE.AND P0, PT, R6, RZ, PT ;  /* 0x000000ff0600720c */ /* 0x000fda0003f05270 */
[----:B------:R-:W-:-:S05]  /*15fb0*/  @!P0 LOP3.LUT R2, RZ, R6, RZ, 0x33, !PT ;  /* 0x00000006ff028212 */ /* 0x000fca00078e33ff */
[----:B------:R-:W-:Y:S01]  /*15fc0*/  IMAD R4, R10, R2, RZ ;  /* 0x000000020a047224 */ /* 0x000fe200078e02ff */
[----:B------:R-:W-:-:S03]  /*15fd0*/  IADD3 R2, -R2, RZ, RZ ;  /* 0x000000ff02027210 */ /* 0x000fc60007ffe1ff */
        /* <DEDUP_REMOVED lines=33> */
.L_x_2163:
[----:B------:R-:W-:Y:S01]  /*161f0*/  IMAD.MOV.U32 R17, RZ, RZ, RZ ;  /* 0x000000ffff117224 */ /* 0x000fe200078e00ff */
[----:B------:R-:W-:Y:S01]  /*16200*/  MOV R16, UR6 ;  /* 0x0000000600107c02 */ /* 0x000fe20008000f00 */
[----:B------:R-:W-:-:S07]  /*16210*/  IMAD.MOV.U32 R18, RZ, RZ, RZ ;  /* 0x000000ffff127224 */ /* 0x000fce00078e00ff */
.L_x_2168:
        /* <DEDUP_REMOVED lines=16> */
[----:B------:R-:W-:Y:S01]  /*16320*/  ULDC.64 UR40, c[0x0][0x198] ;  /* 0x0000660000287ab9 */ /* 0x000fe20000000a00 */
[----:B------:R-:W-:Y:S02]  /*16330*/  ULDC UR37, c[0x0][0xc] ;  /* 0x0000030000257ab9 */ /* 0x000fe40000000800 */
[----:B------:R1:W-:Y:S04]  /*16340*/  STL [R1+0xc], R0 ;  /* 0x00000c0001007387 */ /* 0x0003e80000100800 */
[----:B------:R1:W-:Y:S04]  /*16350*/  STL [R1+0x4], RZ ;  /* 0x000004ff01007387 */ /* 0x0003e80000100800 */
[----:B------:R1:W-:Y:S04]  /*16360*/  STL [R1], RZ ;  /* 0x000000ff01007387 */ /* 0x0003e80000100800 */
[----:B------:R1:W-:Y:S02]  /*16370*/  STL [R1+0x8], R0 ;  /* 0x0000080001007387 */ /* 0x0003e40000100800 */
.L_x_2269:
[----:B------:R-:W-:Y:S05]  /*16380*/  YIELD ;  /* 0x0000000000007946 */ /* 0x000fea0003800000 */
[----:B------:R-:W-:Y:S01]  /*16390*/  ULDC.64 UR4, c[0x0][0xa28] ;  /* 0x00028a0000047ab9 */ /* 0x000fe20000000a00 */
[----:B------:R-:W-:Y:S01]  /*163a0*/  IMAD.MOV.U32 R6, RZ, RZ, RZ ;  /* 0x000000ffff067224 */ /* 0x000fe200078e00ff */
[----:B------:R-:W-:Y:S01]  /*163b0*/  ISETP.NE.U32.AND P0, PT, RZ, UR4, PT ;  /* 0x00000004ff007c0c */ /* 0x000fe2000bf05070 */
[----:B-1----:R-:W-:Y:S01]  /*163c0*/  IMAD.MOV.U32 R0, RZ, RZ, RZ ;  /* 0x000000ffff007224 */ /* 0x002fe200078e00ff */
[----:B------:R-:W-:Y:S01]  /*163d0*/  ULDC.64 UR8, c[0x0][0xa08] ;  /* 0x0002820000087ab9 */ /* 0x000fe20000000a00 */
[----:B------:R-:W-:Y:S01]  /*163e0*/  ULDC.64 UR10, c[0x0][0xa10] ;  /* 0x00028400000a7ab9 */ /* 0x000fe20000000a00 */
        /* <DEDUP_REMOVED lines=16> */
[----:B--2---:R1:W-:Y:S02]  /*164f0*/  STL [R1+0x24], R0 ;  /* 0x0000240001007387 */ /* 0x0043e40000100800 */
[----:B-1----:R-:W-:Y:S01]  /*16500*/  MOV R0, UR4 ;  /* 0x0000000400007c02 */ /* 0x002fe20008000f00 */
[----:B------:R-:W-:-:S05]  /*16510*/  ULDC.64 UR4, c[0x0][0x3f8] ;  /* 0x0000fe0000047ab9 */ /* 0x000fca0000000a00 */
[----:B------:R1:W5:Y:S01]  /*16520*/  @P0 LDG.E R0, desc[UR42][R4.64] ;  /* 0x0000002a04000981 */ /* 0x000362000c1e1900 */
[----:B------:R-:W-:Y:S01]  /*16530*/  UISETP.NE.U32.AND UP0, UPT, UR4, URZ, UPT ;  /* 0x0000003f0400728c */ /* 0x000fe2000bf05070 */
[----:B------:R-:W-:Y:S01]  /*16540*/  ISETP.NE.U32.AND P1, PT, RZ, UR8, PT ;  /* 0x00000008ff007c0c */ /* 0x000fe2000bf25070 */
[----:B------:R-:W-:Y:S01]  /*16550*/  ULDC UR6, c[0x0][0x338] ;  /* 0x0000ce0000067ab9 */ /* 0x000fe20000000800 */
[----:B------:R-:W-:Y:S01]  /*16560*/  ULDC UR4, c[0x0][0x404] ;  /* 0x0001010000047ab9 */ /* 0x000fe20000000800 */
[----:B------:R-:W-:Y:S01]  /*16570*/  UISETP.NE.AND.EX UP0, UPT, UR5, URZ, UPT, UP0 ;  /* 0x0000003f0500728c */ /* 0x000fe2000bf05300 */
[----:B------:R-:W-:Y:S01]  /*16580*/  ISETP.NE.AND.EX P3, PT, RZ, UR9, PT, P1 ;  /* 0x00000009ff007c0c */ /* 0x000fe2000bf65310 */
[----:B------:R-:W-:Y:S01]  /*16590*/  IMAD.U32 R9, RZ, RZ, UR6 ;  /* 0x00000006ff097e24 */ /* 0x000fe2000f8e00ff */
[----:B------:R-:W-:Y:S01]  /*165a0*/  ULDC UR5, c[0x0][0x2e0] ;  /* 0x0000b80000057ab9 */ /* 0x000fe20000000800 */
[----:B------:R-:W-:Y:S01]  /*165b0*/  USEL UR4, UR4, 0x1, UP0 ;  /* 0x0000000104047887 */ /* 0x000fe20008000000 */
[----:B------:R-:W-:-:S03]  /*165c0*/  ISETP.NE.U32.AND P1, PT, RZ, UR10, PT ;  /* 0x0000000aff007c0c */ /* 0x000fc6000bf25070 */
[----:B------:R-:W-:Y:S01]  /*165d0*/  UIMAD UR4, UR4, UR5, URZ ;  /* 0x00000005040472a4 */ /* 0x000fe2000f8e023f */
[----:B------:R-:W-:-:S05]  /*165e0*/  ISETP.NE.AND.EX P1, PT, RZ, UR11, PT, P1 ;  /* 0x0000000bff007c0c */ /* 0x000fca000bf25310 */
[----:B------:R-:W-:Y:S01]  /*165f0*/  IMAD.U32 R7, RZ, RZ, UR4 ;  /* 0x00000004ff077e24 */ /* 0x000fe2000f8e00ff */
[----:B-1----:R-:W-:Y:S07]  /*16600*/  @P0 BRA `(.L_x_2170) ;  /* 0x0000000000100947 */ /* 0x002fee0003800000 */
[----:B------:R-:W-:Y:S05]  /*16610*/  @!P2 BRA `(.L_x_2170) ;  /* 0x00000000000ca947 */ /* 0x000fea0003800000 */
[----:B------:R-:W2:Y:S04]  /*16620*/  LDG.E R5, desc[UR42][R2.64] ;  /* 0x0000002a02057981 */ /* 0x000ea8000c1e1900 */
[----:B-----5:R-:W2:Y:S02]  /*16630*/  LDG.E R0, desc[UR42][R2.64+0x4] ;  /* 0x0000042a02007981 */ /* 0x020ea4000c1e1900 */
[----:B--2---:R-:W-:-:S07]  /*16640*/  IMAD.IADD R0, R0, 0x1, -R5 ;  /* 0x0000000100007824 */ /* 0x004fce00078e0a05 */
.L_x_2170:
[----:B------:R-:W1:Y:S01]  /*16650*/  LDC.64 R4, c[0x0][0xa08] ;  /* 0x00028200ff047b82 */ /* 0x000e620000000a00 */
[----:B------:R-:W-:Y:S01]  /*16660*/  IMAD.MOV.U32 R8, RZ, RZ, RZ ;  /* 0x000000ffff087224 */ /* 0x000fe200078e00ff */
[----:B------:R-:W-:-:S06]  /*16670*/  ULDC.64 UR4, c[0x0][0xa20] ;  /* 0x0002880000047ab9 */ /* 0x000fcc0000000a00 */
[----:B------:R-:W2:Y:S01]  /*16680*/  LDC.64 R2, c[0x0][0xa10] ;  /* 0x00028400ff027b82 */ /* 0x000ea20000000a00 */
[----:B-1----:R-:W-:-:S05]  /*16690*/  IMAD.WIDE R4, R19, 0x4, R4 ;  /* 0x0000000413047825 */ /* 0x002fca00078e0204 */
[----:B------:R-:W3:Y:S01]  /*166a0*/  @P3 LDG.E R8, desc[UR42][R4.64] ;  /* 0x0000002a04083981 */ /* 0x000ee2000c1e1900 */
[----:B------:R-:W-:Y:S02]  /*166b0*/  IMAD.MOV.U32 R10, RZ, RZ, RZ ;  /* 0x000000ffff0a7224 */ /* 0x000fe400078e00ff */
[----:B--2---:R-:W-:-:S05]  /*166c0*/  IMAD.WIDE R2, R19, 0x4, R2 ;  /* 0x0000000413027825 */ /* 0x004fca00078e0202 */
[----:B------:R1:W5:Y:S01]  /*166d0*/  @P1 LDG.E R10, desc[UR42][R2.64] ;  /* 0x0000002a020a1981 */ /* 0x000362000c1e1900 */
[----:B------:R-:W-:-:S04]  /*166e0*/  ISETP.NE.U32.AND P0, PT, RZ, UR4, PT ;  /* 0x00000004ff007c0c */ /* 0x000fc8000bf05070 */
[----:B------:R-:W-:Y:S02]  /*166f0*/  ISETP.NE.AND.EX P0, PT, RZ, UR5, PT, P0 ;  /* 0x00000005ff007c0c */ /* 0x000fe4000bf05300 */
[----:B---3-5:R-:W-:-:S05]  /*16700*/  IADD3 R8, R8, R6, RZ ;  /* 0x0000000608087210 */ /* 0x028fca0007ffe0ff */
[----:B------:R1:W-:Y:S06]  /*16710*/  STL [R1+0x10], R8 ;  /* 0x0000100801007387 */ /* 0x0003ec0000100800 */
[----:B------:R-:W-:Y:S05]  /*16720*/  @!P0 BRA `(.L_x_2171) ;  /* 0x0000000000108947 */ /* 0x000fea0003800000 */
[----:B------:R-:W2:Y:S02]  /*16730*/  LDC.64 R4, c[0x0][0xa20] ;  /* 0x00028800ff047b82 */ /* 0x000ea40000000a00 */
[----:B--2---:R-:W-:-:S05]  /*16740*/  IMAD.WIDE R4, R19, 0x4, R4 ;  /* 0x0000000413047825 */ /* 0x004fca00078e0204 */
[----:B------:R2:W5:Y:S01]  /*16750*/  LDG.E R7, desc[UR42][R4.64] ;  /* 0x0000002a04077981 */ /* 0x000562000c1e1900 */
[----:B------:R-:W-:Y:S05]  /*16760*/  BRA `(.L_x_2172) ;  /* 0x0000000000107947 */ /* 0x000fea0003800000 */
.L_x_2171:
[----:B------:R-:W-:Y:S05]  /*16770*/  @!P3 BRA `(.L_x_2172) ;  /* 0x00000000000cb947 */ /* 0x000fea0003800000 */
[----:B------:R-:W2:Y:S04]  /*16780*/  LDG.E R7, desc[UR42][R4.64] ;  /* 0x0000002a04077981 */ /* 0x000ea8000c1e1900 */
[----:B------:R-:W2:Y:S02]  /*16790*/  LDG.E R4, desc[UR42][R4.64+0x4] ;  /* 0x0000042a04047981 */ /* 0x000ea4000c1e1900 */
[----:B--2---:R-:W-:-:S07]  /*167a0*/  IMAD.IADD R7, R4, 0x1, -R7 ;  /* 0x0000000104077824 */ /* 0x004fce00078e0a07 */
.L_x_2172:
[----:B--2---:R-:W2:Y:S04]  /*167b0*/  @P1 LDG.E R4, desc[UR42][R2.64] ;  /* 0x0000002a02041981 */ /* 0x004ea8000c1e1900 */
[----:B------:R1:W2:Y:S02]  /*167c0*/  @P1 LDG.E R5, desc[UR42][R2.64+0x4] ;  /* 0x0000042a02051981 */ /* 0x0002a4000c1e1900 */
[----:B-1----:R-:W1:Y:S02]  /*167d0*/  LDC.64 R2, c[0x0][0x9e0] ;  /* 0x00027800ff027b82 */ /* 0x002e640000000a00 */
[----:B-1----:R-:W-:Y:S01]  /*167e0*/  ISETP.GE.AND P2, PT, R3, 0x1, PT ;  /* 0x000000010300780c */ /* 0x002fe20003f46270 */
[----:B--2---:R-:W-:Y:S01]  /*167f0*/  @P1 IMAD.IADD R9, R5, 0x1, -R4 ;  /* 0x0000000105091824 */ /* 0x004fe200078e0a04 */
[----:B------:R-:W-:Y:S01]  /*16800*/  LEA R4, R17, 0x40, 0x6 ;  /* 0x0000004011047811 */ /* 0x000fe200078e30ff */
[----:B-----5:R-:W-:-:S04]  /*16810*/  IMAD.IADD R5, R7, 0x1, -R6 ;  /* 0x0000000107057824 */ /* 0x020fc800078e0a06 */
[----:B------:R-:W-:-:S04]  /*16820*/  IMAD.IADD R8, R5, 0x1, R9 ;  /* 0x0000000105087824 */ /* 0x000fc800078e0209 */
[C---:B------:R-:W-:Y:S01]  /*16830*/  VIADD R20, R8.reuse, 0x3f ;  /* 0x0000003f08147836 */ /* 0x040fe20000000000 */
[----:B------:R-:W-:-:S04]  /*16840*/  IADD3 R4, R8, R4, -R0 ;  /* 0x0000000408047210 */ /* 0x000fc80007ffe800 */
[----:B------:R-:W-:Y:S02]  /*16850*/  SHF.R.S32.HI R7, RZ, 0x1f, R20 ;  /* 0x0000001fff077819 */ /* 0x000fe40000011414 */
[----:B------:R-:W-:Y:S02]  /*16860*/  IADD3 R2, R4, R2, RZ ;  /* 0x0000000204027210 */ /* 0x000fe40007ffe0ff */
[----:B------:R-:W-:-:S04]  /*16870*/  LEA.HI R20, R7, R20, RZ, 0x6 ;  /* 0x0000001407147211 */ /* 0x000fc800078f30ff */
[----:B------:R-:W-:Y:S01]  /*16880*/  SHF.R.S32.HI R20, RZ, 0x6, R20 ;  /* 0x00000006ff147819 */ /* 0x000fe20000011414 */
[----:B------:R-:W-:Y:S06]  /*16890*/  @!P2 BRA `(.L_x_2173) ;  /* 0x000000000048a947 */ /* 0x000fec0003800000 */
[C---:B------:R-:W-:Y:S01]  /*168a0*/  ISETP.GT.AND P0, PT, R4.reuse, RZ, PT ;  /* 0x000000ff0400720c */ /* 0x040fe20003f04270 */
[----:B------:R-:W-:Y:S01]  /*168b0*/  BSSY B0, `(.L_x_2174) ;  /* 0x000000e000007945 */ /* 0x000fe20003800000 */
[----:B------:R-:W-:-:S11]  /*168c0*/  VIADD R11, R4, 0xffffffff ;  /* 0xffffffff040b7836 */ /* 0x000fd60000000000 */
        /* <DEDUP_REMOVED lines=8> */
.L_x_2175:
[----:B------:R-:W-:-:S13]  /*16950*/  ISETP.NE.AND P0, PT, R3, 0x1, PT ;  /* 0x000000010300780c */ /* 0x000fda0003f05270 */
[----:B------:R-:W1:Y:S02]  /*16960*/  @P0 LDC.64 R6, c[0x0][0x9e8] ;  /* 0x00027a00ff060b82 */ /* 0x000e640000000a00 */
[----:B-1----:R-:W-:-:S05]  /*16970*/  @P0 IMAD.HI.U32 R6, R11, R6, RZ ;  /* 0x000000060b060227 */ /* 0x002fca00078e00ff */
[----:B------:R-:W-:-:S07]  /*16980*/  @P0 SHF.R.U32.HI R11, RZ, R7, R6 ;  /* 0x00000007ff0b0219 */ /* 0x000fce0000011606 */
.L_x_2176:
[----:B------:R-:W-:Y:S05]  /*16990*/  BSYNC B0 ;  /* 0x0000000000007941 */ /* 0x000fea0003800000 */
.L_x_2174:
[----:B------:R-:W-:-:S05]  /*169a0*/  IMAD R11, R11, R3, R3 ;  /* 0x000000030b0b7224 */ /* 0x000fca00078e0203 */
[----:B------:R-:W-:-:S07]  /*169b0*/  VIMNMX R2, R2, R11, PT ;  /* 0x0000000b02027248 */ /* 0x000fce0003fe0100 */
.L_x_2173:
        /* <DEDUP_REMOVED lines=15> */
.L_x_2179:
[----:B------:R-:W-:Y:S02]  /*16ab0*/  ISETP.NE.AND P0, PT, R3, 0x1, PT ;  /* 0x000000010300780c */ /* 0x000fe40003f05270 */
[----:B------:R-:W-:-:S11]  /*16ac0*/  MOV R11, R0 ;  /* 0x00000000000b7202 */ /* 0x000fd60000000f00 */
[----:B------:R-:W1:Y:S02]  /*16ad0*/  @P0 LDC.64 R6, c[0x0][0x9e8] ;  /* 0x00027a00ff060b82 */ /* 0x000e640000000a00 */
[----:B-1----:R-:W-:-:S05]  /*16ae0*/  @P0 IMAD.HI.U32 R6, R0, R6, RZ ;  /* 0x0000000600060227 */ /* 0x002fca00078e00ff */
[----:B------:R-:W-:-:S07]  /*16af0*/  @P0 SHF.R.U32.HI R11, RZ, R7, R6 ;  /* 0x00000007ff0b0219 */ /* 0x000fce0000011606 */
.L_x_2180:
[----:B------:R-:W-:Y:S05]  /*16b00*/  BSYNC B0 ;  /* 0x0000000000007941 */ /* 0x000fea0003800000 */
.L_x_2178:
[----:B------:R-:W-:-:S05]  /*16b10*/  IMAD R3, R11, R3, RZ ;  /* 0x000000030b037224 */ /* 0x000fca00078e02ff */
[----:B------:R-:W-:-:S07]  /*16b20*/  VIMNMX R8, R8, R3, !PT ;  /* 0x0000000308087248 */ /* 0x000fce0007fe0100 */
.L_x_2177:
[----:B------:R-:W-:Y:S01]  /*16b30*/  VIADD R2, R2, 0x3f ;  /* 0x0000003f02027836 */ /* 0x000fe20000000000 */
[----:B------:R-:W-:Y:S01]  /*16b40*/  BSSY B0, `(.L_x_2181) ;  /* 0x0000111000007945 */ /* 0x000fe20003800000 */
[----:B------:R-:W-:-:S03]  /*16b50*/  PLOP3.LUT P2, PT, PT, PT, PT, 0x80, 0x0 ;  /* 0x000000000000781c */ /* 0x000fc60003f4f070 */
[----:B------:R-:W-:-:S04]  /*16b60*/  SHF.R.S32.HI R3, RZ, 0x1f, R2 ;  /* 0x0000001fff037819 */ /* 0x000fc80000011402 */
[----:B------:R-:W-:Y:S02]  /*16b70*/  LEA.HI R3, R3, R2, RZ, 0x6 ;  /* 0x0000000203037211 */ /* 0x000fe400078f30ff */
[----:B------:R-:W-:Y:S02]  /*16b80*/  SHF.R.S32.HI R2, RZ, 0x1f, R8 ;  /* 0x0000001fff027819 */ /* 0x000fe40000011408 */
[----:B------:R-:W-:Y:S02]  /*16b90*/  SHF.R.S32.HI R3, RZ, 0x6, R3 ;  /* 0x00000006ff037819 */ /* 0x000fe40000011403 */
[----:B------:R-:W-:Y:S02]  /*16ba0*/  LEA.HI R2, R2, R8, RZ, 0x6 ;  /* 0x0000000802027211 */ /* 0x000fe400078f30ff */
[----:B------:R-:W-:Y:S02]  /*16bb0*/  VIMNMX R3, R20, R3, PT ;  /* 0x0000000314037248 */ /* 0x000fe40003fe0100 */
[----:B------:R-:W-:-:S03]  /*16bc0*/  SHF.R.S32.HI R2, RZ, 0x6, R2 ;  /* 0x00000006ff027819 */ /* 0x000fc60000011402 */
[----:B------:R-:W-:Y:S01]  /*16bd0*/  IMAD R6, R3, 0x40, -R5 ;  /* 0x0000004003067824 */ /* 0x000fe200078e0a05 */
[----:B------:R-:W-:-:S04]  /*16be0*/  VIMNMX R2, RZ, R2, !PT ;  /* 0x00000002ff027248 */ /* 0x000fc80007fe0100 */
[----:B------:R-:W-:Y:S01]  /*16bf0*/  VIMNMX R3, R6, R9, PT ;  /* 0x0000000906037248 */ /* 0x000fe20003fe0100 */
[----:B------:R-:W-:-:S05]  /*16c00*/  IMAD R2, R2, 0x40, -R5 ;  /* 0x0000004002027824 */ /* 0x000fca00078e0a05 */
[----:B------:R-:W-:-:S04]  /*16c10*/  VIMNMX R2, RZ, R2, !PT ;  /* 0x00000002ff027248 */ /* 0x000fc80007fe0100 */
[----:B------:R-:W-:Y:S02]  /*16c20*/  ISETP.GT.AND P0, PT, R3, R2, PT ;  /* 0x000000020300720c */ /* 0x000fe40003f04270 */
[----:B------:R-:W-:-:S11]  /*16c30*/  SHF.R.U32.HI R2, RZ, 0x6, R2 ;  /* 0x00000006ff027819 */ /* 0x000fd60000011602 */
[----:B------:R-:W-:-:S05]  /*16c40*/  @P0 VIADD R3, R3, 0x3f ;  /* 0x0000003f03030836 */ /* 0x000fca0000000000 */
[----:B------:R-:W-:-:S04]  /*16c50*/  @P0 SHF.R.S32.HI R6, RZ, 0x1f, R3 ;  /* 0x0000001fff060819 */ /* 0x000fc80000011403 */
[----:B------:R-:W-:Y:S01]  /*16c60*/  @P0 LEA.HI R6, R6, R3, RZ, 0x6 ;  /* 0x0000000306060211 */ /* 0x000fe200078f30ff */
[----:B------:R-:W-:-:S03]  /*16c70*/  IMAD.MOV.U32 R3, RZ, RZ, R2 ;  /* 0x000000ffff037224 */ /* 0x000fc600078e0002 */
[----:B------:R-:W-:-:S04]  /*16c80*/  @P0 SHF.R.S32.HI R3, RZ, 0x6, R6 ;  /* 0x00000006ff030819 */ /* 0x000fc80000011406 */
[----:B------:R-:W-:-:S13]  /*16c90*/  ISETP.GT.AND P0, PT, R3, R2, PT ;  /* 0x000000020300720c */ /* 0x000fda0003f04270 */
[----:B------:R-:W-:Y:S05]  /*16ca0*/  @!P0 BRA `(.L_x_2182) ;  /* 0x0000000c00e88947 */ /* 0x000fea0003800000 */
[----:B------:R-:W1:Y:S01]  /*16cb0*/  LDC R5, c[0x0][0x428] ;  /* 0x00010a00ff057b82 */ /* 0x000e620000000800 */
[----:B------:R-:W-:Y:S01]  /*16cc0*/  UMOV UR4, 0xffffffff ;  /* 0xffffffff00047882 */ /* 0x000fe20000000000 */
[----:B-1----:R-:W-:Y:S02]  /*16cd0*/  ISETP.NE.AND P0, PT, R5, 0x1, PT ;  /* 0x000000010500780c */ /* 0x002fe40003f05270 */
[----:B------:R-:W-:-:S11]  /*16ce0*/  MOV R5, R18 ;  /* 0x0000001200057202 */ /* 0x000fd60000000f00 */
[----:B------:R-:W1:Y:S08]  /*16cf0*/  @P0 LDC R7, c[0x0][0x42c] ;  /* 0x00010b00ff070b82 */ /* 0x000e700000000800 */
[----:B------:R-:W2:Y:S01]  /*16d00*/  @P0 LDC R6, c[0x0][0x430] ;  /* 0x00010c00ff060b82 */ /* 0x000ea20000000800 */
[----:B-1----:R-:W-:-:S05]  /*16d10*/  @P0 IMAD.HI.U32 R7, R18, R7, RZ ;  /* 0x0000000712070227 */ /* 0x002fca00078e00ff */
[----:B--2---:R-:W-:Y:S02]  /*16d20*/  @P0 SHF.R.U32.HI R5, RZ, R6, R7 ;  /* 0x00000006ff050219 */ /* 0x004fe40000011607 */
[----:B------:R-:W-:Y:S01]  /*16d30*/  SEL R6, R19, RZ, !P1 ;  /* 0x000000ff13067207 */ /* 0x000fe20004800000 */
[----:B------:R-:W-:Y:S06]  /*16d40*/  BRA.DIV UR4, `(.L_x_2183) ;  /* 0x00000062043c7947 */ /* 0x000fec000b800000 */
.L_x_2337:
[----:B------:R-:W-:-:S03]  /*16d50*/  UMOV UR4, 0xffffffff ;  /* 0xffffffff00047882 */ /* 0x000fc60000000000 */
[----:B------:R-:W-:Y:S05]  /*16d60*/  BRA.DIV UR4, `(.L_x_2184) ;  /* 0x0000006204687947 */ /* 0x000fea000b800000 */
[----:B------:R-:W-:-:S13]  /*16d70*/  ELECT P6, URZ, PT ;  /* 0x00000000003f782f */ /* 0x000fda00038c0000 */
.L_x_2340:
[----:B------:R-:W2:Y:S01]  /*16d80*/  LDL R7, [R1+0x20] ;  /* 0x0000200001077983 */ /* 0x000ea20000100800 */
[----:B------:R-:W-:Y:S01]  /*16d90*/  MOV R9, 0x400 ;  /* 0x0000040000097802 */ /* 0x000fe20000000f00 */
[----:B------:R-:W-:Y:S01]  /*16da0*/  BSSY B1, `(.L_x_2185) ;  /* 0x000000a000017945 */ /* 0x000fe20003800000 */
[----:B--2---:R-:W-:-:S05]  /*16db0*/  VIADD R8, R7, 0x1 ;  /* 0x0000000107087836 */ /* 0x004fca0000000000 */
[----:B------:R-:W-:-:S04]  /*16dc0*/  LEA.HI R7, R8, R8, RZ, 0x1 ;  /* 0x0000000808077211 */ /* 0x000fc800078f08ff */
[----:B------:R-:W-:-:S05]  /*16dd0*/  LOP3.LUT R7, R7, 0xfffffffe, RZ, 0xc0, !PT ;  /* 0xfffffffe07077812 */ /* 0x000fca00078ec0ff */
[----:B------:R-:W-:Y:S02]  /*16de0*/  IMAD.IADD R8, R8, 0x1, -R7 ;  /* 0x0000000108087824 */ /* 0x000fe400078e0a07 */
[----:B------:R-:W1:Y:S03]  /*16df0*/  S2R R7, SR_CgaCtaId ;  /* 0x0000000000077919 */ /* 0x000e660000008800 */
[----:B------:R-:W-:Y:S02]  /*16e00*/  SHF.L.U32 R8, R8, 0x1f, RZ ;  /* 0x0000001f08087819 */ /* 0x000fe400000006ff */
[----:B-1----:R-:W-:-:S04]  /*16e10*/  LEA R7, R7, R9, 0x18 ;  /* 0x0000000907077211 */ /* 0x002fc800078ec0ff */
[----:B------:R-:W1:Y:S02]  /*16e20*/  SYNCS.PHASECHK.TRANS64.TRYWAIT P0, [R7+URZ+0x28c20], R8 ;  /* 0x028c2008070075a7 */ /* 0x000e64000800017f */
[----:B-1----:R-:W-:Y:S05]  /*16e30*/  @!P0 BRA `(.L_x_2186) ;  /* 0x0000006000548947 */ /* 0x002fea0003800000 */
.L_x_2341:
[----:B------:R-:W-:Y:S05]  /*16e40*/  BSYNC B1 ;  /* 0x0000000000017941 */ /* 0x000fea0003800000 */
.L_x_2185:
[----:B------:R-:W-:Y:S04]  /*16e50*/  BSSY B1, `(.L_x_2187) ;  /* 0x0000061000017945 */ /* 0x000fe80003800000 */
[----:B------:R-:W-:Y:S05]  /*16e60*/  @!P6 BRA `(.L_x_2188) ;  /* 0x00000004007ce947 */ /* 0x000fea0003800000 */
[----:B------:R-:W1:Y:S04]  /*16e70*/  LDL R11, [R1+0x4] ;  /* 0x00000400010b7983 */ /* 0x000e680000100800 */
[----:B------:R-:W2:Y:S01]  /*16e80*/  LDL R9, [R1+0xc] ;  /* 0x00000c0001097983 */ /* 0x000ea20000100800 */
[----:B-1----:R-:W-:Y:S01]  /*16e90*/  IMAD R8, R11, 0x8, R7 ;  /* 0x000000080b087824 */ /* 0x002fe200078e0207 */
[----:B--2---:R-:W-:-:S04]  /*16ea0*/  SHF.L.U32 R11, R9, 0x1f, RZ ;  /* 0x0000001f090b7819 */ /* 0x004fc800000006ff */
[----:B------:R-:W1:Y:S02]  /*16eb0*/  SYNCS.PHASECHK.TRANS64.TRYWAIT P0, [R8+URZ+0x28ca0], R11 ;  /* 0x028ca00b080075a7 */ /* 0x000e64000800017f */
[----:B-1----:R-:W-:Y:S05]  /*16ec0*/  @!P0 BRA `(.L_x_2189) ;  /* 0x0000006000448947 */ /* 0x002fea0003800000 */
.L_x_2342:
        /* <DEDUP_REMOVED lines=11> */
.L_x_2190:
[----:B--2---:R-:W2:Y:S01]  /*16f80*/  LDL R9, [R1+0x4] ;  /* 0x0000040001097983 */ /* 0x004ea20000100800 */
        /* <DEDUP_REMOVED lines=9> */
[----:B--2---:R-:W-:-:S05]  /*17020*/  IMAD R9, R9, 0x2000, R7 ;  /* 0x0000200009097824 */ /* 0x004fca00078e0207 */
[----:B------:R-:W-:Y:S02]  /*17030*/  R2UR UR8, R9 ;  /* 0x00000000090872ca */ /* 0x000fe400000e0000 */
[----:B------:R-:W-:-:S05]  /*17040*/  LEA R9, R3, R10, 0x6 ;  /* 0x0000000a03097211 */ /* 0x000fca00078e30ff */
[----:B------:R-:W-:-:S05]  /*17050*/  VIADD R9, R9, 0xffffffc0 ;  /* 0xffffffc009097836 */ /* 0x000fca0000000000 */
[----:B------:R-:W-:Y:S01]  /*17060*/  R2UR UR11, R9 ;  /* 0x00000000090b72ca */ /* 0x000fe200000e0000 */
[----:B------:R-:W-:-:S12]  /*17070*/  UIADD3 UR8, UR8, 0x22400, URZ ;  /* 0x0002240008087890 */ /* 0x000fd8000fffe03f */
[----:B------:R2:W-:Y:S01]  /*17080*/  UTMALDG.4D [UR8], [UR4], desc[UR6] ;  /* 0x00000608040075b4 */ /* 0x0005e20008019000 */
[----:B------:R-:W3:Y:S02]  /*17090*/  SYNCS.PHASECHK.TRANS64.TRYWAIT P0, [R8+URZ+0x28cc0], R11 ;  /* 0x028cc00b080075a7 */ /* 0x000ee4000800017f */
[----:B--23--:R-:W-:Y:S05]  /*170a0*/  @!P0 BRA `(.L_x_2191) ;  /* 0x0000005c00e08947 */ /* 0x00cfea0003800000 */
.L_x_2343:
        /* <DEDUP_REMOVED lines=8> */
.L_x_2192:
[----:B-12---:R-:W2:Y:S01]  /*17130*/  LDL R11, [R1+0x4] ;  /* 0x00000400010b7983 */ /* 0x006ea20000100800 */
        /* <DEDUP_REMOVED lines=50> */
.L_x_2188:
[----:B------:R-:W-:Y:S05]  /*17460*/  BSYNC B1 ;  /* 0x0000000000017941 */ /* 0x000fea0003800000 */
.L_x_2187:
[----:B-1----:R-:W2:Y:S04]  /*17470*/  LDL.LU R8, [R1+0x4] ;  /* 0x0000040001087983 */ /* 0x002ea80000300800 */
        /* <DEDUP_REMOVED lines=12> */
[C---:B------:R-:W-:Y:S01]  /*17540*/  LEA R8, R3.reuse, R10, 0x6 ;  /* 0x0000000a03087211 */ /* 0x040fe200078e30ff */
[----:B------:R-:W-:-:S04]  /*17550*/  VIADD R3, R3, 0xffffffff ;  /* 0xffffffff03037836 */ /* 0x000fc80000000000 */
[----:B------:R-:W-:-:S07]  /*17560*/  VIADD R8, R8, 0xffffff80 ;  /* 0xffffff8008087836 */ /* 0x000fce0000000000 */
.L_x_2199:
[----:B------:R-:W-:Y:S05]  /*17570*/  YIELD ;  /* 0x0000000000007946 */ /* 0x000fea0003800000 */
[----:B------:R-:W-:Y:S04]  /*17580*/  BSSY B1, `(.L_x_2193) ;  /* 0x000005f000017945 */ /* 0x000fe80003800000 */
[----:B-1----:R-:W-:Y:S05]  /*17590*/  @!P6 BRA `(.L_x_2194) ;  /* 0x000000040074e947 */ /* 0x002fea0003800000 */
[----:B------:R-:W2:Y:S04]  /*175a0*/  LDL R9, [R1+0x4] ;  /* 0x0000040001097983 */ /* 0x000ea80000100800 */
[----:B------:R-:W3:Y:S01]  /*175b0*/  LDL R10, [R1+0xc] ;  /* 0x00000c00010a7983 */ /* 0x000ee20000100800 */
[----:B--2---:R-:W-:Y:S01]  /*175c0*/  IMAD R9, R9, 0x8, R7 ;  /* 0x0000000809097824 */ /* 0x004fe200078e0207 */
[----:B---3--:R-:W-:-:S04]  /*175d0*/  SHF.L.U32 R10, R10, 0x1f, RZ ;  /* 0x0000001f0a0a7819 */ /* 0x008fc800000006ff */
[----:B------:R-:W1:Y:S02]  /*175e0*/  SYNCS.PHASECHK.TRANS64.TRYWAIT P0, [R9+URZ+0x28ca0], R10 ;  /* 0x028ca00a090075a7 */ /* 0x000e64000800017f */
[----:B-1----:R-:W-:Y:S05]  /*175f0*/  @!P0 BRA `(.L_x_2195) ;  /* 0x0000005800a08947 */ /* 0x002fea0003800000 */
.L_x_2344:
        /* <DEDUP_REMOVED lines=11> */
.L_x_2196:
[----:B--2---:R-:W2:Y:S01]  /*176b0*/  LDL R11, [R1+0x4] ;  /* 0x00000400010b7983 */ /* 0x004ea20000100800 */
        /* <DEDUP_REMOVED lines=10> */
[----:B--2---:R-:W-:-:S05]  /*17760*/  IMAD R11, R11, 0x2000, R7 ;  /* 0x000020000b0b7824 */ /* 0x004fca00078e0207 */
[----:B------:R-:W-:-:S13]  /*17770*/  R2UR UR8, R11 ;  /* 0x000000000b0872ca */ /* 0x000fda00000e0000 */
[----:B------:R-:W-:-:S09]  /*17780*/  UIADD3 UR8, UR8, 0x22400, URZ ;  /* 0x0002240008087890 */ /* 0x000fd2000fffe03f */
[----:B------:R2:W-:Y:S01]  /*17790*/  UTMALDG.4D [UR8], [UR4], desc[UR6] ;  /* 0x00000608040075b4 */ /* 0x0005e20008019000 */
[----:B------:R-:W3:Y:S02]  /*177a0*/  SYNCS.PHASECHK.TRANS64.TRYWAIT P1, [R9+URZ+0x28cc0], R10 ;  /* 0x028cc00a090075a7 */ /* 0x000ee4000802017f */
[----:B--23--:R-:W-:Y:S05]  /*177b0*/  @!P1 BRA `(.L_x_2197) ;  /* 0x0000005800449947 */ /* 0x00cfea0003800000 */
.L_x_2345:
        /* <DEDUP_REMOVED lines=8> */
.L_x_2198:
        /* <DEDUP_REMOVED lines=51> */
.L_x_2194:
[----:B------:R-:W-:Y:S05]  /*17b70*/  BSYNC B1 ;  /* 0x0000000000017941 */ /* 0x000fea0003800000 */
.L_x_2193:
        /* <DEDUP_REMOVED lines=13> */
.L_x_2182:
[----:B------:R-:W-:Y:S05]  /*17c50*/  BSYNC B0 ;  /* 0x0000000000007941 */ /* 0x000fea0003800000 */
.L_x_2181:
[----:B------:R-:W2:Y:S01]  /*17c60*/  LDC.64 R2, c[0x0][0x9e0] ;  /* 0x00027800ff027b82 */ /* 0x000ea20000000a00 */
[----:B------:R-:W-:Y:S07]  /*17c70*/  @!P2 WARPSYNC.ALL ;  /* 0x000000000000a948 */ /* 0x000fee0003800000 */
[----:B------:R-:W-:Y:S01]  /*17c80*/  @!P2 BAR.SYNC.DEFER_BLOCKING 0xc, 0x120 ;  /* 0x030480000000ab1d */ /* 0x000fe20000010000 */
[----:B--2---:R-:W-:Y:S01]  /*17c90*/  ISETP.GE.AND P0, PT, R3, 0x1, PT ;  /* 0x000000010300780c */ /* 0x004fe20003f06270 */
[----:B------:R-:W-:-:S12]  /*17ca0*/  IMAD.IADD R2, R4, 0x1, R2 ;  /* 0x0000000104027824 */ /* 0x000fd800078e0202 */
[----:B------:R-:W-:Y:S05]  /*17cb0*/  @!P0 BRA `(.L_x_2200) ;  /* 0x0000000000488947 */ /* 0x000fea0003800000 */
[C---:B------:R-:W-:Y:S01]  /*17cc0*/  ISETP.GT.AND P1, PT, R4.reuse, RZ, PT ;  /* 0x000000ff0400720c */ /* 0x040fe20003f24270 */
[----:B------:R-:W-:Y:S01]  /*17cd0*/  BSSY B0, `(.L_x_2201) ;  /* 0x000000e000007945 */ /* 0x000fe20003800000 */
[----:B------:R-:W-:-:S11]  /*17ce0*/  IADD3 R6, R4, -0x1, RZ ;  /* 0xffffffff04067810 */ /* 0x000fd60007ffe0ff */
        /* <DEDUP_REMOVED lines=8> */
.L_x_2202:
[----:B------:R-:W-:-:S13]  /*17d70*/  ISETP.NE.AND P1, PT, R3, 0x1, PT ;  /* 0x000000010300780c */ /* 0x000fda0003f25270 */
[----:B------:R-:W2:Y:S02]  /*17d80*/  @P1 LDC.64 R4, c[0x0][0x9e8] ;  /* 0x00027a00ff041b82 */ /* 0x000ea40000000a00 */
[----:B--2---:R-:W-:-:S05]  /*17d90*/  @P1 IMAD.HI.U32 R4, R6, R4, RZ ;  /* 0x0000000406041227 */ /* 0x004fca00078e00ff */
[----:B------:R-:W-:-:S07]  /*17da0*/  @P1 SHF.R.U32.HI R6, RZ, R5, R4 ;  /* 0x00000005ff061219 */ /* 0x000fce0000011604 */
.L_x_2203:
[----:B------:R-:W-:Y:S05]  /*17db0*/  BSYNC B0 ;  /* 0x0000000000007941 */ /* 0x000fea0003800000 */
.L_x_2201:
[----:B------:R-:W-:-:S05]  /*17dc0*/  IMAD R5, R6, R3, R3 ;  /* 0x0000000306057224 */ /* 0x000fca00078e0203 */
[----:B------:R-:W-:-:S07]  /*17dd0*/  VIMNMX R2, R2, R5, PT ;  /* 0x0000000502027248 */ /* 0x000fce0003fe0100 */
.L_x_2200:
[----:B------:R-:W-:Y:S01]  /*17de0*/  VIADD R2, R2, 0x3f ;  /* 0x0000003f02027836 */ /* 0x000fe20000000000 */
[----:B------:R-:W-:-:S04]  /*17df0*/  ULDC UR4, c[0x0][0x9dc] ;  /* 0x0002770000047ab9 */ /* 0x000fc80000000800 */
[----:B------:R-:W-:-:S04]  /*17e00*/  SHF.R.S32.HI R5, RZ, 0x1f, R2 ;  /* 0x0000001fff057819 */ /* 0x000fc80000011402 */
[----:B------:R-:W-:Y:S01]  /*17e10*/  LEA.HI R5, R5, R2, RZ, 0x6 ;  /* 0x0000000205057211 */ /* 0x000fe200078f30ff */
[----:B------:R-:W-:-:S03]  /*17e20*/  VIADD R2, R0, -UR4 ;  /* 0x8000000400027c36 */ /* 0x000fc60008000000 */
[----:B------:R-:W-:-:S04]  /*17e30*/  SHF.R.S32.HI R5, RZ, 0x6, R5 ;  /* 0x00000006ff057819 */ /* 0x000fc80000011405 */
[----:B------:R-:W-:-:S05]  /*17e40*/  VIMNMX R6, R20, R5, PT ;  /* 0x0000000514067248 */ /* 0x000fca0003fe0100 */
[----:B------:R2:W-:Y:S01]  /*17e50*/  STL [R1+0x1c], R6 ;  /* 0x00001c0601007387 */ /* 0x0005e20000100800 */
[----:B------:R-:W-:Y:S05]  /*17e60*/  @!P0 BRA `(.L_x_2204) ;  /* 0x0000000000448947 */ /* 0x000fea0003800000 */
[----:B------:R-:W-:Y:S01]  /*17e70*/  ISETP.GT.AND P0, PT, R0, -0x1, PT ;  /* 0xffffffff0000780c */ /* 0x000fe20003f04270 */
[----:B------:R-:W-:-:S12]  /*17e80*/  BSSY B0, `(.L_x_2205) ;  /* 0x000000d000007945 */ /* 0x000fd80003800000 */
[----:B------:R-:W-:Y:S05]  /*17e90*/  @P0 BRA `(.L_x_2206) ;  /* 0x00000000001c0947 */ /* 0x000fea0003800000 */
[----:B------:R-:W-:Y:S02]  /*17ea0*/  ISETP.NE.AND P0, PT, R3, 0x1, PT ;  /* 0x000000010300780c */ /* 0x000fe40003f05270 */
[----:B------:R-:W-:-:S11]  /*17eb0*/  LOP3.LUT R7, RZ, R0, RZ, 0x33, !PT ;  /* 0x00000000ff077212 */ /* 0x000fd600078e33ff */
[----:B------:R-:W3:Y:S02]  /*17ec0*/  @P0 LDC.64 R4, c[0x0][0x9e8] ;  /* 0x00027a00ff040b82 */ /* 0x000ee40000000a00 */
[----:B---3--:R-:W-:-:S05]  /*17ed0*/  @P0 IMAD.HI.U32 R4, R7, R4, RZ ;  /* 0x0000000407040227 */ /* 0x008fca00078e00ff */
[----:B------:R-:W-:-:S04]  /*17ee0*/  @P0 SHF.R.U32.HI R7, RZ, R5, R4 ;  /* 0x00000005ff070219 */ /* 0x000fc80000011604 */
[----:B------:R-:W-:Y:S01]  /*17ef0*/  LOP3.LUT R0, RZ, R7, RZ, 0x33, !PT ;  /* 0x00000007ff007212 */ /* 0x000fe200078e33ff */
[----:B------:R-:W-:Y:S06]  /*17f00*/  BRA `(.L_x_2207) ;  /* 0x0000000000107947 */ /* 0x000fec0003800000 */
.L_x_2206:
[----:B------:R-:W-:-:S13]  /*17f10*/  ISETP.NE.AND P0, PT, R3, 0x1, PT ;  /* 0x000000010300780c */ /* 0x000fda0003f05270 */
[----:B------:R-:W3:Y:S02]  /*17f20*/  @P0 LDC.64 R4, c[0x0][0x9e8] ;  /* 0x00027a00ff040b82 */ /* 0x000ee40000000a00 */
[----:B---3--:R-:W-:-:S05]  /*17f30*/  @P0 IMAD.HI.U32 R4, R0, R4, RZ ;  /* 0x0000000400040227 */ /* 0x008fca00078e00ff */
[----:B------:R-:W-:-:S07]  /*17f40*/  @P0 SHF.R.U32.HI R0, RZ, R5, R4 ;  /* 0x00000005ff000219 */ /* 0x000fce0000011604 */
.L_x_2207:
[----:B------:R-:W-:Y:S05]  /*17f50*/  BSYNC B0 ;  /* 0x0000000000007941 */ /* 0x000fea0003800000 */
.L_x_2205:
[----:B------:R-:W-:-:S05]  /*17f60*/  IMAD R3, R0, R3, RZ ;  /* 0x0000000300037224 */ /* 0x000fca00078e02ff */
[----:B------:R-:W-:-:S07]  /*17f70*/  VIMNMX R2, R2, R3, !PT ;  /* 0x0000000302027248 */ /* 0x000fce0007fe0100 */
.L_x_2204:
[----:B------:R-:W-:Y:S01]  /*17f80*/  SHF.R.S32.HI R3, RZ, 0x1f, R2 ;  /* 0x0000001fff037819 */ /* 0x000fe20000011402 */
[----:B------:R-:W-:Y:S03]  /*17f90*/  BSSY B6, `(.L_x_2208) ;  /* 0x00002fd000067945 */ /* 0x000fe60003800000 */
[----:B------:R-:W-:-:S04]  /*17fa0*/  LEA.HI R3, R3, R2, RZ, 0x6 ;  /* 0x0000000203037211 */ /* 0x000fc800078f30ff */
[----:B------:R-:W-:-:S04]  /*17fb0*/  SHF.R.S32.HI R3, RZ, 0x6, R3 ;  /* 0x00000006ff037819 */ /* 0x000fc80000011403 */
[----:B------:R-:W-:-:S04]  /*17fc0*/  VIMNMX R0, RZ, R3, !PT ;  /* 0x00000003ff007248 */ /* 0x000fc80007fe0100 */
[----:B------:R-:W-:Y:S01]  /*17fd0*/  ISETP.GT.AND P0, PT, R6, R0, PT ;  /* 0x000000000600720c */ /* 0x000fe20003f04270 */
[----:B------:R3:W-:-:S12]  /*17fe0*/  STL [R1+0x14], R0 ;  /* 0x0000140001007387 */ /* 0x0007d80000100800 */
[----:B---3--:R-:W-:Y:S05]  /*17ff0*/  @P0 BRA `(.L_x_2209) ;  /* 0x0000000000440947 */ /* 0x008fea0003800000 */
[----:B------:R-:W3:Y:S02]  /*18000*/  S2R R0, SR_TID.X ;  /* 0x0000000000007919 */ /* 0x000ee40000002100 */
[----:B---3--:R-:W-:-:S04]  /*18010*/  LOP3.LUT R0, R0, 0x1f, RZ, 0xc0, !PT ;  /* 0x0000001f00007812 */ /* 0x008fc800078ec0ff */
[----:B------:R-:W-:-:S13]  /*18020*/  ISETP.NE.AND P1, PT, R0, RZ, PT ;  /* 0x000000ff0000720c */ /* 0x000fda0003f25270 */
[----:B------:R-:W-:Y:S05]  /*18030*/  @P1 BRA `(.L_x_2210) ;  /* 0x0000002c00c81947 */ /* 0x000fea0003800000 */
[----:B------:R-:W3:Y:S01]  /*18040*/  S2R R7, SR_LANEID ;  /* 0x0000000000077919 */ /* 0x000ee20000000000 */
[----:B------:R-:W-:Y:S01]  /*18050*/  VOTEU.ANY UR4, UPT, PT ;  /* 0x0000000000047886 */ /* 0x000fe200038e0100 */
[----:B------:R-:W4:Y:S01]  /*18060*/  LDC.64 R2, c[0x0][0xc38] ;  /* 0x00030e00ff027b82 */ /* 0x000f220000000a00 */
[----:B------:R-:W3:Y:S08]  /*18070*/  FLO.U32 R0, UR4 ;  /* 0x0000000400007d00 */ /* 0x000ef000080e0000 */
[----:B------:R-:W4:Y:S01]  /*18080*/  POPC R5, UR4 ;  /* 0x0000000400057d09 */ /* 0x000f220008000000 */
[----:B---3--:R-:W-:-:S13]  /*18090*/  ISETP.EQ.U32.AND P0, PT, R0, R7, PT ;  /* 0x000000070000720c */ /* 0x008fda0003f02070 */
[----:B----4-:R-:W3:Y:S01]  /*180a0*/  @P0 ATOMG.E.ADD.STRONG.GPU PT, R3, desc[UR42][R2.64], R5 ;  /* 0x00000005020309a8 */ /* 0x010ee200081ee1ea */
[----:B------:R-:W4:Y:S02]  /*180b0*/  S2R R4, SR_LTMASK ;  /* 0x0000000000047919 */ /* 0x000f240000003900 */
[----:B----4-:R-:W-:-:S04]  /*180c0*/  LOP3.LUT R4, R4, UR4, RZ, 0xc0, !PT ;  /* 0x0000000404047c12 */ /* 0x010fc8000f8ec0ff */
[----:B------:R-:W4:Y:S01]  /*180d0*/  POPC R7, R4 ;  /* 0x0000000400077309 */ /* 0x000f220000000000 */
[----:B---3--:R-:W4:Y:S02]  /*180e0*/  SHFL.IDX PT, R0, R3, R0, 0x1f ;  /* 0x00001f0003007589 */ /* 0x008f2400000e0000 */
[----:B----4-:R-:W-:Y:S01]  /*180f0*/  IADD3 R16, R0, UR37, R7 ;  /* 0x0000002500107c10 */ /* 0x010fe2000fffe007 */
[----:B------:R-:W-:Y:S06]  /*18100*/  BRA `(.L_x_2210) ;  /* 0x0000002c00947947 */ /* 0x000fec0003800000 */
.L_x_2209:
[----:B------:R-:W3:Y:S01]  /*18110*/  S2R R3, SR_CgaCtaId ;  /* 0x0000000000037919 */ /* 0x000ee20000008800 */
[----:B------:R-:W-:-:S04]  /*18120*/  MOV R0, 0x400 ;  /* 0x0000040000007802 */ /* 0x000fc80000000f00 */
[----:B---3--:R-:W-:-:S05]  /*18130*/  LEA R2, R3, R0, 0x18 ;  /* 0x0000000003027211 */ /* 0x008fca00078ec0ff */
[----:B------:R3:W-:Y:S01]  /*18140*/  STL [R1+0x18], R2 ;  /* 0x0000180201007387 */ /* 0x0007e20000100800 */
[----:B------:R-:W-:-:S05]  /*18150*/  VIADD R0, R2, 0x22400 ;  /* 0x0002240002007836 */ /* 0x000fca0000000000 */
[----:B------:R-:W-:-:S13]  /*18160*/  LOP3.LUT P0, RZ, R0, 0x3ff, RZ, 0xc0, !PT ;  /* 0x000003ff00ff7812 */ /* 0x000fda000780c0ff */
[----:B---3--:R-:W-:Y:S05]  /*18170*/  @!P0 BRA `(.L_x_2211) ;  /* 0x0000000000408947 */ /* 0x008fea0003800000 */
[----:B------:R-:W-:Y:S01]  /*18180*/  MOV R2, 0x0 ;  /* 0x0000000000027802 */ /* 0x000fe20000000f00 */
[----:B------:R-:W-:Y:S01]  /*18190*/  ULDC.64 UR6, c[0x4][0x88] ;  /* 0x0100220000067ab9 */ /* 0x000fe20000000a00 */
[----:B------:R-:W-:Y:S01]  /*181a0*/  ULDC.64 UR8, c[0x4][0x90] ;  /* 0x0100240000087ab9 */ /* 0x000fe20000000a00 */
[----:B------:R-:W-:Y:S01]  /*181b0*/  ULDC.64 UR4, c[0x4][0x8] ;  /* 0x0100020000047ab9 */ /* 0x000fe20000000a00 */
[----:B------:R-:W-:Y:S01]  /*181c0*/  IMAD.U32 R4, RZ, RZ, UR6 ;  /* 0x00000006ff047e24 */ /* 0x000fe2000f8e00ff */
[----:B------:R-:W-:Y:S01]  /*181d0*/  MOV R5, UR7 ;  /* 0x0000000700057c02 */ /* 0x000fe20008000f00 */
[----:B------:R-:W3:Y:S01]  /*181e0*/  LDC.64 R2, c[0x4][R2] ;  /* 0x0100000002027b82 */ /* 0x000ee20000000a00 */
[----:B--2---:R-:W-:Y:S01]  /*181f0*/  IMAD.U32 R6, RZ, RZ, UR8 ;  /* 0x00000008ff067e24 */ /* 0x004fe2000f8e00ff */
[----:B------:R-:W-:Y:S01]  /*18200*/  MOV R12, 0x1 ;  /* 0x00000001000c7802 */ /* 0x000fe20000000f00 */
[----:B------:R-:W-:Y:S02]  /*18210*/  IMAD.U32 R7, RZ, RZ, UR9 ;  /* 0x00000009ff077e24 */ /* 0x000fe4000f8e00ff */
[----:B------:R-:W-:-:S02]  /*18220*/  IMAD.U32 R10, RZ, RZ, UR4 ;  /* 0x00000004ff0a7e24 */ /* 0x000fc4000f8e00ff */
[----:B-1----:R-:W-:Y:S02]  /*18230*/  IMAD.U32 R11, RZ, RZ, UR5 ;  /* 0x00000005ff0b7e24 */ /* 0x002fe4000f8e00ff */
[----:B------:R-:W-:Y:S02]  /*18240*/  IMAD.MOV.U32 R8, RZ, RZ, 0x70 ;  /* 0x00000070ff087424 */ /* 0x000fe400078e00ff */
[----:B0-----:R-:W-:-:S07]  /*18250*/  IMAD.MOV.U32 R13, RZ, RZ, RZ ;  /* 0x000000ffff0d7224 */ /* 0x001fce00078e00ff */
[----:B------:R-:W-:-:S07]  /*18260*/  LEPC R20, `(.L_x_2211) ;  /* 0x000000001014794e */ /* 0x000fce0000000000 */
[----:B---3--:R-:W-:Y:S05]  /*18270*/  CALL.ABS.NOINC R2 ;  /* 0x0000000002007343 */ /* 0x008fea0003c00000 */
.L_x_2211:
[----:B------:R-:W3:Y:S02]  /*18280*/  LDL R2, [R1+0x18] ;  /* 0x0000180001027983 */ /* 0x000ee40000100800 */
[----:B---3--:R-:W-:-:S05]  /*18290*/  VIADD R0, R2, 0x400 ;  /* 0x0000040002007836 */ /* 0x008fca0000000000 */
[----:B------:R-:W-:-:S13]  /*182a0*/  LOP3.LUT P0, RZ, R0, 0x3ff, RZ, 0xc0, !PT ;  /* 0x000003ff00ff7812 */ /* 0x000fda000780c0ff */
[----:B------:R-:W-:Y:S05]  /*182b0*/  @!P0 BRA `(.L_x_2212) ;  /* 0x0000000000808947 */ /* 0x000fea0003800000 */
[----:B------:R-:W-:Y:S01]  /*182c0*/  MOV R0, 0x0 ;  /* 0x0000000000007802 */ /* 0x000fe20000000f00 */
[----:B------:R-:W-:Y:S01]  /*182d0*/  ULDC.64 UR6, c[0x4][0x88] ;  /* 0x0100220000067ab9 */ /* 0x000fe20000000a00 */
[----:B------:R-:W-:Y:S01]  /*182e0*/  ULDC.64 UR8, c[0x4][0x90] ;  /* 0x0100240000087ab9 */ /* 0x000fe20000000a00 */
[----:B------:R-:W-:Y:S01]  /*182f0*/  ULDC.64 UR4, c[0x4][0x10] ;  /* 0x0100040000047ab9 */ /* 0x000fe20000000a00 */
[----:B------:R3:W4:Y:S01]  /*18300*/  LDC.64 R2, c[0x4][R0] ;  /* 0x0100000000027b82 */ /* 0x0007220000000a00 */
[----:B------:R-:W-:Y:S01]  /*18310*/  IMAD.U32 R4, RZ, RZ, UR6 ;  /* 0x00000006ff047e24 */ /* 0x000fe2000f8e00ff */
[----:B------:R-:W-:Y:S01]  /*18320*/  MOV R7, UR9 ;  /* 0x0000000900077c02 */ /* 0x000fe20008000f00 */
[----:B------:R-:W-:Y:S02]  /*18330*/  IMAD.U32 R5, RZ, RZ, UR7 ;  /* 0x00000007ff057e24 */ /* 0x000fe4000f8e00ff */
[----:B--2---:R-:W-:Y:S02]  /*18340*/  IMAD.U32 R6, RZ, RZ, UR8 ;  /* 0x00000008ff067e24 */ /* 0x004fe4000f8e00ff */
[----:B------:R-:W-:-:S02]  /*18350*/  IMAD.U32 R10, RZ, RZ, UR4 ;  /* 0x00000004ff0a7e24 */ /* 0x000fc4000f8e00ff */
[----:B-1----:R-:W-:Y:S02]  /*18360*/  IMAD.U32 R11, RZ, RZ, UR5 ;  /* 0x00000005ff0b7e24 */ /* 0x002fe4000f8e00ff */
[----:B------:R-:W-:Y:S02]  /*18370*/  IMAD.MOV.U32 R8, RZ, RZ, 0x70 ;  /* 0x00000070ff087424 */ /* 0x000fe400078e00ff */
[----:B------:R-:W-:Y:S02]  /*18380*/  IMAD.MOV.U32 R12, RZ, RZ, 0x1 ;  /* 0x00000001ff0c7424 */ /* 0x000fe400078e00ff */
[----:B0--3--:R-:W-:-:S07]  /*18390*/  IMAD.MOV.U32 R13, RZ, RZ, RZ ;  /* 0x000000ffff0d7224 */ /* 0x009fce00078e00ff */
[----:B------:R-:W-:-:S07]  /*183a0*/  LEPC R20, `(.L_x_2213) ;  /* 0x000000001014794e */ /* 0x000fce0000000000 */
[----:B----4-:R-:W-:Y:S05]  /*183b0*/  CALL.ABS.NOINC R2 ;  /* 0x0000000002007343 */ /* 0x010fea0003c00000 */
.L_x_2213:
        /* <DEDUP_REMOVED lines=16> */
.L_x_2212:
[----:B------:R-:W3:Y:S01]  /*184c0*/  LDL.LU R4, [R1+0x24] ;  /* 0x0000240001047983 */ /* 0x000ee20000300800 */
[----:B------:R-:W4:Y:S01]  /*184d0*/  LDC R0, c[0x0][0x428] ;  /* 0x00010a00ff007b82 */ /* 0x000f220000000800 */
[----:B------:R-:W-:Y:S01]  /*184e0*/  ULDC.64 UR4, c[0x0][0x9f8] ;  /* 0x00027e0000047ab9 */ /* 0x000fe20000000a00 */
[----:B------:R-:W0:Y:S01]  /*184f0*/  S2R R5, SR_TID.X ;  /* 0x0000000000057919 */ /* 0x000e220000002100 */
[----:B----4-:R-:W-:Y:S01]  /*18500*/  ISETP.NE.AND P0, PT, R0, 0x1, PT ;  /* 0x000000010000780c */ /* 0x010fe20003f05270 */
[----:B------:R-:W-:Y:S01]  /*18510*/  IMAD.MOV.U32 R0, RZ, RZ, R18 ;  /* 0x000000ffff007224 */ /* 0x000fe200078e0012 */
[----:B0-----:R-:W-:-:S11]  /*18520*/  LOP3.LUT R5, R5, 0x1f, RZ, 0xc0, !PT ;  /* 0x0000001f05057812 */ /* 0x001fd600078ec0ff */
[----:B------:R-:W0:Y:S08]  /*18530*/  @P0 LDC R3, c[0x0][0x42c] ;  /* 0x00010b00ff030b82 */ /* 0x000e300000000800 */
[----:B------:R-:W4:Y:S01]  /*18540*/  @P0 LDC R2, c[0x0][0x430] ;  /* 0x00010c00ff020b82 */ /* 0x000f220000000800 */
[----:B0-----:R-:W-:-:S05]  /*18550*/  @P0 IMAD.HI.U32 R3, R18, R3, RZ ;  /* 0x0000000312030227 */ /* 0x001fca00078e00ff */
[----:B----4-:R-:W-:Y:S02]  /*18560*/  @P0 SHF.R.U32.HI R0, RZ, R2, R3 ;  /* 0x00000002ff000219 */ /* 0x010fe40000011603 */
[----:B------:R-:W-:-:S04]  /*18570*/  ISETP.NE.U32.AND P0, PT, RZ, UR4, PT ;  /* 0x00000004ff007c0c */ /* 0x000fc8000bf05070 */
[----:B------:R-:W-:Y:S01]  /*18580*/  ISETP.NE.AND.EX P0, PT, RZ, UR5, PT, P0 ;  /* 0x00000005ff007c0c */ /* 0x000fe2000bf05300 */
[----:B------:R-:W-:-:S12]  /*18590*/  ULDC.64 UR4, c[0x0][0xa00] ;  /* 0x0002800000047ab9 */ /* 0x000fd80000000a00 */
[----:B------:R-:W0:Y:S01]  /*185a0*/  @P0 LDC.64 R2, c[0x0][0x9f8] ;  /* 0x00027e00ff020b82 */ /* 0x000e220000000a00 */
[----:B------:R-:W-:-:S04]  /*185b0*/  ISETP.NE.AND P6, PT, R5, RZ, PT ;  /* 0x000000ff0500720c */ /* 0x000fc80003fc5270 */
[----:B------:R-:W-:-:S09]  /*185c0*/  PLOP3.LUT P1, PT, P6, PT, PT, 0x8, 0x0 ;  /* 0x000000000000781c */ /* 0x000fd2000372e170 */
[----:B------:R-:W-:Y:S01]  /*185d0*/  VOTEU.ALL UP1, P6 ;  /* 0x00000000003f7886 */ /* 0x000fe20003020000 */
[----:B0-----:R-:W-:-:S04]  /*185e0*/  @P0 IMAD.WIDE R2, R19, 0x4, R2 ;  /* 0x0000000413020825 */ /* 0x001fc800078e0202 */
[----:B------:R-:W-:-:S04]  /*185f0*/  @!UP1 UIADD3 UR8, UP0, UR40, 0x270, URZ ;  /* 0x0000027028089890 */ /* 0x000fc8000ff1e03f */
[----:B------:R-:W-:-:S03]  /*18600*/  @!UP1 UIADD3.X UR9, URZ, UR41, URZ, UP0, !UPT ;  /* 0x000000293f099290 */ /* 0x000fc600087fe43f */
[----:B------:R-:W-:Y:S01]  /*18610*/  VOTEU.ALL UP0, P6 ;  /* 0x00000000003f7886 */ /* 0x000fe20003000000 */
[----:B---3--:R-:W-:Y:S02]  /*18620*/  IMAD R17, R17, 0x40, R4 ;  /* 0x0000004011117824 */ /* 0x008fe400078e0204 */
[----:B------:R-:W-:-:S06]  /*18630*/  IMAD.MOV.U32 R4, RZ, RZ, R19 ;  /* 0x000000ffff047224 */ /* 0x000fcc00078e0013 */
[----:B------:R0:W5:Y:S01]  /*18640*/  @P0 LDG.E R4, desc[UR42][R2.64] ;  /* 0x0000002a02040981 */ /* 0x000162000c1e1900 */
[----:B------:R-:W-:-:S04]  /*18650*/  ISETP.NE.U32.AND P0, PT, RZ, UR4, PT ;  /* 0x00000004ff007c0c */ /* 0x000fc8000bf05070 */
[----:B------:R-:W-:-:S04]  /*18660*/  ISETP.NE.AND.EX P0, PT, RZ, UR5, PT, P0 ;  /* 0x00000005ff007c0c */ /* 0x000fc8000bf05300 */
[----:B0-----:R-:W-:-:S09]  /*18670*/  SEL R2, R19, RZ, !P0 ;  /* 0x000000ff13027207 */ /* 0x001fd20004000000 */
.L_x_2214:
        /* <DEDUP_REMOVED lines=10> */
[----:B------:R-:W3:Y:S01]  /*18720*/  LDL R3, [R1+0x1c] ;  /* 0x00001c0001037983 */ /* 0x000ee20000100800 */
[----:B------:R-:W0:Y:S01]  /*18730*/  LDC.64 R20, c[0x0][0x3f8] ;  /* 0x0000fe00ff147b82 */ /* 0x000e220000000a00 */
[----:B------:R-:W-:Y:S02]  /*18740*/  ULDC.64 UR4, c[0x0][0xa08] ;  /* 0x0002820000047ab9 */ /* 0x000fe40000000a00 */
[----:B0-----:R-:W-:Y:S01]  /*18750*/  LOP3.LUT P0, RZ, R20, UR4, RZ, 0xfc, !PT ;  /* 0x0000000414ff7c12 */ /* 0x001fe2000f80fcff */
[----:B------:R-:W-:-:S03]  /*18760*/  UMOV UR4, 0xffffffff ;  /* 0xffffffff00047882 */ /* 0x000fc60000000000 */
[----:B------:R-:W-:-:S04]  /*18770*/  LOP3.LUT P0, RZ, R21, UR5, RZ, 0xfc, P0 ;  /* 0x0000000515ff7c12 */ /* 0x000fc8000800fcff */
[----:B--2--5:R-:W-:Y:S02]  /*18780*/  SEL R6, R4, RZ, !P0 ;  /* 0x000000ff04067207 */ /* 0x024fe40004000000 */
[----:B---3--:R-:W-:Y:S01]  /*18790*/  IADD3 R3, R3, -0x1, RZ ;  /* 0xffffffff03037810 */ /* 0x008fe20007ffe0ff */
[----:B------:R-:W-:Y:S06]  /*187a0*/  BRA.DIV UR4, `(.L_x_2215) ;  /* 0x0000004a045c7947 */ /* 0x000fec000b800000 */
.L_x_2348:
[----:B------:R-:W-:Y:S01]  /*187b0*/  UMOV UR4, 0xffffffff ;  /* 0xffffffff00047882 */ /* 0x000fe20000000000 */
[----:B------:R-:W-:Y:S02]  /*187c0*/  SHF.R.S32.HI R8, RZ, 0x1f, R4 ;  /* 0x0000001fff087819 */ /* 0x000fe40000011404 */
[----:B------:R-:W-:Y:S05]  /*187d0*/  BRA.DIV UR4, `(.L_x_2216) ;  /* 0x0000004a04847947 */ /* 0x000fea000b800000 */
[----:B------:R-:W-:-:S13]  /*187e0*/  ELECT P6, URZ, PT ;  /* 0x00000000003f782f */ /* 0x000fda00038c0000 */
.L_x_2351:
[----:B------:R-:W-:Y:S05]  /*187f0*/  @!P6 BRA `(.L_x_2217) ;  /* 0x0000000000fce947 */ /* 0x000fea0003800000 */
[----:B------:R-:W-:-:S04]  /*18800*/  ISETP.NE.U32.AND P0, PT, R20, RZ, PT ;  /* 0x000000ff1400720c */ /* 0x000fc80003f05070 */
[----:B------:R-:W-:-:S13]  /*18810*/  ISETP.NE.AND.EX P0, PT, R21, RZ, PT, P0 ;  /* 0x000000ff1500720c */ /* 0x000fda0003f05300 */
[----:B------:R-:W-:Y:S05]  /*18820*/  @!P0 BRA `(.L_x_2218) ;  /* 0x0000000000488947 */ /* 0x000fea0003800000 */
[----:B-1----:R-:W0:Y:S01]  /*18830*/  LDC R9, c[0x0][0x41c] ;  /* 0x00010700ff097b82 */ /* 0x002e220000000800 */
[----:B------:R-:W-:Y:S01]  /*18840*/  IMAD.MOV.U32 R5, RZ, RZ, R3 ;  /* 0x000000ffff057224 */ /* 0x000fe200078e0003 */
[----:B------:R-:W-:Y:S01]  /*18850*/  ULDC.64 UR4, c[0x0][0x408] ;  /* 0x0001020000047ab9 */ /* 0x000fe20000000a00 */
[----:B0-----:R-:W-:-:S13]  /*18860*/  ISETP.NE.AND P0, PT, R9, 0x1, PT ;  /* 0x000000010900780c */ /* 0x001fda0003f05270 */
[----:B------:R-:W0:Y:S02]  /*18870*/  @P0 LDC.64 R6, c[0x0][0x420] ;  /* 0x00010800ff060b82 */ /* 0x000e240000000a00 */
[----:B0-----:R-:W-:-:S05]  /*18880*/  @P0 IMAD.HI.U32 R6, R3, R6, RZ ;  /* 0x0000000603060227 */ /* 0x001fca00078e00ff */
[----:B------:R-:W-:-:S04]  /*18890*/  @P0 SHF.R.U32.HI R5, RZ, R7, R6 ;  /* 0x00000007ff050219 */ /* 0x000fc80000011606 */
[--C-:B------:R-:W-:Y:S01]  /*188a0*/  SHF.R.S32.HI R7, RZ, 0x1f, R5.reuse ;  /* 0x0000001fff077819 */ /* 0x100fe20000011405 */
[----:B------:R-:W-:-:S04]  /*188b0*/  IMAD.MOV R6, RZ, RZ, -R5 ;  /* 0x000000ffff067224 */ /* 0x000fc800078e0a05 */
[----:B------:R-:W-:Y:S02]  /*188c0*/  IMAD R3, R9, R6, R3 ;  /* 0x0000000609037224 */ /* 0x000fe400078e0203 */
[----:B------:R-:W-:-:S04]  /*188d0*/  IMAD R6, R8, UR4, RZ ;  /* 0x0000000408067c24 */ /* 0x000fc8000f8e02ff */
[----:B------:R-:W-:Y:S02]  /*188e0*/  IMAD R9, R4, UR5, R6 ;  /* 0x0000000504097c24 */ /* 0x000fe4000f8e0206 */
[----:B------:R-:W-:-:S04]  /*188f0*/  IMAD.MOV.U32 R6, RZ, RZ, R5 ;  /* 0x000000ffff067224 */ /* 0x000fc800078e0005 */
[----:B------:R-:W-:-:S04]  /*18900*/  IMAD.WIDE.U32 R6, R4, UR4, R6 ;  /* 0x0000000404067c25 */ /* 0x000fc8000f8e0006 */
[----:B------:R-:W-:Y:S01]  /*18910*/  IMAD.IADD R5, R7, 0x1, R9 ;  /* 0x0000000107057824 */ /* 0x000fe200078e0209 */
[----:B------:R-:W-:-:S04]  /*18920*/  LEA R10, P0, R6, R20, 0x2 ;  /* 0x00000014060a7211 */ /* 0x000fc800078010ff */
[----:B------:R-:W-:-:S05]  /*18930*/  LEA.HI.X R11, R6, R21, R5, 0x2, P0 ;  /* 0x00000015060b7211 */ /* 0x000fca00000f1405 */
[----:B------:R0:W5:Y:S04]  /*18940*/  LDG.E R6, desc[UR42][R10.64] ;  /* 0x0000002a0a067981 */ /* 0x000168000c1e1900 */
.L_x_2218:
[----:B------:R-:W2:Y:S01]  /*18950*/  LDL R5, [R1] ;  /* 0x0000000001057983 */ /* 0x000ea20000100800 */
[----:B-1----:R-:W-:-:S03]  /*18960*/  MOV R9, 0x400 ;  /* 0x0000040000097802 */ /* 0x002fc60000000f00 */
[----:B------:R-:W3:Y:S01]  /*18970*/  LDL R7, [R1+0x8] ;  /* 0x0000080001077983 */ /* 0x000ee20000100800 */
[----:B0-----:R-:W0:Y:S02]  /*18980*/  S2R R10, SR_CgaCtaId ;  /* 0x00000000000a7919 */ /* 0x001e240000008800 */
[----:B0-----:R-:W-:-:S05]  /*18990*/  LEA R9, R10, R9, 0x18 ;  /* 0x000000090a097211 */ /* 0x001fca00078ec0ff */
[----:B--2---:R-:W-:Y:S01]  /*189a0*/  IMAD R5, R5, 0x8, R9 ;  /* 0x0000000805057824 */ /* 0x004fe200078e0209 */
[----:B---3--:R-:W-:-:S04]  /*189b0*/  SHF.L.U32 R7, R7, 0x1f, RZ ;  /* 0x0000001f07077819 */ /* 0x008fc800000006ff */
[----:B------:R-:W0:Y:S02]  /*189c0*/  SYNCS.PHASECHK.TRANS64.TRYWAIT P0, [R5+URZ+0x28c40], R7 ;  /* 0x028c4007050075a7 */ /* 0x000e24000800017f */
[----:B0-----:R-:W-:Y:S05]  /*189d0*/  @!P0 BRA `(.L_x_2219) ;  /* 0x0000004800248947 */ /* 0x001fea0003800000 */
.L_x_2352:
        /* <DEDUP_REMOVED lines=11> */
.L_x_2220:
[----:B------:R-:W2:Y:S01]  /*18a90*/  LDL R9, [R1] ;  /* 0x0000000001097983 */ /* 0x000ea20000100800 */
[----:B------:R-:W-:-:S03]  /*18aa0*/  MOV R10, 0x400 ;  /* 0x00000400000a7802 */ /* 0x000fc60000000f00 */
[----:B0-----:R-:W3:Y:S01]  /*18ab0*/  LDL R7, [R1+0x10] ;  /* 0x0000100001077983 */ /* 0x001ee20000100800 */
[----:B------:R-:W0:Y:S01]  /*18ac0*/  S2R R11, SR_CgaCtaId ;  /* 0x00000000000b7919 */ /* 0x000e220000008800 */
        /* <DEDUP_REMOVED lines=17> */
[----:B0-----:R-:W-:Y:S01]  /*18be0*/  NOP ;  /* 0x0000000000007918 */ /* 0x001fe20000000000 */
.L_x_2217:
[----:B------:R-:W2:Y:S01]  /*18bf0*/  LDL.LU R10, [R1+0x20] ;  /* 0x00002000010a7983 */ /* 0x000ea20000300800 */
[----:B------:R-:W-:Y:S01]  /*18c00*/  MOV R7, 0x400 ;  /* 0x0000040000077802 */ /* 0x000fe20000000f00 */
[----:B------:R-:W-:Y:S05]  /*18c10*/  WARPSYNC.ALL ;  /* 0x0000000000007948 */ /* 0x000fea0003800000 */
[----:B-1----:R-:W0:Y:S01]  /*18c20*/  S2R R9, SR_CgaCtaId ;  /* 0x0000000000097919 */ /* 0x002e220000008800 */
        /* <DEDUP_REMOVED lines=26> */
.L_x_2353:
[----:B------:R-:W-:Y:S05]  /*18dd0*/  BSYNC B0 ;  /* 0x0000000000007941 */ /* 0x000fea0003800000 */
.L_x_2221:
        /* <DEDUP_REMOVED lines=11> */
.L_x_2354:
        /* <DEDUP_REMOVED lines=11> */
.L_x_2226:
        /* <DEDUP_REMOVED lines=8> */
[----:B------:R-:W-:Y:S02]  /*18fc0*/  R2UR UR13, R6 ;  /* 0x00000000060d72ca */ /* 0x000fe400000e0000 */
        /* <DEDUP_REMOVED lines=48> */
.L_x_2224:
[----:B------:R-:W-:Y:S05]  /*192d0*/  BSYNC B0 ;  /* 0x0000000000007941 */ /* 0x000fea0003800000 */
.L_x_2223:
[----:B------:R-:W2:Y:S04]  /*192e0*/  LDL R3, [R1+0x1c] ;  /* 0x00001c0001037983 */ /* 0x000ea80000100800 */
[----:B0-----:R-:W3:Y:S01]  /*192f0*/  LDL R2, [R1+0x14] ;  /* 0x0000140001027983 */ /* 0x001ee20000100800 */
[----:B------:R-:W-:Y:S01]  /*19300*/  BSSY B0, `(.L_x_2227) ;  /* 0x00001aa000007945 */ /* 0x000fe20003800000 */
[----:B--2---:R-:W-:-:S05]  /*19310*/  VIADD R5, R3, 0xfffffffe ;  /* 0xfffffffe03057836 */ /* 0x004fca0000000000 */
[----:B---3--:R-:W-:-:S13]  /*19320*/  ISETP.GE.AND P0, PT, R5, R2, PT ;  /* 0x000000020500720c */ /* 0x008fda0003f06270 */
[----:B------:R-:W-:Y:S05]  /*19330*/  @!P0 BRA `(.L_x_2228) ;  /* 0x0000001800988947 */ /* 0x000fea0003800000 */
[----:B------:R-:W-:Y:S01]  /*19340*/  LOP3.LUT R9, RZ, R2, RZ, 0x33, !PT ;  /* 0x00000002ff097212 */ /* 0x000fe200078e33ff */
[----:B------:R-:W-:Y:S01]  /*19350*/  IMAD.MOV R2, RZ, RZ, -R3 ;  /* 0x000000ffff027224 */ /* 0x000fe200078e0a03 */
[----:B------:R-:W-:Y:S04]  /*19360*/  BSSY B1, `(.L_x_2229) ;  /* 0x000008e000017945 */ /* 0x000fe80003800000 */
[----:B------:R-:W-:-:S05]  /*19370*/  VIADDMNMX R9, R2, 0x1, R9, !PT ;  /* 0x0000000102097846 */ /* 0x000fca0007800109 */
[----:B------:R-:W-:-:S05]  /*19380*/  IMAD.IADD R2, R3, 0x1, R9 ;  /* 0x0000000103027824 */ /* 0x000fca00078e0209 */
        /* <DEDUP_REMOVED lines=18> */
[----:B------:R-:W-:Y:S01]  /*194b0*/  ULDC.64 UR4, c[0x0][0x408] ;  /* 0x0001020000047ab9 */ /* 0x000fe20000000a00 */
[----:B-1----:R-:W-:-:S13]  /*194c0*/  ISETP.NE.AND P0, PT, R11, 0x1, PT ;  /* 0x000000010b00780c */ /* 0x002fda0003f05270 */
[----:B------:R-:W1:Y:S02]  /*194d0*/  @P0 LDC.64 R2, c[0x0][0x420] ;  /* 0x00010800ff020b82 */ /* 0x000e640000000a00 */
[----:B-1----:R-:W-:Y:S01]  /*194e0*/  @P0 IMAD.HI.U32 R6, R5, R2, RZ ;  /* 0x0000000205060227 */ /* 0x002fe200078e00ff */
[----:B------:R-:W-:-:S04]  /*194f0*/  MOV R2, R5 ;  /* 0x0000000500027202 */ /* 0x000fc80000000f00 */
[----:B------:R-:W-:Y:S01]  /*19500*/  @P0 SHF.R.U32.HI R2, RZ, R3, R6 ;  /* 0x00000003ff020219 */ /* 0x000fe20000011606 */
[----:B------:R-:W-:-:S03]  /*19510*/  IMAD R6, R8, UR4, RZ ;  /* 0x0000000408067c24 */ /* 0x000fc6000f8e02ff */
[----:B------:R-:W-:Y:S01]  /*19520*/  SHF.R.S32.HI R3, RZ, 0x1f, R2 ;  /* 0x0000001fff037819 */ /* 0x000fe20000011402 */
[C---:B------:R-:W-:Y:S02]  /*19530*/  IMAD R10, R4.reuse, UR5, R6 ;  /* 0x00000005040a7c24 */ /* 0x040fe4000f8e0206 */
[----:B------:R-:W-:-:S04]  /*19540*/  IMAD.WIDE.U32 R6, R4, UR4, R2 ;  /* 0x0000000404067c25 */ /* 0x000fc8000f8e0002 */
[----:B------:R-:W-:Y:S01]  /*19550*/  IMAD.IADD R10, R10, 0x1, R7 ;  /* 0x000000010a0a7824 */ /* 0x000fe200078e0207 */
[----:B------:R-:W-:Y:S01]  /*19560*/  LEA R20, P0, R6, R20, 0x2 ;  /* 0x0000001406147211 */ /* 0x000fe200078010ff */
[----:B------:R-:W-:-:S03]  /*19570*/  IMAD.MOV R2, RZ, RZ, -R2 ;  /* 0x000000ffff027224 */ /* 0x000fc600078e0a02 */
[----:B------:R-:W-:Y:S01]  /*19580*/  LEA.HI.X R21, R6, R21, R10, 0x2, P0 ;  /* 0x0000001506157211 */ /* 0x000fe200000f140a */
[----:B------:R-:W-:-:S04]  /*19590*/  IMAD R5, R11, R2, R5 ;  /* 0x000000020b057224 */ /* 0x000fc800078e0205 */
[----:B------:R1:W5:Y:S04]  /*195a0*/  LDG.E R6, desc[UR42][R20.64] ;  /* 0x0000002a14067981 */ /* 0x000368000c1e1900 */
.L_x_2233:
[----:B------:R-:W2:Y:S01]  /*195b0*/  S2R R3, SR_CgaCtaId ;  /* 0x0000000000037919 */ /* 0x000ea20000008800 */
[----:B------:R-:W-:-:S04]  /*195c0*/  MOV R2, 0x400 ;  /* 0x0000040000027802 */ /* 0x000fc80000000f00 */
[----:B--2---:R-:W-:Y:S02]  /*195d0*/  LEA R2, R3, R2, 0x18 ;  /* 0x0000000203027211 */ /* 0x004fe400078ec0ff */
[----:B------:R-:W-:-:S03]  /*195e0*/  SHF.L.U32 R3, R12, 0x1f, RZ ;  /* 0x0000001f0c037819 */ /* 0x000fc600000006ff */
[----:B------:R-:W-:-:S04]  /*195f0*/  IMAD R2, R13, 0x8, R2 ;  /* 0x000000080d027824 */ /* 0x000fc800078e0202 */
[----:B------:R-:W2:Y:S02]  /*19600*/  SYNCS.PHASECHK.TRANS64.TRYWAIT P0, [R2+URZ+0x28c40], R3 ;  /* 0x028c4003020075a7 */ /* 0x000ea4000800017f */
[----:B--2---:R-:W-:Y:S05]  /*19610*/  @!P0 BRA `(.L_x_2234) ;  /* 0x0000003c005c8947 */ /* 0x004fea0003800000 */
.L_x_2355:
        /* <DEDUP_REMOVED lines=11> */
.L_x_2235:
[----:B---3--:R-:W3:Y:S01]  /*196d0*/  LDL R7, [R1] ;  /* 0x0000000001077983 */ /* 0x008ee20000100800 */
[----:B------:R-:W-:-:S03]  /*196e0*/  MOV R11, 0x400 ;  /* 0x00000400000b7802 */ /* 0x000fc60000000f00 */
        /* <DEDUP_REMOVED lines=20> */
.L_x_2356:
        /* <DEDUP_REMOVED lines=8> */
.L_x_2237:
        /* <DEDUP_REMOVED lines=54> */
.L_x_2232:
[----:B------:R-:W-:Y:S05]  /*19c10*/  BSYNC B2 ;  /* 0x0000000000027941 */ /* 0x000fea0003800000 */
.L_x_2231:
[----:B------:R-:W2:Y:S02]  /*19c20*/  LDL R2, [R1+0x1c] ;  /* 0x00001c0001027983 */ /* 0x000ea40000100800 */
[----:B--2---:R-:W-:-:S07]  /*19c30*/  VIADD R5, R2, 0xfffffffd ;  /* 0xfffffffd02057836 */ /* 0x004fce0000000000 */
.L_x_2230:
[----:B------:R-:W-:Y:S05]  /*19c40*/  BSYNC B1 ;  /* 0x0000000000017941 */ /* 0x000fea0003800000 */
.L_x_2229:
[----:B------:R-:W2:Y:S01]  /*19c50*/  LDL.LU R2, [R1+0x1c] ;  /* 0x00001c0001027983 */ /* 0x000ea20000300800 */
[----:B------:R-:W-:Y:S01]  /*19c60*/  VIADD R9, R9, 0xfffffffe ;  /* 0xfffffffe09097836 */ /* 0x000fe20000000000 */
[----:B--2---:R-:W-:-:S04]  /*19c70*/  LOP3.LUT R2, RZ, R2, RZ, 0x33, !PT ;  /* 0x00000002ff027212 */ /* 0x004fc800078e33ff */
[----:B------:R-:W-:-:S13]  /*19c80*/  ISETP.NE.AND P0, PT, R9, R2, PT ;  /* 0x000000020900720c */ /* 0x000fda0003f05270 */
[----:B------:R-:W-:Y:S05]  /*19c90*/  @!P0 BRA `(.L_x_2228) ;  /* 0x0000001000408947 */ /* 0x000fea0003800000 */
.L_x_2252:
        /* <DEDUP_REMOVED lines=9> */
[----:B0-----:R-:W-:Y:S06]  /*19d30*/  @!P6 BRA `(.L_x_2239) ;  /* 0x0000000400e8e947 */ /* 0x001fec0003800000 */
[----:B------:R-:W-:Y:S01]  /*19d40*/  ULDC.64 UR4, c[0x0][0x3f8] ;  /* 0x0000fe0000047ab9 */ /* 0x000fe20000000a00 */
[----:B------:R-:W-:Y:S02]  /*19d50*/  MOV R11, R5 ;  /* 0x00000005000b7202 */ /* 0x000fe40000000f00 */
[----:B------:R-:W-:-:S04]  /*19d60*/  ISETP.NE.U32.AND P0, PT, RZ, UR4, PT ;  /* 0x00000004ff007c0c */ /* 0x000fc8000bf05070 */
[----:B------:R-:W-:-:S13]  /*19d70*/  ISETP.NE.AND.EX P0, PT, RZ, UR5, PT, P0 ;  /* 0x00000005ff007c0c */ /* 0x000fda000bf05300 */
[----:B------:R-:W-:Y:S05]  /*19d80*/  @!P0 BRA `(.L_x_2240) ;  /* 0x0000000000448947 */ /* 0x000fea0003800000 */
[----:B------:R-:W2:Y:S01]  /*19d90*/  LDC R6, c[0x0][0x41c] ;  /* 0x00010700ff067b82 */ /* 0x000ea20000000800 */
[----:B------:R-:W-:Y:S01]  /*19da0*/  ULDC.64 UR6, c[0x0][0x408] ;  /* 0x0001020000067ab9 */ /* 0x000fe20000000a00 */
[----:B--2---:R-:W-:-:S13]  /*19db0*/  ISETP.NE.AND P0, PT, R6, 0x1, PT ;  /* 0x000000010600780c */ /* 0x004fda0003f05270 */
[----:B------:R-:W0:Y:S02]  /*19dc0*/  @P0 LDC.64 R2, c[0x0][0x420] ;  /* 0x00010800ff020b82 */ /* 0x000e240000000a00 */
[----:B0-----:R-:W-:-:S04]  /*19dd0*/  @P0 IMAD.HI.U32 R12, R5, R2, RZ ;  /* 0x00000002050c0227 */ /* 0x001fc800078e00ff */
[----:B------:R-:W-:Y:S01]  /*19de0*/  IMAD.MOV.U32 R2, RZ, RZ, R5 ;  /* 0x000000ffff027224 */ /* 0x000fe200078e0005 */
[----:B------:R-:W-:-:S04]  /*19df0*/  @P0 SHF.R.U32.HI R2, RZ, R3, R12 ;  /* 0x00000003ff020219 */ /* 0x000fc8000001160c */
[--C-:B------:R-:W-:Y:S01]  /*19e00*/  SHF.R.S32.HI R3, RZ, 0x1f, R2.reuse ;  /* 0x0000001fff037819 */ /* 0x100fe20000011402 */
[----:B------:R-:W-:-:S04]  /*19e10*/  IMAD.MOV R11, RZ, RZ, -R2 ;  /* 0x000000ffff0b7224 */ /* 0x000fc800078e0a02 */
        /* <DEDUP_REMOVED lines=8> */
.L_x_2240:
[----:B------:R-:W3:Y:S01]  /*19ea0*/  S2R R3, SR_CgaCtaId ;  /* 0x0000000000037919 */ /* 0x000ee20000008800 */
[----:B------:R-:W-:-:S04]  /*19eb0*/  MOV R2, 0x400 ;  /* 0x0000040000027802 */ /* 0x000fc80000000f00 */
[----:B---3--:R-:W-:Y:S02]  /*19ec0*/  LEA R2, R3, R2, 0x18 ;  /* 0x0000000203027211 */ /* 0x008fe400078ec0ff */
[----:B------:R-:W-:-:S03]  /*19ed0*/  SHF.L.U32 R3, R9, 0x1f, RZ ;  /* 0x0000001f09037819 */ /* 0x000fc600000006ff */
[----:B------:R-:W-:-:S04]  /*19ee0*/  IMAD R2, R10, 0x8, R2 ;  /* 0x000000080a027824 */ /* 0x000fc800078e0202 */
[----:B------:R-:W3:Y:S02]  /*19ef0*/  SYNCS.PHASECHK.TRANS64.TRYWAIT P0, [R2+URZ+0x28c40], R3 ;  /* 0x028c4003020075a7 */ /* 0x000ee4000800017f */
[----:B---3--:R-:W-:Y:S05]  /*19f00*/  @!P0 BRA `(.L_x_2241) ;  /* 0x0000003400488947 */ /* 0x008fea0003800000 */
.L_x_2357:
        /* <DEDUP_REMOVED lines=11> */
.L_x_2242:
        /* <DEDUP_REMOVED lines=21> */
.L_x_2358:
        /* <DEDUP_REMOVED lines=8> */
.L_x_2244:
        /* <DEDUP_REMOVED lines=53> */
.L_x_2239:
[----:B------:R-:W-:Y:S05]  /*1a4e0*/  BSYNC B1 ;  /* 0x0000000000017941 */ /* 0x000fea0003800000 */
.L_x_2238:
[----:B------:R-:W-:Y:S01]  /*1a4f0*/  VIADD R10, R10, 0x1 ;  /* 0x000000010a0a7836 */ /* 0x000fe20000000000 */
[----:B------:R-:W-:Y:S04]  /*1a500*/  BSSY B1, `(.L_x_2245) ;  /* 0x0000085000017945 */ /* 0x000fe80003800000 */
[----:B------:R-:W-:-:S04]  /*1a510*/  ISETP.NE.AND P0, PT, R10, 0x2, PT ;  /* 0x000000020a00780c */ /* 0x000fc80003f05270 */
[----:B------:R-:W-:Y:S02]  /*1a520*/  SEL R2, RZ, 0x1, P0 ;  /* 0x00000001ff027807 */ /* 0x000fe40000000000 */
[----:B0-----:R-:W-:Y:S02]  /*1a530*/  SEL R12, R10, RZ, P0 ;  /* 0x000000ff0a0c7207 */ /* 0x001fe40000000000 */
[----:B------:R-:W-:Y:S01]  /*1a540*/  LOP3.LUT R11, R9, R2, RZ, 0x3c, !PT ;  /* 0x00000002090b7212 */ /* 0x000fe200078e3cff */
[----:B------:R-:W-:-:S04]  /*1a550*/  VIADD R9, R5, 0xffffffff ;  /* 0xffffffff05097836 */ /* 0x000fc80000000000 */
[----:B------:R0:W-:Y:S04]  /*1a560*/  STL [R1+0x8], R11 ;  /* 0x0000080b01007387 */ /* 0x0001e80000100800 */
[----:B------:R0:W-:Y:S01]  /*1a570*/  STL [R1], R12 ;  /* 0x0000000c01007387 */ /* 0x0001e20000100800 */
[----:B------:R-:W-:Y:S05]  /*1a580*/  @!P6 BRA `(.L_x_2246) ;  /* 0x0000000400f0e947 */ /* 0x000fea0003800000 */
        /* <DEDUP_REMOVED lines=19> */
[----:B------:R-:W-:-:S04]  /*1a6c0*/  LEA R6, P0, R2, UR4, 0x2 ;  /* 0x0000000402067c11 */ /* 0x000fc8000f8010ff */
[----:B------:R-:W-:-:S05]  /*1a6d0*/  LEA.HI.X R7, R2, UR5, R3, 0x2, P0 ;  /* 0x0000000502077c11 */ /* 0x000fca00080f1403 */
[----:B------:R2:W5:Y:S04]  /*1a6e0*/  LDG.E R6, desc[UR42][R6.64] ;  /* 0x0000002a06067981 */ /* 0x000568000c1e1900 */
.L_x_2247:
[----:B------:R-:W3:Y:S01]  /*1a6f0*/  S2R R3, SR_CgaCtaId ;  /* 0x0000000000037919 */ /* 0x000ee20000008800 */
[----:B------:R-:W-:-:S04]  /*1a700*/  MOV R2, 0x400 ;  /* 0x0000040000027802 */ /* 0x000fc80000000f00 */
[----:B---3--:R-:W-:Y:S02]  /*1a710*/  LEA R2, R3, R2, 0x18 ;  /* 0x0000000203027211 */ /* 0x008fe400078ec0ff */
[----:B------:R-:W-:-:S03]  /*1a720*/  SHF.L.U32 R3, R11, 0x1f, RZ ;  /* 0x0000001f0b037819 */ /* 0x000fc600000006ff */
[----:B------:R-:W-:-:S04]  /*1a730*/  IMAD R2, R12, 0x8, R2 ;  /* 0x000000080c027824 */ /* 0x000fc800078e0202 */
[----:B------:R-:W3:Y:S02]  /*1a740*/  SYNCS.PHASECHK.TRANS64.TRYWAIT P0, [R2+URZ+0x28c40], R3 ;  /* 0x028c4003020075a7 */ /* 0x000ee4000800017f */
[----:B---3--:R-:W-:Y:S05]  /*1a750*/  @!P0 BRA `(.L_x_2248) ;  /* 0x0000002c005c8947 */ /* 0x008fea0003800000 */
.L_x_2359:
        /* <DEDUP_REMOVED lines=11> */
.L_x_2249:
[----:B--2---:R-:W2:Y:S01]  /*1a810*/  LDL R7, [R1] ;  /* 0x0000000001077983 */ /* 0x004ea20000100800 */
        /* <DEDUP_REMOVED lines=13> */
[----:B--2---:R-:W-:-:S04]  /*1a8f0*/  LEA R7, R7, R12, 0xd ;  /* 0x0000000c07077211 */ /* 0x004fc800078e68ff */
[----:B------:R-:W-:Y:S01]  /*1a900*/  R2UR UR8, R7 ;  /* 0x00000000070872ca */ /* 0x000fe200000e0000 */
[----:B----4-:R-:W-:-:S05]  /*1a910*/  IMAD R7, R10, 0x40, R11 ;  /* 0x000000400a077824 */ /* 0x010fca00078e020b */
[----:B------:R-:W-:-:S07]  /*1a920*/  R2UR UR11, R7 ;  /* 0x00000000070b72ca */ /* 0x000fce00000e0000 */
[----:B------:R-:W-:-:S09]  /*1a930*/  UIADD3 UR8, UR8, 0x22400, URZ ;  /* 0x0002240008087890 */ /* 0x000fd2000fffe03f */
[----:B------:R0:W-:Y:S01]  /*1a940*/  UTMALDG.4D [UR8], [UR4], desc[UR6] ;  /* 0x00000608040075b4 */ /* 0x0001e20008019000 */
[----:B------:R-:W2:Y:S02]  /*1a950*/  SYNCS.PHASECHK.TRANS64.TRYWAIT P1, [R2+URZ+0x28c60], R3 ;  /* 0x028c6003020075a7 */ /* 0x000ea4000802017f */
[----:B0-2---:R-:W-:Y:S05]  /*1a960*/  @!P1 BRA `(.L_x_2250) ;  /* 0x0000002800ec9947 */ /* 0x005fea0003800000 */
.L_x_2360:
        /* <DEDUP_REMOVED lines=8> */
.L_x_2251:
        /* <DEDUP_REMOVED lines=54> */
.L_x_2246:
[----:B------:R-:W-:Y:S05]  /*1ad50*/  BSYNC B1 ;  /* 0x0000000000017941 */ /* 0x000fea0003800000 */
.L_x_2245:
[----:B------:R-:W2:Y:S01]  /*1ad60*/  LDL R2, [R1+0x14] ;  /* 0x0000140001027983 */ /* 0x000ea20000100800 */
[----:B------:R-:W-:Y:S01]  /*1ad70*/  VIADD R5, R5, 0xfffffffe ;  /* 0xfffffffe05057836 */ /* 0x000fe20000000000 */
[----:B--2---:R-:W-:-:S13]  /*1ad80*/  ISETP.GT.AND P0, PT, R9, R2, PT ;  /* 0x000000020900720c */ /* 0x004fda0003f04270 */
[----:B------:R-:W-:Y:S05]  /*1ad90*/  @P0 BRA `(.L_x_2252) ;  /* 0xffffffec00c00947 */ /* 0x000fea000383ffff */
.L_x_2228:
[----:B------:R-:W-:Y:S05]  /*1ada0*/  BSYNC B0 ;  /* 0x0000000000007941 */ /* 0x000fea0003800000 */
.L_x_2227:
        /* <DEDUP_REMOVED lines=23> */
.L_x_2254:
[----:B------:R-:W-:Y:S05]  /*1af20*/  BSYNC B0 ;  /* 0x0000000000007941 */ /* 0x000fea0003800000 */
.L_x_2253:
[----:B--2---:R-:W2:Y:S02]  /*1af30*/  LDL.LU R2, [R1+0x8] ;  /* 0x0000080001027983 */ /* 0x004ea40000300800 */
[----:B--2---:R-:W-:-:S05]  /*1af40*/  LOP3.LUT R2, R2, R0, RZ, 0x3c, !PT ;  /* 0x0000000002027212 */ /* 0x004fca00078e3cff */
[----:B------:R2:W-:Y:S02]  /*1af50*/  STL [R1+0x8], R2 ;  /* 0x0000080201007387 */ /* 0x0005e40000100800 */
.L_x_2210:
[----:B------:R-:W-:Y:S05]  /*1af60*/  BSYNC B6 ;  /* 0x0000000000067941 */ /* 0x000fea0003800000 */
.L_x_2208:
[----:B------:R-:W-:-:S03]  /*1af70*/  UMOV UR4, 0xffffffff ;  /* 0xffffffff00047882 */ /* 0x000fc60000000000 */
[----:B------:R-:W-:Y:S05]  /*1af80*/  BRA.DIV UR4, `(.L_x_2255) ;  /* 0x0000002604787947 */ /* 0x000fea000b800000 */
[----:B------:R3:W4:Y:S04]  /*1af90*/  SHFL.IDX PT, R4, R16, RZ, 0x1f ;  /* 0x00001fff10047589 */ /* 0x00072800000e0000 */
[----:B------:R-:W0:Y:S02]  /*1afa0*/  SHFL.IDX PT, R16, R16, 0x1, 0x1f ;  /* 0x00201f0010107f89 */ /* 0x000e2400000e0000 */
.L_x_2364:
[----:B------:R-:W5:Y:S01]  /*1afb0*/  S2R R7, SR_TID.X ;  /* 0x0000000000077919 */ /* 0x000f620000002100 */
[----:B------:R-:W-:Y:S01]  /*1afc0*/  ULDC UR4, c[0x0][0xc14] ;  /* 0x0003050000047ab9 */ /* 0x000fe20000000800 */
[----:B------:R-:W-:Y:S01]  /*1afd0*/  BSSY B0, `(.L_x_2256) ;  /* 0x000000b000007945 */ /* 0x000fe20003800000 */
[----:B------:R-:W-:Y:S02]  /*1afe0*/  IMAD.U32 R0, RZ, RZ, UR4 ;  /* 0x00000004ff007e24 */ /* 0x000fe4000f8e00ff */
[----:B------:R-:W-:Y:S01]  /*1aff0*/  IMAD.MOV.U32 R17, RZ, RZ, RZ ;  /* 0x000000ffff117224 */ /* 0x000fe200078e00ff */
[----:B-----5:R-:W-:-:S04]  /*1b000*/  LOP3.LUT R7, R7, 0x1f, RZ, 0xc0, !PT ;  /* 0x0000001f07077812 */ /* 0x020fc800078ec0ff */
[C---:B------:R-:W-:Y:S02]  /*1b010*/  ISETP.NE.AND P0, PT, R7.reuse, 0x1f, PT ;  /* 0x0000001f0700780c */ /* 0x040fe40003f05270 */
[----:B------:R-:W-:-:S04]  /*1b020*/  IADD3 R5, R7, R19, RZ ;  /* 0x0000001307057210 */ /* 0x000fc80007ffe0ff */
[----:B------:R-:W-:-:S13]  /*1b030*/  ISETP.GE.OR P0, PT, R5, R0, !P0 ;  /* 0x000000000500720c */ /* 0x000fda0004706670 */
[----:B------:R-:W-:Y:S05]  /*1b040*/  @P0 BRA `(.L_x_2257) ;  /* 0x00000000000c0947 */ /* 0x000fea0003800000 */
[----:B--2---:R-:W2:Y:S02]  /*1b050*/  LDC.64 R2, c[0x0][0xc58] ;  /* 0x00031600ff027b82 */ /* 0x004ea40000000a00 */
[----:B--2---:R-:W-:-:S05]  /*1b060*/  IMAD.WIDE R2, R5, 0x4, R2 ;  /* 0x0000000405027825 */ /* 0x004fca00078e0202 */
[----:B------:R2:W5:Y:S02]  /*1b070*/  LDG.E R17, desc[UR42][R2.64] ;  /* 0x0000002a02117981 */ /* 0x000564000c1e1900 */
.L_x_2257:
[----:B------:R-:W-:Y:S05]  /*1b080*/  BSYNC B0 ;  /* 0x0000000000007941 */ /* 0x000fea0003800000 */
.L_x_2256:
        /* <DEDUP_REMOVED lines=11> */
[----:B--2---:R-:W-:-:S05]  /*1b140*/  IMAD.IADD R3, R13, 0x1, R14 ;  /* 0x000000010d037824 */ /* 0x004fca00078e020e */
        /* <DEDUP_REMOVED lines=11> */
.L_x_2372:
[----:B------:R-:W-:Y:S02]  /*1b200*/  ULDC UR4, c[0x0][0xc10] ;  /* 0x0003040000047ab9 */ /* 0x000fe40000000800 */
[----:B------:R-:W-:-:S04]  /*1b210*/  IMAD.U32 R5, RZ, RZ, UR4 ;  /* 0x00000004ff057e24 */ /* 0x000fc8000f8e00ff */
[----:B--2---:R-:W-:-:S04]  /*1b220*/  IMAD R3, R14, R5, RZ ;  /* 0x000000050e037224 */ /* 0x004fc800078e02ff */
[----:B---3--:R-:W-:-:S05]  /*1b230*/  IMAD.IADD R16, R16, 0x1, R3 ;  /* 0x0000000110107824 */ /* 0x008fca00078e0203 */
[----:B----4-:R-:W-:-:S13]  /*1b240*/  ISETP.GT.AND P0, PT, R16, R4, PT ;  /* 0x000000041000720c */ /* 0x010fda0003f04270 */
[----:B------:R-:W-:Y:S05]  /*1b250*/  @P0 BRA `(.L_x_2259) ;  /* 0x0000000000b40947 */ /* 0x000fea0003800000 */
[----:B------:R-:W2:Y:S02]  /*1b260*/  LDC R0, c[0x0][0xc14] ;  /* 0x00030500ff007b82 */ /* 0x000ea40000000800 */
.L_x_2264:
[----:B------:R-:W-:-:S05]  /*1b270*/  VIADD R19, R19, 0x1f ;  /* 0x0000001f13137836 */ /* 0x000fca0000000000 */
[----:B--2---:R-:W-:-:S13]  /*1b280*/  ISETP.GE.AND P0, PT, R19, R0, PT ;  /* 0x000000001300720c */ /* 0x004fda0003f06270 */
[----:B------:R-:W-:Y:S05]  /*1b290*/  @P0 BRA `(.L_x_2260) ;  /* 0x0000000400ec0947 */ /* 0x000fea0003800000 */
[----:B------:R-:W2:Y:S01]  /*1b2a0*/  S2R R6, SR_TID.X ;  /* 0x0000000000067919 */ /* 0x000ea20000002100 */
[----:B------:R-:W-:Y:S01]  /*1b2b0*/  BSSY B0, `(.L_x_2261) ;  /* 0x000000a000007945 */ /* 0x000fe20003800000 */
[----:B------:R-:W-:Y:S02]  /*1b2c0*/  MOV R17, RZ ;  /* 0x000000ff00117202 */ /* 0x000fe40000000f00 */
[----:B--2---:R-:W-:-:S04]  /*1b2d0*/  LOP3.LUT R6, R6, 0x1f, RZ, 0xc0, !PT ;  /* 0x0000001f06067812 */ /* 0x004fc800078ec0ff */
[C---:B------:R-:W-:Y:S01]  /*1b2e0*/  ISETP.NE.AND P1, PT, R6.reuse, 0x1f, PT ;  /* 0x0000001f0600780c */ /* 0x040fe20003f25270 */
[----:B------:R-:W-:-:S05]  /*1b2f0*/  IMAD.IADD R5, R6, 0x1, R19 ;  /* 0x0000000106057824 */ /* 0x000fca00078e0213 */
[----:B------:R-:W-:-:S13]  /*1b300*/  ISETP.GE.OR P0, PT, R5, R0, !P1 ;  /* 0x000000000500720c */ /* 0x000fda0004f06670 */
[----:B------:R-:W-:Y:S05]  /*1b310*/  @P0 BRA `(.L_x_2262) ;  /* 0x00000000000c0947 */ /* 0x000fea0003800000 */
[----:B0-----:R-:W0:Y:S02]  /*1b320*/  LDC.64 R2, c[0x0][0xc58] ;  /* 0x00031600ff027b82 */ /* 0x001e240000000a00 */
[----:B0-----:R-:W-:-:S05]  /*1b330*/  IMAD.WIDE R2, R5, 0x4, R2 ;  /* 0x0000000405027825 */ /* 0x001fca00078e0202 */
[----:B------:R2:W5:Y:S02]  /*1b340*/  LDG.E R17, desc[UR42][R2.64] ;  /* 0x0000002a02117981 */ /* 0x000564000c1e1900 */
.L_x_2262:
[----:B------:R-:W-:Y:S05]  /*1b350*/  BSYNC B0 ;  /* 0x0000000000007941 */ /* 0x000fea0003800000 */
.L_x_2261:
        /* <DEDUP_REMOVED lines=8> */
[----:B------:R-:W0:Y:S02]  /*1b3e0*/  SHFL.UP PT, R14, R13, 0x2, RZ ;  /* 0x044000000d0e7989 */ /* 0x000e2400000e00ff */
[----:B0-2---:R-:W-:Y:S02]  /*1b3f0*/  SEL R2, R14, RZ, P1 ;  /* 0x000000ff0e027207 */ /* 0x005fe40000800000 */
        /* <DEDUP_REMOVED lines=13> */
.L_x_2380:
[----:B------:R-:W-:Y:S02]  /*1b4d0*/  ULDC UR4, c[0x0][0xc10] ;  /* 0x0003040000047ab9 */ /* 0x000fe40000000800 */
[----:B------:R-:W-:-:S05]  /*1b4e0*/  MOV R5, UR4 ;  /* 0x0000000400057c02 */ /* 0x000fca0008000f00 */
[----:B--2---:R-:W-:-:S04]  /*1b4f0*/  IMAD R3, R14, R5, RZ ;  /* 0x000000050e037224 */ /* 0x004fc800078e02ff */
[----:B------:R-:W-:-:S05]  /*1b500*/  IMAD.IADD R16, R3, 0x1, R16 ;  /* 0x0000000103107824 */ /* 0x000fca00078e0210 */
[----:B------:R-:W-:-:S13]  /*1b510*/  ISETP.GT.AND P0, PT, R16, R4, PT ;  /* 0x000000041000720c */ /* 0x000fda0003f04270 */
[----:B------:R-:W-:Y:S05]  /*1b520*/  @!P0 BRA `(.L_x_2264) ;  /* 0xfffffffc00508947 */ /* 0x000fea000383ffff */
.L_x_2259:
        /* <DEDUP_REMOVED lines=8> */
.L_x_2384:
[----:B------:R-:W-:Y:S01]  /*1b5b0*/  ISETP.NE.AND P0, PT, R3, RZ, PT ;  /* 0x000000ff0300720c */ /* 0x000fe20003f05270 */
[----:B------:R-:W-:-:S12]  /*1b5c0*/  IMAD.MOV.U32 R7, RZ, RZ, RZ ;  /* 0x000000ffff077224 */ /* 0x000fd800078e00ff */
[----:B------:R-:W-:Y:S05]  /*1b5d0*/  @!P0 BRA `(.L_x_2266) ;  /* 0x0000000000108947 */ /* 0x000fea0003800000 */
[----:B------:R-:W-:Y:S01]  /*1b5e0*/  UMOV UR4, 0xffffffff ;  /* 0xffffffff00047882 */ /* 0x000fe20000000000 */
[----:B------:R-:W-:Y:S02]  /*1b5f0*/  VIADD R12, R6, 0xffffffff ;  /* 0xffffffff060c7836 */ /* 0x000fe40000000000 */
[----:B------:R-:W-:Y:S05]  /*1b600*/  BRA.DIV UR4, `(.L_x_2267) ;  /* 0x0000002a040c7947 */ /* 0x000fea000b800000 */
[----:B------:R4:W0:Y:S02]  /*1b610*/  SHFL.IDX PT, R7, R2, R12, 0x1f ;  /* 0x00001f0c02077589 */ /* 0x00082400000e0000 */
.L_x_2266:
[----:B0---4-:R-:W0:Y:S01]  /*1b620*/  LDC.64 R2, c[0x0][0xc68] ;  /* 0x00031a00ff027b82 */ /* 0x011e220000000a00 */
[----:B------:R-:W-:-:S04]  /*1b630*/  IMAD.IADD R19, R6, 0x1, R19 ;  /* 0x0000000106137824 */ /* 0x000fc800078e0213 */
[----:B0-----:R-:W-:-:S05]  /*1b640*/  IMAD.WIDE R2, R19, 0x4, R2 ;  /* 0x0000000413027825 */ /* 0x001fca00078e0202 */
[----:B------:R0:W2:Y:S01]  /*1b650*/  LDG.E R8, desc[UR42][R2.64] ;  /* 0x0000002a02087981 */ /* 0x0000a2000c1e1900 */
[----:B------:R-:W-:-:S04]  /*1b660*/  IMAD R16, R7, R5, R16 ;  /* 0x0000000507107224 */ /* 0x000fc800078e0210 */
[----:B------:R-:W-:Y:S02]  /*1b670*/  IMAD.IADD R7, R4, 0x1, -R16 ;  /* 0x0000000104077824 */ /* 0x000fe400078e0a10 */
[----:B0-----:R-:W-:Y:S02]  /*1b680*/  IMAD.MOV.U32 R2, RZ, RZ, RZ ;  /* 0x000000ffff027224 */ /* 0x001fe400078e00ff */
[----:B--23--:R-:W-:-:S05]  /*1b690*/  IMAD R6, R17, R8, RZ ;  /* 0x0000000811067224 */ /* 0x00cfca00078e02ff */
[-C--:B-1----:R-:W-:Y:S02]  /*1b6a0*/  IABS R9, R6.reuse ;  /* 0x0000000600097213 */ /* 0x082fe40000000000 */
[----:B------:R-:W-:Y:S02]  /*1b6b0*/  IABS R4, R6 ;  /* 0x0000000600047213 */ /* 0x000fe40000000000 */
[----:B------:R-:W0:Y:S03]  /*1b6c0*/  I2F.RP R10, R9 ;  /* 0x00000009000a7306 */ /* 0x000e260000209400 */
[----:B------:R-:W-:-:S05]  /*1b6d0*/  IMAD.MOV R4, RZ, RZ, -R4 ;  /* 0x000000ffff047224 */ /* 0x000fca00078e0a04 */
[----:B0-----:R-:W0:Y:S02]  /*1b6e0*/  MUFU.RCP R10, R10 ;  /* 0x0000000a000a7308 */ /* 0x001e240000001000 */
[----:B0-----:R-:W-:-:S06]  /*1b6f0*/  IADD3 R11, R10, 0xffffffe, RZ ;  /* 0x0ffffffe0a0b7810 */ /* 0x001fcc0007ffe0ff */
        /* <DEDUP_REMOVED lines=23> */
[----:B------:R-:W-:Y:S02]  /*1b870*/  IMAD.MOV.U32 R2, RZ, RZ, RZ ;  /* 0x000000ffff027224 */ /* 0x000fe400078e00ff */
[----:B------:R-:W-:Y:S01]  /*1b880*/  IMAD.IADD R4, R6, 0x1, R4 ;  /* 0x0000000106047824 */ /* 0x000fe200078e0204 */
[----:B------:R-:W-:-:S04]  /*1b890*/  IABS R8, R5 ;  /* 0x0000000500087213 */ /* 0x000fc80000000000 */
[----:B------:R-:W0:Y:S08]  /*1b8a0*/  I2F.RP R10, R8 ;  /* 0x00000008000a7306 */ /* 0x000e300000209400 */
[----:B0-----:R-:W0:Y:S02]  /*1b8b0*/  MUFU.RCP R10, R10 ;  /* 0x0000000a000a7308 */ /* 0x001e240000001000 */
[----:B0-----:R-:W-:-:S06]  /*1b8c0*/  VIADD R11, R10, 0xffffffe ;  /* 0x0ffffffe0a0b7836 */ /* 0x001fcc0000000000 */
[----:B------:R-:W0:Y:S02]  /*1b8d0*/  F2I.FTZ.U32.TRUNC.NTZ R3, R11 ;  /* 0x0000000b00037305 */ /* 0x000e24000021f000 */
[----:B0-----:R-:W-:-:S04]  /*1b8e0*/  IMAD.MOV R7, RZ, RZ, -R3 ;  /* 0x000000ffff077224 */ /* 0x001fc800078e0a03 */
[----:B------:R-:W-:-:S04]  /*1b8f0*/  IMAD R7, R7, R8, RZ ;  /* 0x0000000807077224 */ /* 0x000fc800078e02ff */
[----:B------:R-:W-:Y:S01]  /*1b900*/  IMAD.HI.U32 R3, R3, R7, R2 ;  /* 0x0000000703037227 */ /* 0x000fe200078e0002 */
[----:B------:R-:W-:Y:S02]  /*1b910*/  IABS R2, R6 ;  /* 0x0000000600027213 */ /* 0x000fe40000000000 */
[----:B------:R-:W-:-:S03]  /*1b920*/  IABS R7, R5 ;  /* 0x0000000500077213 */ /* 0x000fc60000000000 */
[----:B------:R-:W-:-:S04]  /*1b930*/  IMAD.HI.U32 R3, R3, R2, RZ ;  /* 0x0000000203037227 */ /* 0x000fc800078e00ff */
[----:B------:R-:W-:-:S04]  /*1b940*/  IMAD.MOV R7, RZ, RZ, -R7 ;  /* 0x000000ffff077224 */ /* 0x000fc800078e0a07 */
[----:B------:R-:W-:Y:S01]  /*1b950*/  IMAD R7, R3, R7, R2 ;  /* 0x0000000703077224 */ /* 0x000fe200078e0202 */
[----:B------:R-:W-:-:S04]  /*1b960*/  LOP3.LUT R2, R6, R5, RZ, 0x3c, !PT ;  /* 0x0000000506027212 */ /* 0x000fc800078e3cff */
        /* <DEDUP_REMOVED lines=14> */
.L_x_2260:
[----:B------:R-:W-:Y:S01]  /*1ba50*/  UMOV UR4, URZ ;  /* 0x0000003f00047c82 */ /* 0x000fe20008000000 */
[----:B------:R-:W-:Y:S01]  /*1ba60*/  UMOV UR5, URZ ;  /* 0x0000003f00057c82 */ /* 0x000fe20008000000 */
[----:B------:R-:W-:Y:S01]  /*1ba70*/  ULDC UR6, c[0x0][0xc14] ;  /* 0x0003050000067ab9 */ /* 0x000fe20000000800 */
[----:B------:R-:W-:Y:S01]  /*1ba80*/  IMAD.MOV.U32 R16, RZ, RZ, R4 ;  /* 0x000000ffff107224 */ /* 0x000fe200078e0004 */
[----:B------:R-:W-:Y:S01]  /*1ba90*/  MOV R17, UR4 ;  /* 0x0000000400117c02 */ /* 0x000fe20008000f00 */
[----:B------:R-:W-:Y:S02]  /*1baa0*/  IMAD.U32 R18, RZ, RZ, UR5 ;  /* 0x00000005ff127e24 */ /* 0x000fe4000f8e00ff */
[----:B------:R-:W-:-:S07]  /*1bab0*/  IMAD.U32 R19, RZ, RZ, UR6 ;  /* 0x00000006ff137e24 */ /* 0x000fce000f8e00ff */
.L_x_2268:
        /* <DEDUP_REMOVED lines=12> */
.L_x_2169:
[----:B-1----:R-:W3:Y:S01]  /*1bb80*/  LDL.LU R0, [R1+0x20] ;  /* 0x0000200001007983 */ /* 0x002ee20000300800 */
[----:B------:R-:W-:Y:S01]  /*1bb90*/  BSSY B0, `(.L_x_2270) ;  /* 0x000000b000007945 */ /* 0x000fe20003800000 */
[----:B------:R-:W1:Y:S01]  /*1bba0*/  S2R R5, SR_CgaCtaId ;  /* 0x0000000000057919 */ /* 0x000e620000008800 */
[----:B---3--:R-:W-:-:S05]  /*1bbb0*/  VIADD R0, R0, 0x1 ;  /* 0x0000000100007836 */ /* 0x008fca0000000000 */
        /* <DEDUP_REMOVED lines=8> */
.L_x_2387:
[----:B------:R-:W-:Y:S05]  /*1bc40*/  BSYNC B0 ;  /* 0x0000000000007941 */ /* 0x000fea0003800000 */
.L_x_2270:
[----:B------:R-:W-:-:S03]  /*1bc50*/  UMOV UR4, 0xffffffff ;  /* 0xffffffff00047882 */ /* 0x000fc60000000000 */
[----:B------:R-:W-:Y:S05]  /*1bc60*/  BRA.DIV UR4, `(.L_x_2272) ;  /* 0x0000002204b07947 */ /* 0x000fea000b800000 */
[----:B------:R-:W2:Y:S02]  /*1bc70*/  S2R R2, SR_TID.X ;  /* 0x0000000000027919 */ /* 0x000ea40000002100 */
[----:B--2---:R-:W-:-:S04]  /*1bc80*/  SHF.R.U32.HI R2, RZ, 0x5, R2 ;  /* 0x00000005ff027819 */ /* 0x004fc80000011602 */
[----:B------:R-:W-:-:S05]  /*1bc90*/  LOP3.LUT R2, R2, 0x3, RZ, 0xc0, !PT ;  /* 0x0000000302027812 */ /* 0x000fca00078ec0ff */
[----:B------:R2:W3:Y:S02]  /*1bca0*/  SHFL.IDX PT, R14, R2, RZ, 0x1f ;  /* 0x00001fff020e7589 */ /* 0x0004e400000e0000 */
.L_x_2390:
[----:B---3--:R-:W-:-:S13]  /*1bcb0*/  ISETP.NE.AND P0, PT, R14, RZ, PT ;  /* 0x000000ff0e00720c */ /* 0x008fda0003f05270 */
[----:B------:R-:W-:Y:S05]  /*1bcc0*/  @P0 BRA `(.L_x_1944) ;  /* 0x0000000000940947 */ /* 0x000fea0003800000 */
[----:B------:R-:W-:-:S03]  /*1bcd0*/  UMOV UR4, 0xffffffff ;  /* 0xffffffff00047882 */ /* 0x000fc60000000000 */
[----:B------:R-:W-:Y:S05]  /*1bce0*/  BRA.DIV UR4, `(.L_x_2273) ;  /* 0x0000002204c47947 */ /* 0x000fea000b800000 */
[----:B------:R-:W-:-:S13]  /*1bcf0*/  ELECT P6, URZ, PT ;  /* 0x00000000003f782f */ /* 0x000fda00038c0000 */
.L_x_2393:
[----:B------:R-:W-:Y:S05]  /*1bd00*/  @!P6 BRA `(.L_x_1944) ;  /* 0x000000000084e947 */ /* 0x000fea0003800000 */
[----:B------:R-:W-:-:S06]  /*1bd10*/  ULOP3.LUT UR4, UR36, 0x2, URZ, 0xfc, !UPT ;  /* 0x0000000224047892 */ /* 0x000fcc000f8efc3f */
[----:B--2---:R-:W-:-:S05]  /*1bd20*/  IMAD.U32 R2, RZ, RZ, UR4 ;  /* 0x00000004ff027e24 */ /* 0x004fca000f8e00ff */
[----:B------:R-:W-:-:S13]  /*1bd30*/  ISETP.NE.AND P2, PT, R2, 0x3, PT ;  /* 0x000000030200780c */ /* 0x000fda0003f45270 */
[----:B------:R-:W-:Y:S05]  /*1bd40*/  @!P2 BRA `(.L_x_2274) ;  /* 0x000000000004a947 */ /* 0x000fea0003800000 */
[----:B------:R-:W-:Y:S01]  /*1bd50*/  BPT.TRAP 0x1 ;  /* 0x000000040000795c */ /* 0x000fe20000300000 */
.L_x_2274:
[----:B-1----:R-:W2:Y:S04]  /*1bd60*/  LDL R3, [R1] ;  /* 0x0000000001037983 */ /* 0x002ea80000100800 */
[----:B------:R-:W3:Y:S01]  /*1bd70*/  LDL.LU R7, [R1+0x8] ;  /* 0x0000080001077983 */ /* 0x000ee20000300800 */
[----:B------:R-:W-:-:S05]  /*1bd80*/  IADD3 R2, R0, 0x28c40, RZ ;  /* 0x00028c4000027810 */ /* 0x000fca0007ffe0ff */
        /* <DEDUP_REMOVED lines=11> */
.L_x_2394:
[----:B------:R-:W2:Y:S02]  /*1be40*/  SYNCS.PHASECHK.TRANS64.TRYWAIT P0, [R7+URZ], R2 ;  /* 0x00000002070075a7 */ /* 0x000ea4000800017f */
[----:B--2---:R-:W-:Y:S05]  /*1be50*/  @!P0 BRA `(.L_x_2276) ;  /* 0x00000020009c8947 */ /* 0x004fea0003800000 */
.L_x_2395:
[----:B------:R-:W-:Y:S05]  /*1be60*/  @!P2 BRA `(.L_x_2277) ;  /* 0x000000000004a947 */ /* 0x000fea0003800000 */
[----:B------:R-:W-:Y:S01]  /*1be70*/  BPT.TRAP 0x1 ;  /* 0x000000040000795c */ /* 0x000fe20000300000 */
.L_x_2277:
[----:B------:R-:W3:Y:S01]  /*1be80*/  LDL.LU R4, [R1] ;  /* 0x0000000001047983 */ /* 0x000ee20000300800 */
[----:B------:R-:W-:-:S04]  /*1be90*/  VIADD R0, R0, 0x28c60 ;  /* 0x00028c6000007836 */ /* 0x000fc80000000000 */
[----:B---3--:R-:W-:-:S04]  /*1bea0*/  IMAD R4, R4, 0x8, R0 ;  /* 0x0000000804047824 */ /* 0x008fc800078e0200 */
[----:B------:R-:W3:Y:S02]  /*1beb0*/  SYNCS.PHASECHK.TRANS64.TRYWAIT P0, [R4+URZ], R5 ;  /* 0x00000005040075a7 */ /* 0x000ee4000800017f */
[----:B---3--:R-:W-:Y:S05]  /*1bec0*/  @!P0 BRA `(.L_x_2278) ;  /* 0x0000002000948947 */ /* 0x008fea0003800000 */
.L_x_2396:
[----:B------:R-:W-:-:S07]  /*1bed0*/  LEA R3, R3, R0, 0x3 ;  /* 0x0000000003037211 */ /* 0x000fce00078e18ff */
.L_x_2279:
[----:B----4-:R4:W0:Y:S02]  /*1bee0*/  SYNCS.PHASECHK.TRANS64.TRYWAIT P0, [R3+URZ], R2 ;  /* 0x00000002030075a7 */ /* 0x010824000800017f */
[----:B0-----:R-:W-:Y:S05]  /*1bef0*/  @!P0 NANOSLEEP.SYNCS 0x989680 ;  /* 0x009896800000895d */ /* 0x001fea0003900000 */
[----:B------:R-:W0:Y:S02]  /*1bf00*/  @!P0 SYNCS.PHASECHK.TRANS64 P0, [R3+URZ], R2 ;  /* 0x00000002030085a7 */ /* 0x000e24000800007f */
[----:B0-----:R-:W-:Y:S05]  /*1bf10*/  @!P0 BRA `(.L_x_2279) ;  /* 0xfffffffc00f08947 */ /* 0x001fea000383ffff */
.L_x_1944:
[----:B------:R-:W-:Y:S05]  /*1bf20*/  BSYNC B8 ;  /* 0x0000000000087941 */ /* 0x000fea0003800000 */
.L_x_1941:
[----:B------:R-:W-:Y:S05]  /*1bf30*/  EXIT ;  /* 0x000000000000794d */ /* 0x000fea0003800000 */
.L_x_1968:
[----:B0-----:R0:W1:Y:S02]  /*1bf40*/  SYNCS.PHASECHK.TRANS64.TRYWAIT P5, [R70+URZ+0x28c90], R77 ;  /* 0x028c904d460075a7 */ /* 0x00106400080a017f */
[----:B-1----:R-:W-:Y:S05]  /*1bf50*/  @!P5 NANOSLEEP.SYNCS 0x989680 ;  /* 0x009896800000d95d */ /* 0x002fea0003900000 */
[----:B------:R-:W1:Y:S02]  /*1bf60*/  @!P5 SYNCS.PHASECHK.TRANS64 P5, [R70+URZ+0x28c90], R77 ;  /* 0x028c904d4600d5a7 */ /* 0x000e6400080a007f */
[----:B-1----:R-:W-:Y:S05]  /*1bf70*/  @!P5 BRA `(.L_x_1968) ;  /* 0xfffffffc00f0d947 */ /* 0x002fea000383ffff */
[----:B------:R-:W-:Y:S05]  /*1bf80*/  BRA `(.L_x_2280) ;  /* 0xfffffe6800547947 */ /* 0x000fea000383ffff */
.L_x_1978:
[----:B0-----:R0:W1:Y:S02]  /*1bf90*/  SYNCS.PHASECHK.TRANS64.TRYWAIT P5, [R70+URZ+0x28c90], R77 ;  /* 0x028c904d460075a7 */ /* 0x00106400080a017f */
[----:B-1----:R-:W-:Y:S05]  /*1bfa0*/  @!P5 NANOSLEEP.SYNCS 0x989680 ;  /* 0x009896800000d95d */ /* 0x002fea0003900000 */
[----:B------:R-:W1:Y:S02]  /*1bfb0*/  @!P5 SYNCS.PHASECHK.TRANS64 P5, [R70+URZ+0x28c90], R77 ;  /* 0x028c904d4600d5a7 */ /* 0x000e6400080a007f */
[----:B-1----:R-:W-:Y:S05]  /*1bfc0*/  @!P5 BRA `(.L_x_1978) ;  /* 0xfffffffc00f0d947 */ /* 0x002fea000383ffff */
[----:B------:R-:W-:Y:S05]  /*1bfd0*/  BRA `(.L_x_2281) ;  /* 0xfffffe7000a87947 */ /* 0x000fea000383ffff */
.L_x_1983:
[----:B0-----:R0:W1:Y:S02]  /*1bfe0*/  SYNCS.PHASECHK.TRANS64.TRYWAIT P5, [R70+URZ+0x28c90], R77 ;  /* 0x028c904d460075a7 */ /* 0x00106400080a017f */
[----:B-1----:R-:W-:Y:S05]  /*1bff0*/  @!P5 NANOSLEEP.SYNCS 0x989680 ;  /* 0x009896800000d95d */ /* 0x002fea0003900000 */
[----:B------:R-:W1:Y:S02]  /*1c000*/  @!P5 SYNCS.PHASECHK.TRANS64 P5, [R70+URZ+0x28c90], R77 ;  /* 0x028c904d4600d5a7 */ /* 0x000e6400080a007f */
[----:B-1----:R-:W-:Y:S05]  /*1c010*/  @!P5 BRA `(.L_x_1983) ;  /* 0xfffffffc00f0d947 */ /* 0x002fea000383ffff */
[----:B------:R-:W-:Y:S05]  /*1c020*/  BRA `(.L_x_2282) ;  /* 0xfffffe7800b87947 */ /* 0x000fea000383ffff */
.L_x_1987:
[----:B--2---:R2:W4:Y:S02]  /*1c030*/  SYNCS.PHASECHK.TRANS64.TRYWAIT P5, [R70+URZ+0x28cb0], R77 ;  /* 0x028cb04d460075a7 */ /* 0x00452400080a017f */
[----:B----4-:R-:W-:Y:S05]  /*1c040*/  @!P5 NANOSLEEP.SYNCS 0x989680 ;  /* 0x009896800000d95d */ /* 0x010fea0003900000 */
[----:B------:R-:W4:Y:S02]  /*1c050*/  @!P5 SYNCS.PHASECHK.TRANS64 P5, [R70+URZ+0x28cb0], R77 ;  /* 0x028cb04d4600d5a7 */ /* 0x000f2400080a007f */
[----:B----4-:R-:W-:Y:S05]  /*1c060*/  @!P5 BRA `(.L_x_1987) ;  /* 0xfffffffc00f0d947 */ /* 0x010fea000383ffff */
[----:B------:R-:W-:Y:S05]  /*1c070*/  BRA `(.L_x_2283) ;  /* 0xfffffe7c00347947 */ /* 0x000fea000383ffff */
.L_x_2006:
[----:B0-----:R0:W1:Y:S02]  /*1c080*/  SYNCS.PHASECHK.TRANS64.TRYWAIT P1, [R152+URZ+0x28c50], R3 ;  /* 0x028c5003980075a7 */ /* 0x001064000802017f */
[----:B-1----:R-:W-:Y:S05]  /*1c090*/  @!P1 NANOSLEEP.SYNCS 0x989680 ;  /* 0x009896800000995d */ /* 0x002fea0003900000 */
[----:B------:R-:W1:Y:S02]  /*1c0a0*/  @!P1 SYNCS.PHASECHK.TRANS64 P1, [R152+URZ+0x28c50], R3 ;  /* 0x028c5003980095a7 */ /* 0x000e64000802007f */
[----:B-1----:R-:W-:Y:S05]  /*1c0b0*/  @!P1 BRA `(.L_x_2006) ;  /* 0xfffffffc00f09947 */ /* 0x002fea000383ffff */
[----:B------:R-:W-:Y:S05]  /*1c0c0*/  BRA `(.L_x_2284) ;  /* 0xfffffe8c00247947 */ /* 0x000fea000383ffff */
.L_x_2013:
[----:B-1----:R1:W2:Y:S02]  /*1c0d0*/  SYNCS.PHASECHK.TRANS64.TRYWAIT P2, [R0+URZ+0x28c50], R5 ;  /* 0x028c5005000075a7 */ /* 0x0022a4000804017f */
[----:B--2---:R-:W-:Y:S05]  /*1c0e0*/  @!P2 NANOSLEEP.SYNCS 0x989680 ;  /* 0x009896800000a95d */ /* 0x004fea0003900000 */
[----:B------:R-:W2:Y:S02]  /*1c0f0*/  @!P2 SYNCS.PHASECHK.TRANS64 P2, [R0+URZ+0x28c50], R5 ;  /* 0x028c50050000a5a7 */ /* 0x000ea4000804007f */
[----:B--2---:R-:W-:Y:S05]  /*1c100*/  @!P2 BRA `(.L_x_2013) ;  /* 0xfffffffc00f0a947 */ /* 0x004fea000383ffff */
[----:B------:R-:W-:Y:S05]  /*1c110*/  BRA `(.L_x_2012) ;  /* 0xfffffe98004c7947 */ /* 0x000fea000383ffff */
.L_x_2038:
[----:B------:R-:W-:Y:S01]  /*1c120*/  BSSY B1, `(.L_x_2285) ;  /* 0x0000008000017945 */ /* 0x000fe20003800000 */
[----:B------:R-:W-:Y:S02]  /*1c130*/  IMAD.MOV.U32 R13, RZ, RZ, R5 ;  /* 0x000000ffff0d7224 */ /* 0x000fe400078e0005 */
[----:B------:R-:W-:Y:S02]  /*1c140*/  IMAD.MOV.U32 R12, RZ, RZ, RZ ;  /* 0x000000ffff0c7224 */ /* 0x000fe400078e00ff */
[----:B------:R-:W-:Y:S02]  /*1c150*/  IMAD.MOV.U32 R11, RZ, RZ, 0x1c1f ;  /* 0x00001c1fff0b7424 */ /* 0x000fe400078e00ff */
[----:B------:R-:W-:-:S07]  /*1c160*/  IMAD.MOV.U32 R15, RZ, RZ, -0x1 ;  /* 0xffffffffff0f7424 */ /* 0x000fce00078e00ff */
[----:B-----5:R-:W-:Y:S05]  /*1c170*/  WARPSYNC.COLLECTIVE R15, `(.L_x_2286) ;  /* 0x000000000f087348 */ /* 0x020fea0003c00000 */
[----:B------:R0:W1:Y:S02]  /*1c180*/  SHFL.IDX P6, R14, R13, R12, R11 ;  /* 0x0000000c0d0e7389 */ /* 0x00006400000c000b */
[----:B01---5:R-:W-:Y:S01]  /*1c190*/  ENDCOLLECTIVE ;  /* 0x000000000000791b */ /* 0x023fe20003800000 */
.L_x_2286:
[----:B------:R-:W-:Y:S05]  /*1c1a0*/  BSYNC B1 ;  /* 0x0000000000017941 */ /* 0x000fea0003800000 */
.L_x_2285:
[----:B------:R-:W-:Y:S05]  /*1c1b0*/  BRA `(.L_x_2287) ;  /* 0xfffffeb800787947 */ /* 0x000fea000383ffff */
.L_x_2039:
[----:B------:R-:W-:Y:S01]  /*1c1c0*/  BSSY B1, `(.L_x_2288) ;  /* 0x0000008000017945 */ /* 0x000fe20003800000 */
[----:B------:R-:W-:Y:S01]  /*1c1d0*/  IMAD.MOV.U32 R13, RZ, RZ, R4 ;  /* 0x000000ffff0d7224 */ /* 0x000fe200078e0004 */
[----:B------:R-:W-:Y:S01]  /*1c1e0*/  MOV R12, RZ ;  /* 0x000000ff000c7202 */ /* 0x000fe20000000f00 */
[----:B------:R-:W-:Y:S02]  /*1c1f0*/  IMAD.MOV.U32 R11, RZ, RZ, 0x1c1f ;  /* 0x00001c1fff0b7424 */ /* 0x000fe400078e00ff */
[----:B------:R-:W-:-:S07]  /*1c200*/  IMAD.MOV.U32 R15, RZ, RZ, -0x1 ;  /* 0xffffffffff0f7424 */ /* 0x000fce00078e00ff */
[----:B-----5:R-:W-:Y:S05]  /*1c210*/  WARPSYNC.COLLECTIVE R15, `(.L_x_2289) ;  /* 0x000000000f087348 */ /* 0x020fea0003c00000 */
[----:B------:R0:W1:Y:S02]  /*1c220*/  SHFL.IDX P6, R14, R13, R12, R11 ;  /* 0x0000000c0d0e7389 */ /* 0x00006400000c000b */
[----:B01---5:R-:W-:Y:S01]  /*1c230*/  ENDCOLLECTIVE ;  /* 0x000000000000791b */ /* 0x023fe20003800000 */
.L_x_2289:
[----:B------:R-:W-:Y:S05]  /*1c240*/  BSYNC B1 ;  /* 0x0000000000017941 */ /* 0x000fea0003800000 */
.L_x_2288:
[----:B------:R-:W-:Y:S05]  /*1c250*/  BRA `(.L_x_2290) ;  /* 0xfffffeb800587947 */ /* 0x000fea000383ffff */
.L_x_2040:
[----:B------:R-:W-:Y:S01]  /*1c260*/  BSSY B1, `(.L_x_2291) ;  /* 0x0000008000017945 */ /* 0x000fe20003800000 */
[----:B------:R-:W-:Y:S01]  /*1c270*/  IMAD.MOV.U32 R13, RZ, RZ, R3 ;  /* 0x000000ffff0d7224 */ /* 0x000fe200078e0003 */
[----:B------:R-:W-:Y:S01]  /*1c280*/  MOV R15, 0xffffffff ;  /* 0xffffffff000f7802 */ /* 0x000fe20000000f00 */
[----:B------:R-:W-:Y:S02]  /*1c290*/  IMAD.MOV.U32 R12, RZ, RZ, RZ ;  /* 0x000000ffff0c7224 */ /* 0x000fe400078e00ff */
[----:B------:R-:W-:-:S07]  /*1c2a0*/  IMAD.MOV.U32 R11, RZ, RZ, 0x1c1f ;  /* 0x00001c1fff0b7424 */ /* 0x000fce00078e00ff */
[----:B-----5:R-:W-:Y:S05]  /*1c2b0*/  WARPSYNC.COLLECTIVE R15, `(.L_x_2292) ;  /* 0x000000000f087348 */ /* 0x020fea0003c00000 */
[----:B------:R0:W1:Y:S02]  /*1c2c0*/  SHFL.IDX P6, R14, R13, R12, R11 ;  /* 0x0000000c0d0e7389 */ /* 0x00006400000c000b */
[----:B01---5:R-:W-:Y:S01]  /*1c2d0*/  ENDCOLLECTIVE ;  /* 0x000000000000791b */ /* 0x023fe20003800000 */
.L_x_2292:
[----:B------:R-:W-:Y:S05]  /*1c2e0*/  BSYNC B1 ;  /* 0x0000000000017941 */ /* 0x000fea0003800000 */
.L_x_2291:
[----:B------:R-:W-:Y:S05]  /*1c2f0*/  BRA `(.L_x_2293) ;  /* 0xfffffeb800387947 */ /* 0x000fea000383ffff */
.L_x_2041:
        /* <DEDUP_REMOVED lines=8> */
.L_x_2295:
[----:B------:R-:W-:Y:S05]  /*1c380*/  BSYNC B1 ;  /* 0x0000000000017941 */ /* 0x000fea0003800000 */
.L_x_2294:
[----:B------:R-:W-:Y:S05]  /*1c390*/  BRA `(.L_x_2296) ;  /* 0xfffffeb800187947 */ /* 0x000fea000383ffff */
.L_x_2042:
[----:B------:R-:W-:Y:S01]  /*1c3a0*/  BSSY B1, `(.L_x_2297) ;  /* 0x0000008000017945 */ /* 0x000fe20003800000 */
[----:B------:R-:W-:Y:S01]  /*1c3b0*/  IMAD.MOV.U32 R13, RZ, RZ, R5 ;  /* 0x000000ffff0d7224 */ /* 0x000fe200078e0005 */
[----:B------:R-:W-:Y:S01]  /*1c3c0*/  MOV R12, 0x1 ;  /* 0x00000001000c7802 */ /* 0x000fe20000000f00 */
[----:B------:R-:W-:Y:S02]  /*1c3d0*/  IMAD.MOV.U32 R11, RZ, RZ, 0x1c1f ;  /* 0x00001c1fff0b7424 */ /* 0x000fe400078e00ff */
[----:B------:R-:W-:-:S07]  /*1c3e0*/  IMAD.MOV.U32 R15, RZ, RZ, -0x1 ;  /* 0xffffffffff0f7424 */ /* 0x000fce00078e00ff */
[----:B-----5:R-:W-:Y:S05]  /*1c3f0*/  WARPSYNC.COLLECTIVE R15, `(.L_x_2298) ;  /* 0x000000000f087348 */ /* 0x020fea0003c00000 */
[----:B------:R0:W1:Y:S02]  /*1c400*/  SHFL.IDX P6, R14, R13, R12, R11 ;  /* 0x0000000c0d0e7389 */ /* 0x00006400000c000b */
[----:B01---5:R-:W-:Y:S01]  /*1c410*/  ENDCOLLECTIVE ;  /* 0x000000000000791b */ /* 0x023fe20003800000 */
.L_x_2298:
[----:B------:R-:W-:Y:S05]  /*1c420*/  BSYNC B1 ;  /* 0x0000000000017941 */ /* 0x000fea0003800000 */
.L_x_2297:
[----:B------:R-:W-:Y:S05]  /*1c430*/  BRA `(.L_x_2299) ;  /* 0xfffffeb400f87947 */ /* 0x000fea000383ffff */
.L_x_2043:
[----:B------:R-:W-:Y:S01]  /*1c440*/  BSSY B1, `(.L_x_2300) ;  /* 0x0000008000017945 */ /* 0x000fe20003800000 */
[----:B------:R-:W-:Y:S01]  /*1c450*/  IMAD.MOV.U32 R13, RZ, RZ, R4 ;  /* 0x000000ffff0d7224 */ /* 0x000fe200078e0004 */
[----:B------:R-:W-:Y:S01]  /*1c460*/  MOV R15, 0xffffffff ;  /* 0xffffffff000f7802 */ /* 0x000fe20000000f00 */
[----:B------:R-:W-:Y:S02]  /*1c470*/  IMAD.MOV.U32 R12, RZ, RZ, 0x1 ;  /* 0x00000001ff0c7424 */ /* 0x000fe400078e00ff */
[----:B------:R-:W-:-:S07]  /*1c480*/  IMAD.MOV.U32 R11, RZ, RZ, 0x1c1f ;  /* 0x00001c1fff0b7424 */ /* 0x000fce00078e00ff */
[----:B-----5:R-:W-:Y:S05]  /*1c490*/  WARPSYNC.COLLECTIVE R15, `(.L_x_2301) ;  /* 0x000000000f087348 */ /* 0x020fea0003c00000 */
[----:B------:R0:W1:Y:S02]  /*1c4a0*/  SHFL.IDX P6, R14, R13, R12, R11 ;  /* 0x0000000c0d0e7389 */ /* 0x00006400000c000b */
[----:B01---5:R-:W-:Y:S01]  /*1c4b0*/  ENDCOLLECTIVE ;  /* 0x000000000000791b */ /* 0x023fe20003800000 */
.L_x_2301:
[----:B------:R-:W-:Y:S05]  /*1c4c0*/  BSYNC B1 ;  /* 0x0000000000017941 */ /* 0x000fea0003800000 */
.L_x_2300:
[----:B------:R-:W-:Y:S05]  /*1c4d0*/  BRA `(.L_x_2302) ;  /* 0xfffffeb400d87947 */ /* 0x000fea000383ffff */
.L_x_2044:
[----:B------:R-:W-:Y:S01]  /*1c4e0*/  BSSY B1, `(.L_x_2303) ;  /* 0x0000008000017945 */ /* 0x000fe20003800000 */
[----:B------:R-:W-:Y:S02]  /*1c4f0*/  IMAD.MOV.U32 R13, RZ, RZ, R3 ;  /* 0x000000ffff0d7224 */ /* 0x000fe400078e0003 */
[----:B------:R-:W-:Y:S02]  /*1c500*/  IMAD.MOV.U32 R12, RZ, RZ, 0x1 ;  /* 0x00000001ff0c7424 */ /* 0x000fe400078e00ff */
[----:B------:R-:W-:Y:S02]  /*1c510*/  IMAD.MOV.U32 R11, RZ, RZ, 0x1c1f ;  /* 0x00001c1fff0b7424 */ /* 0x000fe400078e00ff */
[----:B------:R-:W-:-:S07]  /*1c520*/  IMAD.MOV.U32 R15, RZ, RZ, -0x1 ;  /* 0xffffffffff0f7424 */ /* 0x000fce00078e00ff */
[----:B-----5:R-:W-:Y:S05]  /*1c530*/  WARPSYNC.COLLECTIVE R15, `(.L_x_2304) ;  /* 0x000000000f087348 */ /* 0x020fea0003c00000 */
[----:B------:R0:W1:Y:S02]  /*1c540*/  SHFL.IDX P6, R14, R13, R12, R11 ;  /* 0x0000000c0d0e7389 */ /* 0x00006400000c000b */
[----:B01---5:R-:W-:Y:S01]  /*1c550*/  ENDCOLLECTIVE ;  /* 0x000000000000791b */ /* 0x023fe20003800000 */
.L_x_2304:
[----:B------:R-:W-:Y:S05]  /*1c560*/  BSYNC B1 ;  /* 0x0000000000017941 */ /* 0x000fea0003800000 */
.L_x_2303:
[----:B------:R-:W-:Y:S05]  /*1c570*/  BRA `(.L_x_2305) ;  /* 0xfffffeb400b87947 */ /* 0x000fea000383ffff */
.L_x_2045:
        /* <DEDUP_REMOVED lines=8> */
.L_x_2307:
[----:B------:R-:W-:Y:S05]  /*1c600*/  BSYNC B1 ;  /* 0x0000000000017941 */ /* 0x000fea0003800000 */
.L_x_2306:
[----:B------:R-:W-:Y:S05]  /*1c610*/  BRA `(.L_x_2308) ;  /* 0xfffffeb400987947 */ /* 0x000fea000383ffff */
.L_x_2047:
[----:B0-----:R0:W1:Y:S02]  /*1c620*/  SYNCS.PHASECHK.TRANS64.TRYWAIT P2, [R2+URZ+0x28c00], R7 ;  /* 0x028c0007020075a7 */ /* 0x001064000804017f */
[----:B-1----:R-:W-:Y:S05]  /*1c630*/  @!P2 NANOSLEEP.SYNCS 0x989680 ;  /* 0x009896800000a95d */ /* 0x002fea0003900000 */
[----:B------:R-:W1:Y:S02]  /*1c640*/  @!P2 SYNCS.PHASECHK.TRANS64 P2, [R2+URZ+0x28c00], R7 ;  /* 0x028c00070200a5a7 */ /* 0x000e64000804007f */
[----:B-1----:R-:W-:Y:S05]  /*1c650*/  @!P2 BRA `(.L_x_2047) ;  /* 0xfffffffc00f0a947 */ /* 0x002fea000383ffff */
[----:B------:R-:W-:Y:S05]  /*1c660*/  BRA `(.L_x_2309) ;  /* 0xfffffeb800107947 */ /* 0x000fea000383ffff */
.L_x_2055:
        /* <DEDUP_REMOVED lines=8> */
.L_x_2311:
[----:B------:R-:W-:Y:S05]  /*1c6f0*/  BSYNC B1 ;  /* 0x0000000000017941 */ /* 0x000fea0003800000 */
.L_x_2310:
[----:B------:R-:W-:Y:S05]  /*1c700*/  BRA `(.L_x_2312) ;  /* 0xfffffec400e47947 */ /* 0x000fea000383ffff */
.L_x_2056:
        /* <DEDUP_REMOVED lines=8> */
.L_x_2314:
[----:B------:R-:W-:Y:S05]  /*1c790*/  BSYNC B1 ;  /* 0x0000000000017941 */ /* 0x000fea0003800000 */
.L_x_2313:
[----:B------:R-:W-:Y:S05]  /*1c7a0*/  BRA `(.L_x_2315) ;  /* 0xfffffec400c47947 */ /* 0x000fea000383ffff */
.L_x_2057:
        /* <DEDUP_REMOVED lines=8> */
.L_x_2317:
[----:B------:R-:W-:Y:S05]  /*1c830*/  BSYNC B1 ;  /* 0x0000000000017941 */ /* 0x000fea0003800000 */
.L_x_2316:
[----:B------:R-:W-:Y:S05]  /*1c840*/  BRA `(.L_x_2318) ;  /* 0xfffffec400a47947 */ /* 0x000fea000383ffff */
.L_x_2058:
        /* <DEDUP_REMOVED lines=8> */
.L_x_2320:
[----:B------:R-:W-:Y:S05]  /*1c8d0*/  BSYNC B1 ;  /* 0x0000000000017941 */ /* 0x000fea0003800000 */
.L_x_2319:
[----:B------:R-:W-:Y:S05]  /*1c8e0*/  BRA `(.L_x_2321) ;  /* 0xfffffec400847947 */ /* 0x000fea000383ffff */
.L_x_2059:
        /* <DEDUP_REMOVED lines=8> */
.L_x_2323:
[----:B------:R-:W-:Y:S05]  /*1c970*/  BSYNC B1 ;  /* 0x0000000000017941 */ /* 0x000fea0003800000 */
.L_x_2322:
[----:B------:R-:W-:Y:S05]  /*1c980*/  BRA `(.L_x_2324) ;  /* 0xfffffec400647947 */ /* 0x000fea000383ffff */
.L_x_2060:
        /* <DEDUP_REMOVED lines=8> */
.L_x_2326:
[----:B------:R-:W-:Y:S05]  /*1ca10*/  BSYNC B1 ;  /* 0x0000000000017941 */ /* 0x000fea0003800000 */
.L_x_2325:
[----:B------:R-:W-:Y:S05]  /*1ca20*/  BRA `(.L_x_2327) ;  /* 0xfffffec400487947 */ /* 0x000fea000383ffff */
.L_x_2061:
        /* <DEDUP_REMOVED lines=8> */
.L_x_2329:
[----:B------:R-:W-:Y:S05]  /*1cab0*/  BSYNC B1 ;  /* 0x0000000000017941 */ /* 0x000fea0003800000 */
.L_x_2328:
[----:B------:R-:W-:Y:S05]  /*1cac0*/  BRA `(.L_x_2330) ;  /* 0xfffffec4002c7947 */ /* 0x000fea000383ffff */
.L_x_2062:
        /* <DEDUP_REMOVED lines=8> */
.L_x_2332:
[----:B------:R-:W-:Y:S05]  /*1cb50*/  BSYNC B1 ;  /* 0x0000000000017941 */ /* 0x000fea0003800000 */
.L_x_2331:
[----:B------:R-:W-:Y:S05]  /*1cb60*/  BRA `(.L_x_2333) ;  /* 0xfffffec400107947 */ /* 0x000fea000383ffff */
.L_x_2064:
[----:B0-----:R0:W1:Y:S02]  /*1cb70*/  SYNCS.PHASECHK.TRANS64.TRYWAIT P2, [R2+URZ+0x28c00], R3 ;  /* 0x028c0003020075a7 */ /* 0x001064000804017f */
[----:B-1----:R-:W-:Y:S05]  /*1cb80*/  @!P2 NANOSLEEP.SYNCS 0x989680 ;  /* 0x009896800000a95d */ /* 0x002fea0003900000 */
[----:B------:R-:W1:Y:S02]  /*1cb90*/  @!P2 SYNCS.PHASECHK.TRANS64 P2, [R2+URZ+0x28c00], R3 ;  /* 0x028c00030200a5a7 */ /* 0x000e64000804007f */
[----:B-1----:R-:W-:Y:S05]  /*1cba0*/  @!P2 BRA `(.L_x_2064) ;  /* 0xfffffffc00f0a947 */ /* 0x002fea000383ffff */
[----:B------:R-:W-:Y:S05]  /*1cbb0*/  BRA `(.L_x_2334) ;  /* 0xfffffec4006c7947 */ /* 0x000fea000383ffff */
.L_x_2070:
[----:B---3--:R3:W4:Y:S02]  /*1cbc0*/  SYNCS.PHASECHK.TRANS64.TRYWAIT P2, [R14+URZ+0x28c30], R57 ;  /* 0x028c30390e0075a7 */ /* 0x008724000804017f */
[----:B----4-:R-:W-:Y:S05]  /*1cbd0*/  @!P2 NANOSLEEP.SYNCS 0x989680 ;  /* 0x009896800000a95d */ /* 0x010fea0003900000 */
[----:B------:R-:W4:Y:S02]  /*1cbe0*/  @!P2 SYNCS.PHASECHK.TRANS64 P2, [R14+URZ+0x28c30], R57 ;  /* 0x028c30390e00a5a7 */ /* 0x000f24000804007f */
[----:B----4-:R-:W-:Y:S05]  /*1cbf0*/  @!P2 BRA `(.L_x_2070) ;  /* 0xfffffffc00f0a947 */ /* 0x010fea000383ffff */
[----:B------:R-:W-:Y:S05]  /*1cc00*/  BRA `(.L_x_2069) ;  /* 0xfffffed000b87947 */ /* 0x000fea000383ffff */
.L_x_2083:
[----:B-1----:R1:W3:Y:S02]  /*1cc10*/  SYNCS.PHASECHK.TRANS64.TRYWAIT P2, [R14+URZ+0x28c50], R57 ;  /* 0x028c50390e0075a7 */ /* 0x0022e4000804017f */
[----:B---3--:R-:W-:Y:S05]  /*1cc20*/  @!P2 NANOSLEEP.SYNCS 0x989680 ;  /* 0x009896800000a95d */ /* 0x008fea0003900000 */
[----:B------:R-:W3:Y:S02]  /*1cc30*/  @!P2 SYNCS.PHASECHK.TRANS64 P2, [R14+URZ+0x28c50], R57 ;  /* 0x028c50390e00a5a7 */ /* 0x000ee4000804007f */
[----:B---3--:R-:W-:Y:S05]  /*1cc40*/  @!P2 BRA `(.L_x_2083) ;  /* 0xfffffffc00f0a947 */ /* 0x008fea000383ffff */
[----:B------:R-:W-:Y:S05]  /*1cc50*/  BRA `(.L_x_2082) ;  /* 0xfffffeec007c7947 */ /* 0x000fea000383ffff */
.L_x_2095:
[----:B-1----:R1:W2:Y:S02]  /*1cc60*/  SYNCS.PHASECHK.TRANS64.TRYWAIT P2, [R212+URZ+0x28c30], R213 ;  /* 0x028c30d5d40075a7 */ /* 0x0022a4000804017f */
[----:B--2---:R-:W-:Y:S05]  /*1cc70*/  @!P2 NANOSLEEP.SYNCS 0x989680 ;  /* 0x009896800000a95d */ /* 0x004fea0003900000 */
[----:B------:R-:W2:Y:S02]  /*1cc80*/  @!P2 SYNCS.PHASECHK.TRANS64 P2, [R212+URZ+0x28c30], R213 ;  /* 0x028c30d5d400a5a7 */ /* 0x000ea4000804007f */
[----:B--2---:R-:W-:Y:S05]  /*1cc90*/  @!P2 BRA `(.L_x_2095) ;  /* 0xfffffffc00f0a947 */ /* 0x004fea000383ffff */
[----:B------:R-:W-:Y:S05]  /*1cca0*/  BRA `(.L_x_2094) ;  /* 0xfffffef000ec7947 */ /* 0x000fea000383ffff */
.L_x_2108:
[----:B--2---:R2:W3:Y:S02]  /*1ccb0*/  SYNCS.PHASECHK.TRANS64.TRYWAIT P2, [R212+URZ+0x28c50], R213 ;  /* 0x028c50d5d40075a7 */ /* 0x0044e4000804017f */
[----:B---3--:R-:W-:Y:S05]  /*1ccc0*/  @!P2 NANOSLEEP.SYNCS 0x989680 ;  /* 0x009896800000a95d */ /* 0x008fea0003900000 */
[----:B------:R-:W3:Y:S02]  /*1ccd0*/  @!P2 SYNCS.PHASECHK.TRANS64 P2, [R212+URZ+0x28c50], R213 ;  /* 0x028c50d5d400a5a7 */ /* 0x000ee4000804007f */
[----:B---3--:R-:W-:Y:S05]  /*1cce0*/  @!P2 BRA `(.L_x_2108) ;  /* 0xfffffffc00f0a947 */ /* 0x008fea000383ffff */
[----:B------:R-:W-:Y:S05]  /*1ccf0*/  BRA `(.L_x_2107) ;  /* 0xffffff1000d87947 */ /* 0x000fea000383ffff */
.L_x_2121:
[----:B--2---:R2:W3:Y:S02]  /*1cd00*/  SYNCS.PHASECHK.TRANS64.TRYWAIT P3, [R204+URZ+0x28c30], R206 ;  /* 0x028c30cecc0075a7 */ /* 0x0044e4000806017f */
[----:B---3--:R-:W-:Y:S05]  /*1cd10*/  @!P3 NANOSLEEP.SYNCS 0x989680 ;  /* 0x009896800000b95d */ /* 0x008fea0003900000 */
[----:B------:R-:W3:Y:S02]  /*1cd20*/  @!P3 SYNCS.PHASECHK.TRANS64 P3, [R204+URZ+0x28c30], R206 ;  /* 0x028c30cecc00b5a7 */ /* 0x000ee4000806007f */
[----:B---3--:R-:W-:Y:S05]  /*1cd30*/  @!P3 BRA `(.L_x_2121) ;  /* 0xfffffffc00f0b947 */ /* 0x008fea000383ffff */
[----:B------:R-:W-:Y:S05]  /*1cd40*/  BRA `(.L_x_2120) ;  /* 0xffffff1800807947 */ /* 0x000fea000383ffff */
.L_x_2126:
[----:B-1----:R1:W4:Y:S02]  /*1cd50*/  SYNCS.PHASECHK.TRANS64.TRYWAIT P3, [R204+URZ+0x28c50], R206 ;  /* 0x028c50cecc0075a7 */ /* 0x002324000806017f */
[----:B----4-:R-:W-:Y:S05]  /*1cd60*/  @!P3 NANOSLEEP.SYNCS 0x989680 ;  /* 0x009896800000b95d */ /* 0x010fea0003900000 */
[----:B------:R-:W4:Y:S02]  /*1cd70*/  @!P3 SYNCS.PHASECHK.TRANS64 P3, [R204+URZ+0x28c50], R206 ;  /* 0x028c50cecc00b5a7 */ /* 0x000f24000806007f */
[----:B----4-:R-:W-:Y:S05]  /*1cd80*/  @!P3 BRA `(.L_x_2126) ;  /* 0xfffffffc00f0b947 */ /* 0x010fea000383ffff */
[----:B------:R-:W-:Y:S05]  /*1cd90*/  BRA `(.L_x_2125) ;  /* 0xffffff2c00dc7947 */ /* 0x000fea000383ffff */
.L_x_2134:
[----:B---3--:R3:W4:Y:S02]  /*1cda0*/  SYNCS.PHASECHK.TRANS64.TRYWAIT P2, [R206+URZ+0x28c30], R207 ;  /* 0x028c30cfce0075a7 */ /* 0x008724000804017f */
[----:B----4-:R-:W-:Y:S05]  /*1cdb0*/  @!P2 NANOSLEEP.SYNCS 0x989680 ;  /* 0x009896800000a95d */ /* 0x010fea0003900000 */
[----:B------:R-:W4:Y:S02]  /*1cdc0*/  @!P2 SYNCS.PHASECHK.TRANS64 P2, [R206+URZ+0x28c30], R207 ;  /* 0x028c30cfce00a5a7 */ /* 0x000f24000804007f */
[----:B----4-:R-:W-:Y:S05]  /*1cdd0*/  @!P2 BRA `(.L_x_2134) ;  /* 0xfffffffc00f0a947 */ /* 0x010fea000383ffff */
[----:B------:R-:W-:Y:S05]  /*1cde0*/  BRA `(.L_x_2133) ;  /* 0xffffff3000f47947 */ /* 0x000fea000383ffff */
.L_x_2147:
[----:B-1----:R1:W2:Y:S02]  /*1cdf0*/  SYNCS.PHASECHK.TRANS64.TRYWAIT P2, [R206+URZ+0x28c50], R207 ;  /* 0x028c50cfce0075a7 */ /* 0x0022a4000804017f */
[----:B--2---:R-:W-:Y:S05]  /*1ce00*/  @!P2 NANOSLEEP.SYNCS 0x989680 ;  /* 0x009896800000a95d */ /* 0x004fea0003900000 */
[----:B------:R-:W2:Y:S02]  /*1ce10*/  @!P2 SYNCS.PHASECHK.TRANS64 P2, [R206+URZ+0x28c50], R207 ;  /* 0x028c50cfce00a5a7 */ /* 0x000ea4000804007f */
[----:B--2---:R-:W-:Y:S05]  /*1ce20*/  @!P2 BRA `(.L_x_2147) ;  /* 0xfffffffc00f0a947 */ /* 0x004fea000383ffff */
[----:B------:R-:W-:Y:S05]  /*1ce30*/  BRA `(.L_x_2146) ;  /* 0xffffff5000ec7947 */ /* 0x000fea000383ffff */
.L_x_2183:
[----:B------:R-:W1:Y:S01]  /*1ce40*/  S2R R11, SR_TID.X ;  /* 0x00000000000b7919 */ /* 0x000e620000002100 */
[----:B------:R-:W-:Y:S01]  /*1ce50*/  BSSY B1, `(.L_x_2335) ;  /* 0x000000a000017945 */ /* 0x000fe20003800000 */
[----:B------:R-:W-:Y:S01]  /*1ce60*/  MOV R12, RZ ;  /* 0x000000ff000c7202 */ /* 0x000fe20000000f00 */
[----:B------:R-:W-:Y:S01]  /*1ce70*/  IMAD.MOV.U32 R15, RZ, RZ, -0x1 ;  /* 0xffffffffff0f7424 */ /* 0x000fe200078e00ff */
[----:B-1----:R-:W-:-:S04]  /*1ce80*/  SHF.R.U32.HI R11, RZ, 0x5, R11 ;  /* 0x00000005ff0b7819 */ /* 0x002fc8000001160b */
[----:B------:R-:W-:-:S05]  /*1ce90*/  LOP3.LUT R11, R11, 0x3, RZ, 0xc0, !PT ;  /* 0x000000030b0b7812 */ /* 0x000fca00078ec0ff */
[----:B0-----:R-:W-:Y:S02]  /*1cea0*/  IMAD.MOV.U32 R13, RZ, RZ, R11 ;  /* 0x000000ffff0d7224 */ /* 0x001fe400078e000b */
[----:B------:R-:W-:-:S07]  /*1ceb0*/  IMAD.MOV.U32 R11, RZ, RZ, 0x1f ;  /* 0x0000001fff0b7424 */ /* 0x000fce00078e00ff */
[----:B------:R-:W-:Y:S05]  /*1cec0*/  WARPSYNC.COLLECTIVE R15, `(.L_x_2336) ;  /* 0x000000000f087348 */ /* 0x000fea0003c00000 */
[----:B------:R0:W1:Y:S02]  /*1ced0*/  SHFL.IDX P6, R14, R13, R12, R11 ;  /* 0x0000000c0d0e7389 */ /* 0x00006400000c000b */
[----:B01----:R-:W-:Y:S01]  /*1cee0*/  ENDCOLLECTIVE ;  /* 0x000000000000791b */ /* 0x003fe20003800000 */
.L_x_2336:
[----:B------:R-:W-:Y:S05]  /*1cef0*/  BSYNC B1 ;  /* 0x0000000000017941 */ /* 0x000fea0003800000 */
.L_x_2335:
[----:B------:R-:W-:Y:S05]  /*1cf00*/  BRA `(.L_x_2337) ;  /* 0xffffff9c00907947 */ /* 0x000fea000383ffff */
.L_x_2184:
[----:B------:R-:W-:Y:S01]  /*1cf10*/  BSSY B1, `(.L_x_2338) ;  /* 0x0000006000017945 */ /* 0x000fe20003800000 */
[----:B------:R-:W-:-:S07]  /*1cf20*/  IMAD.MOV.U32 R15, RZ, RZ, -0x1 ;  /* 0xffffffffff0f7424 */ /* 0x000fce00078e00ff */
[----:B0-----:R-:W-:Y:S05]  /*1cf30*/  WARPSYNC.COLLECTIVE R15, `(.L_x_2339) ;  /* 0x000000000f0c7348 */ /* 0x001fea0003c00000 */
[----:B------:R-:W-:Y:S02]  /*1cf40*/  ELECT P6, UR62, PT ;  /* 0x00000000003e782f */ /* 0x000fe400038c0000 */
[----:B------:R-:W-:Y:S01]  /*1cf50*/  MOV R14, UR62 ;  /* 0x0000003e000e7c02 */ /* 0x000fe20008000f00 */
[----:B0-----:R-:W-:Y:S10]  /*1cf60*/  ENDCOLLECTIVE ;  /* 0x000000000000791b */ /* 0x001ff40003800000 */
.L_x_2339:
[----:B------:R-:W-:Y:S05]  /*1cf70*/  BSYNC B1 ;  /* 0x0000000000017941 */ /* 0x000fea0003800000 */
.L_x_2338:
[----:B------:R-:W-:Y:S05]  /*1cf80*/  BRA `(.L_x_2340) ;  /* 0xffffff9c007c7947 */ /* 0x000fea000383ffff */
.L_x_2186:
[----:B-1----:R1:W2:Y:S02]  /*1cf90*/  SYNCS.PHASECHK.TRANS64.TRYWAIT P0, [R7+URZ+0x28c20], R8 ;  /* 0x028c2008070075a7 */ /* 0x0022a4000800017f */
[----:B--2---:R-:W-:Y:S05]  /*1cfa0*/  @!P0 NANOSLEEP.SYNCS 0x989680 ;  /* 0x009896800000895d */ /* 0x004fea0003900000 */
[----:B------:R-:W2:Y:S02]  /*1cfb0*/  @!P0 SYNCS.PHASECHK.TRANS64 P0, [R7+URZ+0x28c20], R8 ;  /* 0x028c2008070085a7 */ /* 0x000ea4000800007f */
[----:B--2---:R-:W-:Y:S05]  /*1cfc0*/  @!P0 BRA `(.L_x_2186) ;  /* 0xfffffffc00f08947 */ /* 0x004fea000383ffff */
[----:B------:R-:W-:Y:S05]  /*1cfd0*/  BRA `(.L_x_2341) ;  /* 0xffffff9c00987947 */ /* 0x000fea000383ffff */
.L_x_2189:
[----:B-1----:R1:W2:Y:S02]  /*1cfe0*/  SYNCS.PHASECHK.TRANS64.TRYWAIT P0, [R8+URZ+0x28ca0], R11 ;  /* 0x028ca00b080075a7 */ /* 0x0022a4000800017f */
[----:B--2---:R-:W-:Y:S05]  /*1cff0*/  @!P0 NANOSLEEP.SYNCS 0x989680 ;  /* 0x009896800000895d */ /* 0x004fea0003900000 */
[----:B------:R-:W2:Y:S02]  /*1d000*/  @!P0 SYNCS.PHASECHK.TRANS64 P0, [R8+URZ+0x28ca0], R11 ;  /* 0x028ca00b080085a7 */ /* 0x000ea4000800007f */
[----:B--2---:R-:W-:Y:S05]  /*1d010*/  @!P0 BRA `(.L_x_2189) ;  /* 0xfffffffc00f08947 */ /* 0x004fea000383ffff */
[----:B------:R-:W-:Y:S05]  /*1d020*/  BRA `(.L_x_2342) ;  /* 0xffffff9c00a87947 */ /* 0x000fea000383ffff */
.L_x_2191:
[----:B--2---:R2:W3:Y:S02]  /*1d030*/  SYNCS.PHASECHK.TRANS64.TRYWAIT P0, [R8+URZ+0x28cc0], R11 ;  /* 0x028cc00b080075a7 */ /* 0x0044e4000800017f */
[----:B---3--:R-:W-:Y:S05]  /*1d040*/  @!P0 NANOSLEEP.SYNCS 0x989680 ;  /* 0x009896800000895d */ /* 0x008fea0003900000 */
[----:B------:R-:W3:Y:S02]  /*1d050*/  @!P0 SYNCS.PHASECHK.TRANS64 P0, [R8+URZ+0x28cc0], R11 ;  /* 0x028cc00b080085a7 */ /* 0x000ee4000800007f */
[----:B---3--:R-:W-:Y:S05]  /*1d060*/  @!P0 BRA `(.L_x_2191) ;  /* 0xfffffffc00f08947 */ /* 0x008fea000383ffff */
[----:B------:R-:W-:Y:S05]  /*1d070*/  BRA `(.L_x_2343) ;  /* 0xffffffa0000c7947 */ /* 0x000fea000383ffff */
.L_x_2195:
[----:B-1----:R1:W2:Y:S02]  /*1d080*/  SYNCS.PHASECHK.TRANS64.TRYWAIT P0, [R9+URZ+0x28ca0], R10 ;  /* 0x028ca00a090075a7 */ /* 0x0022a4000800017f */
[----:B--2---:R-:W-:Y:S05]  /*1d090*/  @!P0 NANOSLEEP.SYNCS 0x989680 ;  /* 0x009896800000895d */ /* 0x004fea0003900000 */
[----:B------:R-:W2:Y:S02]  /*1d0a0*/  @!P0 SYNCS.PHASECHK.TRANS64 P0, [R9+URZ+0x28ca0], R10 ;  /* 0x028ca00a090085a7 */ /* 0x000ea4000800007f */
[----:B--2---:R-:W-:Y:S05]  /*1d0b0*/  @!P0 BRA `(.L_x_2195) ;  /* 0xfffffffc00f08947 */ /* 0x004fea000383ffff */
[----:B------:R-:W-:Y:S05]  /*1d0c0*/  BRA `(.L_x_2344) ;  /* 0xffffffa4004c7947 */ /* 0x000fea000383ffff */
.L_x_2197:
[----:B--2---:R2:W3:Y:S02]  /*1d0d0*/  SYNCS.PHASECHK.TRANS64.TRYWAIT P1, [R9+URZ+0x28cc0], R10 ;  /* 0x028cc00a090075a7 */ /* 0x0044e4000802017f */
[----:B---3--:R-:W-:Y:S05]  /*1d0e0*/  @!P1 NANOSLEEP.SYNCS 0x989680 ;  /* 0x009896800000995d */ /* 0x008fea0003900000 */
[----:B------:R-:W3:Y:S02]  /*1d0f0*/  @!P1 SYNCS.PHASECHK.TRANS64 P1, [R9+URZ+0x28cc0], R10 ;  /* 0x028cc00a090095a7 */ /* 0x000ee4000802007f */
[----:B---3--:R-:W-:Y:S05]  /*1d100*/  @!P1 BRA `(.L_x_2197) ;  /* 0xfffffffc00f09947 */ /* 0x008fea000383ffff */
[----:B------:R-:W-:Y:S05]  /*1d110*/  BRA `(.L_x_2345) ;  /* 0xffffffa400a87947 */ /* 0x000fea000383ffff */
.L_x_2215:
[----:B------:R-:W0:Y:S01]  /*1d120*/  S2R R5, SR_TID.X ;  /* 0x0000000000057919 */ /* 0x000e220000002100 */
[----:B------:R-:W-:Y:S01]  /*1d130*/  BSSY B0, `(.L_x_2346) ;  /* 0x000000a000007945 */ /* 0x000fe20003800000 */
[----:B------:R-:W-:Y:S01]  /*1d140*/  IMAD.MOV.U32 R12, RZ, RZ, RZ ;  /* 0x000000ffff0c7224 */ /* 0x000fe200078e00ff */
[----:B-1----:R-:W-:Y:S01]  /*1d150*/  MOV R11, 0x1f ;  /* 0x0000001f000b7802 */ /* 0x002fe20000000f00 */
[----:B------:R-:W-:Y:S01]  /*1d160*/  IMAD.MOV.U32 R15, RZ, RZ, -0x1 ;  /* 0xffffffffff0f7424 */ /* 0x000fe200078e00ff */
[----:B0-----:R-:W-:-:S04]  /*1d170*/  SHF.R.U32.HI R5, RZ, 0x5, R5 ;  /* 0x00000005ff057819 */ /* 0x001fc80000011605 */
[----:B------:R-:W-:-:S05]  /*1d180*/  LOP3.LUT R5, R5, 0x3, RZ, 0xc0, !PT ;  /* 0x0000000305057812 */ /* 0x000fca00078ec0ff */
[----:B------:R-:W-:-:S07]  /*1d190*/  IMAD.MOV.U32 R13, RZ, RZ, R5 ;  /* 0x000000ffff0d7224 */ /* 0x000fce00078e0005 */
[----:B------:R-:W-:Y:S05]  /*1d1a0*/  WARPSYNC.COLLECTIVE R15, `(.L_x_2347) ;  /* 0x000000000f087348 */ /* 0x000fea0003c00000 */
[----:B------:R0:W1:Y:S02]  /*1d1b0*/  SHFL.IDX P6, R14, R13, R12, R11 ;  /* 0x0000000c0d0e7389 */ /* 0x00006400000c000b */
[----:B01----:R-:W-:Y:S01]  /*1d1c0*/  ENDCOLLECTIVE ;  /* 0x000000000000791b */ /* 0x003fe20003800000 */
.L_x_2347:
[----:B------:R-:W-:Y:S05]  /*1d1d0*/  BSYNC B0 ;  /* 0x0000000000007941 */ /* 0x000fea0003800000 */
.L_x_2346:
[----:B------:R-:W-:Y:S05]  /*1d1e0*/  BRA `(.L_x_2348) ;  /* 0xffffffb400707947 */ /* 0x000fea000383ffff */
.L_x_2216:
[----:B------:R-:W-:Y:S01]  /*1d1f0*/  BSSY B0, `(.L_x_2349) ;  /* 0x0000006000007945 */ /* 0x000fe20003800000 */
[----:B------:R-:W-:-:S07]  /*1d200*/  IMAD.MOV.U32 R15, RZ, RZ, -0x1 ;  /* 0xffffffffff0f7424 */ /* 0x000fce00078e00ff */
[----:B-1----:R-:W-:Y:S05]  /*1d210*/  WARPSYNC.COLLECTIVE R15, `(.L_x_2350) ;  /* 0x000000000f0c7348 */ /* 0x002fea0003c00000 */
[----:B------:R-:W-:Y:S02]  /*1d220*/  ELECT P6, UR62, PT ;  /* 0x00000000003e782f */ /* 0x000fe400038c0000 */
[----:B------:R-:W-:Y:S01]  /*1d230*/  MOV R14, UR62 ;  /* 0x0000003e000e7c02 */ /* 0x000fe20008000f00 */
[----:B-1----:R-:W-:Y:S10]  /*1d240*/  ENDCOLLECTIVE ;  /* 0x000000000000791b */ /* 0x002ff40003800000 */
.L_x_2350:
[----:B------:R-:W-:Y:S05]  /*1d250*/  BSYNC B0 ;  /* 0x0000000000007941 */ /* 0x000fea0003800000 */
.L_x_2349:
[----:B------:R-:W-:Y:S05]  /*1d260*/  BRA `(.L_x_2351) ;  /* 0xffffffb400607947 */ /* 0x000fea000383ffff */
.L_x_2219:
[----:B0-----:R0:W1:Y:S02]  /*1d270*/  SYNCS.PHASECHK.TRANS64.TRYWAIT P0, [R5+URZ+0x28c40], R7 ;  /* 0x028c4007050075a7 */ /* 0x001064000800017f */
[----:B-1----:R-:W-:Y:S05]  /*1d280*/  @!P0 NANOSLEEP.SYNCS 0x989680 ;  /* 0x009896800000895d */ /* 0x002fea0003900000 */
[----:B------:R-:W1:Y:S02]  /*1d290*/  @!P0 SYNCS.PHASECHK.TRANS64 P0, [R5+URZ+0x28c40], R7 ;  /* 0x028c4007050085a7 */ /* 0x000e64000800007f */
[----:B-1----:R-:W-:Y:S05]  /*1d2a0*/  @!P0 BRA `(.L_x_2219) ;  /* 0xfffffffc00f08947 */ /* 0x002fea000383ffff */
[----:B------:R-:W-:Y:S05]  /*1d2b0*/  BRA `(.L_x_2352) ;  /* 0xffffffb400c87947 */ /* 0x000fea000383ffff */
.L_x_2222:
        /* <DEDUP_REMOVED lines=8> */
.L_x_2225:
[----:B0-----:R0:W1:Y:S02]  /*1d340*/  SYNCS.PHASECHK.TRANS64.TRYWAIT P0, [R2+URZ+0x28c60], R5 ;  /* 0x028c6005020075a7 */ /* 0x001064000800017f */
[----:B-1----:R-:W-:Y:S05]  /*1d350*/  @!P0 NANOSLEEP.SYNCS 0x989680 ;  /* 0x009896800000895d */ /* 0x002fea0003900000 */
[----:B------:R-:W1:Y:S02]  /*1d360*/  @!P0 SYNCS.PHASECHK.TRANS64 P0, [R2+URZ+0x28c60], R5 ;  /* 0x028c6005020085a7 */ /* 0x000e64000800007f */
[----:B-1----:R-:W-:Y:S05]  /*1d370*/  @!P0 BRA `(.L_x_2225) ;  /* 0xfffffffc00f08947 */ /* 0x002fea000383ffff */
[----:B------:R-:W-:Y:S05]  /*1d380*/  BRA `(.L_x_2354) ;  /* 0xffffffb800c07947 */ /* 0x000fea000383ffff */
.L_x_2234:
[----:B--2---:R2:W3:Y:S02]  /*1d390*/  SYNCS.PHASECHK.TRANS64.TRYWAIT P0, [R2+URZ+0x28c40], R3 ;  /* 0x028c4003020075a7 */ /* 0x0044e4000800017f */
[----:B---3--:R-:W-:Y:S05]  /*1d3a0*/  @!P0 NANOSLEEP.SYNCS 0x989680 ;  /* 0x009896800000895d */ /* 0x008fea0003900000 */
[----:B------:R-:W3:Y:S02]  /*1d3b0*/  @!P0 SYNCS.PHASECHK.TRANS64 P0, [R2+URZ+0x28c40], R3 ;  /* 0x028c4003020085a7 */ /* 0x000ee4000800007f */
[----:B---3--:R-:W-:Y:S05]  /*1d3c0*/  @!P0 BRA `(.L_x_2234) ;  /* 0xfffffffc00f08947 */ /* 0x008fea000383ffff */
[----:B------:R-:W-:Y:S05]  /*1d3d0*/  BRA `(.L_x_2355) ;  /* 0xffffffc000907947 */ /* 0x000fea000383ffff */
.L_x_2236:
[----:B0-----:R0:W3:Y:S02]  /*1d3e0*/  SYNCS.PHASECHK.TRANS64.TRYWAIT P0, [R2+URZ+0x28c60], R3 ;  /* 0x028c6003020075a7 */ /* 0x0010e4000800017f */
[----:B---3--:R-:W-:Y:S05]  /*1d3f0*/  @!P0 NANOSLEEP.SYNCS 0x989680 ;  /* 0x009896800000895d */ /* 0x008fea0003900000 */
[----:B------:R-:W3:Y:S02]  /*1d400*/  @!P0 SYNCS.PHASECHK.TRANS64 P0, [R2+URZ+0x28c60], R3 ;  /* 0x028c6003020085a7 */ /* 0x000ee4000800007f */
[----:B---3--:R-:W-:Y:S05]  /*1d410*/  @!P0 BRA `(.L_x_2236) ;  /* 0xfffffffc00f08947 */ /* 0x008fea000383ffff */
[----:B------:R-:W-:Y:S05]  /*1d420*/  BRA `(.L_x_2356) ;  /* 0xffffffc400007947 */ /* 0x000fea000383ffff */
.L_x_2241:
[----:B---3--:R3:W4:Y:S02]  /*1d430*/  SYNCS.PHASECHK.TRANS64.TRYWAIT P0, [R2+URZ+0x28c40], R3 ;  /* 0x028c4003020075a7 */ /* 0x008724000800017f */
[----:B----4-:R-:W-:Y:S05]  /*1d440*/  @!P0 NANOSLEEP.SYNCS 0x989680 ;  /* 0x009896800000895d */ /* 0x010fea0003900000 */
[----:B------:R-:W4:Y:S02]  /*1d450*/  @!P0 SYNCS.PHASECHK.TRANS64 P0, [R2+URZ+0x28c40], R3 ;  /* 0x028c4003020085a7 */ /* 0x000f24000800007f */
[----:B----4-:R-:W-:Y:S05]  /*1d460*/  @!P0 BRA `(.L_x_2241) ;  /* 0xfffffffc00f08947 */ /* 0x010fea000383ffff */
[----:B------:R-:W-:Y:S05]  /*1d470*/  BRA `(.L_x_2357) ;  /* 0xffffffc800a47947 */ /* 0x000fea000383ffff */
.L_x_2243:
[----:B0-----:R0:W2:Y:S02]  /*1d480*/  SYNCS.PHASECHK.TRANS64.TRYWAIT P1, [R2+URZ+0x28c60], R3 ;  /* 0x028c6003020075a7 */ /* 0x0010a4000802017f */
[----:B--2---:R-:W-:Y:S05]  /*1d490*/  @!P1 NANOSLEEP.SYNCS 0x989680 ;  /* 0x009896800000995d */ /* 0x004fea0003900000 */
[----:B------:R-:W2:Y:S02]  /*1d4a0*/  @!P1 SYNCS.PHASECHK.TRANS64 P1, [R2+URZ+0x28c60], R3 ;  /* 0x028c6003020095a7 */ /* 0x000ea4000802007f */
[----:B--2---:R-:W-:Y:S05]  /*1d4b0*/  @!P1 BRA `(.L_x_2243) ;  /* 0xfffffffc00f09947 */ /* 0x004fea000383ffff */
[----:B------:R-:W-:Y:S05]  /*1d4c0*/  BRA `(.L_x_2358) ;  /* 0xffffffcc00107947 */ /* 0x000fea000383ffff */
.L_x_2248:
[----:B---3--:R3:W4:Y:S02]  /*1d4d0*/  SYNCS.PHASECHK.TRANS64.TRYWAIT P0, [R2+URZ+0x28c40], R3 ;  /* 0x028c4003020075a7 */ /* 0x008724000800017f */
[----:B----4-:R-:W-:Y:S05]  /*1d4e0*/  @!P0 NANOSLEEP.SYNCS 0x989680 ;  /* 0x009896800000895d */ /* 0x010fea0003900000 */
[----:B------:R-:W4:Y:S02]  /*1d4f0*/  @!P0 SYNCS.PHASECHK.TRANS64 P0, [R2+URZ+0x28c40], R3 ;  /* 0x028c4003020085a7 */ /* 0x000f24000800007f */
[----:B----4-:R-:W-:Y:S05]  /*1d500*/  @!P0 BRA `(.L_x_2248) ;  /* 0xfffffffc00f08947 */ /* 0x010fea000383ffff */
[----:B------:R-:W-:Y:S05]  /*1d510*/  BRA `(.L_x_2359) ;  /* 0xffffffd000907947 */ /* 0x000fea000383ffff */
.L_x_2250:
[----:B0-----:R0:W2:Y:S02]  /*1d520*/  SYNCS.PHASECHK.TRANS64.TRYWAIT P1, [R2+URZ+0x28c60], R3 ;  /* 0x028c6003020075a7 */ /* 0x0010a4000802017f */
[----:B--2---:R-:W-:Y:S05]  /*1d530*/  @!P1 NANOSLEEP.SYNCS 0x989680 ;  /* 0x009896800000995d */ /* 0x004fea0003900000 */
[----:B------:R-:W2:Y:S02]  /*1d540*/  @!P1 SYNCS.PHASECHK.TRANS64 P1, [R2+URZ+0x28c60], R3 ;  /* 0x028c6003020095a7 */ /* 0x000ea4000802007f */
[----:B--2---:R-:W-:Y:S05]  /*1d550*/  @!P1 BRA `(.L_x_2250) ;  /* 0xfffffffc00f09947 */ /* 0x004fea000383ffff */
[----:B------:R-:W-:Y:S05]  /*1d560*/  BRA `(.L_x_2360) ;  /* 0xffffffd400007947 */ /* 0x000fea000383ffff */
.L_x_2255:
[----:B------:R-:W-:Y:S01]  /*1d570*/  BSSY B0, `(.L_x_2361) ;  /* 0x0000008000007945 */ /* 0x000fe20003800000 */
[----:B0-----:R-:W-:Y:S01]  /*1d580*/  IMAD.MOV.U32 R13, RZ, RZ, R16 ;  /* 0x000000ffff0d7224 */ /* 0x001fe200078e0010 */
[----:B------:R-:W-:Y:S01]  /*1d590*/  MOV R15, 0xffffffff ;  /* 0xffffffff000f7802 */ /* 0x000fe20000000f00 */
[----:B------:R-:W-:Y:S02]  /*1d5a0*/  IMAD.MOV.U32 R12, RZ, RZ, RZ ;  /* 0x000000ffff0c7224 */ /* 0x000fe400078e00ff */
[----:B-1----:R-:W-:-:S07]  /*1d5b0*/  IMAD.MOV.U32 R11, RZ, RZ, 0x1f ;  /* 0x0000001fff0b7424 */ /* 0x002fce00078e00ff */
[----:B--2---:R-:W-:Y:S05]  /*1d5c0*/  WARPSYNC.COLLECTIVE R15, `(.L_x_2362) ;  /* 0x000000000f087348 */ /* 0x004fea0003c00000 */
[----:B------:R0:W1:Y:S02]  /*1d5d0*/  SHFL.IDX P6, R14, R13, R12, R11 ;  /* 0x0000000c0d0e7389 */ /* 0x00006400000c000b */
[----:B012---:R-:W-:Y:S01]  /*1d5e0*/  ENDCOLLECTIVE ;  /* 0x000000000000791b */ /* 0x007fe20003800000 */
.L_x_2362:
[----:B------:R-:W-:Y:S05]  /*1d5f0*/  BSYNC B0 ;  /* 0x0000000000007941 */ /* 0x000fea0003800000 */
.L_x_2361:
        /* <DEDUP_REMOVED lines=8> */
.L_x_2363:
[----:B------:R-:W-:Y:S01]  /*1d680*/  MOV R16, R14 ;  /* 0x0000000e00107202 */ /* 0x000fe20000000f00 */
[----:B------:R-:W-:Y:S06]  /*1d690*/  BRA `(.L_x_2364) ;  /* 0xffffffd800447947 */ /* 0x000fec000383ffff */
.L_x_2258:
[----:B------:R-:W-:Y:S01]  /*1d6a0*/  BSSY B0, `(.L_x_2365) ;  /* 0x0000008000007945 */ /* 0x000fe20003800000 */
[----:B0----5:R-:W-:Y:S02]  /*1d6b0*/  IMAD.MOV.U32 R13, RZ, RZ, R17 ;  /* 0x000000ffff0d7224 */ /* 0x021fe400078e0011 */
[----:B------:R-:W-:Y:S02]  /*1d6c0*/  IMAD.MOV.U32 R12, RZ, RZ, 0x1 ;  /* 0x00000001ff0c7424 */ /* 0x000fe400078e00ff */
[----:B-1----:R-:W-:Y:S02]  /*1d6d0*/  IMAD.MOV.U32 R11, RZ, RZ, RZ ;  /* 0x000000ffff0b7224 */ /* 0x002fe400078e00ff */
[----:B------:R-:W-:-:S07]  /*1d6e0*/  IMAD.MOV.U32 R15, RZ, RZ, -0x1 ;  /* 0xffffffffff0f7424 */ /* 0x000fce00078e00ff */
[----:B--234-:R-:W-:Y:S05]  /*1d6f0*/  WARPSYNC.COLLECTIVE R15, `(.L_x_2366) ;  /* 0x000000000f087348 */ /* 0x01cfea0003c00000 */
[----:B------:R0:W1:Y:S02]  /*1d700*/  SHFL.UP P6, R14, R13, R12, R11 ;  /* 0x0400000c0d0e7389 */ /* 0x00006400000c000b */
[----:B01234-:R-:W-:Y:S01]  /*1d710*/  ENDCOLLECTIVE ;  /* 0x000000000000791b */ /* 0x01ffe20003800000 */
.L_x_2366:
[----:B------:R-:W-:Y:S05]  /*1d720*/  BSYNC B0 ;  /* 0x0000000000007941 */ /* 0x000fea0003800000 */
.L_x_2365:
[C---:B------:R-:W-:Y:S01]  /*1d730*/  ISETP.NE.AND P0, PT, R7.reuse, RZ, PT ;  /* 0x000000ff0700720c */ /* 0x040fe20003f05270 */
[----:B------:R-:W-:Y:S01]  /*1d740*/  IMAD.MOV.U32 R11, RZ, RZ, RZ ;  /* 0x000000ffff0b7224 */ /* 0x000fe200078e00ff */
[----:B------:R-:W-:Y:S01]  /*1d750*/  MOV R12, 0x2 ;  /* 0x00000002000c7802 */ /* 0x000fe20000000f00 */
[----:B------:R-:W-:Y:S01]  /*1d760*/  IMAD.MOV.U32 R15, RZ, RZ, -0x1 ;  /* 0xffffffffff0f7424 */ /* 0x000fe200078e00ff */
[----:B------:R-:W-:Y:S02]  /*1d770*/  SEL R14, R14, RZ, P0 ;  /* 0x000000ff0e0e7207 */ /* 0x000fe40000000000 */
[----:B------:R-:W-:-:S03]  /*1d780*/  ISETP.GE.U32.AND P0, PT, R7, 0x2, PT ;  /* 0x000000020700780c */ /* 0x000fc60003f06070 */
[----:B------:R-:W-:-:S10]  /*1d790*/  IMAD.IADD R13, R17, 0x1, R14 ;  /* 0x00000001110d7824 */ /* 0x000fd400078e020e */
[----:B------:R-:W-:Y:S05]  /*1d7a0*/  WARPSYNC.COLLECTIVE R15, `(.L_x_2367) ;  /* 0x000000000f087348 */ /* 0x000fea0003c00000 */
[----:B------:R0:W1:Y:S02]  /*1d7b0*/  SHFL.UP P6, R14, R13, R12, R11 ;  /* 0x0400000c0d0e7389 */ /* 0x00006400000c000b */
[----:B01----:R-:W-:Y:S01]  /*1d7c0*/  ENDCOLLECTIVE ;  /* 0x000000000000791b */ /* 0x003fe20003800000 */
.L_x_2367:
        /* <DEDUP_REMOVED lines=8> */
.L_x_2368:
        /* <DEDUP_REMOVED lines=8> */
.L_x_2369:
        /* <DEDUP_REMOVED lines=8> */
.L_x_2370:
        /* <DEDUP_REMOVED lines=8> */
.L_x_2371:
[----:B------:R-:W-:Y:S05]  /*1d9d0*/  BRA `(.L_x_2372) ;  /* 0xffffffd800087947 */ /* 0x000fea000383ffff */
.L_x_2263:
[----:B------:R-:W-:Y:S01]  /*1d9e0*/  BSSY B0, `(.L_x_2373) ;  /* 0x0000008000007945 */ /* 0x000fe20003800000 */
[----:B-----5:R-:W-:Y:S01]  /*1d9f0*/  IMAD.MOV.U32 R13, RZ, RZ, R17 ;  /* 0x000000ffff0d7224 */ /* 0x020fe200078e0011 */
[----:B-1----:R-:W-:Y:S01]  /*1da00*/  MOV R11, RZ ;  /* 0x000000ff000b7202 */ /* 0x002fe20000000f00 */
[----:B------:R-:W-:Y:S02]  /*1da10*/  IMAD.MOV.U32 R12, RZ, RZ, 0x1 ;  /* 0x00000001ff0c7424 */ /* 0x000fe400078e00ff */
[----:B------:R-:W-:-:S07]  /*1da20*/  IMAD.MOV.U32 R15, RZ, RZ, -0x1 ;  /* 0xffffffffff0f7424 */ /* 0x000fce00078e00ff */
[----:B0-2---:R-:W-:Y:S05]  /*1da30*/  WARPSYNC.COLLECTIVE R15, `(.L_x_2374) ;  /* 0x000000000f087348 */ /* 0x005fea0003c00000 */
[----:B------:R1:W3:Y:S02]  /*1da40*/  SHFL.UP P6, R14, R13, R12, R11 ;  /* 0x0400000c0d0e7389 */ /* 0x0002e400000c000b */
[----:B0123--:R-:W-:Y:S01]  /*1da50*/  ENDCOLLECTIVE ;  /* 0x000000000000791b */ /* 0x00ffe20003800000 */
.L_x_2374:
[----:B------:R-:W-:Y:S05]  /*1da60*/  BSYNC B0 ;  /* 0x0000000000007941 */ /* 0x000fea0003800000 */
.L_x_2373:
        /* <DEDUP_REMOVED lines=10> */
.L_x_2375:
        /* <DEDUP_REMOVED lines=8> */
.L_x_2376:
        /* <DEDUP_REMOVED lines=8> */
.L_x_2377:
        /* <DEDUP_REMOVED lines=8> */
.L_x_2378:
[----:B------:R-:W-:Y:S01]  /*1dc90*/  IMAD.MOV.U32 R12, RZ, RZ, 0x1f ;  /* 0x0000001fff0c7424 */ /* 0x000fe200078e00ff */
[----:B------:R-:W-:Y:S02]  /*1dca0*/  MOV R11, 0x1f ;  /* 0x0000001f000b7802 */ /* 0x000fe40000000f00 */
[----:B------:R-:W-:-:S05]  /*1dcb0*/  SEL R2, R14, RZ, P0 ;  /* 0x000000ff0e027207 */ /* 0x000fca0000000000 */
[----:B------:R-:W-:-:S04]  /*1dcc0*/  IMAD.IADD R2, R5, 0x1, R2 ;  /* 0x0000000105027824 */ /* 0x000fc800078e0202 */
[----:B------:R-:W-:-:S07]  /*1dcd0*/  IMAD.MOV.U32 R13, RZ, RZ, R2 ;  /* 0x000000ffff0d7224 */ /* 0x000fce00078e0002 */
[----:B------:R-:W-:Y:S05]  /*1dce0*/  WARPSYNC.COLLECTIVE R15, `(.L_x_2379) ;  /* 0x000000000f087348 */ /* 0x000fea0003c00000 */
[----:B------:R0:W1:Y:S02]  /*1dcf0*/  SHFL.IDX P6, R14, R13, R12, R11 ;  /* 0x0000000c0d0e7389 */ /* 0x00006400000c000b */
[----:B01----:R-:W-:Y:S01]  /*1dd00*/  ENDCOLLECTIVE ;  /* 0x000000000000791b */ /* 0x003fe20003800000 */
.L_x_2379:
[----:B------:R-:W-:Y:S05]  /*1dd10*/  BRA `(.L_x_2380) ;  /* 0xffffffd400ec7947 */ /* 0x000fea000383ffff */
.L_x_2265:
[----:B------:R-:W-:Y:S01]  /*1dd20*/  BSSY B0, `(.L_x_2381) ;  /* 0x0000006000007945 */ /* 0x000fe20003800000 */
[----:B------:R-:W-:Y:S01]  /*1dd30*/  PLOP3.LUT P6, PT, P6, PT, PT, 0x8, 0x0 ;  /* 0x000000000000781c */ /* 0x000fe200037ce170 */
[----:B------:R-:W-:-:S12]  /*1dd40*/  IMAD.MOV.U32 R15, RZ, RZ, -0x1 ;  /* 0xffffffffff0f7424 */ /* 0x000fd800078e00ff */
[----:B01----:R-:W-:Y:S05]  /*1dd50*/  WARPSYNC.COLLECTIVE R15, `(.L_x_2382) ;  /* 0x000000000f087348 */ /* 0x003fea0003c00000 */
[----:B------:R-:W-:Y:S01]  /*1dd60*/  VOTE.ANY R14, PT, P6 ;  /* 0x00000000000e7806 */ /* 0x000fe200030e0100 */
[----:B01----:R-:W-:Y:S06]  /*1dd70*/  ENDCOLLECTIVE ;  /* 0x000000000000791b */ /* 0x003fec0003800000 */
.L_x_2382:
[----:B------:R-:W-:Y:S05]  /*1dd80*/  BSYNC B0 ;  /* 0x0000000000007941 */ /* 0x000fea0003800000 */
.L_x_2381:
[----:B------:R-:W-:Y:S01]  /*1dd90*/  IMAD.MOV.U32 R3, RZ, RZ, R14 ;  /* 0x000000ffff037224 */ /* 0x000fe200078e000e */
[----:B------:R-:W-:Y:S01]  /*1dda0*/  MOV R15, 0xffffffff ;  /* 0xffffffff000f7802 */ /* 0x000fe20000000f00 */
[----:B------:R-:W-:Y:S02]  /*1ddb0*/  IMAD.MOV.U32 R13, RZ, RZ, R17 ;  /* 0x000000ffff0d7224 */ /* 0x000fe400078e0011 */
[----:B------:R-:W0:Y:S01]  /*1ddc0*/  POPC R6, R3 ;  /* 0x0000000300067309 */ /* 0x000e220000000000 */
[----:B------:R-:W-:Y:S02]  /*1ddd0*/  IMAD.MOV.U32 R11, RZ, RZ, 0x1f ;  /* 0x0000001fff0b7424 */ /* 0x000fe400078e00ff */
[----:B0-----:R-:W-:-:S07]  /*1dde0*/  IMAD.MOV.U32 R12, RZ, RZ, R6 ;  /* 0x000000ffff0c7224 */ /* 0x001fce00078e0006 */
[----:B------:R-:W-:Y:S05]  /*1ddf0*/  WARPSYNC.COLLECTIVE R15, `(.L_x_2383) ;  /* 0x000000000f087348 */ /* 0x000fea0003c00000 */
[----:B------:R0:W1:Y:S02]  /*1de00*/  SHFL.IDX P6, R14, R13, R12, R11 ;  /* 0x0000000c0d0e7389 */ /* 0x00006400000c000b */
[----:B01----:R-:W-:Y:S01]  /*1de10*/  ENDCOLLECTIVE ;  /* 0x000000000000791b */ /* 0x003fe20003800000 */
.L_x_2383:
[----:B------:R-:W-:Y:S01]  /*1de20*/  IMAD.MOV.U32 R17, RZ, RZ, R14 ;  /* 0x000000ffff117224 */ /* 0x000fe200078e000e */
[----:B------:R-:W-:Y:S06]  /*1de30*/  BRA `(.L_x_2384) ;  /* 0xffffffd400dc7947 */ /* 0x000fec000383ffff */
.L_x_2267:
[----:B------:R-:W-:Y:S01]  /*1de40*/  BSSY B0, `(.L_x_2385) ;  /* 0x0000007000007945 */ /* 0x000fe20003800000 */
[----:B------:R-:W-:Y:S02]  /*1de50*/  IMAD.MOV.U32 R13, RZ, RZ, R2 ;  /* 0x000000ffff0d7224 */ /* 0x000fe400078e0002 */
[----:B-1----:R-:W-:Y:S02]  /*1de60*/  IMAD.MOV.U32 R11, RZ, RZ, 0x1f ;  /* 0x0000001fff0b7424 */ /* 0x002fe400078e00ff */
[----:B------:R-:W-:-:S07]  /*1de70*/  IMAD.MOV.U32 R15, RZ, RZ, -0x1 ;  /* 0xffffffffff0f7424 */ /* 0x000fce00078e00ff */
[----:B0-23--:R-:W-:Y:S05]  /*1de80*/  WARPSYNC.COLLECTIVE R15, `(.L_x_2386) ;  /* 0x000000000f087348 */ /* 0x00dfea0003c00000 */
[----:B------:R1:W4:Y:S02]  /*1de90*/  SHFL.IDX P6, R14, R13, R12, R11 ;  /* 0x0000000c0d0e7389 */ /* 0x00032400000c000b */
[----:B01234-:R-:W-:Y:S01]  /*1dea0*/  ENDCOLLECTIVE ;  /* 0x000000000000791b */ /* 0x01ffe20003800000 */
.L_x_2386:
[----:B------:R-:W-:Y:S05]  /*1deb0*/  BSYNC B0 ;  /* 0x0000000000007941 */ /* 0x000fea0003800000 */
.L_x_2385:
[----:B------:R-:W-:Y:S01]  /*1dec0*/  IMAD.MOV.U32 R7, RZ, RZ, R14 ;  /* 0x000000ffff077224 */ /* 0x000fe200078e000e */
[----:B------:R-:W-:Y:S06]  /*1ded0*/  BRA `(.L_x_2266) ;  /* 0xffffffd400d07947 */ /* 0x000fec000383ffff */
.L_x_2271:
[----:B-1----:R1:W2:Y:S02]  /*1dee0*/  SYNCS.PHASECHK.TRANS64.TRYWAIT P0, [R0+URZ+0x28c20], R3 ;  /* 0x028c2003000075a7 */ /* 0x0022a4000800017f */
[----:B--2---:R-:W-:Y:S05]  /*1def0*/  @!P0 NANOSLEEP.SYNCS 0x989680 ;  /* 0x009896800000895d */ /* 0x004fea0003900000 */
[----:B------:R-:W2:Y:S02]  /*1df00*/  @!P0 SYNCS.PHASECHK.TRANS64 P0, [R0+URZ+0x28c20], R3 ;  /* 0x028c2003000085a7 */ /* 0x000ea4000800007f */
[----:B--2---:R-:W-:Y:S05]  /*1df10*/  @!P0 BRA `(.L_x_2271) ;  /* 0xfffffffc00f08947 */ /* 0x004fea000383ffff */
[----:B------:R-:W-:Y:S05]  /*1df20*/  BRA `(.L_x_2387) ;  /* 0xffffffdc00447947 */ /* 0x000fea000383ffff */
.L_x_2272:
[----:B------:R-:W2:Y:S01]  /*1df30*/  S2R R2, SR_TID.X ;  /* 0x0000000000027919 */ /* 0x000ea20000002100 */
[----:B------:R-:W-:Y:S01]  /*1df40*/  BSSY B0, `(.L_x_2388) ;  /* 0x000000a000007945 */ /* 0x000fe20003800000 */
[----:B------:R-:W-:Y:S02]  /*1df50*/  IMAD.MOV.U32 R12, RZ, RZ, RZ ;  /* 0x000000ffff0c7224 */ /* 0x000fe400078e00ff */
[----:B------:R-:W-:Y:S02]  /*1df60*/  IMAD.MOV.U32 R11, RZ, RZ, 0x1f ;  /* 0x0000001fff0b7424 */ /* 0x000fe400078e00ff */
[----:B------:R-:W-:Y:S01]  /*1df70*/  IMAD.MOV.U32 R15, RZ, RZ, -0x1 ;  /* 0xffffffffff0f7424 */ /* 0x000fe200078e00ff */
[----:B--2---:R-:W-:-:S04]  /*1df80*/  SHF.R.U32.HI R2, RZ, 0x5, R2 ;  /* 0x00000005ff027819 */ /* 0x004fc80000011602 */
[----:B------:R-:W-:-:S04]  /*1df90*/  LOP3.LUT R2, R2, 0x3, RZ, 0xc0, !PT ;  /* 0x0000000302027812 */ /* 0x000fc800078ec0ff */
[----:B0-----:R-:W-:-:S07]  /*1dfa0*/  MOV R13, R2 ;  /* 0x00000002000d7202 */ /* 0x001fce0000000f00 */
[----:B-1----:R-:W-:Y:S05]  /*1dfb0*/  WARPSYNC.COLLECTIVE R15, `(.L_x_2389) ;  /* 0x000000000f087348 */ /* 0x002fea0003c00000 */
[----:B------:R0:W2:Y:S02]  /*1dfc0*/  SHFL.IDX P6, R14, R13, R12, R11 ;  /* 0x0000000c0d0e7389 */ /* 0x0000a400000c000b */
[----:B012---:R-:W-:Y:S01]  /*1dfd0*/  ENDCOLLECTIVE ;  /* 0x000000000000791b */ /* 0x007fe20003800000 */
.L_x_2389:
[----:B------:R-:W-:Y:S05]  /*1dfe0*/  BSYNC B0 ;  /* 0x0000000000007941 */ /* 0x000fea0003800000 */
.L_x_2388:
[----:B------:R-:W-:Y:S05]  /*1dff0*/  BRA `(.L_x_2390) ;  /* 0xffffffdc002c7947 */ /* 0x000fea000383ffff */
.L_x_2273:
[----:B------:R-:W-:Y:S01]  /*1e000*/  BSSY B0, `(.L_x_2391) ;  /* 0x0000006000007945 */ /* 0x000fe20003800000 */
[----:B------:R-:W-:-:S07]  /*1e010*/  IMAD.MOV.U32 R15, RZ, RZ, -0x1 ;  /* 0xffffffffff0f7424 */ /* 0x000fce00078e00ff */
[----:B012---:R-:W-:Y:S05]  /*1e020*/  WARPSYNC.COLLECTIVE R15, `(.L_x_2392) ;  /* 0x000000000f0c7348 */ /* 0x007fea0003c00000 */
[----:B------:R-:W-:Y:S02]  /*1e030*/  ELECT P6, UR62, PT ;  /* 0x00000000003e782f */ /* 0x000fe400038c0000 */
[----:B------:R-:W-:Y:S01]  /*1e040*/  MOV R14, UR62 ;  /* 0x0000003e000e7c02 */ /* 0x000fe20008000f00 */
[----:B012---:R-:W-:Y:S10]  /*1e050*/  ENDCOLLECTIVE ;  /* 0x000000000000791b */ /* 0x007ff40003800000 */
.L_x_2392:
[----:B------:R-:W-:Y:S05]  /*1e060*/  BSYNC B0 ;  /* 0x0000000000007941 */ /* 0x000fea0003800000 */
.L_x_2391:
[----:B------:R-:W-:Y:S05]  /*1e070*/  BRA `(.L_x_2393) ;  /* 0xffffffdc00207947 */ /* 0x000fea000383ffff */
.L_x_2275:
[----:B-1----:R1:W2:Y:S02]  /*1e080*/  SYNCS.PHASECHK.TRANS64.TRYWAIT P0, [R6+URZ], R5 ;  /* 0x00000005060075a7 */ /* 0x0022a4000800017f */
[----:B--2---:R-:W-:Y:S05]  /*1e090*/  @!P0 NANOSLEEP.SYNCS 0x989680 ;  /* 0x009896800000895d */ /* 0x004fea0003900000 */
[----:B------:R-:W2:Y:S02]  /*1e0a0*/  @!P0 SYNCS.PHASECHK.TRANS64 P0, [R6+URZ], R5 ;  /* 0x00000005060085a7 */ /* 0x000ea4000800007f */
[----:B--2---:R-:W-:Y:S05]  /*1e0b0*/  @!P0 BRA `(.L_x_2275) ;  /* 0xfffffffc00f08947 */ /* 0x004fea000383ffff */
[----:B------:R-:W-:Y:S05]  /*1e0c0*/  BRA `(.L_x_2394) ;  /* 0xffffffdc005c7947 */ /* 0x000fea000383ffff */
.L_x_2276:
[----:B--2---:R2:W3:Y:S02]  /*1e0d0*/  SYNCS.PHASECHK.TRANS64.TRYWAIT P0, [R7+URZ], R2 ;  /* 0x00000002070075a7 */ /* 0x0044e4000800017f */
[----:B---3--:R-:W-:Y:S05]  /*1e0e0*/  @!P0 NANOSLEEP.SYNCS 0x989680 ;  /* 0x009896800000895d */ /* 0x008fea0003900000 */
[----:B------:R-:W3:Y:S02]  /*1e0f0*/  @!P0 SYNCS.PHASECHK.TRANS64 P0, [R7+URZ], R2 ;  /* 0x00000002070085a7 */ /* 0x000ee4000800007f */
[----:B---3--:R-:W-:Y:S05]  /*1e100*/  @!P0 BRA `(.L_x_2276) ;  /* 0xfffffffc00f08947 */ /* 0x008fea000383ffff */
[----:B------:R-:W-:Y:S05]  /*1e110*/  BRA `(.L_x_2395) ;  /* 0xffffffdc00507947 */ /* 0x000fea000383ffff */
.L_x_2278:
[----:B---3--:R3:W4:Y:S02]  /*1e120*/  SYNCS.PHASECHK.TRANS64.TRYWAIT P0, [R4+URZ], R5 ;  /* 0x00000005040075a7 */ /* 0x008724000800017f */
[----:B----4-:R-:W-:Y:S05]  /*1e130*/  @!P0 NANOSLEEP.SYNCS 0x989680 ;  /* 0x009896800000895d */ /* 0x010fea0003900000 */
[----:B------:R-:W4:Y:S02]  /*1e140*/  @!P0 SYNCS.PHASECHK.TRANS64 P0, [R4+URZ], R5 ;  /* 0x00000005040085a7 */ /* 0x000f24000800007f */
[----:B----4-:R-:W-:Y:S05]  /*1e150*/  @!P0 BRA `(.L_x_2278) ;  /* 0xfffffffc00f08947 */ /* 0x010fea000383ffff */
[----:B------:R-:W-:Y:S05]  /*1e160*/  BRA `(.L_x_2396) ;  /* 0xffffffdc00587947 */ /* 0x000fea000383ffff */
.L_x_2397:
        /* <DEDUP_REMOVED lines=9> */
.L_x_4558:


//--------------------- .text._ZN7cutlass13device_kernelIN5flash11enable_sm90INS1_16FlashAttnFwdSm90INS1_25CollectiveMainloopFwdSm90ILi2EN4cute5tupleIJNS5_1CILi1EEES8_S8_EEENS6_IJNS7_ILi64EEESA_SA_EEELi512ENS_6half_tEfNS_4arch4Sm90ELb0ELb1ELb0ELb1ELb0ELb0ELb1ELb0ELb0ELb0ELb0ELb0EEENS1_21CollectiveEpilogueFwdINS6_IJSA_NS7_ILi512EEESA_EEES9_SC_SE_Li256ELb1ELb0ELb0ELb0EEENS1_36VarlenDynamicPersistentTileSchedulerILi64ELi64ELi256ELi32ELb0ELb0ELb1ELb1ELb0ELb1EEEEEEEEEvNT_6ParamsE --------------------------
	.section	.text._ZN7cutlass13device_kernelIN5flash11enable_sm90INS1_16FlashAttnFwdSm90INS1_25CollectiveMainloopFwdSm90ILi2EN4cute5tupleIJNS5_1CILi1EEES8_S8_EEENS6_IJNS7_ILi64EEESA_SA_EEELi512ENS_6half_tEfNS_4arch4Sm90ELb0ELb1ELb0ELb1ELb0ELb0ELb1ELb0ELb0ELb0ELb0ELb0EEENS1_21CollectiveEpilogueFwdINS6_IJSA_NS7_ILi512EEESA_EEES9_SC_SE_Li256ELb1ELb0ELb0ELb0EEENS1_36VarlenDynamicPersistentTileSchedulerILi64ELi64ELi256ELi32ELb0ELb0ELb1ELb1ELb0ELb1EEEEEEEEEvNT_6ParamsE,"ax",@progbits
	.align	128
.text._ZN7cutlass13device_kernelIN5flash11enable_sm90INS1_16FlashAttnFwdSm90INS1_25CollectiveMainloopFwdSm90ILi2EN4cute5tupleIJNS5_1CILi1EEES8_S8_EEENS6_IJNS7_ILi64EEESA_SA_EEELi512ENS_6half_tEfNS_4arch4Sm90ELb0ELb1ELb0ELb1ELb0ELb0ELb1ELb0ELb0ELb0ELb0ELb0EEENS1_21CollectiveEpilogueFwdINS6_IJSA_NS7_ILi512EEESA_EEES9_SC_SE_Li256ELb1ELb0ELb0ELb0EEENS1_36VarlenDynamicPersistentTileSchedulerILi64ELi64ELi256ELi32ELb0ELb0ELb1ELb1ELb0ELb1EEEEEEEEEvNT_6ParamsE:
        .type           _ZN7cutlass13device_kernelIN5flash11enable_sm90INS1_16FlashAttnFwdSm90INS1_25CollectiveMainloopFwdSm90ILi2EN4cute5tupleIJNS5_1CILi1EEES8_S8_EEENS6_IJNS7_ILi64EEESA_SA_EEELi512ENS_6half_tEfNS_4arch4Sm90ELb0ELb1ELb0ELb1ELb0ELb0ELb1ELb0ELb0ELb0ELb0ELb0EEENS1_21CollectiveEpilogueFwdINS6_IJSA_NS7_ILi512EEESA_EEES9_SC_SE_Li256ELb1ELb0ELb0ELb0EEENS1_36VarlenDynamicPersistentTileSchedulerILi64ELi64ELi256ELi32ELb0ELb0ELb1ELb1ELb0ELb1EEEEEEEEEvNT_6ParamsE,@function
        .size           _ZN7cutlass13device_kernelIN5flash11enable_sm90INS1_16FlashAttnFwdSm90INS1_25CollectiveMainloopFwdSm90ILi2EN4cute5tupleIJNS5_1CILi1EEES8_S8_EEENS6_IJNS7_ILi64EEESA_SA_EEELi512ENS_6half_tEfNS_4arch4Sm90ELb0ELb1ELb0ELb1ELb0ELb0ELb1ELb0ELb0ELb0ELb0ELb0EEENS1_21CollectiveEpilogueFwdINS6_IJSA_NS7_ILi512EEESA_EEES9_SC_SE_Li256ELb1ELb0ELb0ELb0EEENS1_36VarlenDynamicPersistentTileSchedulerILi64ELi64ELi256ELi32ELb0ELb0ELb1ELb1ELb0ELb1EEEEEEEEEvNT_6ParamsE,(.L_x_4559 - _ZN7cutlass13device_kernelIN5flash11enable_sm90INS1_16FlashAttnFwdSm90INS1_25CollectiveMainloopFwdSm90ILi2EN4cute5tupleIJNS5_1CILi1EEES8_S8_EEENS6_IJNS7_ILi64EEESA_SA_EEELi512ENS_6half_tEfNS_4arch4Sm90ELb0ELb1ELb0ELb1ELb0ELb0ELb1ELb0ELb0ELb0ELb0ELb0EEENS1_21CollectiveEpilogueFwdINS6_IJSA_NS7_ILi512EEESA_EEES9_SC_SE_Li256ELb1ELb0ELb0ELb0EEENS1_36VarlenDynamicPersistentTileSchedulerILi64ELi64ELi256ELi32ELb0ELb0ELb1ELb1ELb0ELb1EEEEEEEEEvNT_6ParamsE)
        .other          _ZN7cutlass13device_kernelIN5flash11enable_sm90INS1_16FlashAttnFwdSm90INS1_25CollectiveMainloopFwdSm90ILi2EN4cute5tupleIJNS5_1CILi1EEES8_S8_EEENS6_IJNS7_ILi64EEESA_SA_EEELi512ENS_6half_tEfNS_4arch4Sm90ELb0ELb1ELb0ELb1ELb0ELb0ELb1ELb0ELb0ELb0ELb0ELb0EEENS1_21CollectiveEpilogueFwdINS6_IJSA_NS7_ILi512EEESA_EEES9_SC_SE_Li256ELb1ELb0ELb0ELb0EEENS1_36VarlenDynamicPersistentTileSchedulerILi64ELi64ELi256ELi32ELb0ELb0ELb1ELb1ELb0ELb1EEEEEEEEEvNT_6ParamsE,@"STO_CUDA_ENTRY STV_DEFAULT"
_ZN7cutlass13device_kernelIN5flash11enable_sm90INS1_16FlashAttnFwdSm90INS1_25CollectiveMainloopFwdSm90ILi2EN4cute5tupleIJNS5_1CILi1EEES8_S8_EEENS6_IJNS7_ILi64EEESA_SA_EEELi512ENS_6half_tEfNS_4arch4Sm90ELb0ELb1ELb0ELb1ELb0ELb0ELb1ELb0ELb0ELb0ELb0ELb0EEENS1_21CollectiveEpilogueFwdINS6_IJSA_NS7_ILi512EEESA_EEES9_SC_SE_Li256ELb1ELb0ELb0ELb0EEENS1_36VarlenDynamicPersistentTileSchedulerILi64ELi64ELi256ELi32ELb0ELb0ELb1ELb1ELb0ELb1EEEEEEEEEvNT_6ParamsE:
        /* <DEDUP_REMOVED lines=23> */
.L_x_2399:
[----:B------:R-:W-:Y:S05]  /*0170*/  BSYNC B0 ;  /* 0x0000000000007941 */ /* 0x000fea0003800000 */
.L_x_2398:
        /* <DEDUP_REMOVED lines=39> */
.L_x_2400:
        /* <DEDUP_REMOVED lines=22> */
.L_x_2401:
        /* <DEDUP_REMOVED lines=18> */
.L_x_2402:
        /* <DEDUP_REMOVED lines=22> */
.L_x_2403:
        /* <DEDUP_REMOVED lines=22> */
.L_x_2404:
[----:B------:R-:W-:Y:S01]  /*0930*/  IMAD.MOV.U32 R2, RZ, RZ, 0x1 ;  /* 0x00000001ff027424 */ /* 0x000fe200078e00ff */
[----:B------:R-:W-:Y:S01]  /*0940*/  ISETP.NE.AND P0, PT, R3, RZ, PT ;  /* 0x000000ff0300720c */ /* 0x000fe20003f05270 */
[----:B------:R-:W-:-:S03]  /*0950*/  NOP ;  /* 0x0000000000007918 */ /* 0x000fc60000000000 */
[----:B------:R-:W-:-:S05]  /*0960*/  SEL R2, R2, 0x2, !P0 ;  /* 0x0000000202027807 */ /* 0x000fca0004000000 */
[----:B------:R0:W-:Y:S02]  /*0970*/  STL [R1+0x24], R2 ;  /* 0x0000240201007387 */ /* 0x0001e40000100800 */
[----:B01234-:R-:W-:Y:S06]  /*0980*/  BAR.SYNC.DEFER_BLOCKING 0x0 ;  /* 0x0000000000007b1d */ /* 0x01ffec0000010000 */
[----:B------:R-:W-:Y:S05]  /*0990*/  @!P0 BRA `(.L_x_2405) ;  /* 0x0000012800a88947 */ /* 0x000fea0003800000 */
.L_x_2406:
        /* <DEDUP_REMOVED lines=19> */
[----:B------:R-:W2:Y:S01]  /*0ad0*/  LDL.LU R14, [R1+0x24] ;  /* 0x00002400010e7983 */ /* 0x000ea20000300800 */
[----:B------:R-:W-:-:S05]  /*0ae0*/  VIADD R200, R2, 0xffffff80 ;  /* 0xffffff8002c87836 */ /* 0x000fca0000000000 */
[----:B------:R-:W-:-:S04]  /*0af0*/  SHF.R.S32.HI R3, RZ, 0x1f, R200 ;  /* 0x0000001fff037819 */ /* 0x000fc800000114c8 */
[CC--:B------:R-:W-:Y:S02]  /*0b00*/  LEA.HI R0, R3.reuse, R200.reuse, RZ, 0x4 ;  /* 0x000000c803007211 */ /* 0x0c0fe400078f20ff */
[----:B------:R-:W-:Y:S02]  /*0b10*/  LEA.HI R2, R3, R200, RZ, 0x5 ;  /* 0x000000c803027211 */ /* 0x000fe400078f28ff */
[----:B------:R-:W-:Y:S02]  /*0b20*/  SHF.R.S32.HI R9, RZ, 0x4, R0 ;  /* 0x00000004ff097819 */ /* 0x000fe40000011400 */
[C---:B------:R-:W-:Y:S02]  /*0b30*/  LOP3.LUT R7, R0.reuse, 0xfffffff0, RZ, 0xc0, !PT ;  /* 0xfffffff000077812 */ /* 0x040fe400078ec0ff */
[----:B------:R-:W-:Y:S02]  /*0b40*/  LEA.HI R4, R0, R9, RZ, 0x1 ;  /* 0x0000000900047211 */ /* 0x000fe400078f08ff */
[--C-:B------:R-:W-:Y:S01]  /*0b50*/  SHF.R.S32.HI R0, RZ, 0x5, R2.reuse ;  /* 0x00000005ff007819 */ /* 0x100fe20000011402 */
[----:B------:R-:W-:Y:S01]  /*0b60*/  IMAD.IADD R7, R200, 0x1, -R7 ;  /* 0x00000001c8077824 */ /* 0x000fe200078e0a07 */
[----:B------:R-:W-:-:S02]  /*0b70*/  SHF.R.S32.HI R11, RZ, 0x1f, R2 ;  /* 0x0000001fff0b7819 */ /* 0x000fc40000011402 */
[----:B------:R-:W-:Y:S02]  /*0b80*/  LEA.HI R5, R3, R200, RZ, 0x7 ;  /* 0x000000c803057211 */ /* 0x000fe400078f38ff */
        /* <DEDUP_REMOVED lines=8> */
[----:B------:R-:W-:-:S03]  /*0c10*/  LOP3.LUT R8, R6, 0xfffffff8, RZ, 0xc0, !PT ;  /* 0xfffffff806087812 */ /* 0x000fc600078ec0ff */
[----:B------:R-:W-:Y:S01]  /*0c20*/  IMAD.IADD R4, R9, 0x1, -R4 ;  /* 0x0000000109047824 */ /* 0x000fe200078e0a04 */
[----:B------:R-:W-:Y:S01]  /*0c30*/  LOP3.LUT R9, R5, 0xffffff80, RZ, 0xc0, !PT ;  /* 0xffffff8005097812 */ /* 0x000fe200078ec0ff */
[----:B------:R-:W-:Y:S02]  /*0c40*/  IMAD R199, R11, 0x10, R10 ;  /* 0x000000100bc77824 */ /* 0x000fe400078e020a */
[----:B------:R-:W-:Y:S02]  /*0c50*/  IMAD.IADD R10, R7, 0x1, -R8 ;  /* 0x00000001070a7824 */ /* 0x000fe400078e0a08 */
[----:B------:R-:W-:Y:S02]  /*0c60*/  IMAD.IADD R9, R200, 0x1, -R9 ;  /* 0x00000001c8097824 */ /* 0x000fe400078e0a09 */
[----:B------:R-:W-:Y:S02]  /*0c70*/  IMAD.SHL.U32 R11, R10, 0x40, RZ ;  /* 0x000000400a0b7824 */ /* 0x000fe400078e00ff */
[----:B------:R-:W-:Y:S01]  /*0c80*/  IMAD.SHL.U32 R4, R4, 0x8, RZ ;  /* 0x0000000804047824 */ /* 0x000fe200078e00ff */
[----:B------:R-:W-:Y:S01]  /*0c90*/  SHF.R.S32.HI R2, RZ, 0x1f, R9 ;  /* 0x0000001fff027819 */ /* 0x000fe20000011409 */
[----:B------:R-:W-:Y:S01]  /*0ca0*/  IMAD.SHL.U32 R12, R6, 0x40, RZ ;  /* 0x00000040060c7824 */ /* 0x000fe200078e00ff */
[----:B------:R-:W-:Y:S01]  /*0cb0*/  LOP3.LUT R11, R11, 0x1c0, RZ, 0xc0, !PT ;  /* 0x000001c00b0b7812 */ /* 0x000fe200078ec0ff */
[----:B------:R-:W-:Y:S01]  /*0cc0*/  IMAD.U32 R199, R199, 0x40, R4 ;  /* 0x00000040c7c77824 */ /* 0x000fe200078e0004 */
[----:B------:R-:W-:-:S02]  /*0cd0*/  LEA.HI R6, R2, R9, RZ, 0x2 ;  /* 0x0000000902067211 */ /* 0x000fc400078f10ff */
[----:B------:R-:W-:Y:S02]  /*0ce0*/  LOP3.LUT R4, R11, 0x8, R4, 0xf8, !PT ;  /* 0x000000080b047812 */ /* 0x000fe400078ef804 */
[----:B------:R-:W-:Y:S02]  /*0cf0*/  LOP3.LUT R13, R12, 0x7ffffe00, RZ, 0xc0, !PT ;  /* 0x7ffffe000c0d7812 */ /* 0x000fe400078ec0ff */
[----:B------:R-:W-:Y:S02]  /*0d00*/  SHF.R.U32.HI R11, RZ, 0x3, R11 ;  /* 0x00000003ff0b7819 */ /* 0x000fe4000001160b */
[--C-:B------:R-:W-:Y:S01]  /*0d10*/  SHF.R.S32.HI R7, RZ, 0x2, R6.reuse ;  /* 0x00000002ff077819 */ /* 0x100fe20000011406 */
[----:B------:R-:W-:Y:S01]  /*0d20*/  IMAD R13, R0, 0x400, R13 ;  /* 0x00000400000d7824 */ /* 0x000fe200078e020d */
[----:B------:R-:W-:Y:S02]  /*0d30*/  SHF.R.S32.HI R8, RZ, 0x1f, R6 ;  /* 0x0000001fff087819 */ /* 0x000fe40000011406 */
[----:B------:R-:W-:-:S02]  /*0d40*/  LOP3.LUT R4, R4, R11, RZ, 0x3c, !PT ;  /* 0x0000000b04047212 */ /* 0x000fc400078e3cff */
[----:B------:R-:W-:Y:S02]  /*0d50*/  LEA.HI R8, R8, R7, RZ, 0x3 ;  /* 0x0000000708087211 */ /* 0x000fe400078f18ff */
[----:B------:R-:W-:Y:S01]  /*0d60*/  R2P PR, R10, 0x6 ;  /* 0x000000060a007804 */ /* 0x000fe20000000000 */
[----:B------:R-:W-:Y:S01]  /*0d70*/  IMAD.IADD R4, R13, 0x1, R4 ;  /* 0x000000010d047824 */ /* 0x000fe200078e0204 */
[----:B------:R-:W-:Y:S02]  /*0d80*/  LOP3.LUT R8, R8, 0xfffffff8, RZ, 0xc0, !PT ;  /* 0xfffffff808087812 */ /* 0x000fe400078ec0ff */
[----:B------:R-:W-:Y:S02]  /*0d90*/  LEA.HI R3, R3, R200, RZ, 0x3 ;  /* 0x000000c803037211 */ /* 0x000fe400078f18ff */
[----:B------:R-:W-:Y:S02]  /*0da0*/  LEA.HI R5, R5, R198, RZ, 0x1 ;  /* 0x000000c605057211 */ /* 0x000fe400078f08ff */
[----:B------:R-:W-:Y:S01]  /*0db0*/  LEA R23, R4, UR37, 0x1 ;  /* 0x0000002504177c11 */ /* 0x000fe2000f8e08ff */
[----:B------:R-:W-:Y:S01]  /*0dc0*/  IMAD.MOV.U32 R189, RZ, RZ, 0x40 ;  /* 0x00000040ffbd7424 */ /* 0x000fe200078e00ff */
[----:B------:R-:W-:Y:S01]  /*0dd0*/  LEA.HI R2, R2, R9, RZ, 0x5 ;  /* 0x0000000902027211 */ /* 0x000fe200078f28ff */
[----:B------:R-:W-:Y:S01]  /*0de0*/  IMAD.IADD R19, R7, 0x1, -R8 ;  /* 0x0000000107137824 */ /* 0x000fe200078e0a08 */
[----:B------:R-:W-:Y:S01]  /*0df0*/  R2UR UR5, R186 ;  /* 0x00000000ba0572ca */ /* 0x000fe200000e0000 */
[----:B------:R-:W-:Y:S01]  /*0e00*/  VIADD R190, R23, 0x36400 ;  /* 0x0003640017be7836 */ /* 0x000fe20000000000 */
[----:B------:R-:W-:-:S02]  /*0e10*/  LOP3.LUT R6, R6, 0x7ffffffc, RZ, 0xc0, !PT ;  /* 0x7ffffffc06067812 */ /* 0x000fc400078ec0ff */
[----:B------:R-:W-:Y:S02]  /*0e20*/  LOP3.LUT R7, R3, 0x1ffffff8, RZ, 0xc0, !PT ;  /* 0x1ffffff803077812 */ /* 0x000fe400078ec0ff */
[----:B------:R-:W-:Y:S01]  /*0e30*/  LOP3.LUT R5, R5, 0xfffffe, RZ, 0xc0, !PT ;  /* 0x00fffffe05057812 */ /* 0x000fe200078ec0ff */
[----:B------:R-:W-:Y:S01]  /*0e40*/  VIADD R188, R23, 0x36420 ;  /* 0x0003642017bc7836 */ /* 0x000fe20000000000 */
[----:B------:R-:W-:Y:S02]  /*0e50*/  SHF.R.S32.HI R2, RZ, 0x5, R2 ;  /* 0x00000005ff027819 */ /* 0x000fe40000011402 */
[----:B------:R-:W-:Y:S01]  /*0e60*/  SEL R189, R189, 0xffffffc0, !P2 ;  /* 0xffffffc0bdbd7807 */ /* 0x000fe20005000000 */
[----:B------:R-:W-:Y:S02]  /*0e70*/  IMAD.IADD R6, R9, 0x1, -R6 ;  /* 0x0000000109067824 */ /* 0x000fe400078e0a06 */
[----:B------:R-:W-:Y:S02]  /*0e80*/  IMAD.IADD R7, R200, 0x1, -R7 ;  /* 0x00000001c8077824 */ /* 0x000fe400078e0a07 */
[----:B------:R-:W-:-:S02]  /*0e90*/  IMAD.IADD R5, R198, 0x1, -R5 ;  /* 0x00000001c6057824 */ /* 0x000fc400078e0a05 */
[----:B------:R-:W-:Y:S01]  /*0ea0*/  @P1 VIADD R188, R190, 0xffffffe0 ;  /* 0xffffffe0bebc1836 */ /* 0x000fe20000000000 */
[----:B------:R-:W-:Y:S01]  /*0eb0*/  SHF.R.S32.HI R194, RZ, 0x3, R3 ;  /* 0x00000003ffc27819 */ /* 0x000fe20000011403 */
[----:B------:R-:W-:Y:S01]  /*0ec0*/  IMAD R19, R2, 0x10, R19 ;  /* 0x0000001002137824 */ /* 0x000fe200078e0213 */
[----:B------:R-:W-:Y:S01]  /*0ed0*/  MOV R2, RZ ;  /* 0x000000ff00027202 */ /* 0x000fe20000000f00 */
[----:B------:R-:W-:Y:S02]  /*0ee0*/  IMAD.IADD R190, R190, 0x1, R189 ;  /* 0x00000001bebe7824 */ /* 0x000fe400078e02bd */
[----:B------:R-:W-:Y:S02]  /*0ef0*/  IMAD.MOV.U32 R197, RZ, RZ, RZ ;  /* 0x000000ffffc57224 */ /* 0x000fe400078e00ff */
[----:B------:R-:W-:Y:S02]  /*0f00*/  IMAD.SHL.U32 R191, R7, 0x8, RZ ;  /* 0x0000000807bf7824 */ /* 0x000fe400078e00ff */
[----:B------:R-:W-:-:S02]  /*0f10*/  IMAD.SHL.U32 R22, R5, 0x100, RZ ;  /* 0x0000010005167824 */ /* 0x000fc400078e00ff */
[----:B------:R-:W-:Y:S02]  /*0f20*/  IMAD.SHL.U32 R16, R6, 0x2, RZ ;  /* 0x0000000206107824 */ /* 0x000fe400078e00ff */
[----:B------:R-:W-:Y:S01]  /*0f30*/  IMAD.IADD R189, R189, 0x1, R188 ;  /* 0x00000001bdbd7824 */ /* 0x000fe200078e02bc */
[----:B------:R-:W-:Y:S01]  /*0f40*/  UMOV UR36, URZ ;  /* 0x0000003f00247c82 */ /* 0x000fe20008000000 */
[----:B--2---:R-:W-:-:S07]  /*0f50*/  LOP3.LUT R192, R14, 0x1, RZ, 0xfc, !PT ;  /* 0x000000010ec07812 */ /* 0x004fce00078efcff */
.L_x_2509:
[----:B0-----:R-:W0:Y:S01]  /*0f60*/  LDC.64 R4, c[0x0][0xb20] ;  /* 0x0002c800ff047b82 */ /* 0x001e220000000a00 */
[----:B-1----:R-:W-:Y:S01]  /*0f70*/  IMAD.MOV.U32 R8, RZ, RZ, RZ ;  /* 0x000000ffff087224 */ /* 0x002fe200078e00ff */
[----:B------:R-:W-:-:S06]  /*0f80*/  ULDC.64 UR6, c[0x0][0x208] ;  /* 0x0000820000067ab9 */ /* 0x000fcc0000000a00 */
[----:B--23--:R-:W1:Y:S08]  /*0f90*/  LDC.64 R6, c[0x0][0xb10] ;  /* 0x0002c400ff067b82 */ /* 0x00ce700000000a00 */
[----:B------:R-:W2:Y:S01]  /*0fa0*/  LDC.64 R10, c[0x0][0x3f8] ;  /* 0x0000fe00ff0a7b82 */ /* 0x000ea20000000a00 */
[----:B0-----:R-:W-:-:S07]  /*0fb0*/  ISETP.NE.U32.AND P0, PT, R4, RZ, PT ;  /* 0x000000ff0400720c */ /* 0x001fce0003f05070 */
[----:B------:R-:W0:Y:S01]  /*0fc0*/  LDC R18, c[0x0][0x288] ;  /* 0x0000a200ff127b82 */ /* 0x000e220000000800 */
[----:B------:R-:W-:Y:S02]  /*0fd0*/  ISETP.NE.AND.EX P0, PT, R5, RZ, PT, P0 ;  /* 0x000000ff0500720c */ /* 0x000fe40003f05300 */
[----:B-1----:R-:W-:-:S05]  /*0fe0*/  ISETP.NE.U32.AND P1, PT, R6, RZ, PT ;  /* 0x000000ff0600720c */ /* 0x002fca0003f25070 */
[----:B------:R-:W1:Y:S01]  /*0ff0*/  LDC R0, c[0x0][0x404] ;  /* 0x00010100ff007b82 */ /* 0x000e620000000800 */
[----:B------:R-:W-:-:S07]  /*1000*/  ISETP.NE.AND.EX P1, PT, R7, RZ, PT, P1 ;  /* 0x000000ff0700720c */ /* 0x000fce0003f25310 */
[----:B------:R-:W3:Y:S08]  /*1010*/  @P0 LDC.64 R4, c[0x0][0xb20] ;  /* 0x0002c800ff040b82 */ /* 0x000ef00000000a00 */
[----:B------:R-:W4:Y:S08]  /*1020*/  @P1 LDC.64 R6, c[0x0][0xb10] ;  /* 0x0002c400ff061b82 */ /* 0x000f300000000a00 */
[----:B------:R-:W1:Y:S01]  /*1030*/  LDC R17, c[0x0][0x2e0] ;  /* 0x0000b800ff117b82 */ /* 0x000e620000000800 */
[----:B---3--:R-:W-:-:S05]  /*1040*/  @P0 IMAD.WIDE R4, R187, 0x4, R4 ;  /* 0x00000004bb040825 */ /* 0x008fca00078e0204 */
[----:B------:R3:W5:Y:S01]  /*1050*/  @P0 LDG.E R8, desc[UR6][R4.64] ;  /* 0x0000000604080981 */ /* 0x000762000c1e1900 */
[----:B--2---:R-:W-:Y:S01]  /*1060*/  ISETP.NE.U32.AND P0, PT, R10, RZ, PT ;  /* 0x000000ff0a00720c */ /* 0x004fe20003f05070 */
[----:B----4-:R-:W-:-:S03]  /*1070*/  @P1 IMAD.WIDE R6, R187, 0x4, R6 ;  /* 0x00000004bb061825 */ /* 0x010fc600078e0206 */
[----:B------:R-:W-:Y:S02]  /*1080*/  ISETP.NE.AND.EX P0, PT, R11, RZ, PT, P0 ;  /* 0x000000ff0b00720c */ /* 0x000fe40003f05300 */
[----:B0-----:R3:W5:Y:S01]  /*1090*/  @P1 LDG.E R18, desc[UR6][R6.64] ;  /* 0x0000000606121981 */ /* 0x001762000c1e1900 */
[----:B------:R-:W-:Y:S01]  /*10a0*/  ULDC.64 UR6, c[0x0][0xb18] ;  /* 0x0002c60000067ab9 */ /* 0x000fe20000000a00 */
[----:B-1----:R-:W-:Y:S01]  /*10b0*/  SEL R0, R0, 0x1, P0 ;  /* 0x0000000100007807 */ /* 0x002fe20000000000 */
[----:B------:R-:W-:Y:S01]  /*10c0*/  UMOV UR39, UR5 ;  /* 0x0000000500277c82 */ /* 0x000fe20008000000 */
[----:B------:R-:W-:-:S03]  /*10d0*/  ISETP.NE.U32.AND P2, PT, RZ, UR6, PT ;  /* 0x00000006ff007c0c */ /* 0x000fc6000bf45070 */
[----:B------:R-:W-:Y:S01]  /*10e0*/  IMAD R17, R0, R17, RZ ;  /* 0x0000001100117224 */ /* 0x000fe200078e02ff */
[----:B------:R-:W-:Y:S01]  /*10f0*/  ISETP.NE.AND.EX P2, PT, RZ, UR7, PT, P2 ;  /* 0x00000007ff007c0c */ /* 0x000fe2000bf45320 */
[----:B------:R-:W-:-:S12]  /*1100*/  @P1 BRA `(.L_x_2407) ;  /* 0x0000000000281947 */ /* 0x000fd80003800000 */
[----:B------:R-:W-:Y:S02]  /*1110*/  ULDC.64 UR4, c[0x0][0xaf8] ;  /* 0x0002be0000047ab9 */ /* 0x000fe40000000a00 */
[----:B------:R-:W-:-:S04]  /*1120*/  ISETP.NE.U32.AND P0, PT, RZ, UR4, PT ;  /* 0x00000004ff007c0c */ /* 0x000fc8000bf05070 */
[----:B------:R-:W-:-:S13]  /*1130*/  ISETP.NE.AND.EX P0, PT, RZ, UR5, PT, P0 ;  /* 0x00000005ff007c0c */ /* 0x000fda000bf05300 */
[----:B------:R-:W-:Y:S05]  /*1140*/  @!P0 BRA `(.L_x_2407) ;  /* 0x0000000000188947 */ /* 0x000fea0003800000 */
[----:B---3--:R-:W0:Y:S01]  /*1150*/  LDC.64 R4, c[0x0][0xaf8] ;  /* 0x0002be00ff047b82 */ /* 0x008e220000000a00 */
[----:B------:R-:W-:Y:S01]  /*1160*/  ULDC.64 UR4, c[0x0][0x208] ;  /* 0x0000820000047ab9 */ /* 0x000fe20000000a00 */
[----:B0-----:R-:W-:-:S05]  /*1170*/  IMAD.WIDE R4, R187, 0x4, R4 ;  /* 0x00000004bb047825 */ /* 0x001fca00078e0204 */
[----:B-----5:R-:W2:Y:S04]  /*1180*/  LDG.E R18, desc[UR4][R4.64] ;  /* 0x0000000404127981 */ /* 0x020ea8000c1e1900 */
[----:B------:R-:W2:Y:S02]  /*1190*/  LDG.E R3, desc[UR4][R4.64+0x4] ;  /* 0x0000040404037981 */ /* 0x000ea4000c1e1900 */
[----:B--2---:R-:W-:-:S07]  /*11a0*/  IMAD.IADD R18, R3, 0x1, -R18 ;  /* 0x0000000103127824 */ /* 0x004fce00078e0a12 */
.L_x_2407:
[----:B------:R-:W-:Y:S02]  /*11b0*/  IMAD.MOV.U32 R196, RZ, RZ, R185 ;  /* 0x000000ffffc47224 */ /* 0x000fe400078e00b9 */
[----:B------:R-:W-:Y:S01]  /*11c0*/  IMAD.MOV.U32 R193, RZ, RZ, R187 ;  /* 0x000000ffffc17224 */ /* 0x000fe200078e00bb */
[----:B------:R-:W-:Y:S06]  /*11d0*/  @!P2 BRA `(.L_x_2408) ;  /* 0x000000000014a947 */ /* 0x000fec0003800000 */
[----:B---3--:R-:W0:Y:S01]  /*11e0*/  LDC.64 R4, c[0x0][0xb18] ;  /* 0x0002c600ff047b82 */ /* 0x008e220000000a00 */
[----:B------:R-:W-:Y:S01]  /*11f0*/  ULDC.64 UR4, c[0x0][0x208] ;  /* 0x0000820000047ab9 */ /* 0x000fe20000000a00 */
[----:B0-----:R-:W-:-:S05]  /*1200*/  IMAD.WIDE R4, R187, 0x4, R4 ;  /* 0x00000004bb047825 */ /* 0x001fca00078e0204 */
[----:B------:R0:W5:Y:S01]  /*1210*/  LDG.E R17, desc[UR4][R4.64] ;  /* 0x0000000404117981 */ /* 0x000162000c1e1900 */
[----:B------:R-:W-:Y:S05]  /*1220*/  BRA `(.L_x_2409) ;  /* 0x0000000000287947 */ /* 0x000fea0003800000 */
.L_x_2408:
[----:B------:R-:W-:Y:S02]  /*1230*/  ULDC.64 UR4, c[0x0][0xb00] ;  /* 0x0002c00000047ab9 */ /* 0x000fe40000000a00 */
[----:B------:R-:W-:-:S04]  /*1240*/  ISETP.NE.U32.AND P0, PT, RZ, UR4, PT ;  /* 0x00000004ff007c0c */ /* 0x000fc8000bf05070 */
[----:B------:R-:W-:-:S13]  /*1250*/  ISETP.NE.AND.EX P0, PT, RZ, UR5, PT, P0 ;  /* 0x00000005ff007c0c */ /* 0x000fda000bf05300 */
[----:B------:R-:W-:Y:S05]  /*1260*/  @!P0 BRA `(.L_x_2409) ;  /* 0x0000000000188947 */ /* 0x000fea0003800000 */
[----:B---3--:R-:W0:Y:S01]  /*1270*/  LDC.64 R4, c[0x0][0xb00] ;  /* 0x0002c000ff047b82 */ /* 0x008e220000000a00 */
[----:B------:R-:W-:Y:S01]  /*1280*/  ULDC.64 UR4, c[0x0][0x208] ;  /* 0x0000820000047ab9 */ /* 0x000fe20000000a00 */
[----:B0-----:R-:W-:-:S05]  /*1290*/  IMAD.WIDE R4, R187, 0x4, R4 ;  /* 0x00000004bb047825 */ /* 0x001fca00078e0204 */
[----:B------:R-:W2:Y:S04]  /*12a0*/  LDG.E R17, desc[UR4][R4.64] ;  /* 0x0000000404117981 */ /* 0x000ea8000c1e1900 */
[----:B------:R-:W2:Y:S02]  /*12b0*/  LDG.E R0, desc[UR4][R4.64+0x4] ;  /* 0x0000040404007981 */ /* 0x000ea4000c1e1900 */
[----:B--2---:R-:W-:-:S07]  /*12c0*/  IMAD.IADD R17, R0, 0x1, -R17 ;  /* 0x0000000100117824 */ /* 0x004fce00078e0a11 */
.L_x_2409:
[----:B---3--:R-:W2:Y:S01]  /*12d0*/  LDL R6, [R1+0x4] ;  /* 0x0000040001067983 */ /* 0x008ea20000100800 */
[----:B0-----:R-:W0:Y:S01]  /*12e0*/  LDC R5, c[0x0][0xad8] ;  /* 0x0002b600ff057b82 */ /* 0x001e220000000800 */
[----:B-----5:R-:W-:Y:S01]  /*12f0*/  IMAD.IADD R17, R17, 0x1, -R8 ;  /* 0x0000000111117824 */ /* 0x020fe200078e0a08 */
[----:B------:R-:W-:-:S03]  /*1300*/  LEA R4, R185, 0x40, 0x6 ;  /* 0x00000040b9047811 */ /* 0x000fc600078e30ff */
[C---:B------:R-:W-:Y:S01]  /*1310*/  VIADD R0, R17.reuse, 0x3f ;  /* 0x0000003f11007836 */ /* 0x040fe20000000000 */
[----:B------:R-:W-:-:S04]  /*1320*/  IADD3 R8, R17, R4, -R18 ;  /* 0x0000000411087210 */ /* 0x000fc80007ffe812 */
[----:B------:R-:W-:-:S04]  /*1330*/  SHF.R.S32.HI R3, RZ, 0x1f, R0 ;  /* 0x0000001fff037819 */ /* 0x000fc80000011400 */
[----:B------:R-:W-:-:S04]  /*1340*/  LEA.HI R3, R3, R0, RZ, 0x6 ;  /* 0x0000000003037211 */ /* 0x000fc800078f30ff */
[----:B------:R-:W-:Y:S01]  /*1350*/  SHF.R.S32.HI R168, RZ, 0x6, R3 ;  /* 0x00000006ffa87819 */ /* 0x000fe20000011403 */
[----:B0-----:R-:W-:Y:S01]  /*1360*/  IMAD.IADD R0, R8, 0x1, R5 ;  /* 0x0000000108007824 */ /* 0x001fe200078e0205 */
[----:B--2---:R-:W-:-:S13]  /*1370*/  ISETP.NE.AND P0, PT, R6, 0x1, PT ;  /* 0x000000010600780c */ /* 0x004fda0003f05270 */
[----:B------:R-:W-:Y:S05]  /*1380*/  @!P0 BRA `(.L_x_2410) ;  /* 0x0000001c00b08947 */ /* 0x000fea0003800000 */
[----:B------:R-:W0:Y:S02]  /*1390*/  LDC R6, c[0x0][0xadc] ;  /* 0x0002b700ff067b82 */ /* 0x000e240000000800 */
[----:B0-----:R-:W-:-:S13]  /*13a0*/  ISETP.GE.AND P1, PT, R6, 0x1, PT ;  /* 0x000000010600780c */ /* 0x001fda0003f26270 */
[----:B------:R-:W-:Y:S05]  /*13b0*/  @!P1 BRA `(.L_x_2411) ;  /* 0x0000000000409947 */ /* 0x000fea0003800000 */
[C---:B------:R-:W-:Y:S02]  /*13c0*/  ISETP.GT.AND P0, PT, R8.reuse, RZ, PT ;  /* 0x000000ff0800720c */ /* 0x040fe40003f04270 */
[----:B------:R-:W-:-:S11]  /*13d0*/  IADD3 R3, R8, -0x1, RZ ;  /* 0xffffffff08037810 */ /* 0x000fd60007ffe0ff */
        /* <DEDUP_REMOVED lines=8> */
.L_x_2412:
[----:B------:R-:W-:-:S13]  /*1460*/  ISETP.NE.AND P0, PT, R6, 0x1, PT ;  /* 0x000000010600780c */ /* 0x000fda0003f05270 */
[----:B------:R-:W0:Y:S02]  /*1470*/  @P0 LDC.64 R4, c[0x0][0xae0] ;  /* 0x0002b800ff040b82 */ /* 0x000e240000000a00 */
[----:B0-----:R-:W-:-:S05]  /*1480*/  @P0 IMAD.HI.U32 R4, R3, R4, RZ ;  /* 0x0000000403040227 */ /* 0x001fca00078e00ff */
[----:B------:R-:W-:-:S07]  /*1490*/  @P0 SHF.R.U32.HI R3, RZ, R5, R4 ;  /* 0x00000005ff030219 */ /* 0x000fce0000011604 */
.L_x_2413:
[----:B------:R-:W-:-:S05]  /*14a0*/  IMAD R3, R3, R6, R6 ;  /* 0x0000000603037224 */ /* 0x000fca00078e0206 */
[----:B------:R-:W-:-:S07]  /*14b0*/  VIMNMX R0, R0, R3, PT ;  /* 0x0000000300007248 */ /* 0x000fce0003fe0100 */
.L_x_2411:
[----:B------:R-:W-:Y:S01]  /*14c0*/  VIADD R0, R0, 0x3f ;  /* 0x0000003f00007836 */ /* 0x000fe20000000000 */
[----:B------:R-:W-:Y:S01]  /*14d0*/  ULDC UR4, c[0x0][0xad4] ;  /* 0x0002b50000047ab9 */ /* 0x000fe20000000800 */
[----:B------:R-:W-:-:S03]  /*14e0*/  IMAD R18, R185, 0x40, -R18 ;  /* 0x00000040b9127824 */ /* 0x000fc600078e0a12 */
[----:B------:R-:W-:Y:S01]  /*14f0*/  SHF.R.S32.HI R3, RZ, 0x1f, R0 ;  /* 0x0000001fff037819 */ /* 0x000fe20000011400 */
[----:B------:R-:W-:-:S03]  /*1500*/  IMAD.IADD R18, R17, 0x1, R18 ;  /* 0x0000000111127824 */ /* 0x000fc600078e0212 */
[----:B------:R-:W-:Y:S01]  /*1510*/  LEA.HI R3, R3, R0, RZ, 0x6 ;  /* 0x0000000003037211 */ /* 0x000fe200078f30ff */
[----:B------:R-:W-:-:S03]  /*1520*/  VIADD R5, R18, -UR4 ;  /* 0x8000000412057c36 */ /* 0x000fc60008000000 */
[----:B------:R-:W-:-:S04]  /*1530*/  SHF.R.S32.HI R3, RZ, 0x6, R3 ;  /* 0x00000006ff037819 */ /* 0x000fc80000011403 */
[----:B------:R-:W-:Y:S01]  /*1540*/  VIMNMX R4, R168, R3, PT ;  /* 0x00000003a8047248 */ /* 0x000fe20003fe0100 */
[----:B------:R-:W-:Y:S06]  /*1550*/  @!P1 BRA `(.L_x_2414) ;  /* 0x00000000003c9947 */ /* 0x000fec0003800000 */
        /* <DEDUP_REMOVED lines=9> */
.L_x_2415:
[----:B------:R-:W-:-:S13]  /*15f0*/  ISETP.NE.AND P0, PT, R6, 0x1, PT ;  /* 0x000000010600780c */ /* 0x000fda0003f05270 */
[----:B------:R-:W0:Y:S02]  /*1600*/  @P0 LDC.64 R8, c[0x0][0xae0] ;  /* 0x0002b800ff080b82 */ /* 0x000e240000000a00 */
[----:B0-----:R-:W-:-:S05]  /*1610*/  @P0 IMAD.HI.U32 R0, R18, R8, RZ ;  /* 0x0000000812000227 */ /* 0x001fca00078e00ff */
[----:B------:R-:W-:-:S07]  /*1620*/  @P0 SHF.R.U32.HI R18, RZ, R9, R0 ;  /* 0x00000009ff120219 */ /* 0x000fce0000011600 */
.L_x_2416:
[----:B------:R-:W-:-:S05]  /*1630*/  IMAD R18, R18, R6, RZ ;  /* 0x0000000612127224 */ /* 0x000fca00078e02ff */
[----:B------:R-:W-:-:S07]  /*1640*/  VIMNMX R5, R5, R18, !PT ;  /* 0x0000001205057248 */ /* 0x000fce0007fe0100 */
.L_x_2414:
[----:B------:R-:W-:Y:S01]  /*1650*/  SHF.R.S32.HI R6, RZ, 0x1f, R5 ;  /* 0x0000001fff067819 */ /* 0x000fe20000011405 */
[----:B------:R-:W-:Y:S01]  /*1660*/  IMAD.MOV.U32 R0, RZ, RZ, RZ ;  /* 0x000000ffff007224 */ /* 0x000fe200078e00ff */
[----:B------:R-:W-:Y:S01]  /*1670*/  PLOP3.LUT P0, PT, PT, PT, PT, 0x80, 0x0 ;  /* 0x000000000000781c */ /* 0x000fe20003f0f070 */
[----:B------:R-:W-:Y:S01]  /*1680*/  IMAD.MOV.U32 R3, RZ, RZ, RZ ;  /* 0x000000ffff037224 */ /* 0x000fe200078e00ff */
[----:B------:R-:W-:Y:S02]  /*1690*/  LEA.HI R6, R6, R5, RZ, 0x6 ;  /* 0x0000000506067211 */ /* 0x000fe400078f30ff */
[----:B------:R-:W-:Y:S02]  /*16a0*/  CS2R R150, SRZ ;  /* 0x0000000000967805 */ /* 0x000fe4000001ff00 */
        /* <DEDUP_REMOVED lines=61> */
[----:B------:R-:W-:Y:S02]  /*1a80*/  CS2R R38, SRZ ;  /* 0x0000000000267805 */ /* 0x000fe4000001ff00 */
[----:B------:R-:W-:Y:S01]  /*1a90*/  CS2R R34, SRZ ;  /* 0x0000000000227805 */ /* 0x000fe2000001ff00 */
[----:B------:R-:W-:Y:S01]  /*1aa0*/  IMAD.MOV.U32 R169, RZ, RZ, RZ ;  /* 0x000000ffffa97224 */ /* 0x000fe200078e00ff */
[----:B------:R-:W-:Y:S01]  /*1ab0*/  CS2R R170, SRZ ;  /* 0x0000000000aa7805 */ /* 0x000fe2000001ff00 */
[----:B------:R-:W-:-:S02]  /*1ac0*/  IMAD.MOV.U32 R7, RZ, RZ, RZ ;  /* 0x000000ffff077224 */ /* 0x000fc400078e00ff */
[----:B------:R-:W-:Y:S02]  /*1ad0*/  IMAD.MOV.U32 R20, RZ, RZ, RZ ;  /* 0x000000ffff147224 */ /* 0x000fe400078e00ff */
[----:B------:R-:W-:Y:S02]  /*1ae0*/  IMAD.MOV.U32 R5, RZ, RZ, RZ ;  /* 0x000000ffff057224 */ /* 0x000fe400078e00ff */
[----:B------:R-:W-:Y:S01]  /*1af0*/  IMAD.MOV.U32 R24, RZ, RZ, RZ ;  /* 0x000000ffff187224 */ /* 0x000fe200078e00ff */
[----:B------:R-:W-:Y:S06]  /*1b00*/  @!P1 BRA `(.L_x_2417) ;  /* 0x000000f000209947 */ /* 0x000fec0003800000 */
[----:B------:R-:W0:Y:S01]  /*1b10*/  SHFL.IDX PT, R0, R198, RZ, 0x1f ;  /* 0x00001fffc6007589 */ /* 0x000e2200000e0000 */
[----:B------:R-:W-:Y:S01]  /*1b20*/  UMOV UR7, 0x40000040 ;  /* 0x4000004000077882 */ /* 0x000fe20000000000 */
[----:B------:R-:W-:Y:S01]  /*1b30*/  UMOV UR9, 0x40000040 ;  /* 0x4000004000097882 */ /* 0x000fe20000000000 */
[----:B------:R-:W-:Y:S01]  /*1b40*/  UMOV UR11, 0x40000040 ;  /* 0x40000040000b7882 */ /* 0x000fe20000000000 */
[----:B------:R-:W-:Y:S01]  /*1b50*/  BAR.SYNC.DEFER_BLOCKING 0xe, 0x100 ;  /* 0x0384000000007b1d */ /* 0x000fe20000010000 */
[----:B------:R-:W-:-:S05]  /*1b60*/  VIADD R3, R4, 0xfffffffe ;  /* 0xfffffffe04037836 */ /* 0x000fca0000000000 */
[----:B------:R-:W-:Y:S01]  /*1b70*/  UMOV UR13, 0x40000040 ;  /* 0x40000040000d7882 */ /* 0x000fe20000000000 */
[----:B------:R-:W-:Y:S01]  /*1b80*/  UMOV UR15, 0x40000040 ;  /* 0x40000040000f7882 */ /* 0x000fe20000000000 */
[----:B------:R-:W-:Y:S01]  /*1b90*/  UMOV UR17, 0x40000040 ;  /* 0x4000004000117882 */ /* 0x000fe20000000000 */
[----:B------:R-:W-:Y:S01]  /*1ba0*/  UMOV UR19, 0x40000040 ;  /* 0x4000004000137882 */ /* 0x000fe20000000000 */
[----:B------:R-:W1:Y:S01]  /*1bb0*/  S2R R8, SR_TID.X ;  /* 0x0000000000087919 */ /* 0x000e620000002100 */
[----:B------:R-:W-:Y:S02]  /*1bc0*/  ISETP.GE.AND P0, PT, R3, R6, PT ;  /* 0x000000060300720c */ /* 0x000fe40003f06270 */
        /* <DEDUP_REMOVED lines=45> */
.L_x_2419:
[----:B------:R-:W-:Y:S01]  /*1ea0*/  BAR.SYNC.DEFER_BLOCKING 0xe, 0x100 ;  /* 0x0384000000007b1d */ /* 0x000fe20000010000 */
[----:B01----:R-:W-:Y:S01]  /*1eb0*/  IMAD.U32 R0, RZ, RZ, UR36 ;  /* 0x00000024ff007e24 */ /* 0x003fe2000f8e00ff */
[----:B------:R-:W-:Y:S01]  /*1ec0*/  UIADD3 UR36, UR36, 0x1, URZ ;  /* 0x0000000124247890 */ /* 0x000fe2000fffe03f */
[C---:B------:R-:W-:Y:S01]  /*1ed0*/  ISETP.GT.AND P0, PT, R3.reuse, R6, PT ;  /* 0x000000060300720c */ /* 0x040fe20003f04270 */
[----:B------:R-:W-:Y:S02]  /*1ee0*/  VIADD R3, R3, 0xffffffff ;  /* 0xffffffff03037836 */ /* 0x000fe40000000000 */
[----:B------:R-:W-:Y:S01]  /*1ef0*/  IMAD R0, R0, 0x40, R19 ;  /* 0x0000004000007824 */ /* 0x000fe200078e0213 */
[----:B------:R-:W-:Y:S01]  /*1f00*/  UISETP.NE.AND UP0, UPT, UR36, 0x2, UPT ;  /* 0x000000022400788c */ /* 0x000fe2000bf05270 */
[----:B------:R-:W-:Y:S01]  /*1f10*/  UMOV UR7, 0x40000040 ;  /* 0x4000004000077882 */ /* 0x000fe20000000000 */
[----:B------:R-:W-:Y:S02]  /*1f20*/  UMOV UR11, 0x40000040 ;  /* 0x40000040000b7882 */ /* 0x000fe40000000000 */
[----:B------:R-:W-:Y:S01]  /*1f30*/  LEA R0, R0, UR37, 0x2 ;  /* 0x0000002500007c11 */ /* 0x000fe2000f8e10ff */
[----:B------:R-:W-:Y:S01]  /*1f40*/  USEL UR36, UR36, URZ, UP0 ;  /* 0x0000003f24247287 */ /* 0x000fe20008000000 */
[----:B------:R-:W-:Y:S01]  /*1f50*/  UMOV UR15, 0x40000040 ;  /* 0x40000040000f7882 */ /* 0x000fe20000000000 */
[----:B------:R-:W-:-:S02]  /*1f60*/  UMOV UR19, 0x40000040 ;  /* 0x4000004000137882 */ /* 0x000fc40000000000 */
[----:B------:R-:W-:-:S04]  /*1f70*/  ULEA UR6, UR36, UR20, 0xc ;  /* 0x0000001424067291 */ /* 0x000fc8000f8e603f */
[----:B------:R-:W-:Y:S02]  /*1f80*/  UIADD3 UR10, UR6, 0x80, URZ ;  /* 0x00000080060a7890 */ /* 0x000fe4000fffe03f */
[----:B------:R-:W-:Y:S01]  /*1f90*/  UIADD3 UR14, UR6, 0x100, URZ ;  /* 0x00000100060e7890 */ /* 0x000fe2000fffe03f */
[----:B------:R-:W0:Y:S01]  /*1fa0*/  LDS R4, [R0+0x38400] ;  /* 0x0384000000047984 */ /* 0x000e220000000800 */
[----:B------:R-:W-:-:S03]  /*1fb0*/  UIADD3 UR18, UR6, 0x180, URZ ;  /* 0x0000018006127890 */ /* 0x000fc6000fffe03f */
[----:B------:R1:W2:Y:S02]  /*1fc0*/  LDS R5, [R0+0x38420] ;  /* 0x0384200000057984 */ /* 0x0002a40000000800 */
[----:B-1----:R-:W-:-:S05]  /*1fd0*/  IMAD.U32 R0, RZ, RZ, UR36 ;  /* 0x00000024ff007e24 */ /* 0x002fca000f8e00ff */
[----:B------:R-:W-:-:S04]  /*1fe0*/  @!P1 LEA R0, R0, UR37, 0x3 ;  /* 0x0000002500009c11 */ /* 0x000fc8000f8e18ff */
[----:B------:R-:W-:-:S04]  /*1ff0*/  @!P1 IADD3 R0, R0, 0x38860, RZ ;  /* 0x0003886000009810 */ /* 0x000fc80007ffe0ff */
        /* <DEDUP_REMOVED lines=149> */
.L_x_2418:
        /* <DEDUP_REMOVED lines=144> */
.L_x_2410:
[----:B------:R-:W0:Y:S02]  /*3250*/  LDC R6, c[0x0][0xadc] ;  /* 0x0002b700ff067b82 */ /* 0x000e240000000800 */
[----:B0-----:R-:W-:-:S13]  /*3260*/  ISETP.GE.AND P0, PT, R6, 0x1, PT ;  /* 0x000000010600780c */ /* 0x001fda0003f06270 */
[----:B------:R-:W-:Y:S05]  /*3270*/  @!P0 BRA `(.L_x_2420) ;  /* 0x0000000000408947 */ /* 0x000fea0003800000 */
[C---:B------:R-:W-:Y:S01]  /*3280*/  ISETP.GT.AND P1, PT, R8.reuse, RZ, PT ;  /* 0x000000ff0800720c */ /* 0x040fe20003f24270 */
[----:B------:R-:W-:-:S12]  /*3290*/  VIADD R3, R8, 0xffffffff ;  /* 0xffffffff08037836 */ /* 0x000fd80000000000 */
        /* <DEDUP_REMOVED lines=8> */
.L_x_2421:
[----:B------:R-:W-:-:S13]  /*3320*/  ISETP.NE.AND P1, PT, R6, 0x1, PT ;  /* 0x000000010600780c */ /* 0x000fda0003f25270 */
[----:B------:R-:W0:Y:S02]  /*3330*/  @P1 LDC.64 R4, c[0x0][0xae0] ;  /* 0x0002b800ff041b82 */ /* 0x000e240000000a00 */
[----:B0-----:R-:W-:-:S05]  /*3340*/  @P1 IMAD.HI.U32 R4, R3, R4, RZ ;  /* 0x0000000403041227 */ /* 0x001fca00078e00ff */
[----:B------:R-:W-:-:S07]  /*3350*/  @P1 SHF.R.U32.HI R3, RZ, R5, R4 ;  /* 0x00000005ff031219 */ /* 0x000fce0000011604 */
.L_x_2422:
[----:B------:R-:W-:-:S05]  /*3360*/  IMAD R3, R3, R6, R6 ;  /* 0x0000000603037224 */ /* 0x000fca00078e0206 */
[----:B------:R-:W-:-:S07]  /*3370*/  VIMNMX R0, R0, R3, PT ;  /* 0x0000000300007248 */ /* 0x000fce0003fe0100 */
.L_x_2420:
[----:B------:R-:W-:Y:S01]  /*3380*/  VIADD R0, R0, 0x3f ;  /* 0x0000003f00007836 */ /* 0x000fe20000000000 */
[----:B------:R-:W-:Y:S01]  /*3390*/  ULDC UR4, c[0x0][0xad4] ;  /* 0x0002b50000047ab9 */ /* 0x000fe20000000800 */
[----:B------:R-:W-:-:S03]  /*33a0*/  IMAD R4, R185, 0x40, -R18 ;  /* 0x00000040b9047824 */ /* 0x000fc600078e0a12 */
[----:B------:R-:W-:-:S04]  /*33b0*/  SHF.R.S32.HI R3, RZ, 0x1f, R0 ;  /* 0x0000001fff037819 */ /* 0x000fc80000011400 */
[----:B------:R-:W-:Y:S01]  /*33c0*/  LEA.HI R3, R3, R0, RZ, 0x6 ;  /* 0x0000000003037211 */ /* 0x000fe200078f30ff */
[----:B------:R-:W-:-:S03]  /*33d0*/  IMAD.IADD R0, R17, 0x1, R4 ;  /* 0x0000000111007824 */ /* 0x000fc600078e0204 */
[----:B------:R-:W-:Y:S01]  /*33e0*/  SHF.R.S32.HI R3, RZ, 0x6, R3 ;  /* 0x00000006ff037819 */ /* 0x000fe20000011403 */
[----:B------:R-:W-:-:S03]  /*33f0*/  VIADD R4, R0, -UR4 ;  /* 0x8000000400047c36 */ /* 0x000fc60008000000 */
[----:B------:R-:W-:Y:S01]  /*3400*/  VIMNMX R168, R168, R3, PT ;  /* 0x00000003a8a87248 */ /* 0x000fe20003fe0100 */
[----:B------:R-:W-:Y:S06]  /*3410*/  @!P0 BRA `(.L_x_2423) ;  /* 0x0000000000408947 */ /* 0x000fec0003800000 */
[----:B------:R-:W-:-:S05]  /*3420*/  IMAD.MOV.U32 R3, RZ, RZ, R0 ;  /* 0x000000ffff037224 */ /* 0x000fca00078e0000 */
        /* <DEDUP_REMOVED lines=9> */
.L_x_2424:
[----:B------:R-:W-:-:S13]  /*34c0*/  ISETP.NE.AND P0, PT, R6, 0x1, PT ;  /* 0x000000010600780c */ /* 0x000fda0003f05270 */
[----:B------:R-:W0:Y:S02]  /*34d0*/  @P0 LDC.64 R8, c[0x0][0xae0] ;  /* 0x0002b800ff080b82 */ /* 0x000e240000000a00 */
[----:B0-----:R-:W-:-:S05]  /*34e0*/  @P0 IMAD.HI.U32 R0, R3, R8, RZ ;  /* 0x0000000803000227 */ /* 0x001fca00078e00ff */
[----:B------:R-:W-:-:S07]  /*34f0*/  @P0 SHF.R.U32.HI R3, RZ, R9, R0 ;  /* 0x00000009ff030219 */ /* 0x000fce0000011600 */
.L_x_2425:
[----:B------:R-:W-:-:S05]  /*3500*/  IMAD R3, R3, R6, RZ ;  /* 0x0000000603037224 */ /* 0x000fca00078e02ff */
[----:B------:R-:W-:-:S07]  /*3510*/  VIMNMX R4, R4, R3, !PT ;  /* 0x0000000304047248 */ /* 0x000fce0007fe0100 */
.L_x_2423:
        /* <DEDUP_REMOVED lines=71> */
[----:B------:R-:W-:Y:S01]  /*3990*/  IMAD.MOV.U32 R7, RZ, RZ, RZ ;  /* 0x000000ffff077224 */ /* 0x000fe200078e00ff */
[----:B------:R-:W-:Y:S01]  /*39a0*/  MOV R24, RZ ;  /* 0x000000ff00187202 */ /* 0x000fe20000000f00 */
[----:B------:R-:W-:-:S02]  /*39b0*/  IMAD.MOV.U32 R20, RZ, RZ, RZ ;  /* 0x000000ffff147224 */ /* 0x000fc400078e00ff */
[----:B------:R-:W-:Y:S01]  /*39c0*/  IMAD.MOV.U32 R5, RZ, RZ, RZ ;  /* 0x000000ffff057224 */ /* 0x000fe200078e00ff */
        /* <DEDUP_REMOVED lines=31> */
.L_x_2426:
[----:B------:R-:W-:Y:S02]  /*3bc0*/  LEA.HI R0, R197, R197, RZ, 0x1 ;  /* 0x000000c5c5007211 */ /* 0x000fe400078f08ff */
[----:B------:R-:W-:Y:S02]  /*3bd0*/  ISETP.NE.AND P0, PT, R192, 0x3, PT ;  /* 0x00000003c000780c */ /* 0x000fe40003f05270 */
[----:B------:R-:W-:-:S05]  /*3be0*/  LOP3.LUT R0, R0, 0xfffffffe, RZ, 0xc0, !PT ;  /* 0xfffffffe00007812 */ /* 0x000fca00078ec0ff */
[----:B------:R-:W-:-:S05]  /*3bf0*/  IMAD.IADD R0, R197, 0x1, -R0 ;  /* 0x00000001c5007824 */ /* 0x000fca00078e0a00 */
[----:B------:R-:W-:-:S04]  /*3c00*/  SHF.L.U32 R0, R0, 0x1f, RZ ;  /* 0x0000001f00007819 */ /* 0x000fc800000006ff */
[----:B------:R-:W0:Y:S02]  /*3c10*/  SYNCS.PHASECHK.TRANS64.TRYWAIT P1, [UR37+0x38800], R0 ;  /* 0x03880000ff0075a7 */ /* 0x000e240008020165 */
[----:B0-----:R-:W-:Y:S05]  /*3c20*/  @!P1 BRA `(.L_x_2427) ;  /* 0x0000015000549947 */ /* 0x001fea0003800000 */
.L_x_2603:
[----:B------:R-:W-:Y:S05]  /*3c30*/  @!P0 BRA `(.L_x_2428) ;  /* 0x0000000000048947 */ /* 0x000fea0003800000 */
[----:B------:R-:W-:Y:S01]  /*3c40*/  BPT.TRAP 0x1 ;  /* 0x000000040000795c */ /* 0x000fe20000300000 */
.L_x_2428:
[----:B------:R-:W-:Y:S01]  /*3c50*/  IMAD.U32 R4, RZ, RZ, UR36 ;  /* 0x00000024ff047e24 */ /* 0x000fe2000f8e00ff */
[----:B------:R-:W-:-:S04]  /*3c60*/  SHF.L.U32 R5, R2, 0x1f, RZ ;  /* 0x0000001f02057819 */ /* 0x000fc800000006ff */
[----:B------:R-:W-:-:S04]  /*3c70*/  LEA R4, R4, UR37, 0x3 ;  /* 0x0000002504047c11 */ /* 0x000fc8000f8e18ff */
[----:B------:R1:W2:Y:S01]  /*3c80*/  SYNCS.PHASECHK.TRANS64.TRYWAIT P1, [R4+URZ+0x38830], R5 ;  /* 0x03883005040075a7 */ /* 0x0002a2000802017f */
[----:B------:R-:W-:Y:S05]  /*3c90*/  @!P0 BRA `(.L_x_2429) ;  /* 0x0000000000048947 */ /* 0x000fea0003800000 */
[----:B------:R-:W-:Y:S01]  /*3ca0*/  BPT.TRAP 0x1 ;  /* 0x000000040000795c */ /* 0x000fe20000300000 */
.L_x_2429:
[----:B--2---:R-:W-:Y:S05]  /*3cb0*/  @P1 BRA `(.L_x_2430) ;  /* 0x0000000000081947 */ /* 0x004fea0003800000 */
[----:B------:R-:W2:Y:S02]  /*3cc0*/  SYNCS.PHASECHK.TRANS64.TRYWAIT P1, [R4+URZ+0x38830], R5 ;  /* 0x03883005040075a7 */ /* 0x000ea4000802017f */
[----:B--2---:R-:W-:Y:S05]  /*3cd0*/  @!P1 BRA `(.L_x_2431) ;  /* 0x0000015000409947 */ /* 0x004fea0003800000 */
.L_x_2430:
[----:B------:R-:W-:-:S04]  /*3ce0*/  UIADD3 UR4, UR37, 0x22400, URZ ;  /* 0x0002240025047890 */ /* 0x000fc8000fffe03f */
[----:B------:R-:W-:-:S04]  /*3cf0*/  USHF.R.U32.HI UR4, URZ, 0x4, UR4 ;  /* 0x000000043f047899 */ /* 0x000fc80008011604 */
[----:B------:R-:W-:-:S06]  /*3d00*/  ULOP3.LUT UR4, UR4, 0x3fff, URZ, 0xc0, !UPT ;  /* 0x00003fff04047892 */ /* 0x000fcc000f8ec03f */
[----:B0-----:R-:W-:Y:S01]  /*3d10*/  IMAD.U32 R3, RZ, RZ, UR4 ;  /* 0x00000004ff037e24 */ /* 0x001fe2000f8e00ff */
        /* <DEDUP_REMOVED lines=34> */
[----:B------:R-:W0:Y:S02]  /*3f40*/  SYNCS.PHASECHK.TRANS64.TRYWAIT P1, [UR37+0x38810], R0 ;  /* 0x03881000ff0075a7 */ /* 0x000e240008020165 */
[----:B0-----:R-:W-:Y:S05]  /*3f50*/  @!P1 BRA `(.L_x_2432) ;  /* 0x0000014c00b49947 */ /* 0x001fea0003800000 */
.L_x_2604:
[----:B------:R-:W-:Y:S05]  /*3f60*/  @!P0 BRA `(.L_x_2433) ;  /* 0x0000000000048947 */ /* 0x000fea0003800000 */
[----:B------:R-:W-:Y:S01]  /*3f70*/  BPT.TRAP 0x1 ;  /* 0x000000040000795c */ /* 0x000fe20000300000 */
.L_x_2433:
[----:B------:R3:W4:Y:S01]  /*3f80*/  SYNCS.PHASECHK.TRANS64.TRYWAIT P1, [R4+URZ+0x38850], R5 ;  /* 0x03885005040075a7 */ /* 0x000722000802017f */
[----:B------:R-:W-:Y:S05]  /*3f90*/  @!P0 BRA `(.L_x_2434) ;  /* 0x0000000000048947 */ /* 0x000fea0003800000 */
[----:B------:R-:W-:Y:S01]  /*3fa0*/  BPT.TRAP 0x1 ;  /* 0x000000040000795c */ /* 0x000fe20000300000 */
.L_x_2434:
[----:B----4-:R-:W-:Y:S05]  /*3fb0*/  @P1 BRA `(.L_x_2435) ;  /* 0x0000000000081947 */ /* 0x010fea0003800000 */
[----:B------:R-:W4:Y:S02]  /*3fc0*/  SYNCS.PHASECHK.TRANS64.TRYWAIT P1, [R4+URZ+0x38850], R5 ;  /* 0x03885005040075a7 */ /* 0x000f24000802017f */
[----:B----4-:R-:W-:Y:S05]  /*3fd0*/  @!P1 BRA `(.L_x_2436) ;  /* 0x0000014c00ac9947 */ /* 0x010fea0003800000 */
.L_x_2435:
[----:B------:R-:W-:Y:S01]  /*3fe0*/  UIADD3 UR4, UR37, 0x400, URZ ;  /* 0x0000040025047890 */ /* 0x000fe2000fffe03f */
[----:B------:R-:W-:Y:S01]  /*3ff0*/  WARPGROUP.ARRIVE ;  /* 0x00000000000079c5 */ /* 0x000fe20000000000 */
[----:B------:R-:W-:-:S05]  /*4000*/  UIADD3 UR5, UR37, 0x26400, URZ ;  /* 0x0002640025057890 */ /* 0x000fca000fffe03f */
[----:B0-----:R-:W0:Y:S01]  /*4010*/  S2R R0, SR_TID.X ;  /* 0x0000000000007919 */ /* 0x001e220000002100 */
[----:B------:R-:W-:Y:S01]  /*4020*/  USHF.R.U32.HI UR4, URZ, 0x4, UR4 ;  /* 0x000000043f047899 */ /* 0x000fe20008011604 */
[----:B------:R-:W-:Y:S01]  /*4030*/  LEA R9, R168, 0xffffffc0, 0x6 ;  /* 0xffffffc0a8097811 */ /* 0x000fe200078e30ff */
[----:B------:R-:W-:Y:S01]  /*4040*/  USHF.R.U32.HI UR5, URZ, 0x4, UR5 ;  /* 0x000000043f057899 */ /* 0x000fe20008011605 */
[----:B------:R-:W1:Y:S01]  /*4050*/  S2R R6, SR_TID.X ;  /* 0x0000000000067919 */ /* 0x000e620000002100 */
[----:B------:R-:W-:Y:S01]  /*4060*/  ULOP3.LUT UR4, UR4, 0x3fff, URZ, 0xc0, !UPT ;  /* 0x00003fff04047892 */ /* 0x000fe2000f8ec03f */
[----:B------:R-:W-:Y:S01]  /*4070*/  IADD3 R8, -R16, R17, -R9 ;  /* 0x0000001110087210 */ /* 0x000fe20007ffe909 */
[----:B------:R-:W-:Y:S02]  /*4080*/  ULOP3.LUT UR5, UR5, 0x3fff, URZ, 0xc0, !UPT ;  /* 0x00003fff05057892 */ /* 0x000fe4000f8ec03f */
[----:B------:R-:W-:Y:S02]  /*4090*/  ULOP3.LUT UR4, UR4, 0x10000, URZ, 0xfc, !UPT ;  /* 0x0001000004047892 */ /* 0x000fe4000f8efc3f */
[----:B------:R-:W-:-:S02]  /*40a0*/  ULOP3.LUT UR5, UR5, 0x10000, URZ, 0xfc, !UPT ;  /* 0x0001000005057892 */ /* 0x000fc4000f8efc3f */
[----:B------:R-:W-:Y:S01]  /*40b0*/  ULEA UR6, UR36, UR4, 0xc ;  /* 0x0000000424067291 */ /* 0x000fe2000f8e603f */
[----:B------:R-:W-:Y:S01]  /*40c0*/  UMOV UR25, 0x40000040 ;  /* 0x4000004000197882 */ /* 0x000fe20000000000 */
[----:B------:R-:W-:Y:S01]  /*40d0*/  UMOV UR27, 0x40000040 ;  /* 0x40000040001b7882 */ /* 0x000fe20000000000 */
[----:B------:R-:W-:Y:S02]  /*40e0*/  UIADD3 UR8, UR5, 0x2, URZ ;  /* 0x0000000205087890 */ /* 0x000fe4000fffe03f */
[----:B------:R-:W-:Y:S02]  /*40f0*/  UMOV UR24, UR5 ;  /* 0x0000000500187c82 */ /* 0x000fe40008000000 */
[----:B------:R-:W-:Y:S01]  /*4100*/  UMOV UR26, UR6 ;  /* 0x00000006001a7c82 */ /* 0x000fe20008000000 */
[----:B------:R-:W-:Y:S01]  /*4110*/  UIADD3 UR10, UR6, 0x2, URZ ;  /* 0x00000002060a7890 */ /* 0x000fe2000fffe03f */
[----:B------:R-:W-:Y:S01]  /*4120*/  HGMMA.64x64x16.F32 R24, gdesc[UR24], R24, gsb0 ;  /* 0x00e00000181879f0 */ /* 0x000fe20008000818 */
[----:B------:R-:W-:Y:S01]  /*4130*/  UMOV UR9, 0x40000040 ;  /* 0x4000004000097882 */ /* 0x000fe20000000000 */
[----:B------:R-:W-:Y:S01]  /*4140*/  UMOV UR11, 0x40000040 ;  /* 0x40000040000b7882 */ /* 0x000fe20000000000 */
[----:B------:R-:W-:-:S02]  /*4150*/  UIADD3 UR14, UR5, 0x800, URZ ;  /* 0x00000800050e7890 */ /* 0x000fc4000fffe03f */
[----:B------:R-:W-:Y:S01]  /*4160*/  UIADD3 UR15, UR6, 0x800, URZ ;  /* 0x00000800060f7890 */ /* 0x000fe2000fffe03f */
[----:B------:R-:W-:Y:S01]  /*4170*/  UMOV UR29, 0x40000040 ;  /* 0x40000040001d7882 */ /* 0x000fe20000000000 */
[----:B------:R-:W-:Y:S01]  /*4180*/  UMOV UR31, 0x40000040 ;  /* 0x40000040001f7882 */ /* 0x000fe20000000000 */
[----:B------:R-:W-:Y:S01]  /*4190*/  ULDC UR18, c[0x0][0xad4] ;  /* 0x0002b50000127ab9 */ /* 0x000fe20000000800 */
[----:B0-----:R-:W-:Y:S02]  /*41a0*/  SHF.R.U32.HI R0, RZ, 0x7, R0 ;  /* 0x00000007ff007819 */ /* 0x001fe40000011600 */
[----:B-1234-:R-:W-:-:S04]  /*41b0*/  LOP3.LUT R5, R6, 0x7f, RZ, 0xc0, !PT ;  /* 0x0000007f06057812 */ /* 0x01efc800078ec0ff */
[----:B------:R-:W0:Y:S01]  /*41c0*/  SHFL.IDX PT, R0, R0, RZ, 0x1f ;  /* 0x00001fff00007589 */ /* 0x000e2200000e0000 */
[----:B------:R-:W-:Y:S01]  /*41d0*/  ISETP.NE.AND P1, PT, R5, RZ, PT ;  /* 0x000000ff0500720c */ /* 0x000fe20003f25270 */
[----:B------:R-:W-:-:S04]  /*41e0*/  IMAD.MOV.U32 R5, RZ, RZ, -0x40 ;  /* 0xffffffc0ff057424 */ /* 0x000fc800078e00ff */
[----:B------:R-:W-:-:S04]  /*41f0*/  IMAD R5, R168, R5, 0x41 ;  /* 0x00000041a8057424 */ /* 0x000fc800078e0205 */
[----:B------:R-:W-:Y:S01]  /*4200*/  VIADD R10, R5, 0xffffffff ;  /* 0xffffffff050a7836 */ /* 0x000fe20000000000 */
[----:B------:R-:W-:-:S05]  /*4210*/  IADD3 R7, -R18, R5, R17 ;  /* 0x0000000512077210 */ /* 0x000fca0007ffe111 */
[----:B------:R-:W-:Y:S01]  /*4220*/  IMAD.IADD R7, R7, 0x1, -R16 ;  /* 0x0000000107077824 */ /* 0x000fe200078e0a10 */
[----:B0-----:R-:W-:Y:S01]  /*4230*/  R2UR UR7, R0 ;  /* 0x00000000000772ca */ /* 0x001fe200000e0000 */
[----:B------:R-:W-:-:S05]  /*4240*/  @!P1 VIADD R0, R4, 0x38840 ;  /* 0x0003884004009836 */ /* 0x000fca0000000000 */
[----:B------:R-:W-:-:S07]  /*4250*/  @!P1 PRMT R0, RZ, 0x654, R0 ;  /* 0x00000654ff009816 */ /* 0x000fce0000000000 */
        /* <DEDUP_REMOVED lines=242> */
[----:B------:R-:W-:-:S05]  /*5180*/  UIADD3 UR6, UR7, UR8, UR6 ;  /* 0x0000000807067290 */ /* 0x000fca000fffe006 */
[----:B------:R-:W-:Y:S02]  /*5190*/  UMOV UR8, UR10 ;  /* 0x0000000a00087c82 */ /* 0x000fe40008000000 */
[----:B------:R-:W-:Y:S01]  /*51a0*/  UMOV UR10, UR6 ;  /* 0x00000006000a7c82 */ /* 0x000fe20008000000 */
[----:B------:R-:W-:Y:S02]  /*51b0*/  ULDC.64 UR6, c[0x0][0xad8] ;  /* 0x0002b60000067ab9 */ /* 0x000fe40000000a00 */
[----:B------:R-:W-:Y:S01]  /*51c0*/  UISETP.GE.AND UP0, UPT, UR7, 0x1, UPT ;  /* 0x000000010700788c */ /* 0x000fe2000bf06270 */
[----:B------:R-:W-:-:S05]  /*51d0*/  VIADD R11, R7, UR6 ;  /* 0x00000006070b7c36 */ /* 0x000fca0008000000 */
[----:B------:R-:W-:Y:S01]  /*51e0*/  PLOP3.LUT P2, PT, PT, PT, UP0, 0x40, 0x0 ;  /* 0x000000000000781c */ /* 0x000fe20003f4e808 */
[----:B------:R-:W-:Y:S02]  /*51f0*/  WARPGROUP.DEPBAR.LE gsb0, 0x0 ;  /* 0x00008000000079c5 */ /* 0x000fe40000010000 */
[----:B------:R-:W-:-:S06]  /*5200*/  WARPGROUP.ARRIVE ;  /* 0x00000000000079c5 */ /* 0x000fcc0000000000 */
[----:B------:R-:W-:Y:S01]  /*5210*/  HGMMA.64x64x16.F32 R24, gdesc[UR8], R24, gsb0 ;  /* 0x00e00000081879f0 */ /* 0x000fe20008000818 */
[----:B------:R-:W-:-:S06]  /*5220*/  ULOP3.LUT UR8, URZ, UR18, URZ, 0x33, !UPT ;  /* 0x000000123f087292 */ /* 0x000fcc000f8e333f */
[----:B------:R-:W-:Y:S01]  /*5230*/  VIADD R13, R7, UR8 ;  /* 0x00000008070d7c36 */ /* 0x000fe20008000000 */
[----:B------:R-:W-:Y:S02]  /*5240*/  WARPGROUP.DEPBAR.LE gsb0, 0x0 ;  /* 0x00008000000079c5 */ /* 0x000fe40000010000 */
[----:B------:R0:W-:Y:S02]  /*5250*/  @!P1 SYNCS.ARRIVE.TRANS64.RED.A1T0 RZ, [R0+URZ], RZ ;  /* 0x000000ff00ff99a7 */ /* 0x0001e4000810043f */
[----:B0-----:R-:W-:-:S05]  /*5260*/  IMAD R0, R185, 0x40, R19 ;  /* 0x00000040b9007824 */ /* 0x001fca00078e0213 */
[----:B------:R-:W-:Y:S02]  /*5270*/  VIADDMNMX R5, R0, R11, R8, PT ;  /* 0x0000000b00057246 */ /* 0x000fe40003800108 */
[----:B------:R-:W-:Y:S01]  /*5280*/  IADD3 R6, R13, R0, RZ ;  /* 0x000000000d067210 */ /* 0x000fe20007ffe0ff */
        /* <DEDUP_REMOVED lines=13> */
.L_x_2439:
[----:B------:R-:W-:-:S06]  /*5360*/  UISETP.NE.AND UP1, UPT, UR7, 0x1, UPT ;  /* 0x000000010700788c */ /* 0x000fcc000bf25270 */
[----:B------:R-:W-:-:S05]  /*5370*/  PLOP3.LUT P2, PT, PT, PT, UP1, 0x80, 0x0 ;  /* 0x000000000000781c */ /* 0x000fca0003f4f018 */
[----:B------:R-:W-:-:S08]  /*5380*/  @UP1 ULDC.64 UR8, c[0x0][0xae0] ;  /* 0x0002b80000081ab9 */ /* 0x000fd00000000a00 */
[----:B------:R-:W-:-:S05]  /*5390*/  @P2 IMAD.HI.U32 R12, R7, UR8, RZ ;  /* 0x00000008070c2c27 */ /* 0x000fca000f8e00ff */
[----:B------:R-:W-:-:S07]  /*53a0*/  @P2 SHF.R.U32.HI R7, RZ, UR9, R12 ;  /* 0x00000009ff072c19 */ /* 0x000fce000801160c */
.L_x_2440:
[----:B------:R-:W-:Y:S05]  /*53b0*/  BSYNC B0 ;  /* 0x0000000000007941 */ /* 0x000fea0003800000 */
.L_x_2438:
[----:B------:R-:W-:-:S04]  /*53c0*/  IMAD R7, R7, UR7, -R9 ;  /* 0x0000000707077c24 */ /* 0x000fc8000f8e0a09 */
[----:B------:R-:W-:-:S05]  /*53d0*/  IMAD.IADD R7, R7, 0x1, -R16 ;  /* 0x0000000107077824 */ /* 0x000fca00078e0a10 */
[----:B------:R-:W-:Y:S02]  /*53e0*/  VIMNMX R6, R6, R7, !PT ;  /* 0x0000000706067248 */ /* 0x000fe40007fe0100 */
[----:B------:R-:W-:-:S07]  /*53f0*/  VIADDMNMX R5, R7, UR7, R5, PT ;  /* 0x0000000707057c46 */ /* 0x000fce000b800105 */
.L_x_2437:
[C---:B------:R-:W-:Y:S02]  /*5400*/  ISETP.GE.AND P2, PT, R10.reuse, 0x2, PT ;  /* 0x000000020a00780c */ /* 0x040fe40003f46270 */
        /* <DEDUP_REMOVED lines=76> */
[----:B------:R-:W-:Y:S02]  /*58d0*/  PLOP3.LUT P6, PT, PT, PT, UP0, 0x40, 0x0 ;  /* 0x000000000000781c */ /* 0x000fe40003fce808 */
[----:B------:R-:W-:Y:S02]  /*58e0*/  VIADDMNMX R7, R5, R11, R8, PT ;  /* 0x0000000b05077246 */ /* 0x000fe40003800108 */
[----:B------:R-:W-:-:S09]  /*58f0*/  IADD3 R5, R13, 0x8, R0 ;  /* 0x000000080d057810 */ /* 0x000fd20007ffe000 */
        /* <DEDUP_REMOVED lines=15> */
.L_x_2443:
[----:B------:R-:W-:-:S06]  /*59f0*/  UISETP.NE.AND UP1, UPT, UR7, 0x1, UPT ;  /* 0x000000010700788c */ /* 0x000fcc000bf25270 */
[----:B------:R-:W-:-:S05]  /*5a00*/  PLOP3.LUT P6, PT, PT, PT, UP1, 0x80, 0x0 ;  /* 0x000000000000781c */ /* 0x000fca0003fcf018 */
[----:B------:R-:W-:-:S08]  /*5a10*/  @UP1 ULDC.64 UR8, c[0x0][0xae0] ;  /* 0x0002b80000081ab9 */ /* 0x000fd00000000a00 */
[----:B------:R-:W-:Y:S01]  /*5a20*/  @P6 IMAD.HI.U32 R8, R6, UR8, RZ ;  /* 0x0000000806086c27 */ /* 0x000fe2000f8e00ff */
[----:B------:R-:W-:-:S13]  /*5a30*/  PLOP3.LUT P6, PT, PT, PT, UP1, 0x80, 0x0 ;  /* 0x000000000000781c */ /* 0x000fda0003fcf018 */
[----:B------:R-:W-:-:S07]  /*5a40*/  @P6 SHF.R.U32.HI R6, RZ, UR9, R8 ;  /* 0x00000009ff066c19 */ /* 0x000fce0008011608 */
.L_x_2444:
[----:B------:R-:W-:Y:S05]  /*5a50*/  BSYNC B0 ;  /* 0x0000000000007941 */ /* 0x000fea0003800000 */
.L_x_2442:
[----:B------:R-:W-:-:S04]  /*5a60*/  IMAD R9, R6, UR7, -R9 ;  /* 0x0000000706097c24 */ /* 0x000fc8000f8e0a09 */
[----:B------:R-:W-:-:S05]  /*5a70*/  IMAD.IADD R6, R9, 0x1, -R16 ;  /* 0x0000000109067824 */ /* 0x000fca00078e0a10 */
[----:B------:R-:W-:Y:S02]  /*5a80*/  VIMNMX R5, R5, R6, !PT ;  /* 0x0000000605057248 */ /* 0x000fe40007fe0100 */
[----:B------:R-:W-:-:S07]  /*5a90*/  VIADDMNMX R7, R6, UR7, R7, PT ;  /* 0x0000000706077c46 */ /* 0x000fce000b800107 */
.L_x_2441:
[----:B------:R-:W-:Y:S01]  /*5aa0*/  ISETP.GT.AND P2, PT, R5, 0x1, !P2 ;  /* 0x000000010500780c */ /* 0x000fe20005744270 */
[----:B------:R-:W-:Y:S01]  /*5ab0*/  ULDC UR11, c[0x0][0xa80] ;  /* 0x0002a000000b7ab9 */ /* 0x000fe20000000800 */
[----:B------:R-:W-:Y:S01]  /*5ac0*/  FMNMX.FTZ R6, R15, R25, !PT ;  /* 0x000000190f067209 */ /* 0x000fe20007810000 */
[----:B------:R-:W-:Y:S01]  /*5ad0*/  ULEA UR8, UR36, UR38, 0xc ;  /* 0x0000002624087291 */ /* 0x000fe2000f8e603f */
[----:B------:R-:W-:Y:S01]  /*5ae0*/  ISETP.LT.OR P2, PT, R7, 0x2, P2 ;  /* 0x000000020700780c */ /* 0x000fe20001741670 */
[----:B------:R-:W-:Y:S01]  /*5af0*/  UMOV UR15, 0x40000040 ;  /* 0x40000040000f7882 */ /* 0x000fe20000000000 */
[----:B------:R-:W-:Y:S01]  /*5b00*/  FMNMX.FTZ R6, R21, R6, !PT ;  /* 0x0000000615067209 */ /* 0x000fe20007810000 */
[----:B------:R-:W-:Y:S01]  /*5b10*/  UIADD3 UR10, UR8, 0x80, URZ ;  /* 0x00000080080a7890 */ /* 0x000fe2000fffe03f */
[----:B------:R-:W-:Y:S01]  /*5b20*/  FSEL R27, R27, -INF , !P2 ;  /* 0xff8000001b1b7808 */ /* 0x000fe20005000000 */
[----:B------:R-:W-:Y:S01]  /*5b30*/  @!P1 VIADD R4, R4, 0x38860 ;  /* 0x0003886004049836 */ /* 0x000fe20000000000 */
[----:B------:R-:W-:Y:S01]  /*5b40*/  ISETP.NE.AND P2, PT, R14, RZ, PT ;  /* 0x000000ff0e00720c */ /* 0x000fe20003f45270 */
[----:B------:R-:W-:Y:S01]  /*5b50*/  UMOV UR14, UR8 ;  /* 0x00000008000e7c82 */ /* 0x000fe20008000000 */
[----:B------:R-:W-:Y:S01]  /*5b60*/  FMNMX.FTZ R6, R29, R6, !PT ;  /* 0x000000061d067209 */ /* 0x000fe20007810000 */
        /* <DEDUP_REMOVED lines=25> */
[----:B------:R-:W-:-:S02]  /*5d00*/  ISETP.GT.AND P3, PT, R5, 0x8, !P3 ;  /* 0x000000080500780c */ /* 0x000fc40005f64270 */
[----:B------:R-:W-:Y:S02]  /*5d10*/  FSEL R38, R38, -INF , !P2 ;  /* 0xff80000026267808 */ /* 0x000fe40005000000 */
[----:B------:R-:W-:Y:S02]  /*5d20*/  ISETP.NE.AND P2, PT, R36, RZ, PT ;  /* 0x000000ff2400720c */ /* 0x000fe40003f45270 */
[----:B------:R-:W-:Y:S02]  /*5d30*/  FMNMX.FTZ R6, R169, R6, !PT ;  /* 0x00000006a9067209 */ /* 0x000fe40007810000 */
[----:B------:R-:W-:Y:S02]  /*5d40*/  ISETP.GT.AND P2, PT, R5, 0x19, !P2 ;  /* 0x000000190500780c */ /* 0x000fe40005744270 */
[C---:B------:R-:W-:Y:S02]  /*5d50*/  ISETP.LT.OR P3, PT, R7.reuse, 0x9, P3 ;  /* 0x000000090700780c */ /* 0x040fe40001f61670 */
[----:B------:R-:W-:-:S02]  /*5d60*/  ISETP.LT.OR P2, PT, R7, 0x1a, P2 ;  /* 0x0000001a0700780c */ /* 0x000fc40001741670 */
[----:B------:R-:W-:Y:S02]  /*5d70*/  FMNMX.FTZ R8, R53, R6, !PT ;  /* 0x0000000635087209 */ /* 0x000fe40007810000 */
[----:B------:R-:W-:Y:S02]  /*5d80*/  FSEL R39, R39, -INF , !P2 ;  /* 0xff80000027277808 */ /* 0x000fe40005000000 */
[----:B------:R-:W-:Y:S01]  /*5d90*/  ISETP.NE.AND P2, PT, R56, RZ, PT ;  /* 0x000000ff3800720c */ /* 0x000fe20003f45270 */
[----:B------:R-:W0:Y:S01]  /*5da0*/  SHFL.BFLY PT, R9, R8, 0x2, 0x1f ;  /* 0x0c401f0008097f89 */ /* 0x000e2200000e0000 */
        /* <DEDUP_REMOVED lines=9> */
[----:B------:R-:W-:Y:S02]  /*5e40*/  ISETP.GT.AND P5, PT, R5, 0x38, !P5 ;  /* 0x000000380500780c */ /* 0x000fe40006fa4270 */
[C---:B------:R-:W-:Y:S02]  /*5e50*/  ISETP.LT.OR P2, PT, R7.reuse, 0x22, P2 ;  /* 0x000000220700780c */ /* 0x040fe40001741670 */
[----:B------:R-:W-:Y:S02]  /*5e60*/  ISETP.LT.OR P4, PT, R7, 0x32, P4 ;  /* 0x000000320700780c */ /* 0x000fe40002781670 */
[----:B------:R-:W-:Y:S02]  /*5e70*/  FSEL R43, R43, -INF , !P2 ;  /* 0xff8000002b2b7808 */ /* 0x000fe40005000000 */
[----:B------:R-:W-:Y:S02]  /*5e80*/  ISETP.GT.AND P2, PT, R5, 0x28, !P3 ;  /* 0x000000280500780c */ /* 0x000fe40005f44270 */
[----:B------:R-:W-:-:S02]  /*5e90*/  ISETP.NE.AND P3, PT, R60, RZ, PT ;  /* 0x000000ff3c00720c */ /* 0x000fc40003f65270 */
[----:B------:R-:W-:Y:S02]  /*5ea0*/  ISETP.LT.OR P2, PT, R7, 0x29, P2 ;  /* 0x000000290700780c */ /* 0x000fe40001741670 */
[C---:B------:R-:W-:Y:S02]  /*5eb0*/  ISETP.GT.AND P3, PT, R5.reuse, 0x30, !P3 ;  /* 0x000000300500780c */ /* 0x040fe40005f64270 */
[----:B------:R-:W-:Y:S02]  /*5ec0*/  FSEL R46, R46, -INF , !P2 ;  /* 0xff8000002e2e7808 */ /* 0x000fe40005000000 */
[----:B------:R-:W-:Y:S02]  /*5ed0*/  ISETP.GT.AND P2, PT, R5, RZ, !P6 ;  /* 0x000000ff0500720c */ /* 0x000fe40007744270 */
[----:B------:R-:W-:Y:S02]  /*5ee0*/  ISETP.NE.AND P6, PT, R10, RZ, PT ;  /* 0x000000ff0a00720c */ /* 0x000fe40003fc5270 */
[----:B------:R-:W-:-:S02]  /*5ef0*/  ISETP.LT.OR P2, PT, R7, 0x1, P2 ;  /* 0x000000010700780c */ /* 0x000fc40001741670 */
[----:B0-----:R-:W-:Y:S02]  /*5f00*/  FMNMX.FTZ R10, R8, R9, !PT ;  /* 0x00000009080a7209 */ /* 0x001fe40007810000 */
[----:B------:R-:W-:Y:S02]  /*5f10*/  FSEL R26, R26, -INF , !P2 ;  /* 0xff8000001a1a7808 */ /* 0x000fe40005000000 */
[----:B------:R-:W-:Y:S01]  /*5f20*/  ISETP.NE.AND P2, PT, R44, RZ, PT ;  /* 0x000000ff2c00720c */ /* 0x000fe20003f45270 */
[----:B------:R-:W0:Y:S01]  /*5f30*/  SHFL.BFLY PT, R11, R10, 0x1, 0x1f ;  /* 0x0c201f000a0b7f89 */ /* 0x000e2200000e0000 */
[----:B------:R-:W-:Y:S02]  /*5f40*/  FMNMX.FTZ R9, R26, R27, !PT ;  /* 0x0000001b1a097209 */ /* 0x000fe40007810000 */
[----:B------:R-:W-:Y:S02]  /*5f50*/  ISETP.GT.AND P2, PT, R5, 0x29, !P2 ;  /* 0x000000290500780c */ /* 0x000fe40005744270 */
[----:B------:R-:W-:-:S02]  /*5f60*/  FMNMX.FTZ R6, R30, R9, !PT ;  /* 0x000000091e067209 */ /* 0x000fc40007810000 */
[----:B------:R-:W-:Y:S02]  /*5f70*/  ISETP.LT.OR P2, PT, R7, 0x2a, P2 ;  /* 0x0000002a0700780c */ /* 0x000fe40001741670 */
[----:B------:R-:W-:Y:S02]  /*5f80*/  FMNMX.FTZ R9, R31, R6, !PT ;  /* 0x000000061f097209 */ /* 0x000fe40007810000 */
[----:B------:R-:W-:Y:S02]  /*5f90*/  FSEL R47, R47, -INF , !P2 ;  /* 0xff8000002f2f7808 */ /* 0x000fe40005000000 */
[----:B------:R-:W-:Y:S02]  /*5fa0*/  FMNMX.FTZ R6, R34, R9, !PT ;  /* 0x0000000922067209 */ /* 0x000fe40007810000 */
[----:B------:R-:W-:Y:S02]  /*5fb0*/  ISETP.LT.OR P3, PT, R7, 0x31, P3 ;  /* 0x000000310700780c */ /* 0x000fe40001f61670 */
[----:B------:R-:W-:-:S02]  /*5fc0*/  FMNMX.FTZ R9, R35, R6, !PT ;  /* 0x0000000623097209 */ /* 0x000fc40007810000 */
[----:B------:R-:W-:Y:S02]  /*5fd0*/  FSEL R50, R50, -INF , !P3 ;  /* 0xff80000032327808 */ /* 0x000fe40005800000 */
[----:B------:R-:W-:Y:S02]  /*5fe0*/  FMNMX.FTZ R8, R38, R9, !PT ;  /* 0x0000000926087209 */ /* 0x000fe40007810000 */
[----:B------:R-:W-:Y:S02]  /*5ff0*/  ISETP.LT.OR P5, PT, R7, 0x39, P5 ;  /* 0x000000390700780c */ /* 0x000fe40002fa1670 */
[----:B------:R-:W-:Y:S02]  /*6000*/  FMNMX.FTZ R9, R39, R8, !PT ;  /* 0x0000000827097209 */ /* 0x000fe40007810000 */
[----:B0-----:R-:W-:Y:S02]  /*6010*/  FMNMX.FTZ R6, R10, R11, !PT ;  /* 0x0000000b0a067209 */ /* 0x001fe40007810000 */
[----:B------:R-:W-:-:S02]  /*6020*/  FMNMX.FTZ R8, R42, R9, !PT ;  /* 0x000000092a087209 */ /* 0x000fc40007810000 */
[C---:B------:R-:W-:Y:S01]  /*6030*/  FSETP.NEU.FTZ.AND P2, PT, R6.reuse, -INF , PT ;  /* 0xff8000000600780b */ /* 0x040fe20003f5d000 */
[----:B------:R-:W-:Y:S01]  /*6040*/  FMUL.FTZ R10, R6, UR11 ;  /* 0x0000000b060a7c20 */ /* 0x000fe20008410000 */
[----:B------:R-:W-:Y:S02]  /*6050*/  FMNMX.FTZ R9, R43, R8, !PT ;  /* 0x000000082b097209 */ /* 0x000fe40007810000 */
[----:B------:R-:W-:Y:S02]  /*6060*/  FSEL R51, R51, -INF , !P4 ;  /* 0xff80000033337808 */ /* 0x000fe40006000000 */
[----:B------:R-:W-:Y:S02]  /*6070*/  FMNMX.FTZ R8, R46, R9, !PT ;  /* 0x000000092e087209 */ /* 0x000fe40007810000 */
[----:B------:R-:W-:Y:S02]  /*6080*/  FSEL R28, R10, RZ, P2 ;  /* 0x000000ff0a1c7208 */ /* 0x000fe40001000000 */
[----:B------:R-:W-:-:S02]  /*6090*/  FMNMX.FTZ R9, R47, R8, !PT ;  /* 0x000000082f097209 */ /* 0x000fc40007810000 */
[----:B------:R-:W-:Y:S01]  /*60a0*/  ISETP.GT.AND P2, PT, R5, 0x39, !P6 ;  /* 0x000000390500780c */ /* 0x000fe20007744270 */
[--C-:B------:R-:W-:Y:S01]  /*60b0*/  FFMA.FTZ R10, R25, UR11, -R28.reuse ;  /* 0x0000000b190a7c23 */ /* 0x100fe2000801081c */
[----:B------:R-:W-:Y:S01]  /*60c0*/  FMNMX.FTZ R8, R50, R9, !PT ;  /* 0x0000000932087209 */ /* 0x000fe20007810000 */
[--C-:B------:R-:W-:Y:S01]  /*60d0*/  FFMA.FTZ R5, R15, UR11, -R28.reuse ;  /* 0x0000000b0f057c23 */ /* 0x100fe2000801081c */
[----:B------:R-:W-:Y:S01]  /*60e0*/  ISETP.LT.OR P2, PT, R7, 0x3a, P2 ;  /* 0x0000003a0700780c */ /* 0x000fe20001741670 */
[--C-:B------:R-:W-:Y:S01]  /*60f0*/  FFMA.FTZ R15, R21, UR11, -R28.reuse ;  /* 0x0000000b150f7c23 */ /* 0x100fe2000801081c */
[----:B------:R-:W-:Y:S01]  /*6100*/  FSEL R54, R54, -INF , !P5 ;  /* 0xff80000036367808 */ /* 0x000fe20006800000 */
[--C-:B------:R-:W-:Y:S01]  /*6110*/  FFMA.FTZ R12, R29, UR11, -R28.reuse ;  /* 0x0000000b1d0c7c23 */ /* 0x100fe2000801081c */
[----:B------:R-:W-:Y:S01]  /*6120*/  FMNMX.FTZ R7, R51, R8, !PT ;  /* 0x0000000833077209 */ /* 0x000fe20007810000 */
[--C-:B------:R-:W-:Y:S01]  /*6130*/  FFMA.FTZ R9, R57, UR11, -R28.reuse ;  /* 0x0000000b39097c23 */ /* 0x100fe2000801081c */
[----:B------:R-:W-:Y:S01]  /*6140*/  FSEL R55, R55, -INF , !P2 ;  /* 0xff80000037377808 */ /* 0x000fe20005000000 */
[--C-:B------:R-:W-:Y:S01]  /*6150*/  FFMA.FTZ R14, R33, UR11, -R28.reuse ;  /* 0x0000000b210e7c23 */ /* 0x100fe2000801081c */
[----:B------:R-:W-:Y:S01]  /*6160*/  FMNMX.FTZ R8, R54, R7, !PT ;  /* 0x0000000736087209 */ /* 0x000fe20007810000 */
[--C-:B------:R-:W-:Y:S01]  /*6170*/  FFMA.FTZ R11, R59, UR11, -R28.reuse ;  /* 0x0000000b3b0b7c23 */ /* 0x100fe2000801081c */
[----:B------:R0:W-:Y:S01]  /*6180*/  MUFU.EX2 R7, R15 ;  /* 0x0000000f00077308 */ /* 0x0001e20000000800 */
[--C-:B------:R-:W-:Y:S01]  /*6190*/  FFMA.FTZ R20, R37, UR11, -R28.reuse ;  /* 0x0000000b25147c23 */ /* 0x100fe2000801081c */
[----:B------:R-:W-:Y:S01]  /*61a0*/  FMNMX.FTZ R8, R55, R8, !PT ;  /* 0x0000000837087209 */ /* 0x000fe20007810000 */
[--C-:B------:R-:W-:Y:S01]  /*61b0*/  FFMA.FTZ R170, R41, UR11, -R28.reuse ;  /* 0x0000000b29aa7c23 */ /* 0x100fe2000801081c */
[--C-:B------:R-:W-:Y:S01]  /*61c0*/  FFMA.FTZ R172, R45, UR11, -R28.reuse ;  /* 0x0000000b2dac7c23 */ /* 0x100fe2000801081c */
[--C-:B------:R-:W-:Y:S01]  /*61d0*/  FFMA.FTZ R21, R65, UR11, -R28.reuse ;  /* 0x0000000b41157c23 */ /* 0x100fe2000801081c */
[--C-:B------:R-:W-:Y:S01]  /*61e0*/  FFMA.FTZ R174, R49, UR11, -R28.reuse ;  /* 0x0000000b31ae7c23 */ /* 0x100fe2000801081c */
[----:B------:R-:W1:Y:S01]  /*61f0*/  SHFL.BFLY PT, R13, R8, 0x2, 0x1f ;  /* 0x0c401f00080d7f89 */ /* 0x000e6200000e0000 */
[--C-:B------:R-:W-:Y:S01]  /*6200*/  FFMA.FTZ R169, R169, UR11, -R28.reuse ;  /* 0x0000000ba9a97c23 */ /* 0x100fe2000801081c */
[--C-:B0-----:R-:W-:Y:S01]  /*6210*/  FFMA.FTZ R15, R63, UR11, -R28.reuse ;  /* 0x0000000b3f0f7c23 */ /* 0x101fe2000801081c */
[--C-:B------:R-:W-:Y:S01]  /*6220*/  FFMA.FTZ R176, R53, UR11, -R28.reuse ;  /* 0x0000000b35b07c23 */ /* 0x100fe2000801081c */
[----:B------:R-:W-:Y:S01]  /*6230*/  FFMA.FTZ R29, R61, UR11, -R28 ;  /* 0x0000000b3d1d7c23 */ /* 0x000fe2000801081c */
[----:B------:R-:W-:Y:S01]  /*6240*/  MUFU.EX2 R5, R5 ;  /* 0x0000000500057308 */ /* 0x000fe20000000800 */
[----:B------:R-:W-:-:S07]  /*6250*/  @!P1 PRMT R4, RZ, 0x654, R4 ;  /* 0x00000654ff049816 */ /* 0x000fce0000000004 */
[----:B------:R-:W0:Y:S08]  /*6260*/  MUFU.EX2 R10, R10 ;  /* 0x0000000a000a7308 */ /* 0x000e300000000800 */
[----:B------:R-:W2:Y:S01]  /*6270*/  MUFU.EX2 R12, R12 ;  /* 0x0000000c000c7308 */ /* 0x000ea20000000800 */
[----:B-1----:R-:W-:-:S05]  /*6280*/  FMNMX.FTZ R24, R8, R13, !PT ;  /* 0x0000000d08187209 */ /* 0x002fca0007810000 */
[----:B------:R-:W1:Y:S02]  /*6290*/  SHFL.BFLY PT, R25, R24, 0x1, 0x1f ;  /* 0x0c201f0018197f89 */ /* 0x000e6400000e0000 */
[----:B------:R-:W-:Y:S01]  /*62a0*/  MUFU.EX2 R9, R9 ;  /* 0x0000000900097308 */ /* 0x000fe20000000800 */
[----:B0-----:R-:W-:Y:S01]  /*62b0*/  F2FP.F16.F32.PACK_AB R152, R10, R5 ;  /* 0x000000050a98723e */ /* 0x001fe200000000ff */
[----:B------:R-:W-:-:S06]  /*62c0*/  FADD.FTZ R10, R5, R10 ;  /* 0x0000000a050a7221 */ /* 0x000fcc0000010000 */
[----:B------:R-:W0:Y:S01]  /*62d0*/  MUFU.EX2 R14, R14 ;  /* 0x0000000e000e7308 */ /* 0x000e220000000800 */
[----:B--2---:R-:W-:Y:S01]  /*62e0*/  F2FP.F16.F32.PACK_AB R154, R12, R7 ;  /* 0x000000070c9a723e */ /* 0x004fe200000000ff */
[----:B------:R-:W-:-:S04]  /*62f0*/  FADD.FTZ R7, R7, R10 ;  /* 0x0000000a07077221 */ /* 0x000fc80000010000 */
[----:B------:R-:W-:Y:S01]  /*6300*/  FADD.FTZ R12, R12, R7 ;  /* 0x000000070c0c7221 */ /* 0x000fe20000010000 */
[----:B------:R-:W-:Y:S01]  /*6310*/  VIADD R7, R168, 0xfffffffe ;  /* 0xfffffffea8077836 */ /* 0x000fe20000000000 */
[----:B------:R-:W-:Y:S01]  /*6320*/  MUFU.EX2 R11, R11 ;  /* 0x0000000b000b7308 */ /* 0x000fe20000000800 */
[----:B-1----:R-:W-:-:S07]  /*6330*/  FMNMX.FTZ R8, R24, R25, !PT ;  /* 0x0000001918087209 */ /* 0x002fce0007810000 */
[----:B------:R-:W1:Y:S01]  /*6340*/  MUFU.EX2 R20, R20 ;  /* 0x0000001400147308 */ /* 0x000e620000000800 */
[----:B0-----:R-:W-:Y:S01]  /*6350*/  F2FP.F16.F32.PACK_AB R156, R14, R9 ;  /* 0x000000090e9c723e */ /* 0x001fe200000000ff */
[----:B------:R-:W-:Y:S01]  /*6360*/  FADD.FTZ R9, R9, R12 ;  /* 0x0000000c09097221 */ /* 0x000fe20000010000 */
[C---:B------:R-:W-:Y:S01]  /*6370*/  FSETP.NEU.FTZ.AND P2, PT, R8.reuse, -INF , PT ;  /* 0xff8000000800780b */ /* 0x040fe20003f5d000 */
[----:B------:R-:W-:Y:S02]  /*6380*/  FMUL.FTZ R24, R8, UR11 ;  /* 0x0000000b08187c20 */ /* 0x000fe40008410000 */
[----:B------:R-:W-:Y:S01]  /*6390*/  FADD.FTZ R14, R14, R9 ;  /* 0x000000090e0e7221 */ /* 0x000fe20000010000 */
[----:B------:R-:W-:Y:S01]  /*63a0*/  IMAD.IADD R9, R17, 0x1, -R18 ;  /* 0x0000000111097824 */ /* 0x000fe200078e0a12 */
[----:B------:R-:W-:Y:S01]  /*63b0*/  MUFU.EX2 R13, R29 ;  /* 0x0000001d000d7308 */ /* 0x000fe20000000800 */
[----:B------:R-:W-:Y:S02]  /*63c0*/  FSEL R24, R24, RZ, P2 ;  /* 0x000000ff18187208 */ /* 0x000fe40001000000 */
[----:B------:R-:W-:-:S03]  /*63d0*/  PLOP3.LUT P2, PT, PT, PT, UP0, 0x40, 0x0 ;  /* 0x000000000000781c */ /* 0x000fc60003f4e808 */
        /* <DEDUP_REMOVED lines=19> */
[----:B------:R-:W-:Y:S01]  /*6510*/  FADD.FTZ R20, R20, R11 ;  /* 0x0000000b14147221 */ /* 0x000fe20000010000 */
[----:B------:R-:W-:Y:S01]  /*6520*/  IMAD R11, R185, 0x40, R9 ;  /* 0x00000040b90b7824 */ /* 0x000fe200078e0209 */
[----:B------:R-:W0:Y:S08]  /*6530*/  MUFU.EX2 R178, R178 ;  /* 0x000000b200b27308 */ /* 0x000e300000000800 */
[----:B------:R-:W-:Y:S08]  /*6540*/  MUFU.EX2 R173, R173 ;  /* 0x000000ad00ad7308 */ /* 0x000ff00000000800 */
[----:B------:R-:W1:Y:S01]  /*6550*/  MUFU.EX2 R180, R180 ;  /* 0x000000b400b47308 */ /* 0x000e620000000800 */
[----:B0-----:R-:W-:Y:S01]  /*6560*/  F2FP.F16.F32.PACK_AB R153, R178, R171 ;  /* 0x000000abb299723e */ /* 0x001fe200000000ff */
[----:B------:R-:W-:-:S06]  /*6570*/  FADD.FTZ R178, R171, R178 ;  /* 0x000000b2abb27221 */ /* 0x000fcc0000010000 */
[----:B------:R-:W-:Y:S08]  /*6580*/  MUFU.EX2 R175, R175 ;  /* 0x000000af00af7308 */ /* 0x000ff00000000800 */
[----:B------:R-:W0:Y:S01]  /*6590*/  MUFU.EX2 R182, R182 ;  /* 0x000000b600b67308 */ /* 0x000e220000000800 */
[----:B-1----:R-:W-:Y:S01]  /*65a0*/  F2FP.F16.F32.PACK_AB R155, R180, R173 ;  /* 0x000000adb49b723e */ /* 0x002fe200000000ff */
[----:B------:R-:W-:-:S04]  /*65b0*/  FADD.FTZ R173, R173, R178 ;  /* 0x000000b2adad7221 */ /* 0x000fc80000010000 */
[----:B------:R1:W-:Y:S01]  /*65c0*/  STSM.16.M88.4 [R23+0x36400], R152 ;  /* 0x0364009817007844 */ /* 0x0003e20000000200 */
[----:B------:R-:W-:Y:S01]  /*65d0*/  FADD.FTZ R180, R180, R173 ;  /* 0x000000adb4b47221 */ /* 0x000fe20000010000 */
[----:B------:R-:W-:Y:S08]  /*65e0*/  MUFU.EX2 R177, R177 ;  /* 0x000000b100b17308 */ /* 0x000ff00000000800 */
[----:B------:R-:W2:Y:S01]  /*65f0*/  MUFU.EX2 R186, R186 ;  /* 0x000000ba00ba7308 */ /* 0x000ea20000000800 */
[----:B0-----:R-:W-:Y:S01]  /*6600*/  F2FP.F16.F32.PACK_AB R157, R182, R175 ;  /* 0x000000afb69d723e */ /* 0x001fe200000000ff */
[----:B------:R-:W-:-:S04]  /*6610*/  FADD.FTZ R175, R175, R180 ;  /* 0x000000b4afaf7221 */ /* 0x000fc80000010000 */
[----:B------:R-:W-:Y:S02]  /*6620*/  FADD.FTZ R182, R182, R175 ;  /* 0x000000afb6b67221 */ /* 0x000fe40000010000 */
[----:B------:R-:W0:Y:S08]  /*6630*/  MUFU.EX2 R170, R170 ;  /* 0x000000aa00aa7308 */ /* 0x000e300000000800 */
        /* <DEDUP_REMOVED lines=33> */
[----:B------:R-:W-:-:S06]  /*6850*/  FADD.FTZ R169, R169, R174 ;  /* 0x000000aea9a97221 */ /* 0x000fcc0000010000 */
[----:B------:R-:W2:Y:S08]  /*6860*/  MUFU.EX2 R187, R187 ;  /* 0x000000bb00bb7308 */ /* 0x000eb00000000800 */
[----:B------:R-:W3:Y:S01]  /*6870*/  MUFU.EX2 R208, R208 ;  /* 0x000000d000d07308 */ /* 0x000ee20000000800 */
[----:B0-----:R-:W-:Y:S01]  /*6880*/  F2FP.F16.F32.PACK_AB R165, R206, R183 ;  /* 0x000000b7cea5723e */ /* 0x001fe200000000ff */
[----:B------:R-:W-:-:S04]  /*6890*/  FADD.FTZ R183, R183, R204 ;  /* 0x000000ccb7b77221 */ /* 0x000fc80000010000 */
[----:B------:R-:W-:-:S04]  /*68a0*/  FADD.FTZ R206, R206, R183 ;  /* 0x000000b7cece7221 */ /* 0x000fc80000010000 */
[----:B--2---:R-:W-:Y:S01]  /*68b0*/  FADD.FTZ R5, R187, R206 ;  /* 0x000000cebb057221 */ /* 0x004fe20000010000 */
[----:B---3--:R-:W-:-:S03]  /*68c0*/  F2FP.F16.F32.PACK_AB R167, R208, R187 ;  /* 0x000000bbd0a7723e */ /* 0x008fc600000000ff */
[----:B------:R-:W-:Y:S02]  /*68d0*/  FADD.FTZ R5, R208, R5 ;  /* 0x00000005d0057221 */ /* 0x000fe40000010000 */
[----:B------:R1:W-:Y:S01]  /*68e0*/  STSM.16.M88.4 [R189], R164 ;  /* 0x000000a4bd007844 */ /* 0x0003e20000000200 */
[----:B------:R-:W-:-:S06]  /*68f0*/  WARPGROUP.ARRIVE ;  /* 0x00000000000079c5 */ /* 0x000fcc0000000000 */
[----:B------:R-:W-:Y:S01]  /*6900*/  HGMMA.64x256x16.F32 R24, R152, gdesc[UR12].tnspB, RZ, !UPT, gsb0 ;  /* 0x43e0000c98187df0 */ /* 0x000fe2000c0008ff */
[----:B------:R-:W-:Y:S01]  /*6910*/  UMOV UR14, UR10 ;  /* 0x0000000a000e7c82 */ /* 0x000fe20008000000 */
[----:B------:R-:W-:Y:S01]  /*6920*/  UMOV UR15, 0x40000040 ;  /* 0x40000040000f7882 */ /* 0x000fe20000000000 */
[----:B------:R-:W-:Y:S02]  /*6930*/  UIADD3 UR10, UR8, 0x100, URZ ;  /* 0x00000100080a7890 */ /* 0x000fe4000fffe03f */
[----:B------:R-:W-:Y:S01]  /*6940*/  UIADD3 UR8, UR8, 0x180, URZ ;  /* 0x0000018008087890 */ /* 0x000fe2000fffe03f */
[----:B------:R-:W-:Y:S02]  /*6950*/  WARPGROUP.DEPBAR.LE gsb0, 0x0 ;  /* 0x00008000000079c5 */ /* 0x000fe40000010000 */
[----:B------:R-:W-:-:S15]  /*6960*/  WARPGROUP.ARRIVE ;  /* 0x00000000000079c5 */ /* 0x000fde0000000000 */
[----:B------:R-:W-:-:S05]  /*6970*/  NOP ;  /* 0x0000000000007918 */ /* 0x000fca0000000000 */
[----:B------:R-:W-:Y:S01]  /*6980*/  HGMMA.64x256x16.F32 R24, R156, gdesc[UR12].tnspB, R24, gsb0 ;  /* 0x43e0000c9c187df0 */ /* 0x000fe20008000818 */
[----:B------:R-:W-:Y:S01]  /*6990*/  UMOV UR14, UR10 ;  /* 0x0000000a000e7c82 */ /* 0x000fe20008000000 */
[----:B------:R-:W-:Y:S01]  /*69a0*/  UMOV UR15, 0x40000040 ;  /* 0x40000040000f7882 */ /* 0x000fe20000000000 */
[----:B------:R-:W-:Y:S02]  /*69b0*/  WARPGROUP.DEPBAR.LE gsb0, 0x0 ;  /* 0x00008000000079c5 */ /* 0x000fe40000010000 */
[----:B------:R-:W-:-:S15]  /*69c0*/  WARPGROUP.ARRIVE ;  /* 0x00000000000079c5 */ /* 0x000fde0000000000 */
[----:B------:R-:W-:-:S08]  /*69d0*/  NOP ;  /* 0x0000000000007918 */ /* 0x000fd00000000000 */
[----:B------:R-:W-:Y:S01]  /*69e0*/  HGMMA.64x256x16.F32 R24, R160, gdesc[UR12].tnspB, R24, gsb0 ;  /* 0x43e0000ca0187df0 */ /* 0x000fe20008000818 */
[----:B------:R-:W-:Y:S01]  /*69f0*/  UMOV UR14, UR8 ;  /* 0x00000008000e7c82 */ /* 0x000fe20008000000 */
[----:B------:R-:W-:Y:S01]  /*6a00*/  UMOV UR15, 0x40000040 ;  /* 0x40000040000f7882 */ /* 0x000fe20000000000 */
[----:B------:R-:W-:-:S13]  /*6a10*/  R2UR UR8, R11 ;  /* 0x000000000b0872ca */ /* 0x000fda00000e0000 */
[----:B------:R-:W-:Y:S01]  /*6a20*/  UIADD3 UR6, UR8, UR6, URZ ;  /* 0x0000000608067290 */ /* 0x000fe2000fffe03f */
[----:B------:R-:W-:Y:S02]  /*6a30*/  WARPGROUP.DEPBAR.LE gsb0, 0x0 ;  /* 0x00008000000079c5 */ /* 0x000fe40000010000 */
[----:B------:R-:W-:-:S09]  /*6a40*/  WARPGROUP.ARRIVE ;  /* 0x00000000000079c5 */ /* 0x000fd20000000000 */
[----:B------:R-:W-:Y:S03]  /*6a50*/  HGMMA.64x256x16.F32 R24, R164, gdesc[UR12].tnspB, R24, gsb0 ;  /* 0x43e0000ca4187df0 */ /* 0x000fe60008000818 */
[----:B------:R-:W-:Y:S02]  /*6a60*/  WARPGROUP.DEPBAR.LE gsb0, 0x0 ;  /* 0x00008000000079c5 */ /* 0x000fe40000010000 */
[----:B------:R0:W-:Y:S06]  /*6a70*/  MEMBAR.ALL.CTA ;  /* 0x0000000000007992 */ /* 0x0001ec0000008000 */
[----:B0-----:R-:W0:Y:S02]  /*6a80*/  FENCE.VIEW.ASYNC.S ;  /* 0x00000000000073c6 */ /* 0x001e240000000000 */
[----:B0-----:R-:W-:Y:S01]  /*6a90*/  NOP ;  /* 0x0000000000007918 */ /* 0x001fe20000000000 */
[----:B------:R-:W-:Y:S06]  /*6aa0*/  BAR.ARV 0xe, 0x100 ;  /* 0x0384000000007b1d */ /* 0x000fec0000002000 */
[----:B------:R0:W-:Y:S02]  /*6ab0*/  @!P1 SYNCS.ARRIVE.TRANS64.RED.A1T0 RZ, [R4+URZ], RZ ;  /* 0x000000ff04ff99a7 */ /* 0x0001e4000810043f */
[----:B0-----:R-:W-:Y:S01]  /*6ac0*/  FADD.FTZ R4, R176, R169 ;  /* 0x000000a9b0047221 */ /* 0x001fe20000010000 */
[----:B-1----:R-:W-:Y:S06]  /*6ad0*/  @P2 BRA `(.L_x_2445) ;  /* 0x0000000000482947 */ /* 0x002fec0003800000 */
[C---:B------:R-:W-:Y:S01]  /*6ae0*/  ISETP.GT.AND P2, PT, R11.reuse, RZ, PT ;  /* 0x000000ff0b00720c */ /* 0x040fe20003f44270 */
[----:B------:R-:W-:-:S05]  /*6af0*/  VIADD R10, R11, 0xffffffff ;  /* 0xffffffff0b0a7836 */ /* 0x000fca0000000000 */
[----:B------:R-:W-:-:S07]  /*6b00*/  R2UR UR10, R10 ;  /* 0x000000000a0a72ca */ /* 0x000fce00000e0000 */
[----:B------:R-:W-:Y:S08]  /*6b10*/  @P2 BRA `(.L_x_2446) ;  /* 0x00000000001c2947 */ /* 0x000ff00003800000 */
[----:B------:R-:W-:Y:S02]  /*6b20*/  UISETP.NE.AND UP1, UPT, UR7, 0x1, UPT ;  /* 0x000000010700788c */ /* 0x000fe4000bf25270 */
[----:B------:R-:W-:-:S09]  /*6b30*/  UIADD3 UR10, -UR8, URZ, URZ ;  /* 0x0000003f080a7290 */ /* 0x000fd2000fffe13f */
[----:B------:R-:W-:Y:S02]  /*6b40*/  @UP1 ULDC.64 UR14, c[0x0][0xae0] ;  /* 0x0002b800000e1ab9 */ /* 0x000fe40000000a00 */
[----:B------:R-:W-:-:S04]  /*6b50*/  UIMAD.WIDE.U32 UR8, UR10, UR14, URZ ;  /* 0x0000000e0a0872a5 */ /* 0x000fc8000f8e003f */
[----:B------:R-:W-:-:S04]  /*6b60*/  @UP1 USHF.R.U32.HI UR10, URZ, UR15, UR9 ;  /* 0x0000000f3f0a1299 */ /* 0x000fc80008011609 */
[----:B------:R-:W-:Y:S01]  /*6b70*/  ULOP3.LUT UR10, URZ, UR10, URZ, 0x33, !UPT ;  /* 0x0000000a3f0a7292 */ /* 0x000fe2000f8e333f */
[----:B------:R-:W-:Y:S11]  /*6b80*/  BRA `(.L_x_2447) ;  /* 0x0000000000107947 */ /* 0x000ff60003800000 */
.L_x_2446:
[----:B------:R-:W-:-:S11]  /*6b90*/  UISETP.NE.AND UP1, UPT, UR7, 0x1, UPT ;  /* 0x000000010700788c */ /* 0x000fd6000bf25270 */
[----:B------:R-:W-:Y:S02]  /*6ba0*/  @UP1 ULDC.64 UR14, c[0x0][0xae0] ;  /* 0x0002b800000e1ab9 */ /* 0x000fe40000000a00 */
[----:B------:R-:W-:-:S04]  /*6bb0*/  UIMAD.WIDE.U32 UR8, UR10, UR14, URZ ;  /* 0x0000000e0a0872a5 */ /* 0x000fc8000f8e003f */
[----:B------:R-:W-:-:S12]  /*6bc0*/  @UP1 USHF.R.U32.HI UR10, URZ, UR15, UR9 ;  /* 0x0000000f3f0a1299 */ /* 0x000fd80008011609 */
.L_x_2447:
[----:B------:R-:W-:-:S04]  /*6bd0*/  UIMAD UR7, UR10, UR7, UR7 ;  /* 0x000000070a0772a4 */ /* 0x000fc8000f8e0207 */
[----:B------:R-:W-:-:S04]  /*6be0*/  UISETP.LT.AND UP1, UPT, UR6, UR7, UPT ;  /* 0x000000070600728c */ /* 0x000fc8000bf21270 */
[----:B------:R-:W-:-:S12]  /*6bf0*/  USEL UR6, UR6, UR7, UP1 ;  /* 0x0000000706067287 */ /* 0x000fd80008800000 */
.L_x_2445:
[----:B------:R-:W-:Y:S01]  /*6c00*/  R2UR UR14, R184 ;  /* 0x00000000b80e72ca */ /* 0x000fe200000e0000 */
[----:B------:R-:W-:-:S04]  /*6c10*/  USHF.R.S32.HI UR7, URZ, 0x1f, UR6 ;  /* 0x0000001f3f077899 */ /* 0x000fc80008011406 */
[----:B------:R-:W-:-:S04]  /*6c20*/  ULEA.HI UR7, UR7, UR6, URZ, 0x6 ;  /* 0x0000000607077291 */ /* 0x000fc8000f8f303f */
[----:B------:R-:W-:-:S04]  /*6c30*/  USHF.R.S32.HI UR7, URZ, 0x6, UR7 ;  /* 0x000000063f077899 */ /* 0x000fc80008011407 */
[----:B------:R-:W-:-:S04]  /*6c40*/  UISETP.LT.AND UP1, UPT, UR14, UR7, UPT ;  /* 0x000000070e00728c */ /* 0x000fc8000bf21270 */
[----:B------:R-:W-:-:S06]  /*6c50*/  USEL UR14, UR14, UR7, !UP1 ;  /* 0x000000070e0e7287 */ /* 0x000fcc000c800000 */
[----:B------:R-:W-:-:S13]  /*6c60*/  ISETP.GE.AND P2, PT, R7, UR14, PT ;  /* 0x0000000e07007c0c */ /* 0x000fda000bf46270 */
[----:B------:R-:W-:Y:S05]  /*6c70*/  @!P2 BRA `(.L_x_2448) ;  /* 0x000000340014a947 */ /* 0x000fea0003800000 */
[----:B------:R-:W-:-:S04]  /*6c80*/  IMAD.IADD R15, R0, 0x1, R9 ;  /* 0x00000001000f7824 */ /* 0x000fc800078e0209 */
[----:B------:R-:W-:-:S05]  /*6c90*/  VIADD R13, R15, 0x8 ;  /* 0x000000080f0d7836 */ /* 0x000fca0000000000 */
[----:B------:R-:W-:-:S07]  /*6ca0*/  LOP3.LUT R11, RZ, R13, RZ, 0x33, !PT ;  /* 0x0000000dff0b7212 */ /* 0x000fce00078e33ff */
.L_x_2465:
[----:B------:R-:W-:-:S04]  /*6cb0*/  UIADD3 UR6, UR36, 0x1, URZ ;  /* 0x0000000124067890 */ /* 0x000fc8000fffe03f */
[----:B------:R-:W-:-:S04]  /*6cc0*/  UISETP.NE.AND UP1, UPT, UR6, 0x2, UPT ;  /* 0x000000020600788c */ /* 0x000fc8000bf25270 */
[----:B------:R-:W-:Y:S02]  /*6cd0*/  USEL UR7, URZ, 0x1, UP1 ;  /* 0x000000013f077887 */ /* 0x000fe40008800000 */
[----:B------:R-:W-:-:S04]  /*6ce0*/  USEL UR6, UR6, URZ, UP1 ;  /* 0x0000003f06067287 */ /* 0x000fc80008800000 */
[----:B------:R-:W-:Y:S01]  /*6cf0*/  LOP3.LUT R2, R2, UR7, RZ, 0x3c, !PT ;  /* 0x0000000702027c12 */ /* 0x000fe2000f8e3cff */
[----:B-1----:R-:W-:Y:S07]  /*6d00*/  @!P0 BRA `(.L_x_2449) ;  /* 0x0000000000048947 */ /* 0x002fee0003800000 */
[----:B------:R-:W-:Y:S01]  /*6d10*/  BPT.TRAP 0x1 ;  /* 0x000000040000795c */ /* 0x000fe20000300000 */
.L_x_2449:
[----:B------:R-:W-:Y:S01]  /*6d20*/  ULEA UR7, UR6, UR37, 0x3 ;  /* 0x0000002506077291 */ /* 0x000fe2000f8e183f */
[----:B------:R-:W-:-:S08]  /*6d30*/  SHF.L.U32 R9, R2, 0x1f, RZ ;  /* 0x0000001f02097819 */ /* 0x000fd000000006ff */
[----:B------:R0:W1:Y:S01]  /*6d40*/  SYNCS.PHASECHK.TRANS64.TRYWAIT P2, [UR7+0x38830], R9 ;  /* 0x03883009ff0075a7 */ /* 0x0000620008040147 */
[----:B------:R-:W-:Y:S05]  /*6d50*/  @!P0 BRA `(.L_x_2450) ;  /* 0x0000000000048947 */ /* 0x000fea0003800000 */
[----:B------:R-:W-:Y:S01]  /*6d60*/  BPT.TRAP 0x1 ;  /* 0x000000040000795c */ /* 0x000fe20000300000 */
.L_x_2450:
[----:B-1----:R-:W-:Y:S05]  /*6d70*/  @P2 BRA `(.L_x_2451) ;  /* 0x0000000000082947 */ /* 0x002fea0003800000 */
[----:B------:R-:W1:Y:S02]  /*6d80*/  SYNCS.PHASECHK.TRANS64.TRYWAIT P2, [UR7+0x38830], R9 ;  /* 0x03883009ff0075a7 */ /* 0x000e640008040147 */
[----:B-1----:R-:W-:Y:S05]  /*6d90*/  @!P2 BRA `(.L_x_2452) ;  /* 0x000001200050a947 */ /* 0x002fea0003800000 */
.L_x_2451:
[----:B------:R-:W-:Y:S01]  /*6da0*/  R2UR UR15, R3 ;  /* 0x00000000030f72ca */ /* 0x000fe200000e0000 */
[----:B------:R-:W-:Y:S01]  /*6db0*/  WARPGROUP.ARRIVE ;  /* 0x00000000000079c5 */ /* 0x000fe20000000000 */
[----:B------:R-:W-:Y:S01]  /*6dc0*/  UMOV UR8, UR32 ;  /* 0x0000002000087c82 */ /* 0x000fe20008000000 */
[----:B------:R-:W-:Y:S01]  /*6dd0*/  UMOV UR9, UR33 ;  /* 0x0000002100097c82 */ /* 0x000fe20008000000 */
[----:B------:R-:W-:-:S09]  /*6de0*/  UMOV UR11, 0x40000040 ;  /* 0x40000040000b7882 */ /* 0x000fd20000000000 */
[----:B------:R-:W-:-:S07]  /*6df0*/  ULEA UR15, UR6, UR15, 0x9 ;  /* 0x0000000f060f7291 */ /* 0x000fce000f8e483f */
        /* <DEDUP_REMOVED lines=26> */
.L_x_2453:
[----:B------:R2:W3:Y:S01]  /*6fa0*/  SYNCS.PHASECHK.TRANS64.TRYWAIT P2, [UR7+0x38850], R9 ;  /* 0x03885009ff0075a7 */ /* 0x0004e20008040147 */
[----:B------:R-:W-:Y:S05]  /*6fb0*/  @!P0 BRA `(.L_x_2454) ;  /* 0x0000000000048947 */ /* 0x000fea0003800000 */
[----:B------:R-:W-:Y:S01]  /*6fc0*/  BPT.TRAP 0x1 ;  /* 0x000000040000795c */ /* 0x000fe20000300000 */
.L_x_2454:
[----:B---3--:R-:W-:Y:S05]  /*6fd0*/  @P2 BRA `(.L_x_2455) ;  /* 0x0000000000082947 */ /* 0x008fea0003800000 */
[----:B------:R-:W3:Y:S02]  /*6fe0*/  SYNCS.PHASECHK.TRANS64.TRYWAIT P2, [UR7+0x38850], R9 ;  /* 0x03885009ff0075a7 */ /* 0x000ee40008040147 */
[----:B---3--:R-:W-:Y:S05]  /*6ff0*/  @!P2 BRA `(.L_x_2456) ;  /* 0x0000011c00d0a947 */ /* 0x008fea0003800000 */
.L_x_2455:
[----:B------:R-:W-:Y:S01]  /*7000*/  ULEA UR8, UR6, UR4, 0xc ;  /* 0x0000000406087291 */ /* 0x000fe2000f8e603f */
[----:B------:R-:W-:Y:S01]  /*7010*/  WARPGROUP.ARRIVE ;  /* 0x00000000000079c5 */ /* 0x000fe20000000000 */
[----:B------:R-:W-:Y:S01]  /*7020*/  UMOV UR27, 0x40000040 ;  /* 0x40000040001b7882 */ /* 0x000fe20000000000 */
[----:B------:R-:W-:-:S04]  /*7030*/  UIADD3 UR28, UR5, 0x2, URZ ;  /* 0x00000002051c7890 */ /* 0x000fc8000fffe03f */
[----:B-1----:R-:W1:Y:S01]  /*7040*/  S2R R10, SR_TID.X ;  /* 0x00000000000a7919 */ /* 0x002e620000002100 */
[----:B------:R-:W-:Y:S01]  /*7050*/  UIADD3 UR30, UR8, 0x2, URZ ;  /* 0x00000002081e7890 */ /* 0x000fe2000fffe03f */
[----:B------:R-:W-:Y:S01]  /*7060*/  PLOP3.LUT P2, PT, PT, PT, UP0, 0x40, 0x0 ;  /* 0x000000000000781c */ /* 0x000fe20003f4e808 */
[----:B------:R-:W-:Y:S01]  /*7070*/  UMOV UR26, UR8 ;  /* 0x00000008001a7c82 */ /* 0x000fe20008000000 */
[----:B------:R-:W-:Y:S01]  /*7080*/  UMOV UR29, 0x40000040 ;  /* 0x40000040001d7882 */ /* 0x000fe20000000000 */
[----:B------:R-:W-:Y:S01]  /*7090*/  HGMMA.64x64x16.F32 R152, gdesc[UR24], R152, gsb0 ;  /* 0x00e00000189879f0 */ /* 0x000fe20008000898 */
[----:B------:R-:W-:Y:S01]  /*70a0*/  UMOV UR31, 0x40000040 ;  /* 0x40000040001f7882 */ /* 0x000fe20000000000 */
[----:B------:R-:W-:Y:S02]  /*70b0*/  UIADD3 UR18, UR5, 0x800, URZ ;  /* 0x0000080005127890 */ /* 0x000fe4000fffe03f */
[----:B------:R-:W-:Y:S01]  /*70c0*/  UIADD3 UR15, UR8, 0x800, URZ ;  /* 0x00000800080f7890 */ /* 0x000fe2000fffe03f */
[----:B------:R-:W-:Y:S01]  /*70d0*/  UMOV UR11, 0x4 ;  /* 0x00000004000b7882 */ /* 0x000fe20000000000 */
[----:B-1----:R-:W-:-:S05]  /*70e0*/  SHF.R.U32.HI R10, RZ, 0x7, R10 ;  /* 0x00000007ff0a7819 */ /* 0x002fca000001160a */
[----:B0-2---:R-:W0:Y:S02]  /*70f0*/  SHFL.IDX PT, R9, R10, RZ, 0x1f ;  /* 0x00001fff0a097589 */ /* 0x005e2400000e0000 */
[----:B0-----:R-:W-:Y:S01]  /*7100*/  R2UR UR9, R9 ;  /* 0x00000000090972ca */ /* 0x001fe200000e0000 */
[----:B------:R-:W-:-:S04]  /*7110*/  IMAD.U32 R9, RZ, RZ, UR7 ;  /* 0x00000007ff097e24 */ /* 0x000fc8000f8e00ff */
[----:B------:R-:W-:-:S05]  /*7120*/  @!P1 VIADD R10, R9, 0x38840 ;  /* 0x00038840090a9836 */ /* 0x000fca0000000000 */
[----:B------:R-:W-:Y:S01]  /*7130*/  @!P1 PRMT R12, RZ, 0x654, R10 ;  /* 0x00000654ff0c9816 */ /* 0x000fe2000000000a */
[----:B------:R-:W-:Y:S02]  /*7140*/  IMAD.SHL.U32 R10, R7, 0x40, RZ ;  /* 0x00000040070a7824 */ /* 0x000fe400078e00ff */
[----:B------:R-:W-:-:S03]  /*7150*/  UISETP.GT.AND UP1, UPT, UR9, 0x7f, UPT ;  /* 0x0000007f0900788c */ /* 0x000fc6000bf24270 */
[----:B------:R-:W-:Y:S01]  /*7160*/  IADD3 R21, R17, 0x1, -R10 ;  /* 0x0000000111157810 */ /* 0x000fe20007ffe80a */
[----:B------:R-:W-:Y:S02]  /*7170*/  USEL UR9, URZ, 0x2, !UP1 ;  /* 0x000000023f097887 */ /* 0x000fe4000c800000 */
[----:B------:R-:W-:Y:S01]  /*7180*/  USEL UR10, UR11, 0x2, UP1 ;  /* 0x000000020b0a7887 */ /* 0x000fe20008800000 */
[----:B------:R-:W-:Y:S02]  /*7190*/  WARPGROUP.DEPBAR.LE gsb0, 0x0 ;  /* 0x00008000000079c5 */ /* 0x000fe40000010000 */
[----:B------:R-:W-:Y:S01]  /*71a0*/  WARPGROUP.ARRIVE ;  /* 0x00000000000079c5 */ /* 0x000fe20000000000 */
[----:B------:R-:W-:Y:S01]  /*71b0*/  USEL UR11, UR11, 0x6, !UP1 ;  /* 0x000000060b0b7887 */ /* 0x000fe2000c800000 */
[----:B------:R-:W-:-:S04]  /*71c0*/  IADD3 R21, -R16, R21, -R18 ;  /* 0x0000001510157210 */ /* 0x000fc80007ffe912 */
        /* <DEDUP_REMOVED lines=232> */
[----:B------:R-:W-:Y:S01]  /*8050*/  UIADD3 UR10, UR9, UR10, UR8 ;  /* 0x0000000a090a7290 */ /* 0x000fe2000fffe008 */
[----:B------:R-:W-:Y:S02]  /*8060*/  ULDC UR18, c[0x0][0xad4] ;  /* 0x0002b50000127ab9 */ /* 0x000fe40000000800 */
[----:B------:R-:W-:Y:S01]  /*8070*/  UMOV UR9, 0x40000040 ;  /* 0x4000004000097882 */ /* 0x000fe20000000000 */
[----:B------:R-:W-:Y:S01]  /*8080*/  ULOP3.LUT UR7, URZ, UR18, URZ, 0x33, !UPT ;  /* 0x000000123f077292 */ /* 0x000fe2000f8e333f */
[----:B------:R-:W-:Y:S01]  /*8090*/  UMOV UR8, UR11 ;  /* 0x0000000b00087c82 */ /* 0x000fe20008000000 */
[----:B------:R-:W-:-:S04]  /*80a0*/  UMOV UR11, 0x40000040 ;  /* 0x40000040000b7882 */ /* 0x000fc80000000000 */
[----:B------:R-:W-:Y:S01]  /*80b0*/  VIADD R205, R21, UR7 ;  /* 0x0000000715cd7c36 */ /* 0x000fe20008000000 */
[----:B------:R-:W-:-:S03]  /*80c0*/  ULDC UR7, c[0x0][0xadc] ;  /* 0x0002b70000077ab9 */ /* 0x000fc60000000800 */
        /* <DEDUP_REMOVED lines=8> */
[----:B------:R-:W-:-:S04]  /*8150*/  VIADD R203, R21, UR8 ;  /* 0x0000000815cb7c36 */ /* 0x000fc80008000000 */
[----:B------:R-:W-:Y:S01]  /*8160*/  IMAD.IADD R186, R0, 0x1, R203 ;  /* 0x0000000100ba7824 */ /* 0x000fe200078e02cb */
[----:B------:R-:W-:Y:S02]  /*8170*/  WARPGROUP.DEPBAR.LE gsb0, 0x0 ;  /* 0x00008000000079c5 */ /* 0x000fe40000010000 */
[----:B------:R0:W-:Y:S01]  /*8180*/  @!P1 SYNCS.ARRIVE.TRANS64.RED.A1T0 RZ, [R12+URZ], RZ ;  /* 0x000000ff0cff99a7 */ /* 0x0001e2000810043f */
[----:B------:R-:W-:Y:S05]  /*8190*/  @P2 BRA `(.L_x_2457) ;  /* 0x00000000005c2947 */ /* 0x000fea0003800000 */
[----:B------:R-:W-:Y:S01]  /*81a0*/  ISETP.GT.AND P2, PT, R15, -0x1, PT ;  /* 0xffffffff0f00780c */ /* 0x000fe20003f44270 */
[----:B------:R-:W-:-:S12]  /*81b0*/  BSSY B0, `(.L_x_2458) ;  /* 0x0000011000007945 */ /* 0x000fd80003800000 */
[----:B------:R-:W-:Y:S05]  /*81c0*/  @P2 BRA `(.L_x_2459) ;  /* 0x0000000000242947 */ /* 0x000fea0003800000 */
[----:B0-----:R-:W-:Y:S01]  /*81d0*/  IMAD.U32 R12, RZ, RZ, UR7 ;  /* 0x00000007ff0c7e24 */ /* 0x001fe2000f8e00ff */
[----:B------:R-:W-:-:S04]  /*81e0*/  IADD3 R187, R0, R17, -R18 ;  /* 0x0000001100bb7210 */ /* 0x000fc80007ffe812 */
[----:B------:R-:W-:Y:S02]  /*81f0*/  ISETP.NE.AND P2, PT, R12, 0x1, PT ;  /* 0x000000010c00780c */ /* 0x000fe40003f45270 */
[----:B------:R-:W-:-:S11]  /*8200*/  LOP3.LUT R187, RZ, R187, RZ, 0x33, !PT ;  /* 0x000000bbffbb7212 */ /* 0x000fd600078e33ff */
[----:B------:R-:W0:Y:S02]  /*8210*/  @P2 LDC.64 R20, c[0x0][0xae0] ;  /* 0x0002b800ff142b82 */ /* 0x000e240000000a00 */
[----:B0-----:R-:W-:-:S05]  /*8220*/  @P2 IMAD.HI.U32 R20, R187, R20, RZ ;  /* 0x00000014bb142227 */ /* 0x001fca00078e00ff */
[----:B------:R-:W-:-:S04]  /*8230*/  @P2 SHF.R.U32.HI R187, RZ, R21, R20 ;  /* 0x00000015ffbb2219 */ /* 0x000fc80000011614 */
[----:B------:R-:W-:Y:S01]  /*8240*/  LOP3.LUT R187, RZ, R187, RZ, 0x33, !PT ;  /* 0x000000bbffbb7212 */ /* 0x000fe200078e33ff */
[----:B------:R-:W-:Y:S06]  /*8250*/  BRA `(.L_x_2460) ;  /* 0x0000000000187947 */ /* 0x000fec0003800000 */
.L_x_2459:
[----:B0-----:R-:W-:Y:S01]  /*8260*/  MOV R12, UR7 ;  /* 0x00000007000c7c02 */ /* 0x001fe20008000f00 */
[----:B------:R-:W-:-:S03]  /*8270*/  IMAD.MOV.U32 R187, RZ, RZ, R15 ;  /* 0x000000ffffbb7224 */ /* 0x000fc600078e000f */
[----:B------:R-:W-:-:S13]  /*8280*/  ISETP.NE.AND P2, PT, R12, 0x1, PT ;  /* 0x000000010c00780c */ /* 0x000fda0003f45270 */
[----:B------:R-:W0:Y:S02]  /*8290*/  @P2 LDC.64 R20, c[0x0][0xae0] ;  /* 0x0002b800ff142b82 */ /* 0x000e240000000a00 */
[----:B0-----:R-:W-:-:S05]  /*82a0*/  @P2 IMAD.HI.U32 R20, R15, R20, RZ ;  /* 0x000000140f142227 */ /* 0x001fca00078e00ff */
[----:B------:R-:W-:-:S07]  /*82b0*/  @P2 SHF.R.U32.HI R187, RZ, R21, R20 ;  /* 0x00000015ffbb2219 */ /* 0x000fce0000011614 */
.L_x_2460:
[----:B------:R-:W-:Y:S05]  /*82c0*/  BSYNC B0 ;  /* 0x0000000000007941 */ /* 0x000fea0003800000 */
.L_x_2458:
[----:B------:R-:W-:-:S04]  /*82d0*/  IMAD R21, R187, R12, -R10 ;  /* 0x0000000cbb157224 */ /* 0x000fc800078e0a0a */
[----:B------:R-:W-:-:S05]  /*82e0*/  IMAD.IADD R21, R21, 0x1, -R16 ;  /* 0x0000000115157824 */ /* 0x000fca00078e0a10 */
[----:B------:R-:W-:Y:S02]  /*82f0*/  VIADDMNMX R186, R21, R12, R186, PT ;  /* 0x0000000c15ba7246 */ /* 0x000fe400038001ba */
[----:B------:R-:W-:-:S07]  /*8300*/  VIMNMX R201, R201, R21, !PT ;  /* 0x00000015c9c97248 */ /* 0x000fce0007fe0100 */
.L_x_2457:
[----:B------:R-:W-:-:S04]  /*8310*/  ISETP.GT.AND P2, PT, R7, -0x1, PT ;  /* 0xffffffff0700780c */ /* 0x000fc80003f44270 */
[C---:B------:R-:W-:Y:S02]  /*8320*/  ISETP.GT.AND P5, PT, R201.reuse, RZ, P2 ;  /* 0x000000ffc900720c */ /* 0x040fe400017a4270 */
[C---:B------:R-:W-:Y:S02]  /*8330*/  ISETP.GT.AND P4, PT, R201.reuse, 0x1, P2 ;  /* 0x00000001c900780c */ /* 0x040fe40001784270 */
[C---:B------:R-:W-:Y:S02]  /*8340*/  ISETP.GT.AND P6, PT, R201.reuse, 0x8, P2 ;  /* 0x00000008c900780c */ /* 0x040fe400017c4270 */
[----:B------:R-:W-:Y:S02]  /*8350*/  ISETP.GT.AND P3, PT, R201, 0x9, P2 ;  /* 0x00000009c900780c */ /* 0x000fe40001764270 */
[C---:B------:R-:W-:Y:S02]  /*8360*/  ISETP.LT.OR P5, PT, R186.reuse, 0x1, P5 ;  /* 0x00000001ba00780c */ /* 0x040fe40002fa1670 */
[----:B------:R-:W-:-:S02]  /*8370*/  ISETP.LT.OR P4, PT, R186, 0x2, P4 ;  /* 0x00000002ba00780c */ /* 0x000fc40002781670 */
[C---:B------:R-:W-:Y:S02]  /*8380*/  ISETP.LT.OR P6, PT, R186.reuse, 0x9, P6 ;  /* 0x00000009ba00780c */ /* 0x040fe400037c1670 */
[----:B------:R-:W-:Y:S02]  /*8390*/  ISETP.LT.OR P3, PT, R186, 0xa, P3 ;  /* 0x0000000aba00780c */ /* 0x000fe40001f61670 */
[----:B------:R-:W-:Y:S02]  /*83a0*/  FSEL R187, R152, -INF , !P5 ;  /* 0xff80000098bb7808 */ /* 0x000fe40006800000 */
[----:B------:R-:W-:Y:S02]  /*83b0*/  ISETP.GT.AND P5, PT, R201, 0x10, P2 ;  /* 0x00000010c900780c */ /* 0x000fe400017a4270 */
[----:B0-----:R-:W-:Y:S02]  /*83c0*/  FSEL R12, R153, -INF , !P4 ;  /* 0xff800000990c7808 */ /* 0x001fe40006000000 */
[----:B------:R-:W-:-:S02]  /*83d0*/  FSEL R14, R156, -INF , !P6 ;  /* 0xff8000009c0e7808 */ /* 0x000fc40007000000 */
[----:B------:R-:W-:Y:S02]  /*83e0*/  FSEL R157, R157, -INF , !P3 ;  /* 0xff8000009d9d7808 */ /* 0x000fe40005800000 */
        /* <DEDUP_REMOVED lines=9> */
[----:B------:R-:W-:Y:S02]  /*8480*/  FSEL R161, R161, -INF , !P4 ;  /* 0xff800000a1a17808 */ /* 0x000fe40006000000 */
        /* <DEDUP_REMOVED lines=22> */
[----:B------:R-:W-:Y:S02]  /*85f0*/  PLOP3.LUT P5, PT, PT, PT, UP0, 0x40, 0x0 ;  /* 0x000000000000781c */ /* 0x000fe40003fae808 */
[--C-:B------:R-:W-:Y:S02]  /*8600*/  IADD3 R168, R203, 0x8, R0.reuse ;  /* 0x00000008cba87810 */ /* 0x100fe40007ffe000 */
[----:B------:R-:W-:-:S02]  /*8610*/  IADD3 R169, R205, 0x8, R0 ;  /* 0x00000008cda97810 */ /* 0x000fc40007ffe000 */
[----:B------:R-:W-:Y:S02]  /*8620*/  FSEL R176, R177, -INF , !P4 ;  /* 0xff800000b1b07808 */ /* 0x000fe40006000000 */
[----:B------:R-:W-:Y:S02]  /*8630*/  FSEL R180, R180, -INF , !P6 ;  /* 0xff800000b4b47808 */ /* 0x000fe40007000000 */
[----:B------:R-:W-:-:S03]  /*8640*/  FSEL R181, R181, -INF , !P3 ;  /* 0xff800000b5b57808 */ /* 0x000fc60005800000 */
[----:B------:R-:W-:Y:S05]  /*8650*/  @P5 BRA `(.L_x_2461) ;  /* 0x0000000000585947 */ /* 0x000fea0003800000 */
        /* <DEDUP_REMOVED lines=11> */
.L_x_2463:
[----:B------:R-:W-:Y:S02]  /*8710*/  IMAD.U32 R177, RZ, RZ, UR7 ;  /* 0x00000007ffb17e24 */ /* 0x000fe4000f8e00ff */
[----:B------:R-:W-:-:S03]  /*8720*/  IMAD.MOV.U32 R173, RZ, RZ, R13 ;  /* 0x000000ffffad7224 */ /* 0x000fc600078e000d */
[----:B------:R-:W-:-:S13]  /*8730*/  ISETP.NE.AND P3, PT, R177, 0x1, PT ;  /* 0x00000001b100780c */ /* 0x000fda0003f65270 */
[----:B------:R-:W0:Y:S02]  /*8740*/  @P3 LDC.64 R20, c[0x0][0xae0] ;  /* 0x0002b800ff143b82 */ /* 0x000e240000000a00 */
[----:B0-----:R-:W-:-:S05]  /*8750*/  @P3 IMAD.HI.U32 R20, R13, R20, RZ ;  /* 0x000000140d143227 */ /* 0x001fca00078e00ff */
[----:B------:R-:W-:-:S07]  /*8760*/  @P3 SHF.R.U32.HI R173, RZ, R21, R20 ;  /* 0x00000015ffad3219 */ /* 0x000fce0000011614 */
.L_x_2464:
[----:B------:R-:W-:Y:S05]  /*8770*/  BSYNC B0 ;  /* 0x0000000000007941 */ /* 0x000fea0003800000 */
.L_x_2462:
[----:B------:R-:W-:-:S04]  /*8780*/  IMAD R21, R173, R177, -R10 ;  /* 0x000000b1ad157224 */ /* 0x000fc800078e0a0a */
[----:B------:R-:W-:-:S05]  /*8790*/  IMAD.IADD R21, R21, 0x1, -R16 ;  /* 0x0000000115157824 */ /* 0x000fca00078e0a10 */
[----:B------:R-:W-:Y:S02]  /*87a0*/  VIADDMNMX R168, R21, R177, R168, PT ;  /* 0x000000b115a87246 */ /* 0x000fe400038001a8 */
[----:B------:R-:W-:-:S07]  /*87b0*/  VIMNMX R169, R169, R21, !PT ;  /* 0x00000015a9a97248 */ /* 0x000fce0007fe0100 */
.L_x_2461:
[----:B------:R-:W-:Y:S01]  /*87c0*/  FMNMX.FTZ R21, R187, R6, !PT ;  /* 0x00000006bb157209 */ /* 0x000fe20007810000 */
[----:B------:R-:W-:Y:S01]  /*87d0*/  ULDC UR11, c[0x0][0xa80] ;  /* 0x0002a000000b7ab9 */ /* 0x000fe20000000800 */
[C---:B------:R-:W-:Y:S01]  /*87e0*/  ISETP.GT.AND P4, PT, R169.reuse, RZ, P2 ;  /* 0x000000ffa900720c */ /* 0x040fe20001784270 */
[----:B------:R-:W-:Y:S01]  /*87f0*/  ULEA UR8, UR6, UR38, 0xc ;  /* 0x0000002606087291 */ /* 0x000fe2000f8e603f */
[----:B------:R-:W-:Y:S01]  /*8800*/  FMNMX.FTZ R21, R12, R21, !PT ;  /* 0x000000150c157209 */ /* 0x000fe20007810000 */
[----:B------:R-:W-:Y:S01]  /*8810*/  UMOV UR23, 0x40000040 ;  /* 0x4000004000177882 */ /* 0x000fe20000000000 */
[----:B------:R-:W-:Y:S01]  /*8820*/  ISETP.GT.AND P3, PT, R169, 0x1, P2 ;  /* 0x00000001a900780c */ /* 0x000fe20001764270 */
[----:B------:R-:W-:Y:S01]  /*8830*/  UIADD3 UR10, UR8, 0x80, URZ ;  /* 0x00000080080a7890 */ /* 0x000fe2000fffe03f */
[----:B------:R-:W-:Y:S01]  /*8840*/  FMNMX.FTZ R10, R14, R21, !PT ;  /* 0x000000150e0a7209 */ /* 0x000fe20007810000 */
[----:B------:R-:W-:Y:S01]  /*8850*/  @!P1 VIADD R9, R9, 0x38860 ;  /* 0x0003886009099836 */ /* 0x000fe20000000000 */
[----:B------:R-:W-:Y:S01]  /*8860*/  ISETP.LT.OR P4, PT, R168, 0x1, P4 ;  /* 0x00000001a800780c */ /* 0x000fe20002781670 */
[----:B------:R-:W-:Y:S01]  /*8870*/  UMOV UR22, UR8 ;  /* 0x0000000800167c82 */ /* 0x000fe20008000000 */
[----:B------:R-:W-:-:S02]  /*8880*/  FMNMX.FTZ R21, R157, R10, !PT ;  /* 0x0000000a9d157209 */ /* 0x000fc40007810000 */
[----:B------:R-:W-:Y:S02]  /*8890*/  ISETP.GT.AND P5, PT, R169, 0x8, P2 ;  /* 0x00000008a900780c */ /* 0x000fe400017a4270 */
[----:B------:R-:W-:Y:S02]  /*88a0*/  FMNMX.FTZ R10, R160, R21, !PT ;  /* 0x00000015a00a7209 */ /* 0x000fe40007810000 */
[----:B------:R-:W-:Y:S02]  /*88b0*/  ISETP.LT.OR P3, PT, R168, 0x2, P3 ;  /* 0x00000002a800780c */ /* 0x000fe40001f61670 */
[----:B------:R-:W-:Y:S02]  /*88c0*/  FMNMX.FTZ R21, R161, R10, !PT ;  /* 0x0000000aa1157209 */ /* 0x000fe40007810000 */
[----:B------:R-:W-:Y:S02]  /*88d0*/  FSEL R201, R154, -INF , !P4 ;  /* 0xff8000009ac97808 */ /* 0x000fe40006000000 */
        /* <DEDUP_REMOVED lines=15> */
[----:B------:R-:W-:Y:S02]  /*89d0*/  FSEL R159, R159, -INF , !P6 ;  /* 0xff8000009f9f7808 */ /* 0x000fe40007000000 */
[----:B------:R-:W-:Y:S02]  /*89e0*/  FMNMX.FTZ R10, R180, R21, !PT ;  /* 0x00000015b40a7209 */ /* 0x000fe40007810000 */
[----:B------:R-:W-:Y:S02]  /*89f0*/  ISETP.LT.OR P3, PT, R168, 0x11, P3 ;  /* 0x00000011a800780c */ /* 0x000fe40001f61670 */
[----:B------:R-:W-:-:S02]  /*8a00*/  FMNMX.FTZ R20, R181, R10, !PT ;  /* 0x0000000ab5147209 */ /* 0x000fc40007810000 */
[C---:B------:R-:W-:Y:S02]  /*8a10*/  ISETP.GT.AND P6, PT, R169.reuse, 0x18, P2 ;  /* 0x00000018a900780c */ /* 0x040fe400017c4270 */
[----:B------:R-:W-:Y:S01]  /*8a20*/  ISETP.LT.OR P5, PT, R168, 0x12, P5 ;  /* 0x00000012a800780c */ /* 0x000fe20002fa1670 */
[----:B------:R-:W0:Y:S01]  /*8a30*/  SHFL.BFLY PT, R21, R20, 0x2, 0x1f ;  /* 0x0c401f0014157f89 */ /* 0x000e2200000e0000 */
[----:B------:R-:W-:Y:S02]  /*8a40*/  FSEL R162, R162, -INF , !P3 ;  /* 0xff800000a2a27808 */ /* 0x000fe40005800000 */
[----:B------:R-:W-:Y:S02]  /*8a50*/  ISETP.GT.AND P4, PT, R169, 0x19, P2 ;  /* 0x00000019a900780c */ /* 0x000fe40001784270 */
[----:B------:R-:W-:Y:S02]  /*8a60*/  ISETP.LT.OR P6, PT, R168, 0x19, P6 ;  /* 0x00000019a800780c */ /* 0x000fe400037c1670 */
[----:B------:R-:W-:-:S02]  /*8a70*/  FSEL R163, R163, -INF , !P5 ;  /* 0xff800000a3a37808 */ /* 0x000fc40006800000 */
[C---:B------:R-:W-:Y:S02]  /*8a80*/  ISETP.GT.AND P5, PT, R169.reuse, 0x21, P2 ;  /* 0x00000021a900780c */ /* 0x040fe400017a4270 */
[----:B------:R-:W-:Y:S02]  /*8a90*/  ISETP.GT.AND P3, PT, R169, 0x20, P2 ;  /* 0x00000020a900780c */ /* 0x000fe40001764270 */
[----:B------:R-:W-:Y:S02]  /*8aa0*/  FSEL R166, R166, -INF , !P6 ;  /* 0xff800000a6a67808 */ /* 0x000fe40007000000 */
[C---:B------:R-:W-:Y:S02]  /*8ab0*/  ISETP.LT.OR P4, PT, R168.reuse, 0x1a, P4 ;  /* 0x0000001aa800780c */ /* 0x040fe40002781670 */
[C---:B------:R-:W-:Y:S02]  /*8ac0*/  ISETP.LT.OR P5, PT, R168.reuse, 0x22, P5 ;  /* 0x00000022a800780c */ /* 0x040fe40002fa1670 */
[----:B------:R-:W-:-:S02]  /*8ad0*/  ISETP.LT.OR P3, PT, R168, 0x21, P3 ;  /* 0x00000021a800780c */ /* 0x000fc40001f61670 */
[----:B------:R-:W-:Y:S02]  /*8ae0*/  FSEL R167, R167, -INF , !P4 ;  /* 0xff800000a7a77808 */ /* 0x000fe40006000000 */
[----:B------:R-:W-:Y:S02]  /*8af0*/  FSEL R202, R171, -INF , !P5 ;  /* 0xff800000abca7808 */ /* 0x000fe40006800000 */
[----:B0-----:R-:W-:Y:S02]  /*8b00*/  FMNMX.FTZ R21, R20, R21, !PT ;  /* 0x0000001514157209 */ /* 0x001fe40007810000 */
[----:B------:R-:W-:Y:S02]  /*8b10*/  FMNMX.FTZ R20, R201, R8, !PT ;  /* 0x00000008c9147209 */ /* 0x000fe40007810000 */
[----:B------:R-:W-:Y:S01]  /*8b20*/  ISETP.GT.AND P6, PT, R169, 0x28, P2 ;  /* 0x00000028a900780c */ /* 0x000fe200017c4270 */
[----:B------:R-:W0:Y:S01]  /*8b30*/  SHFL.BFLY PT, R10, R21, 0x1, 0x1f ;  /* 0x0c201f00150a7f89 */ /* 0x000e2200000e0000 */
[----:B------:R-:W-:-:S02]  /*8b40*/  FSEL R154, R170, -INF , !P3 ;  /* 0xff800000aa9a7808 */ /* 0x000fc40005800000 */
[C---:B------:R-:W-:Y:S02]  /*8b50*/  ISETP.GT.AND P3, PT, R169.reuse, 0x29, P2 ;  /* 0x00000029a900780c */ /* 0x040fe40001764270 */
[C---:B------:R-:W-:Y:S02]  /*8b60*/  ISETP.LT.OR P6, PT, R168.reuse, 0x29, P6 ;  /* 0x00000029a800780c */ /* 0x040fe400037c1670 */
[C---:B------:R-:W-:Y:S02]  /*8b70*/  ISETP.GT.AND P5, PT, R169.reuse, 0x30, P2 ;  /* 0x00000030a900780c */ /* 0x040fe400017a4270 */
[----:B------:R-:W-:Y:S02]  /*8b80*/  ISETP.LT.OR P3, PT, R168, 0x2a, P3 ;  /* 0x0000002aa800780c */ /* 0x000fe40001f61670 */
[----:B------:R-:W-:Y:S02]  /*8b90*/  FSEL R174, R174, -INF , !P6 ;  /* 0xff800000aeae7808 */ /* 0x000fe40007000000 */
[----:B------:R-:W-:-:S02]  /*8ba0*/  ISETP.GT.AND P6, PT, R169, 0x31, P2 ;  /* 0x00000031a900780c */ /* 0x000fc400017c4270 */
[C---:B------:R-:W-:Y:S02]  /*8bb0*/  ISETP.LT.OR P5, PT, R168.reuse, 0x31, P5 ;  /* 0x00000031a800780c */ /* 0x040fe40002fa1670 */
[----:B------:R-:W-:Y:S02]  /*8bc0*/  ISETP.LT.OR P6, PT, R168, 0x32, P6 ;  /* 0x00000032a800780c */ /* 0x000fe400037c1670 */
[----:B------:R-:W-:Y:S02]  /*8bd0*/  FSEL R203, R178, -INF , !P5 ;  /* 0xff800000b2cb7808 */ /* 0x000fe40006800000 */
[----:B------:R-:W-:Y:S02]  /*8be0*/  FSEL R204, R179, -INF , !P6 ;  /* 0xff800000b3cc7808 */ /* 0x000fe40007000000 */
[----:B------:R-:W-:Y:S02]  /*8bf0*/  @!P1 PRMT R9, RZ, 0x654, R9 ;  /* 0x00000654ff099816 */ /* 0x000fe40000000009 */
[----:B0-----:R-:W-:-:S02]  /*8c00*/  FMNMX.FTZ R10, R21, R10, !PT ;  /* 0x0000000a150a7209 */ /* 0x001fc40007810000 */
        /* <DEDUP_REMOVED lines=13> */
[--C-:B------:R-:W-:Y:S01]  /*8ce0*/  FFMA.FTZ R21, R187, UR11, -R205.reuse ;  /* 0x0000000bbb157c23 */ /* 0x100fe200080108cd */
[----:B------:R-:W-:Y:S01]  /*8cf0*/  FSEL R187, R175, -INF , !P3 ;  /* 0xff800000afbb7808 */ /* 0x000fe20005800000 */
[--C-:B------:R-:W-:Y:S01]  /*8d00*/  FFMA.FTZ R175, R160, UR11, -R205.reuse ;  /* 0x0000000ba0af7c23 */ /* 0x100fe200080108cd */
[----:B------:R-:W-:Y:S01]  /*8d10*/  FMNMX.FTZ R171, R167, R20, !PT ;  /* 0x00000014a7ab7209 */ /* 0x000fe20007810000 */
[--C-:B------:R-:W-:Y:S01]  /*8d20*/  FFMA.FTZ R178, R186, UR11, -R205.reuse ;  /* 0x0000000bbab27c23 */ /* 0x100fe200080108cd */
[C---:B------:R-:W-:Y:S01]  /*8d30*/  ISETP.GT.AND P3, PT, R169.reuse, 0x38, P2 ;  /* 0x00000038a900780c */ /* 0x040fe20001764270 */
        /* <DEDUP_REMOVED lines=17> */
[----:B------:R-:W-:Y:S02]  /*8e50*/  FSEL R183, R183, -INF , !P2 ;  /* 0xff800000b7b77808 */ /* 0x000fe40005000000 */
[----:B------:R-:W-:Y:S01]  /*8e60*/  FMNMX.FTZ R157, R204, R169, !PT ;  /* 0x000000a9cc9d7209 */ /* 0x000fe20007810000 */
[----:B------:R-:W-:Y:S03]  /*8e70*/  MUFU.EX2 R12, R12 ;  /* 0x0000000c000c7308 */ /* 0x000fe60000000800 */
[----:B------:R-:W-:-:S04]  /*8e80*/  FMNMX.FTZ R20, R182, R157, !PT ;  /* 0x0000009db6147209 */ /* 0x000fc80007810000 */
[----:B------:R-:W-:Y:S01]  /*8e90*/  FMNMX.FTZ R157, R183, R20, !PT ;  /* 0x00000014b79d7209 */ /* 0x000fe20007810000 */
[----:B------:R0:W-:Y:S04]  /*8ea0*/  MUFU.EX2 R169, R170 ;  /* 0x000000aa00a97308 */ /* 0x0001e80000000800 */
[----:B------:R-:W1:Y:S04]  /*8eb0*/  SHFL.BFLY PT, R160, R157, 0x2, 0x1f ;  /* 0x0c401f009da07f89 */ /* 0x000e6800000e0000 */
[----:B------:R-:W-:Y:S01]  /*8ec0*/  MUFU.EX2 R20, R175 ;  /* 0x000000af00147308 */ /* 0x000fe20000000800 */
[--C-:B0-----:R-:W-:Y:S01]  /*8ed0*/  FFMA.FTZ R170, R152, UR11, -R205.reuse ;  /* 0x0000000b98aa7c23 */ /* 0x101fe200080108cd */
[----:B------:R-:W-:-:S06]  /*8ee0*/  FFMA.FTZ R152, R153, UR11, -R205 ;  /* 0x0000000b99987c23 */ /* 0x000fcc00080108cd */
[----:B------:R0:W-:Y:S08]  /*8ef0*/  MUFU.EX2 R175, R152 ;  /* 0x0000009800af7308 */ /* 0x0001f00000000800 */
[----:B------:R-:W-:Y:S01]  /*8f00*/  MUFU.EX2 R14, R14 ;  /* 0x0000000e000e7308 */ /* 0x000fe20000000800 */
[----:B-1----:R-:W-:Y:S02]  /*8f10*/  FMNMX.FTZ R160, R157, R160, !PT ;  /* 0x000000a09da07209 */ /* 0x002fe40007810000 */
[----:B------:R-:W-:-:S05]  /*8f20*/  FSEL R157, R10, RZ, P4 ;  /* 0x000000ff0a9d7208 */ /* 0x000fca0002000000 */
[----:B------:R-:W-:Y:S01]  /*8f30*/  MUFU.EX2 R171, R171 ;  /* 0x000000ab00ab7308 */ /* 0x000fe20000000800 */
[----:B------:R-:W1:Y:S01]  /*8f40*/  SHFL.BFLY PT, R153, R160, 0x1, 0x1f ;  /* 0x0c201f00a0997f89 */ /* 0x000e6200000e0000 */
[----:B------:R-:W-:-:S04]  /*8f50*/  FADD.FTZ R157, -R157, R6 ;  /* 0x000000069d9d7221 */ /* 0x000fc80000010100 */
[----:B------:R-:W-:Y:S02]  /*8f60*/  FMUL.FTZ R6, R157, UR11 ;  /* 0x0000000b9d067c20 */ /* 0x000fe40008410000 */
[----:B------:R-:W-:Y:S08]  /*8f70*/  MUFU.EX2 R168, R168 ;  /* 0x000000a800a87308 */ /* 0x000ff00000000800 */
[----:B------:R-:W2:Y:S08]  /*8f80*/  MUFU.EX2 R6, R6 ;  /* 0x0000000600067308 */ /* 0x000eb00000000800 */
[----:B------:R-:W3:Y:S01]  /*8f90*/  MUFU.EX2 R173, R173 ;  /* 0x000000ad00ad7308 */ /* 0x000ee20000000800 */
[----:B-1----:R-:W-:-:S04]  /*8fa0*/  FMNMX.FTZ R180, R160, R153, !PT ;  /* 0x00000099a0b47209 */ /* 0x002fc80007810000 */
[C---:B------:R-:W-:Y:S01]  /*8fb0*/  FSETP.NEU.FTZ.AND P2, PT, R180.reuse, -INF , PT ;  /* 0xff800000b400780b */ /* 0x040fe20003f5d000 */
[C---:B0-----:R-:W-:Y:S02]  /*8fc0*/  FMUL.FTZ R152, R180.reuse, UR11 ;  /* 0x0000000bb4987c20 */ /* 0x041fe40008410000 */
[----:B------:R-:W0:Y:S01]  /*8fd0*/  MUFU.EX2 R170, R170 ;  /* 0x000000aa00aa7308 */ /* 0x000e220000000800 */
[----:B------:R-:W-:Y:S01]  /*8fe0*/  FSEL R153, R180, RZ, P2 ;  /* 0x000000ffb4997208 */ /* 0x000fe20001000000 */
[-C--:B--2---:R-:W-:Y:S01]  /*8ff0*/  FMUL.FTZ R24, R24, R6.reuse ;  /* 0x0000000618187220 */ /* 0x084fe20000410000 */
[----:B------:R-:W-:Y:S01]  /*9000*/  FSEL R156, R152, RZ, P2 ;  /* 0x000000ff989c7208 */ /* 0x000fe20001000000 */
[----:B------:R-:W-:Y:S02]  /*9010*/  IMAD.U32 R152, RZ, RZ, UR36 ;  /* 0x00000024ff987e24 */ /* 0x000fe4000f8e00ff */
[-C--:B------:R-:W-:Y:S01]  /*9020*/  FMUL.FTZ R25, R25, R6.reuse ;  /* 0x0000000619197220 */ /* 0x080fe20000410000 */
[----:B------:R-:W-:Y:S01]  /*9030*/  FADD.FTZ R153, -R153, R8 ;  /* 0x0000000899997221 */ /* 0x000fe20000010100 */
[----:B------:R-:W-:Y:S01]  /*9040*/  FMUL.FTZ R28, R28, R6 ;  /* 0x000000061c1c7220 */ /* 0x000fe20000410000 */
[--C-:B------:R-:W-:Y:S01]  /*9050*/  FFMA.FTZ R186, R201, UR11, -R156.reuse ;  /* 0x0000000bc9ba7c23 */ /* 0x100fe2000801089c */
[----:B------:R-:W-:Y:S01]  /*9060*/  FFMA.FTZ R201, R155, UR11, -R156 ;  /* 0x0000000b9bc97c23 */ /* 0x000fe2000801089c */
[----:B------:R-:W-:-:S02]  /*9070*/  IMAD.MOV R155, RZ, RZ, -R22 ;  /* 0x000000ffff9b7224 */ /* 0x000fc400078e0a16 */
[----:B------:R-:W-:Y:S01]  /*9080*/  FMUL.FTZ R153, R153, UR11 ;  /* 0x0000000b99997c20 */ /* 0x000fe20008410000 */
[--C-:B------:R-:W-:Y:S01]  /*9090*/  FFMA.FTZ R159, R159, UR11, -R156.reuse ;  /* 0x0000000b9f9f7c23 */ /* 0x100fe2000801089c */
[--C-:B------:R-:W-:Y:S01]  /*90a0*/  FFMA.FTZ R205, R158, UR11, -R156.reuse ;  /* 0x0000000b9ecd7c23 */ /* 0x100fe2000801089c */
[--C-:B------:R-:W-:Y:S01]  /*90b0*/  FFMA.FTZ R206, R162, UR11, -R156.reuse ;  /* 0x0000000ba2ce7c23 */ /* 0x100fe2000801089c */
[----:B------:R-:W-:Y:S01]  /*90c0*/  ISETP.NE.AND P2, PT, R16, R155, PT ;  /* 0x0000009b1000720c */ /* 0x000fe20003f45270 */
[----:B------:R1:W2:Y:S01]  /*90d0*/  MUFU.EX2 R207, R153 ;  /* 0x0000009900cf7308 */ /* 0x0002a20000000800 */
        /* <DEDUP_REMOVED lines=9> */
[--C-:B------:R-:W-:Y:S01]  /*9170*/  FFMA.FTZ R213, R183, UR11, -R156.reuse ;  /* 0x0000000bb7d57c23 */ /* 0x100fe2000801089c */
[--C-:B-1----:R-:W-:Y:S01]  /*9180*/  FFMA.FTZ R153, R203, UR11, -R156.reuse ;  /* 0x0000000bcb997c23 */ /* 0x102fe2000801089c */
[----:B------:R-:W-:Y:S01]  /*9190*/  @!P2 IMAD R152, R152, 0x40, R19 ;  /* 0x000000409898a824 */ /* 0x000fe200078e0213 */
[----:B---3--:R-:W-:Y:S01]  /*91a0*/  F2FP.F16.F32.PACK_AB R158, R173, R168 ;  /* 0x000000a8ad9e723e */ /* 0x008fe200000000ff */
[----:B------:R-:W-:Y:S01]  /*91b0*/  FMUL.FTZ R29, R29, R6 ;  /* 0x000000061d1d7220 */ /* 0x000fe20000410000 */
[----:B0-----:R-:W-:Y:S01]  /*91c0*/  F2FP.F16.F32.PACK_AB R160, R175, R170 ;  /* 0x000000aaafa0723e */ /* 0x001fe200000000ff */
[----:B------:R-:W-:Y:S01]  /*91d0*/  MUFU.EX2 R186, R186 ;  /* 0x000000ba00ba7308 */ /* 0x000fe20000000800 */
[----:B------:R-:W-:Y:S01]  /*91e0*/  @!P2 LEA R155, R152, UR37, 0x2 ;  /* 0x00000025989bac11 */ /* 0x000fe2000f8e10ff */
[----:B----4-:R-:W-:Y:S01]  /*91f0*/  FFMA.FTZ R159, R154, UR11, -R156 ;  /* 0x0000000b9a9f7c23 */ /* 0x010fe2000801089c */
[----:B------:R-:W-:Y:S01]  /*9200*/  F2FP.F16.F32.PACK_AB R152, R12, R21 ;  /* 0x000000150c98723e */ /* 0x000fe200000000ff */
[----:B------:R-:W-:Y:S01]  /*9210*/  FMUL.FTZ R32, R32, R6 ;  /* 0x0000000620207220 */ /* 0x000fe20000410000 */
[----:B------:R-:W-:Y:S01]  /*9220*/  F2FP.F16.F32.PACK_AB R154, R169, R14 ;  /* 0x0000000ea99a723e */ /* 0x000fe200000000ff */
[----:B------:R-:W-:Y:S01]  /*9230*/  @!P2 STS [R155+0x38400], R6 ;  /* 0x038400069b00a388 */ /* 0x000fe20000000800 */
[----:B------:R-:W-:Y:S01]  /*9240*/  F2FP.F16.F32.PACK_AB R156, R171, R20 ;  /* 0x00000014ab9c723e */ /* 0x000fe200000000ff */
[----:B------:R-:W-:Y:S01]  /*9250*/  MUFU.EX2 R201, R201 ;  /* 0x000000c900c97308 */ /* 0x000fe20000000800 */
[-C--:B------:R-:W-:Y:S01]  /*9260*/  FMUL.FTZ R33, R33, R6.reuse ;  /* 0x0000000621217220 */ /* 0x080fe20000410000 */
[----:B--2---:R0:W-:Y:S01]  /*9270*/  @!P2 STS [R155+0x38420], R207 ;  /* 0x038420cf9b00a388 */ /* 0x0041e20000000800 */
        /* <DEDUP_REMOVED lines=68> */
[----:B------:R-:W-:Y:S01]  /*96c0*/  FMUL.FTZ R26, R26, R207 ;  /* 0x000000cf1a1a7220 */ /* 0x000fe20000410000 */
[----:B------:R-:W2:Y:S01]  /*96d0*/  MUFU.EX2 R203, R161 ;  /* 0x000000a100cb7308 */ /* 0x000ea20000000800 */
[----:B0-----:R-:W-:Y:S01]  /*96e0*/  F2FP.F16.F32.PACK_AB R159, R174, R183 ;  /* 0x000000b7ae9f723e */ /* 0x001fe200000000ff */
[-C--:B------:R-:W-:Y:S01]  /*96f0*/  FMUL.FTZ R27, R27, R207.reuse ;  /* 0x000000cf1b1b7220 */ /* 0x080fe20000410000 */
[----:B-1----:R-:W-:Y:S01]  /*9700*/  F2FP.F16.F32.PACK_AB R162, R177, R172 ;  /* 0x000000acb1a2723e */ /* 0x002fe200000000ff */
        /* <DEDUP_REMOVED lines=63> */
[----:B0-----:R-:W-:Y:S01]  /*9b00*/  F2FP.F16.F32.PACK_AB R166, R181, R176 ;  /* 0x000000b0b5a6723e */ /* 0x001fe200000000ff */
        /* <DEDUP_REMOVED lines=14> */
[----:B------:R-:W-:Y:S01]  /*9bf0*/  FMUL.FTZ R151, R151, R207 ;  /* 0x000000cf97977220 */ /* 0x000fe20000410000 */
[----:B------:R-:W-:Y:S01]  /*9c00*/  FFMA.FTZ R21, R6, R4, R21 ;  /* 0x0000000406157223 */ /* 0x000fe20000010015 */
[----:B------:R-:W-:Y:S01]  /*9c10*/  FFMA.FTZ R186, R207, R5, R186 ;  /* 0x00000005cfba7223 */ /* 0x000fe200000100ba */
[----:B------:R-:W-:Y:S01]  /*9c20*/  ISETP.GT.AND P2, PT, R7, UR14, PT ;  /* 0x0000000e07007c0c */ /* 0x000fe2000bf44270 */
[----:B------:R-:W-:Y:S01]  /*9c30*/  UMOV UR36, UR6 ;  /* 0x0000000600247c82 */ /* 0x000fe20008000000 */
[----:B------:R-:W-:Y:S01]  /*9c40*/  FADD.FTZ R21, R12, R21 ;  /* 0x000000150c157221 */ /* 0x000fe20000010000 */
[----:B------:R-:W-:Y:S01]  /*9c50*/  FADD.FTZ R186, R201, R186 ;  /* 0x000000bac9ba7221 */ /* 0x000fe20000010000 */
[----:B------:R-:W-:Y:S01]  /*9c60*/  VIADD R7, R7, 0xffffffff ;  /* 0xffffffff07077836 */ /* 0x000fe20000000000 */
[----:B------:R1:W-:Y:S01]  /*9c70*/  STSM.16.M88.4 [R23+0x36400], R152 ;  /* 0x0364009817007844 */ /* 0x0003e20000000200 */
[----:B------:R-:W-:Y:S01]  /*9c80*/  FADD.FTZ R14, R14, R21 ;  /* 0x000000150e0e7221 */ /* 0x000fe20000010000 */
[----:B------:R-:W-:Y:S01]  /*9c90*/  FADD.FTZ R205, R205, R186 ;  /* 0x000000bacdcd7221 */ /* 0x000fe20000010000 */
[----:B------:R-:W-:Y:S01]  /*9ca0*/  IMAD.MOV.U32 R6, RZ, RZ, R10 ;  /* 0x000000ffff067224 */ /* 0x000fe200078e000a */
[----:B------:R1:W-:Y:S01]  /*9cb0*/  STSM.16.M88.4 [R188], R156 ;  /* 0x0000009cbc007844 */ /* 0x0003e20000000200 */
[----:B------:R-:W-:Y:S01]  /*9cc0*/  FADD.FTZ R169, R169, R14 ;  /* 0x0000000ea9a97221 */ /* 0x000fe20000010000 */
[----:B------:R-:W-:Y:S01]  /*9cd0*/  FADD.FTZ R205, R8, R205 ;  /* 0x000000cd08cd7221 */ /* 0x000fe20000010000 */
[----:B0-----:R-:W-:Y:S01]  /*9ce0*/  F2FP.F16.F32.PACK_AB R167, R213, R208 ;  /* 0x000000d0d5a7723e */ /* 0x001fe200000000ff */
[----:B------:R1:W-:Y:S01]  /*9cf0*/  STSM.16.M88.4 [R190], R160 ;  /* 0x000000a0be007844 */ /* 0x0003e20000000200 */
[----:B------:R-:W-:Y:S01]  /*9d00*/  FADD.FTZ R20, R20, R169 ;  /* 0x000000a914147221 */ /* 0x000fe20000010000 */
[----:B------:R-:W-:Y:S01]  /*9d10*/  FADD.FTZ R206, R206, R205 ;  /* 0x000000cdcece7221 */ /* 0x000fe20000010000 */
[----:B------:R-:W-:Y:S01]  /*9d20*/  IMAD.MOV.U32 R8, RZ, RZ, R180 ;  /* 0x000000ffff087224 */ /* 0x000fe200078e00b4 */
[----:B------:R1:W-:Y:S01]  /*9d30*/  STSM.16.M88.4 [R189], R164 ;  /* 0x000000a4bd007844 */ /* 0x0003e20000000200 */
[----:B------:R-:W-:Y:S01]  /*9d40*/  WARPGROUP.ARRIVE ;  /* 0x00000000000079c5 */ /* 0x000fe20000000000 */
[----:B------:R-:W-:Y:S01]  /*9d50*/  FADD.FTZ R171, R171, R20 ;  /* 0x00000014abab7221 */ /* 0x000fe20000010000 */
[----:B------:R-:W-:-:S03]  /*9d60*/  FADD.FTZ R206, R187, R206 ;  /* 0x000000cebbce7221 */ /* 0x000fc60000010000 */
[----:B------:R-:W-:Y:S01]  /*9d70*/  FADD.FTZ R168, R168, R171 ;  /* 0x000000aba8a87221 */ /* 0x000fe20000010000 */
[----:B------:R-:W-:Y:S01]  /*9d80*/  HGMMA.64x256x16.F32 R24, R152, gdesc[UR20].tnspB, R24, gsb0 ;  /* 0x43e0001498187df0 */ /* 0x000fe20008000818 */
[----:B------:R-:W-:Y:S01]  /*9d90*/  UMOV UR22, UR10 ;  /* 0x0000000a00167c82 */ /* 0x000fe20008000000 */
[----:B------:R-:W-:Y:S01]  /*9da0*/  UMOV UR23, 0x40000040 ;  /* 0x4000004000177882 */ /* 0x000fe20000000000 */
[----:B------:R-:W-:Y:S01]  /*9db0*/  UIADD3 UR10, UR8, 0x100, URZ ;  /* 0x00000100080a7890 */ /* 0x000fe2000fffe03f */
[----:B------:R-:W-:Y:S01]  /*9dc0*/  FADD.FTZ R183, R183, R206 ;  /* 0x000000ceb7b77221 */ /* 0x000fe20000010000 */
[----:B------:R-:W-:Y:S01]  /*9dd0*/  UIADD3 UR8, UR8, 0x180, URZ ;  /* 0x0000018008087890 */ /* 0x000fe2000fffe03f */
[----:B------:R-:W-:Y:S02]  /*9de0*/  FADD.FTZ R173, R173, R168 ;  /* 0x000000a8adad7221 */ /* 0x000fe40000010000 */
[----:B------:R-:W-:Y:S02]  /*9df0*/  FADD.FTZ R183, R174, R183 ;  /* 0x000000b7aeb77221 */ /* 0x000fe40000010000 */
[----:B------:R-:W-:-:S02]  /*9e00*/  FADD.FTZ R170, R170, R173 ;  /* 0x000000adaaaa7221 */ /* 0x000fc40000010000 */
[----:B------:R-:W-:Y:S02]  /*9e10*/  FADD.FTZ R182, R182, R183 ;  /* 0x000000b7b6b67221 */ /* 0x000fe40000010000 */
[----:B------:R-:W-:Y:S02]  /*9e20*/  FADD.FTZ R175, R175, R170 ;  /* 0x000000aaafaf7221 */ /* 0x000fe40000010000 */
[----:B------:R-:W-:Y:S02]  /*9e30*/  FADD.FTZ R203, R203, R182 ;  /* 0x000000b6cbcb7221 */ /* 0x000fe40000010000 */
        /* <DEDUP_REMOVED lines=38> */
[----:B------:R-:W-:Y:S01]  /*a0a0*/  IMAD.MOV.U32 R8, RZ, RZ, R180 ;  /* 0x000000ffff087224 */ /* 0x000fe200078e00b4 */
[----:B------:R-:W-:Y:S01]  /*a0b0*/  UMOV UR36, UR6 ;  /* 0x0000000600247c82 */ /* 0x000fe20008000000 */
[----:B------:R-:W-:-:S07]  /*a0c0*/  IMAD.MOV.U32 R6, RZ, RZ, R10 ;  /* 0x000000ffff067224 */ /* 0x000fce00078e000a */
.L_x_2448:
[----:B------:R-:W0:Y:S01]  /*a0d0*/  LDC R13, c[0x0][0xadc] ;  /* 0x0002b700ff0d7b82 */ /* 0x000e220000000800 */
[----:B------:R-:W-:-:S05]  /*a0e0*/  IADD3 R10, R17, 0x40, -R18 ;  /* 0x00000040110a7810 */ /* 0x000fca0007ffe812 */
[----:B------:R-:W-:-:S04]  /*a0f0*/  IMAD R10, R185, 0x40, R10 ;  /* 0x00000040b90a7824 */ /* 0x000fc800078e020a */
[----:B-1----:R-:W-:Y:S01]  /*a100*/  VIADD R9, R10, -UR18 ;  /* 0x800000120a097c36 */ /* 0x002fe20008000000 */
[----:B0-----:R-:W-:-:S13]  /*a110*/  ISETP.GE.AND P6, PT, R13, 0x1, PT ;  /* 0x000000010d00780c */ /* 0x001fda0003fc6270 */
[----:B------:R-:W-:Y:S05]  /*a120*/  @!P6 BRA `(.L_x_2466) ;  /* 0x00000000003ce947 */ /* 0x000fea0003800000 */
        /* <DEDUP_REMOVED lines=9> */
.L_x_2467:
[----:B------:R-:W-:-:S13]  /*a1c0*/  ISETP.NE.AND P2, PT, R13, 0x1, PT ;  /* 0x000000010d00780c */ /* 0x000fda0003f45270 */
[----:B------:R-:W0:Y:S02]  /*a1d0*/  @P2 LDC.64 R14, c[0x0][0xae0] ;  /* 0x0002b800ff0e2b82 */ /* 0x000e240000000a00 */
[----:B0-----:R-:W-:-:S05]  /*a1e0*/  @P2 IMAD.HI.U32 R12, R10, R14, RZ ;  /* 0x0000000e0a0c2227 */ /* 0x001fca00078e00ff */
[----:B------:R-:W-:-:S07]  /*a1f0*/  @P2 SHF.R.U32.HI R10, RZ, R15, R12 ;  /* 0x0000000fff0a2219 */ /* 0x000fce000001160c */
.L_x_2468:
[----:B------:R-:W-:-:S05]  /*a200*/  IMAD R10, R10, R13, RZ ;  /* 0x0000000d0a0a7224 */ /* 0x000fca00078e02ff */
[----:B------:R-:W-:-:S07]  /*a210*/  VIMNMX R9, R9, R10, !PT ;  /* 0x0000000a09097248 */ /* 0x000fce0007fe0100 */
.L_x_2466:
[----:B------:R-:W-:-:S05]  /*a220*/  VIADD R9, R9, 0x3f ;  /* 0x0000003f09097836 */ /* 0x000fca0000000000 */
[----:B------:R-:W-:-:S04]  /*a230*/  SHF.R.S32.HI R10, RZ, 0x1f, R9 ;  /* 0x0000001fff0a7819 */ /* 0x000fc80000011409 */
[----:B------:R-:W-:-:S04]  /*a240*/  LEA.HI R10, R10, R9, RZ, 0x6 ;  /* 0x000000090a0a7211 */ /* 0x000fc800078f30ff */
[----:B------:R-:W-:-:S04]  /*a250*/  SHF.R.S32.HI R9, RZ, 0x6, R10 ;  /* 0x00000006ff097819 */ /* 0x000fc8000001140a */
[----:B------:R-:W-:-:S04]  /*a260*/  VIMNMX R10, R184, R9, !PT ;  /* 0x00000009b80a7248 */ /* 0x000fc80007fe0100 */
[----:B------:R-:W-:-:S13]  /*a270*/  ISETP.GE.AND P2, PT, R7, R10, PT ;  /* 0x0000000a0700720c */ /* 0x000fda0003f46270 */
[----:B------:R-:W-:Y:S05]  /*a280*/  @!P2 BRA `(.L_x_2469) ;  /* 0x000000280080a947 */ /* 0x000fea0003800000 */
[----:B------:R-:W-:Y:S01]  /*a290*/  MOV R185, R8 ;  /* 0x0000000800b97202 */ /* 0x000fe20000000f00 */
[----:B------:R-:W-:Y:S01]  /*a2a0*/  IMAD.MOV.U32 R11, RZ, RZ, R6 ;  /* 0x000000ffff0b7224 */ /* 0x000fe200078e0006 */
[----:B------:R-:W-:Y:S01]  /*a2b0*/  UMOV UR7, UR36 ;  /* 0x0000002400077c82 */ /* 0x000fe20008000000 */
[----:B------:R-:W-:-:S07]  /*a2c0*/  IMAD.MOV.U32 R9, RZ, RZ, R7 ;  /* 0x000000ffff097224 */ /* 0x000fce00078e0007 */
.L_x_2478:
[----:B------:R-:W-:Y:S01]  /*a2d0*/  UIADD3 UR14, UR7, 0x1, URZ ;  /* 0x00000001070e7890 */ /* 0x000fe2000fffe03f */
[----:B------:R-:W-:Y:S02]  /*a2e0*/  IMAD.MOV.U32 R7, RZ, RZ, R9 ;  /* 0x000000ffff077224 */ /* 0x000fe400078e0009 */
[----:B------:R-:W-:Y:S01]  /*a2f0*/  VIADD R9, R9, 0xffffffff ;  /* 0xffffffff09097836 */ /* 0x000fe20000000000 */
[----:B------:R-:W-:Y:S02]  /*a300*/  UISETP.NE.AND UP0, UPT, UR14, 0x2, UPT ;  /* 0x000000020e00788c */ /* 0x000fe4000bf05270 */
[----:B------:R-:W-:Y:S02]  /*a310*/  ISETP.GT.AND P2, PT, R7, R10, PT ;  /* 0x0000000a0700720c */ /* 0x000fe40003f44270 */
[----:B------:R-:W-:Y:S02]  /*a320*/  USEL UR14, UR14, URZ, UP0 ;  /* 0x0000003f0e0e7287 */ /* 0x000fe40008000000 */
[----:B------:R-:W-:-:S05]  /*a330*/  USEL UR6, URZ, 0x1, UP0 ;  /* 0x000000013f067887 */ /* 0x000fca0008000000 */
[----:B------:R-:W-:Y:S01]  /*a340*/  UMOV UR36, UR14 ;  /* 0x0000000e00247c82 */ /* 0x000fe20008000000 */
[----:B------:R-:W-:Y:S01]  /*a350*/  LOP3.LUT R2, R2, UR6, RZ, 0x3c, !PT ;  /* 0x0000000602027c12 */ /* 0x000fe2000f8e3cff */
[----:B-1----:R-:W-:Y:S06]  /*a360*/  @!P0 BRA `(.L_x_2470) ;  /* 0x0000000000048947 */ /* 0x002fec0003800000 */
[----:B------:R-:W-:Y:S01]  /*a370*/  BPT.TRAP 0x1 ;  /* 0x000000040000795c */ /* 0x000fe20000300000 */
.L_x_2470:
[----:B------:R-:W-:Y:S01]  /*a380*/  ULEA UR6, UR36, UR37, 0x3 ;  /* 0x0000002524067291 */ /* 0x000fe2000f8e183f */
[----:B------:R-:W-:-:S08]  /*a390*/  SHF.L.U32 R6, R2, 0x1f, RZ ;  /* 0x0000001f02067819 */ /* 0x000fd000000006ff */
[----:B------:R0:W1:Y:S01]  /*a3a0*/  SYNCS.PHASECHK.TRANS64.TRYWAIT P3, [UR6+0x38830], R6 ;  /* 0x03883006ff0075a7 */ /* 0x0000620008060146 */
[----:B------:R-:W-:Y:S05]  /*a3b0*/  @!P0 BRA `(.L_x_2471) ;  /* 0x0000000000048947 */ /* 0x000fea0003800000 */
[----:B------:R-:W-:Y:S01]  /*a3c0*/  BPT.TRAP 0x1 ;  /* 0x000000040000795c */ /* 0x000fe20000300000 */
.L_x_2471:
[----:B-1----:R-:W-:Y:S05]  /*a3d0*/  @P3 BRA `(.L_x_2472) ;  /* 0x0000000000083947 */ /* 0x002fea0003800000 */
[----:B------:R-:W1:Y:S02]  /*a3e0*/  SYNCS.PHASECHK.TRANS64.TRYWAIT P3, [UR6+0x38830], R6 ;  /* 0x03883006ff0075a7 */ /* 0x000e640008060146 */
[----:B-1----:R-:W-:Y:S05]  /*a3f0*/  @!P3 BRA `(.L_x_2473) ;  /* 0x000000e800e8b947 */ /* 0x002fea0003800000 */
.L_x_2472:
        /* <DEDUP_REMOVED lines=32> */
.L_x_2474:
[----:B------:R2:W3:Y:S01]  /*a600*/  SYNCS.PHASECHK.TRANS64.TRYWAIT P3, [UR6+0x38850], R6 ;  /* 0x03885006ff0075a7 */ /* 0x0004e20008060146 */
[----:B------:R-:W-:Y:S05]  /*a610*/  @!P0 BRA `(.L_x_2475) ;  /* 0x0000000000048947 */ /* 0x000fea0003800000 */
[----:B------:R-:W-:Y:S01]  /*a620*/  BPT.TRAP 0x1 ;  /* 0x000000040000795c */ /* 0x000fe20000300000 */
.L_x_2475:
[----:B---3--:R-:W-:Y:S05]  /*a630*/  @P3 BRA `(.L_x_2476) ;  /* 0x0000000000083947 */ /* 0x008fea0003800000 */
[----:B------:R-:W3:Y:S02]  /*a640*/  SYNCS.PHASECHK.TRANS64.TRYWAIT P3, [UR6+0x38850], R6 ;  /* 0x03885006ff0075a7 */ /* 0x000ee40008060146 */
[----:B---3--:R-:W-:Y:S05]  /*a650*/  @!P3 BRA `(.L_x_2477) ;  /* 0x000000e80068b947 */ /* 0x008fea0003800000 */
.L_x_2476:
[----:B------:R-:W-:Y:S01]  /*a660*/  ULEA UR8, UR14, UR4, 0xc ;  /* 0x000000040e087291 */ /* 0x000fe2000f8e603f */
[----:B------:R-:W-:Y:S01]  /*a670*/  WARPGROUP.ARRIVE ;  /* 0x00000000000079c5 */ /* 0x000fe20000000000 */
[----:B------:R-:W-:Y:S01]  /*a680*/  UMOV UR27, 0x40000040 ;  /* 0x40000040001b7882 */ /* 0x000fe20000000000 */
[----:B------:R-:W-:-:S04]  /*a690*/  UIADD3 UR28, UR5, 0x2, URZ ;  /* 0x00000002051c7890 */ /* 0x000fc8000fffe03f */
[----:B-1----:R-:W1:Y:S01]  /*a6a0*/  S2R R7, SR_TID.X ;  /* 0x0000000000077919 */ /* 0x002e620000002100 */
[----:B------:R-:W-:Y:S02]  /*a6b0*/  UIADD3 UR30, UR8, 0x2, URZ ;  /* 0x00000002081e7890 */ /* 0x000fe4000fffe03f */
        /* <DEDUP_REMOVED lines=9> */
[----:B0-----:R-:W-:-:S13]  /*a750*/  R2UR UR9, R6 ;  /* 0x00000000060972ca */ /* 0x001fda00000e0000 */
[----:B------:R-:W-:-:S04]  /*a760*/  UISETP.GT.AND UP0, UPT, UR9, 0x7f, UPT ;  /* 0x0000007f0900788c */ /* 0x000fc8000bf04270 */
[----:B------:R-:W-:Y:S02]  /*a770*/  USEL UR9, URZ, 0x2, !UP0 ;  /* 0x000000023f097887 */ /* 0x000fe4000c000000 */
[----:B------:R-:W-:Y:S01]  /*a780*/  USEL UR10, UR11, 0x2, UP0 ;  /* 0x000000020b0a7887 */ /* 0x000fe20008000000 */
[----:B------:R-:W-:Y:S02]  /*a790*/  WARPGROUP.DEPBAR.LE gsb0, 0x0 ;  /* 0x00008000000079c5 */ /* 0x000fe40000010000 */
[----:B------:R-:W-:Y:S01]  /*a7a0*/  WARPGROUP.ARRIVE ;  /* 0x00000000000079c5 */ /* 0x000fe20000000000 */
[----:B------:R-:W-:-:S05]  /*a7b0*/  USEL UR11, UR11, 0x6, !UP0 ;  /* 0x000000060b0b7887 */ /* 0x000fca000c000000 */
        /* <DEDUP_REMOVED lines=233> */
[----:B------:R-:W-:Y:S02]  /*b650*/  UMOV UR15, 0x40000040 ;  /* 0x40000040000f7882 */ /* 0x000fe40000000000 */
[----:B------:R-:W-:-:S02]  /*b660*/  UMOV UR9, 0x40000040 ;  /* 0x4000004000097882 */ /* 0x000fc40000000000 */
        /* <DEDUP_REMOVED lines=35> */
[----:B------:R-:W-:Y:S02]  /*b8a0*/  FMNMX.FTZ R8, R166, R7, !PT ;  /* 0x00000007a6087209 */ /* 0x000fe40007810000 */
[----:B0-----:R-:W-:-:S05]  /*b8b0*/  FMNMX.FTZ R6, R13, R14, !PT ;  /* 0x0000000e0d067209 */ /* 0x001fca0007810000 */
[C---:B------:R-:W-:Y:S01]  /*b8c0*/  FADD.FTZ R11, -R6.reuse, R11 ;  /* 0x0000000b060b7221 */ /* 0x040fe20000010100 */
[----:B------:R-:W-:-:S03]  /*b8d0*/  FMUL.FTZ R187, R6, UR11 ;  /* 0x0000000b06bb7c20 */ /* 0x000fc60008410000 */
[----:B------:R-:W-:Y:S01]  /*b8e0*/  FMUL.FTZ R7, R11, UR11 ;  /* 0x0000000b0b077c20 */ /* 0x000fe20008410000 */
[----:B------:R-:W-:Y:S01]  /*b8f0*/  FMNMX.FTZ R11, R167, R8, !PT ;  /* 0x00000008a70b7209 */ /* 0x000fe20007810000 */
[--C-:B------:R-:W-:Y:S01]  /*b900*/  FFMA.FTZ R12, R152, UR11, -R187.reuse ;  /* 0x0000000b980c7c23 */ /* 0x100fe200080108bb */
[--C-:B------:R-:W-:Y:S01]  /*b910*/  FFMA.FTZ R14, R157, UR11, -R187.reuse ;  /* 0x0000000b9d0e7c23 */ /* 0x100fe200080108bb */
[--C-:B------:R-:W-:Y:S01]  /*b920*/  FFMA.FTZ R20, R161, UR11, -R187.reuse ;  /* 0x0000000ba1147c23 */ /* 0x100fe200080108bb */
[----:B------:R-:W-:Y:S01]  /*b930*/  FMNMX.FTZ R8, R170, R11, !PT ;  /* 0x0000000baa087209 */ /* 0x000fe20007810000 */
[----:B------:R-:W0:Y:S01]  /*b940*/  MUFU.EX2 R7, R7 ;  /* 0x0000000700077308 */ /* 0x000e220000000800 */
        /* <DEDUP_REMOVED lines=16> */
[----:B------:R-:W-:Y:S01]  /*ba50*/  MUFU.EX2 R12, R12 ;  /* 0x0000000c000c7308 */ /* 0x000fe20000000800 */
[-C--:B0-----:R-:W-:Y:S01]  /*ba60*/  FMUL.FTZ R24, R24, R7.reuse ;  /* 0x0000000718187220 */ /* 0x081fe20000410000 */
[----:B------:R-:W-:Y:S01]  /*ba70*/  FMNMX.FTZ R15, R179, R8, !PT ;  /* 0x00000008b30f7209 */ /* 0x000fe20007810000 */
[-C--:B------:R-:W-:Y:S01]  /*ba80*/  FMUL.FTZ R25, R25, R7.reuse ;  /* 0x0000000719197220 */ /* 0x080fe20000410000 */
[-C--:B------:R-:W-:Y:S01]  /*ba90*/  FMUL.FTZ R28, R28, R7.reuse ;  /* 0x000000071c1c7220 */ /* 0x080fe20000410000 */
[----:B------:R-:W-:Y:S01]  /*baa0*/  FMUL.FTZ R29, R29, R7 ;  /* 0x000000071d1d7220 */ /* 0x000fe20000410000 */
[----:B------:R-:W-:Y:S01]  /*bab0*/  FMNMX.FTZ R8, R182, R15, !PT ;  /* 0x0000000fb6087209 */ /* 0x000fe20007810000 */
[----:B------:R-:W-:Y:S01]  /*bac0*/  FFMA.FTZ R15, R160, UR11, -R187 ;  /* 0x0000000ba00f7c23 */ /* 0x000fe200080108bb */
[----:B------:R-:W-:Y:S01]  /*bad0*/  MUFU.EX2 R11, R11 ;  /* 0x0000000b000b7308 */ /* 0x000fe20000000800 */
[-C--:B------:R-:W-:Y:S01]  /*bae0*/  FMUL.FTZ R32, R32, R7.reuse ;  /* 0x0000000720207220 */ /* 0x080fe20000410000 */
[----:B------:R-:W-:Y:S01]  /*baf0*/  FMNMX.FTZ R8, R183, R8, !PT ;  /* 0x00000008b7087209 */ /* 0x000fe20007810000 */
        /* <DEDUP_REMOVED lines=33> */
[----:B------:R-:W0:Y:S01]  /*bd10*/  SHFL.BFLY PT, R8, R153, 0x1, 0x1f ;  /* 0x0c201f0099087f89 */ /* 0x000e2200000e0000 */
        /* <DEDUP_REMOVED lines=24> */
[----:B------:R-:W-:-:S02]  /*bea0*/  IMAD.MOV R153, RZ, RZ, -R22 ;  /* 0x000000ffff997224 */ /* 0x000fc400078e0a16 */
[-C--:B------:R-:W-:Y:S01]  /*beb0*/  FMUL.FTZ R128, R128, R7.reuse ;  /* 0x0000000780807220 */ /* 0x080fe20000410000 */
[----:B------:R-:W-:Y:S01]  /*bec0*/  FMUL.FTZ R129, R129, R7 ;  /* 0x0000000781817220 */ /* 0x000fe20000410000 */
[----:B------:R-:W-:Y:S01]  /*bed0*/  MUFU.EX2 R169, R169 ;  /* 0x000000a900a97308 */ /* 0x000fe20000000800 */
[----:B------:R-:W-:Y:S01]  /*bee0*/  FADD.FTZ R152, -R8, R185 ;  /* 0x000000b908987221 */ /* 0x000fe20000010100 */
[----:B------:R-:W-:Y:S01]  /*bef0*/  ISETP.NE.AND P3, PT, R16, R153, PT ;  /* 0x000000991000720c */ /* 0x000fe20003f65270 */
[----:B------:R-:W-:Y:S01]  /*bf00*/  FMUL.FTZ R156, R8, UR11 ;  /* 0x0000000b089c7c20 */ /* 0x000fe20008410000 */
[-C--:B------:R-:W-:Y:S01]  /*bf10*/  FMUL.FTZ R132, R132, R7.reuse ;  /* 0x0000000784847220 */ /* 0x080fe20000410000 */
[----:B------:R-:W-:Y:S01]  /*bf20*/  FMUL.FTZ R152, R152, UR11 ;  /* 0x0000000b98987c20 */ /* 0x000fe20008410000 */
[----:B------:R-:W-:Y:S01]  /*bf30*/  FMUL.FTZ R133, R133, R7 ;  /* 0x0000000785857220 */ /* 0x000fe20000410000 */
[--C-:B------:R-:W-:Y:S01]  /*bf40*/  FFMA.FTZ R185, R154, UR11, -R156.reuse ;  /* 0x0000000b9ab97c23 */ /* 0x100fe2000801089c */
[----:B------:R-:W-:Y:S01]  /*bf50*/  FFMA.FTZ R205, R179, UR11, -R156 ;  /* 0x0000000bb3cd7c23 */ /* 0x000fe2000801089c */
[----:B------:R0:W2:Y:S01]  /*bf60*/  MUFU.EX2 R202, R152 ;  /* 0x0000009800ca7308 */ /* 0x0000a20000000800 */
[----:B------:R-:W-:-:S02]  /*bf70*/  IMAD.U32 R179, RZ, RZ, UR6 ;  /* 0x00000006ffb37e24 */ /* 0x000fc4000f8e00ff */
[--C-:B------:R-:W-:Y:S01]  /*bf80*/  FFMA.FTZ R204, R155, UR11, -R156.reuse ;  /* 0x0000000b9bcc7c23 */ /* 0x100fe2000801089c */
[----:B------:R-:W-:Y:S02]  /*bf90*/  IMAD.U32 R154, RZ, RZ, UR7 ;  /* 0x00000007ff9a7e24 */ /* 0x000fe4000f8e00ff */
[--C-:B------:R-:W-:Y:S01]  /*bfa0*/  FFMA.FTZ R187, R158, UR11, -R156.reuse ;  /* 0x0000000b9ebb7c23 */ /* 0x100fe2000801089c */
[--C-:B------:R-:W-:Y:S01]  /*bfb0*/  FFMA.FTZ R206, R159, UR11, -R156.reuse ;  /* 0x0000000b9fce7c23 */ /* 0x100fe2000801089c */
[--C-:B------:R-:W-:Y:S01]  /*bfc0*/  FFMA.FTZ R201, R162, UR11, -R156.reuse ;  /* 0x0000000ba2c97c23 */ /* 0x100fe2000801089c */
[----:B------:R-:W-:Y:S02]  /*bfd0*/  @!P3 IMAD R153, R154, 0x40, R19 ;  /* 0x000000409a99b824 */ /* 0x000fe400078e0213 */
[--C-:B------:R-:W-:Y:S01]  /*bfe0*/  FFMA.FTZ R208, R163, UR11, -R156.reuse ;  /* 0x0000000ba3d07c23 */ /* 0x100fe2000801089c */
[----:B0-----:R-:W-:Y:S02]  /*bff0*/  @!P1 VIADD R152, R179, 0x38840 ;  /* 0x00038840b3989836 */ /* 0x001fe40000000000 */
[--C-:B------:R-:W-:Y:S01]  /*c000*/  FFMA.FTZ R203, R166, UR11, -R156.reuse ;  /* 0x0000000ba6cb7c23 */ /* 0x100fe2000801089c */
[--C-:B------:R-:W-:Y:S01]  /*c010*/  FFMA.FTZ R210, R167, UR11, -R156.reuse ;  /* 0x0000000ba7d27c23 */ /* 0x100fe2000801089c */
[----:B------:R-:W-:Y:S01]  /*c020*/  @!P3 LEA R153, R153, UR37, 0x2 ;  /* 0x000000259999bc11 */ /* 0x000fe2000f8e10ff */
[----:B------:R-:W-:Y:S01]  /*c030*/  FFMA.FTZ R170, R170, UR11, -R156 ;  /* 0x0000000baaaa7c23 */ /* 0x000fe2000801089c */
[----:B------:R-:W-:Y:S01]  /*c040*/  @!P1 PRMT R152, RZ, 0x654, R152 ;  /* 0x00000654ff989816 */ /* 0x000fe20000000098 */
[--C-:B------:R-:W-:Y:S01]  /*c050*/  FFMA.FTZ R171, R171, UR11, -R156.reuse ;  /* 0x0000000babab7c23 */ /* 0x100fe2000801089c */
[--C-:B------:R-:W-:Y:S01]  /*c060*/  FFMA.FTZ R174, R174, UR11, -R156.reuse ;  /* 0x0000000baeae7c23 */ /* 0x100fe2000801089c */
[--C-:B------:R-:W-:Y:S01]  /*c070*/  FFMA.FTZ R175, R175, UR11, -R156.reuse ;  /* 0x0000000bafaf7c23 */ /* 0x100fe2000801089c */
[----:B------:R0:W-:Y:S01]  /*c080*/  @!P1 SYNCS.ARRIVE.TRANS64.RED.A1T0 RZ, [R152+URZ], RZ ;  /* 0x000000ff98ff99a7 */ /* 0x0001e2000810043f */
[--C-:B------:R-:W-:Y:S01]  /*c090*/  FFMA.FTZ R178, R178, UR11, -R156.reuse ;  /* 0x0000000bb2b27c23 */ /* 0x100fe2000801089c */
[--C-:B------:R-:W-:Y:S01]  /*c0a0*/  FFMA.FTZ R182, R182, UR11, -R156.reuse ;  /* 0x0000000bb6b67c23 */ /* 0x100fe2000801089c */
[----:B------:R-:W-:Y:S01]  /*c0b0*/  FFMA.FTZ R183, R183, UR11, -R156 ;  /* 0x0000000bb7b77c23 */ /* 0x000fe2000801089c */
[----:B------:R-:W-:Y:S01]  /*c0c0*/  @!P3 STS [R153+0x38400], R7 ;  /* 0x038400079900b388 */ /* 0x000fe20000000800 */
[----:B------:R-:W-:Y:S01]  /*c0d0*/  MUFU.EX2 R185, R185 ;  /* 0x000000b900b97308 */ /* 0x000fe20000000800 */
[----:B-1----:R-:W-:Y:S01]  /*c0e0*/  F2FP.F16.F32.PACK_AB R154, R14, R13 ;  /* 0x0000000d0e9a723e */ /* 0x002fe200000000ff */
[----:B--2---:R-:W-:Y:S01]  /*c0f0*/  FMUL.FTZ R26, R26, R202 ;  /* 0x000000ca1a1a7220 */ /* 0x004fe20000410000 */
[----:B------:R1:W-:Y:S01]  /*c100*/  @!P3 STS [R153+0x38420], R202 ;  /* 0x038420ca9900b388 */ /* 0x0003e20000000800 */
[----:B0-----:R-:W-:Y:S01]  /*c110*/  F2FP.F16.F32.PACK_AB R152, R11, R12 ;  /* 0x0000000c0b98723e */ /* 0x001fe200000000ff */
[-C--:B------:R-:W-:Y:S01]  /*c120*/  FMUL.FTZ R27, R27, R202.reuse ;  /* 0x000000ca1b1b7220 */ /* 0x080fe20000410000 */
[----:B------:R-:W-:Y:S01]  /*c130*/  F2FP.F16.F32.PACK_AB R156, R20, R15 ;  /* 0x0000000f149c723e */ /* 0x000fe200000000ff */
[-C--:B------:R-:W-:Y:S01]  /*c140*/  FMUL.FTZ R30, R30, R202.reuse ;  /* 0x000000ca1e1e7220 */ /* 0x080fe20000410000 */
[----:B------:R-:W1:Y:S01]  /*c150*/  MUFU.EX2 R204, R204 ;  /* 0x000000cc00cc7308 */ /* 0x000e620000000800 */
[----:B------:R-:W-:Y:S01]  /*c160*/  F2FP.F16.F32.PACK_AB R158, R186, R21 ;  /* 0x00000015ba9e723e */ /* 0x000fe200000000ff */
[----:B------:R-:W-:Y:S01]  /*c170*/  FMUL.FTZ R31, R31, R202 ;  /* 0x000000ca1f1f7220 */ /* 0x000fe20000410000 */
[----:B------:R-:W-:Y:S01]  /*c180*/  F2FP.F16.F32.PACK_AB R160, R169, R168 ;  /* 0x000000a8a9a0723e */ /* 0x000fe200000000ff */
        /* <DEDUP_REMOVED lines=73> */
[----:B------:R-:W-:Y:S01]  /*c620*/  FMUL.FTZ R143, R143, R202 ;  /* 0x000000ca8f8f7220 */ /* 0x000fe20000410000 */
[-C--:B------:R-:W-:Y:S01]  /*c630*/  FMUL.FTZ R144, R144, R7.reuse ;  /* 0x0000000790907220 */ /* 0x080fe20000410000 */
[-C--:B------:R-:W-:Y:S01]  /*c640*/  FMUL.FTZ R145, R145, R7.reuse ;  /* 0x0000000791917220 */ /* 0x080fe20000410000 */
[----:B------:R-:W0:Y:S01]  /*c650*/  MUFU.EX2 R171, R171 ;  /* 0x000000ab00ab7308 */ /* 0x000e220000000800 */
[----:B-1----:R-:W-:Y:S01]  /*c660*/  F2FP.F16.F32.PACK_AB R162, R173, R172 ;  /* 0x000000acada2723e */ /* 0x002fe200000000ff */
[-C--:B------:R-:W-:Y:S01]  /*c670*/  FMUL.FTZ R146, R146, R202.reuse ;  /* 0x000000ca92927220 */ /* 0x080fe20000410000 */
[-C--:B------:R-:W-:Y:S01]  /*c680*/  FMUL.FTZ R147, R147, R202.reuse ;  /* 0x000000ca93937220 */ /* 0x080fe20000410000 */
[-C--:B------:R-:W-:Y:S01]  /*c690*/  FMUL.FTZ R148, R148, R7.reuse ;  /* 0x0000000794947220 */ /* 0x080fe20000410000 */
[----:B------:R-:W-:Y:S01]  /*c6a0*/  FMUL.FTZ R149, R149, R7 ;  /* 0x0000000795957220 */ /* 0x000fe20000410000 */
[-C--:B------:R-:W-:Y:S01]  /*c6b0*/  FMUL.FTZ R150, R150, R202.reuse ;  /* 0x000000ca96967220 */ /* 0x080fe20000410000 */
[----:B------:R-:W-:Y:S01]  /*c6c0*/  FMUL.FTZ R151, R151, R202 ;  /* 0x000000ca97977220 */ /* 0x000fe20000410000 */
[----:B------:R-:W-:Y:S01]  /*c6d0*/  MUFU.EX2 R174, R174 ;  /* 0x000000ae00ae7308 */ /* 0x000fe20000000800 */
[----:B------:R1:W-:Y:S01]  /*c6e0*/  STSM.16.M88.4 [R23+0x36400], R152 ;  /* 0x0364009817007844 */ /* 0x0003e20000000200 */
[----:B------:R-:W-:Y:S01]  /*c6f0*/  ULEA UR6, UR14, UR38, 0xc ;  /* 0x000000260e067291 */ /* 0x000fe2000f8e603f */
[----:B------:R-:W-:Y:S01]  /*c700*/  FFMA.FTZ R4, R7, R4, R12 ;  /* 0x0000000407047223 */ /* 0x000fe2000001000c */
[----:B------:R-:W-:Y:S01]  /*c710*/  UMOV UR7, 0x40000040 ;  /* 0x4000004000077882 */ /* 0x000fe20000000000 */
[----:B------:R1:W-:Y:S01]  /*c720*/  STSM.16.M88.4 [R188], R156 ;  /* 0x0000009cbc007844 */ /* 0x0003e20000000200 */
[----:B------:R-:W-:Y:S01]  /*c730*/  UIADD3 UR8, UR6, 0x80, URZ ;  /* 0x0000008006087890 */ /* 0x000fe2000fffe03f */
[----:B------:R-:W-:Y:S01]  /*c740*/  FFMA.FTZ R5, R202, R5, R185 ;  /* 0x00000005ca057223 */ /* 0x000fe200000100b9 */
[----:B------:R-:W2:Y:S01]  /*c750*/  MUFU.EX2 R175, R175 ;  /* 0x000000af00af7308 */ /* 0x000ea20000000800 */
[----:B0-----:R-:W-:Y:S01]  /*c760*/  F2FP.F16.F32.PACK_AB R161, R171, R170 ;  /* 0x000000aaaba1723e */ /* 0x001fe200000000ff */
[----:B------:R-:W-:Y:S01]  /*c770*/  FADD.FTZ R4, R11, R4 ;  /* 0x000000040b047221 */ /* 0x000fe20000010000 */
[----:B------:R-:W-:Y:S01]  /*c780*/  FADD.FTZ R204, R204, R5 ;  /* 0x00000005cccc7221 */ /* 0x000fe20000010000 */
[----:B------:R-:W-:Y:S01]  /*c790*/  @!P1 VIADD R179, R179, 0x38860 ;  /* 0x00038860b3b39836 */ /* 0x000fe20000000000 */
[----:B------:R-:W-:Y:S01]  /*c7a0*/  UMOV UR14, UR8 ;  /* 0x00000008000e7c82 */ /* 0x000fe20008000000 */
[----:B------:R-:W-:Y:S01]  /*c7b0*/  UIADD3 UR8, UR6, 0x100, URZ ;  /* 0x0000010006087890 */ /* 0x000fe2000fffe03f */
[----:B------:R-:W-:Y:S01]  /*c7c0*/  FADD.FTZ R13, R13, R4 ;  /* 0x000000040d0d7221 */ /* 0x000fe20000010000 */
[----:B------:R-:W-:Y:S01]  /*c7d0*/  MUFU.EX2 R176, R176 ;  /* 0x000000b000b07308 */ /* 0x000fe20000000800 */
[----:B------:R-:W-:Y:S01]  /*c7e0*/  FADD.FTZ R187, R187, R204 ;  /* 0x000000ccbbbb7221 */ /* 0x000fe20000010000 */
[----:B------:R-:W-:Y:S01]  /*c7f0*/  @!P1 PRMT R179, RZ, 0x654, R179 ;  /* 0x00000654ffb39816 */ /* 0x000fe200000000b3 */
[----:B------:R-:W-:Y:S01]  /*c800*/  FADD.FTZ R14, R14, R13 ;  /* 0x0000000d0e0e7221 */ /* 0x000fe20000010000 */
[----:B------:R-:W-:-:S02]  /*c810*/  IMAD.MOV.U32 R185, RZ, RZ, R8 ;  /* 0x000000ffffb97224 */ /* 0x000fc400078e0008 */
[----:B------:R-:W-:Y:S01]  /*c820*/  FADD.FTZ R206, R206, R187 ;  /* 0x000000bbcece7221 */ /* 0x000fe20000010000 */
[----:B------:R-:W-:Y:S02]  /*c830*/  IMAD.MOV.U32 R11, RZ, RZ, R6 ;  /* 0x000000ffff0b7224 */ /* 0x000fe400078e0006 */
[----:B------:R-:W-:Y:S01]  /*c840*/  FADD.FTZ R15, R15, R14 ;  /* 0x0000000e0f0f7221 */ /* 0x000fe20000010000 */
[----:B------:R-:W0:Y:S01]  /*c850*/  MUFU.EX2 R177, R177 ;  /* 0x000000b100b17308 */ /* 0x000e220000000800 */
[----:B--2---:R-:W-:Y:S01]  /*c860*/  F2FP.F16.F32.PACK_AB R163, R175, R174 ;  /* 0x000000aeafa3723e */ /* 0x004fe200000000ff */
[----:B------:R-:W-:Y:S01]  /*c870*/  FADD.FTZ R201, R201, R206 ;  /* 0x000000cec9c97221 */ /* 0x000fe20000010000 */
[----:B------:R-:W-:-:S03]  /*c880*/  FADD.FTZ R20, R20, R15 ;  /* 0x0000000f14147221 */ /* 0x000fc60000010000 */
[----:B------:R1:W-:Y:S01]  /*c890*/  STSM.16.M88.4 [R190], R160 ;  /* 0x000000a0be007844 */ /* 0x0003e20000000200 */
[----:B------:R-:W-:Y:S01]  /*c8a0*/  FADD.FTZ R208, R208, R201 ;  /* 0x000000c9d0d07221 */ /* 0x000fe20000010000 */
[----:B------:R-:W-:Y:S01]  /*c8b0*/  MUFU.EX2 R180, R180 ;  /* 0x000000b400b47308 */ /* 0x000fe20000000800 */
[----:B------:R-:W-:Y:S02]  /*c8c0*/  FADD.FTZ R21, R21, R20 ;  /* 0x0000001415157221 */ /* 0x000fe40000010000 */
[----:B------:R-:W-:Y:S02]  /*c8d0*/  FADD.FTZ R203, R203, R208 ;  /* 0x000000d0cbcb7221 */ /* 0x000fe40000010000 */
[----:B------:R-:W-:Y:S02]  /*c8e0*/  FADD.FTZ R21, R186, R21 ;  /* 0x00000015ba157221 */ /* 0x000fe40000010000 */
[----:B------:R-:W-:Y:S01]  /*c8f0*/  FADD.FTZ R203, R210, R203 ;  /* 0x000000cbd2cb7221 */ /* 0x000fe20000010000 */
[----:B------:R-:W2:Y:S01]  /*c900*/  MUFU.EX2 R181, R181 ;  /* 0x000000b500b57308 */ /* 0x000ea20000000800 */
[----:B0-----:R-:W-:Y:S01]  /*c910*/  F2FP.F16.F32.PACK_AB R164, R177, R176 ;  /* 0x000000b0b1a4723e */ /* 0x001fe200000000ff */
        /* <DEDUP_REMOVED lines=9> */
[----:B------:R-:W0:Y:S01]  /*c9b0*/  MUFU.EX2 R205, R205 ;  /* 0x000000cd00cd7308 */ /* 0x000e220000000800 */
[----:B--2---:R-:W-:Y:S01]  /*c9c0*/  F2FP.F16.F32.PACK_AB R166, R181, R180 ;  /* 0x000000b4b5a6723e */ /* 0x004fe200000000ff */
[----:B------:R-:W-:-:S04]  /*c9d0*/  FADD.FTZ R176, R176, R173 ;  /* 0x000000adb0b07221 */ /* 0x000fc80000010000 */
[----:B------:R-:W-:Y:S02]  /*c9e0*/  FADD.FTZ R177, R177, R176 ;  /* 0x000000b0b1b17221 */ /* 0x000fe40000010000 */
[----:B------:R-:W-:Y:S02]  /*c9f0*/  MUFU.EX2 R182, R182 ;  /* 0x000000b600b67308 */ /* 0x000fe40000000800 */
[----:B------:R-:W-:-:S04]  /*ca00*/  FADD.FTZ R4, R180, R177 ;  /* 0x000000b1b4047221 */ /* 0x000fc80000010000 */
[----:B------:R-:W-:Y:S02]  /*ca10*/  FADD.FTZ R4, R181, R4 ;  /* 0x00000004b5047221 */ /* 0x000fe40000010000 */
[----:B------:R-:W2:Y:S01]  /*ca20*/  MUFU.EX2 R183, R183 ;  /* 0x000000b700b77308 */ /* 0x000ea20000000800 */
[----:B0-----:R-:W-:Y:S01]  /*ca30*/  F2FP.F16.F32.PACK_AB R165, R205, R178 ;  /* 0x000000b2cda5723e */ /* 0x001fe200000000ff */
[----:B------:R-:W-:-:S04]  /*ca40*/  FADD.FTZ R178, R178, R175 ;  /* 0x000000afb2b27221 */ /* 0x000fc80000010000 */
[----:B------:R-:W-:Y:S01]  /*ca50*/  FADD.FTZ R205, R205, R178 ;  /* 0x000000b2cdcd7221 */ /* 0x000fe20000010000 */
[----:B--2---:R-:W-:-:S03]  /*ca60*/  F2FP.F16.F32.PACK_AB R167, R183, R182 ;  /* 0x000000b6b7a7723e */ /* 0x004fc600000000ff */
[----:B------:R-:W-:Y:S02]  /*ca70*/  FADD.FTZ R182, R182, R205 ;  /* 0x000000cdb6b67221 */ /* 0x000fe40000010000 */
[----:B------:R1:W-:Y:S01]  /*ca80*/  STSM.16.M88.4 [R189], R164 ;  /* 0x000000a4bd007844 */ /* 0x0003e20000000200 */
[----:B------:R-:W-:Y:S01]  /*ca90*/  WARPGROUP.ARRIVE ;  /* 0x00000000000079c5 */ /* 0x000fe20000000000 */
[----:B------:R-:W-:-:S05]  /*caa0*/  FADD.FTZ R5, R183, R182 ;  /* 0x000000b6b7057221 */ /* 0x000fca0000010000 */
[----:B------:R-:W-:Y:S01]  /*cab0*/  HGMMA.64x256x16.F32 R24, R152, gdesc[UR4].tnspB, R24, gsb0 ;  /* 0x43e0000498187df0 */ /* 0x000fe20008000818 */
        /* <DEDUP_REMOVED lines=28> */
[----:B------:R-:W-:-:S07]  /*cc80*/  IMAD.MOV.U32 R7, RZ, RZ, R9 ;  /* 0x000000ffff077224 */ /* 0x000fce00078e0009 */
.L_x_2469:
[----:B------:R-:W-:-:S13]  /*cc90*/  ISETP.GE.AND P2, PT, R7, R184, PT ;  /* 0x000000b80700720c */ /* 0x000fda0003f46270 */
[----:B------:R-:W-:Y:S05]  /*cca0*/  @!P2 BRA `(.L_x_2479) ;  /* 0x00000034000ca947 */ /* 0x000fea0003800000 */
[----:B------:R-:W-:Y:S01]  /*ccb0*/  IMAD.IADD R11, R17, 0x1, -R18 ;  /* 0x00000001110b7824 */ /* 0x000fe200078e0a12 */
[----:B------:R-:W-:Y:S01]  /*ccc0*/  UMOV UR6, UR36 ;  /* 0x0000002400067c82 */ /* 0x000fe20008000000 */
[----:B------:R-:W-:Y:S02]  /*ccd0*/  IMAD.MOV.U32 R20, RZ, RZ, R8 ;  /* 0x000000ffff147224 */ /* 0x000fe400078e0008 */
[----:B------:R-:W-:Y:S01]  /*cce0*/  IMAD.MOV.U32 R12, RZ, RZ, R6 ;  /* 0x000000ffff0c7224 */ /* 0x000fe200078e0006 */
[----:B------:R-:W-:Y:S01]  /*ccf0*/  IADD3 R9, R11, 0x8, R0 ;  /* 0x000000080b097810 */ /* 0x000fe20007ffe000 */
[----:B------:R-:W-:-:S03]  /*cd00*/  IMAD.IADD R11, R0, 0x1, R11 ;  /* 0x00000001000b7824 */ /* 0x000fc600078e020b */
[----:B------:R-:W-:-:S07]  /*cd10*/  LOP3.LUT R13, RZ, R9, RZ, 0x33, !PT ;  /* 0x00000009ff0d7212 */ /* 0x000fce00078e33ff */
.L_x_2496:
[----:B------:R-:W-:-:S04]  /*cd20*/  UIADD3 UR14, UR6, 0x1, URZ ;  /* 0x00000001060e7890 */ /* 0x000fc8000fffe03f */
[----:B------:R-:W-:-:S04]  /*cd30*/  UISETP.NE.AND UP0, UPT, UR14, 0x2, UPT ;  /* 0x000000020e00788c */ /* 0x000fc8000bf05270 */
[----:B------:R-:W-:Y:S02]  /*cd40*/  USEL UR14, UR14, URZ, UP0 ;  /* 0x0000003f0e0e7287 */ /* 0x000fe40008000000 */
[----:B------:R-:W-:-:S05]  /*cd50*/  USEL UR7, URZ, 0x1, UP0 ;  /* 0x000000013f077887 */ /* 0x000fca0008000000 */
[----:B------:R-:W-:Y:S01]  /*cd60*/  UMOV UR36, UR14 ;  /* 0x0000000e00247c82 */ /* 0x000fe20008000000 */
[----:B------:R-:W-:Y:S01]  /*cd70*/  LOP3.LUT R2, R2, UR7, RZ, 0x3c, !PT ;  /* 0x0000000702027c12 */ /* 0x000fe2000f8e3cff */
[----:B0-----:R-:W-:Y:S06]  /*cd80*/  @!P0 BRA `(.L_x_2480) ;  /* 0x0000000000048947 */ /* 0x001fec0003800000 */
[----:B------:R-:W-:Y:S01]  /*cd90*/  BPT.TRAP 0x1 ;  /* 0x000000040000795c */ /* 0x000fe20000300000 */
.L_x_2480:
[----:B------:R-:W-:Y:S01]  /*cda0*/  ULEA UR7, UR36, UR37, 0x3 ;  /* 0x0000002524077291 */ /* 0x000fe2000f8e183f */
[----:B------:R-:W-:-:S08]  /*cdb0*/  SHF.L.U32 R6, R2, 0x1f, RZ ;  /* 0x0000001f02067819 */ /* 0x000fd000000006ff */
[----:B------:R0:W2:Y:S01]  /*cdc0*/  SYNCS.PHASECHK.TRANS64.TRYWAIT P2, [UR7+0x38830], R6 ;  /* 0x03883006ff0075a7 */ /* 0x0000a20008040147 */
[----:B------:R-:W-:Y:S05]  /*cdd0*/  @!P0 BRA `(.L_x_2481) ;  /* 0x0000000000048947 */ /* 0x000fea0003800000 */
[----:B------:R-:W-:Y:S01]  /*cde0*/  BPT.TRAP 0x1 ;  /* 0x000000040000795c */ /* 0x000fe20000300000 */
.L_x_2481:
[----:B--2---:R-:W-:Y:S05]  /*cdf0*/  @P2 BRA `(.L_x_2482) ;  /* 0x0000000000082947 */ /* 0x004fea0003800000 */
[----:B------:R-:W2:Y:S02]  /*ce00*/  SYNCS.PHASECHK.TRANS64.TRYWAIT P2, [UR7+0x38830], R6 ;  /* 0x03883006ff0075a7 */ /* 0x000ea40008040147 */
[----:B--2---:R-:W-:Y:S05]  /*ce10*/  @!P2 BRA `(.L_x_2483) ;  /* 0x000000c00090a947 */ /* 0x004fea0003800000 */
.L_x_2482:
[----:B------:R-:W-:Y:S01]  /*ce20*/  R2UR UR15, R3 ;  /* 0x00000000030f72ca */ /* 0x000fe200000e0000 */
[----:B-1----:R-:W-:Y:S01]  /*ce30*/  WARPGROUP.ARRIVE ;  /* 0x00000000000079c5 */ /* 0x002fe20000000000 */
        /* <DEDUP_REMOVED lines=30> */
.L_x_2484:
[----:B------:R1:W3:Y:S01]  /*d020*/  SYNCS.PHASECHK.TRANS64.TRYWAIT P2, [UR7+0x38850], R6 ;  /* 0x03885006ff0075a7 */ /* 0x0002e20008040147 */
[----:B------:R-:W-:Y:S05]  /*d030*/  @!P0 BRA `(.L_x_2485) ;  /* 0x0000000000048947 */ /* 0x000fea0003800000 */
[----:B------:R-:W-:Y:S01]  /*d040*/  BPT.TRAP 0x1 ;  /* 0x000000040000795c */ /* 0x000fe20000300000 */
.L_x_2485:
[----:B---3--:R-:W-:Y:S05]  /*d050*/  @P2 BRA `(.L_x_2486) ;  /* 0x0000000000082947 */ /* 0x008fea0003800000 */
[----:B------:R-:W3:Y:S02]  /*d060*/  SYNCS.PHASECHK.TRANS64.TRYWAIT P2, [UR7+0x38850], R6 ;  /* 0x03885006ff0075a7 */ /* 0x000ee40008040147 */
[----:B---3--:R-:W-:Y:S05]  /*d070*/  @!P2 BRA `(.L_x_2487) ;  /* 0x000000c00010a947 */ /* 0x008fea0003800000 */
.L_x_2486:
[----:B------:R-:W-:Y:S01]  /*d080*/  ULEA UR8, UR14, UR4, 0xc ;  /* 0x000000040e087291 */ /* 0x000fe2000f8e603f */
[----:B------:R-:W-:Y:S01]  /*d090*/  WARPGROUP.ARRIVE ;  /* 0x00000000000079c5 */ /* 0x000fe20000000000 */
[----:B------:R-:W-:Y:S01]  /*d0a0*/  UMOV UR27, 0x40000040 ;  /* 0x40000040001b7882 */ /* 0x000fe20000000000 */
[----:B------:R-:W-:-:S04]  /*d0b0*/  UIADD3 UR28, UR5, 0x2, URZ ;  /* 0x00000002051c7890 */ /* 0x000fc8000fffe03f */
[----:B------:R-:W3:Y:S01]  /*d0c0*/  S2R R8, SR_TID.X ;  /* 0x0000000000087919 */ /* 0x000ee20000002100 */
[----:B------:R-:W-:Y:S01]  /*d0d0*/  UIADD3 UR30, UR8, 0x2, URZ ;  /* 0x00000002081e7890 */ /* 0x000fe2000fffe03f */
[----:B------:R-:W-:Y:S01]  /*d0e0*/  IMAD.U32 R10, RZ, RZ, UR7 ;  /* 0x00000007ff0a7e24 */ /* 0x000fe2000f8e00ff */
[----:B------:R-:W-:Y:S01]  /*d0f0*/  UMOV UR26, UR8 ;  /* 0x00000008001a7c82 */ /* 0x000fe20008000000 */
[----:B------:R-:W-:Y:S01]  /*d100*/  UMOV UR29, 0x40000040 ;  /* 0x40000040001d7882 */ /* 0x000fe20000000000 */
[----:B------:R-:W-:Y:S01]  /*d110*/  HGMMA.64x64x16.F32 R152, gdesc[UR24], R152, gsb0 ;  /* 0x00e00000189879f0 */ /* 0x000fe20008000898 */
[----:B------:R-:W-:Y:S01]  /*d120*/  UMOV UR31, 0x40000040 ;  /* 0x40000040001f7882 */ /* 0x000fe20000000000 */
[----:B------:R-:W-:Y:S02]  /*d130*/  UIADD3 UR18, UR5, 0x800, URZ ;  /* 0x0000080005127890 */ /* 0x000fe4000fffe03f */
[----:B------:R-:W-:Y:S01]  /*d140*/  UIADD3 UR15, UR8, 0x800, URZ ;  /* 0x00000800080f7890 */ /* 0x000fe2000fffe03f */
[----:B------:R-:W-:Y:S01]  /*d150*/  UMOV UR11, 0x4 ;  /* 0x00000004000b7882 */ /* 0x000fe20000000000 */
[----:B------:R-:W-:-:S02]  /*d160*/  ULDC UR7, c[0x0][0xad4] ;  /* 0x0002b50000077ab9 */ /* 0x000fc40000000800 */
[----:B------:R-:W-:Y:S01]  /*d170*/  ULOP3.LUT UR7, URZ, UR7, URZ, 0x33, !UPT ;  /* 0x000000073f077292 */ /* 0x000fe2000f8e333f */
[----:B---3--:R-:W-:-:S05]  /*d180*/  SHF.R.U32.HI R8, RZ, 0x7, R8 ;  /* 0x00000007ff087819 */ /* 0x008fca0000011608 */
[----:B012---:R-:W0:Y:S02]  /*d190*/  SHFL.IDX PT, R6, R8, RZ, 0x1f ;  /* 0x00001fff08067589 */ /* 0x007e2400000e0000 */
[----:B0-----:R-:W-:Y:S01]  /*d1a0*/  R2UR UR9, R6 ;  /* 0x00000000060972ca */ /* 0x001fe200000e0000 */
[----:B------:R-:W-:-:S05]  /*d1b0*/  @!P1 VIADD R6, R10, 0x38840 ;  /* 0x000388400a069836 */ /* 0x000fca0000000000 */
[----:B------:R-:W-:Y:S02]  /*d1c0*/  @!P1 PRMT R8, RZ, 0x654, R6 ;  /* 0x00000654ff089816 */ /* 0x000fe40000000006 */
[----:B------:R-:W-:-:S04]  /*d1d0*/  SHF.L.U32 R6, R7, 0x6, RZ ;  /* 0x0000000607067819 */ /* 0x000fc800000006ff */
[----:B------:R-:W-:Y:S01]  /*d1e0*/  IADD3 R15, R17, 0x1, -R6 ;  /* 0x00000001110f7810 */ /* 0x000fe20007ffe806 */
[----:B------:R-:W-:-:S03]  /*d1f0*/  UISETP.GT.AND UP0, UPT, UR9, 0x7f, UPT ;  /* 0x0000007f0900788c */ /* 0x000fc6000bf04270 */
[----:B------:R-:W-:Y:S01]  /*d200*/  IADD3 R15, -R16, R15, -R18 ;  /* 0x0000000f100f7210 */ /* 0x000fe20007ffe912 */
[----:B------:R-:W-:Y:S02]  /*d210*/  USEL UR9, URZ, 0x2, !UP0 ;  /* 0x000000023f097887 */ /* 0x000fe4000c000000 */
[----:B------:R-:W-:Y:S01]  /*d220*/  USEL UR10, UR11, 0x2, UP0 ;  /* 0x000000020b0a7887 */ /* 0x000fe20008000000 */
[----:B------:R-:W-:Y:S02]  /*d230*/  WARPGROUP.DEPBAR.LE gsb0, 0x0 ;  /* 0x00008000000079c5 */ /* 0x000fe40000010000 */
[----:B------:R-:W-:Y:S01]  /*d240*/  WARPGROUP.ARRIVE ;  /* 0x00000000000079c5 */ /* 0x000fe20000000000 */
[----:B------:R-:W-:Y:S01]  /*d250*/  USEL UR11, UR11, 0x6, !UP0 ;  /* 0x000000060b0b7887 */ /* 0x000fe2000c000000 */
[----:B------:R-:W-:Y:S01]  /*d260*/  VIADD R205, R15, UR7 ;  /* 0x000000070fcd7c36 */ /* 0x000fe20008000000 */
[----:B------:R-:W-:-:S03]  /*d270*/  ULDC UR7, c[0x0][0xadc] ;  /* 0x0002b70000077ab9 */ /* 0x000fc60000000800 */
[----:B------:R-:W-:Y:S01]  /*d280*/  HGMMA.64x64x16.F32 R152, gdesc[UR28], R152, gsb0 ;  /* 0x00e000001c9879f0 */ /* 0x000fe20008000898 */
[----:B------:R-:W-:Y:S01]  /*d290*/  UIADD3 UR28, UR5, 0x4, URZ ;  /* 0x00000004051c7890 */ /* 0x000fe2000fffe03f */
[----:B------:R-:W-:Y:S01]  /*d2a0*/  IMAD.IADD R201, R0, 0x1, R205 ;  /* 0x0000000100c97824 */ /* 0x000fe200078e02cd */
        /* <DEDUP_REMOVED lines=245> */
[----:B------:R-:W-:Y:S05]  /*e200*/  @!P6 BRA `(.L_x_2488) ;  /* 0x00000000005ce947 */ /* 0x000fea0003800000 */
[----:B------:R-:W-:Y:S01]  /*e210*/  ISETP.GT.AND P2, PT, R11, -0x1, PT ;  /* 0xffffffff0b00780c */ /* 0x000fe20003f44270 */
[----:B------:R-:W-:-:S12]  /*e220*/  BSSY B0, `(.L_x_2489) ;  /* 0x0000011000007945 */ /* 0x000fd80003800000 */
[----:B------:R-:W-:Y:S05]  /*e230*/  @P2 BRA `(.L_x_2490) ;  /* 0x0000000000242947 */ /* 0x000fea0003800000 */
[----:B------:R-:W-:Y:S01]  /*e240*/  IMAD.U32 R185, RZ, RZ, UR7 ;  /* 0x00000007ffb97e24 */ /* 0x000fe2000f8e00ff */
[----:B0-----:R-:W-:-:S04]  /*e250*/  IADD3 R8, R0, R17, -R18 ;  /* 0x0000001100087210 */ /* 0x001fc80007ffe812 */
[----:B------:R-:W-:Y:S02]  /*e260*/  ISETP.NE.AND P2, PT, R185, 0x1, PT ;  /* 0x00000001b900780c */ /* 0x000fe40003f45270 */
[----:B------:R-:W-:-:S11]  /*e270*/  LOP3.LUT R21, RZ, R8, RZ, 0x33, !PT ;  /* 0x00000008ff157212 */ /* 0x000fd600078e33ff */
[----:B------:R-:W0:Y:S02]  /*e280*/  @P2 LDC.64 R14, c[0x0][0xae0] ;  /* 0x0002b800ff0e2b82 */ /* 0x000e240000000a00 */
[----:B0-----:R-:W-:-:S05]  /*e290*/  @P2 IMAD.HI.U32 R14, R21, R14, RZ ;  /* 0x0000000e150e2227 */ /* 0x001fca00078e00ff */
[----:B------:R-:W-:-:S04]  /*e2a0*/  @P2 SHF.R.U32.HI R21, RZ, R15, R14 ;  /* 0x0000000fff152219 */ /* 0x000fc8000001160e */
[----:B------:R-:W-:Y:S01]  /*e2b0*/  LOP3.LUT R21, RZ, R21, RZ, 0x33, !PT ;  /* 0x00000015ff157212 */ /* 0x000fe200078e33ff */
[----:B------:R-:W-:Y:S06]  /*e2c0*/  BRA `(.L_x_2491) ;  /* 0x0000000000187947 */ /* 0x000fec0003800000 */
.L_x_2490:
[----:B------:R-:W-:Y:S02]  /*e2d0*/  IMAD.U32 R185, RZ, RZ, UR7 ;  /* 0x00000007ffb97e24 */ /* 0x000fe4000f8e00ff */
[----:B------:R-:W-:-:S03]  /*e2e0*/  IMAD.MOV.U32 R21, RZ, RZ, R11 ;  /* 0x000000ffff157224 */ /* 0x000fc600078e000b */
[----:B------:R-:W-:-:S13]  /*e2f0*/  ISETP.NE.AND P2, PT, R185, 0x1, PT ;  /* 0x00000001b900780c */ /* 0x000fda0003f45270 */
[----:B------:R-:W1:Y:S02]  /*e300*/  @P2 LDC.64 R14, c[0x0][0xae0] ;  /* 0x0002b800ff0e2b82 */ /* 0x000e640000000a00 */
[----:B-1----:R-:W-:-:S05]  /*e310*/  @P2 IMAD.HI.U32 R14, R11, R14, RZ ;  /* 0x0000000e0b0e2227 */ /* 0x002fca00078e00ff */
[----:B------:R-:W-:-:S07]  /*e320*/  @P2 SHF.R.U32.HI R21, RZ, R15, R14 ;  /* 0x0000000fff152219 */ /* 0x000fce000001160e */
.L_x_2491:
[----:B------:R-:W-:Y:S05]  /*e330*/  BSYNC B0 ;  /* 0x0000000000007941 */ /* 0x000fea0003800000 */
.L_x_2489:
[----:B------:R-:W-:-:S04]  /*e340*/  IMAD R15, R21, R185, -R6 ;  /* 0x000000b9150f7224 */ /* 0x000fc800078e0a06 */
[----:B------:R-:W-:-:S05]  /*e350*/  IMAD.IADD R15, R15, 0x1, -R16 ;  /* 0x000000010f0f7824 */ /* 0x000fca00078e0a10 */
[----:B------:R-:W-:Y:S02]  /*e360*/  VIADDMNMX R186, R15, R185, R186, PT ;  /* 0x000000b90fba7246 */ /* 0x000fe400038001ba */
[----:B------:R-:W-:-:S07]  /*e370*/  VIMNMX R201, R201, R15, !PT ;  /* 0x0000000fc9c97248 */ /* 0x000fce0007fe0100 */
.L_x_2488:
        /* <DEDUP_REMOVED lines=29> */
[----:B0-----:R-:W-:Y:S02]  /*e550*/  FSEL R8, R168, -INF , !P3 ;  /* 0xff800000a8087808 */ /* 0x001fe40005800000 */
        /* <DEDUP_REMOVED lines=33> */
.L_x_2494:
[----:B------:R-:W-:Y:S02]  /*e770*/  IMAD.U32 R186, RZ, RZ, UR7 ;  /* 0x00000007ffba7e24 */ /* 0x000fe4000f8e00ff */
[----:B------:R-:W-:-:S03]  /*e780*/  IMAD.MOV.U32 R173, RZ, RZ, R9 ;  /* 0x000000ffffad7224 */ /* 0x000fc600078e0009 */
[----:B------:R-:W-:-:S13]  /*e790*/  ISETP.NE.AND P3, PT, R186, 0x1, PT ;  /* 0x00000001ba00780c */ /* 0x000fda0003f65270 */
[----:B------:R-:W0:Y:S02]  /*e7a0*/  @P3 LDC.64 R14, c[0x0][0xae0] ;  /* 0x0002b800ff0e3b82 */ /* 0x000e240000000a00 */
[----:B0-----:R-:W-:-:S05]  /*e7b0*/  @P3 IMAD.HI.U32 R14, R9, R14, RZ ;  /* 0x0000000e090e3227 */ /* 0x001fca00078e00ff */
[----:B------:R-:W-:-:S07]  /*e7c0*/  @P3 SHF.R.U32.HI R173, RZ, R15, R14 ;  /* 0x0000000fffad3219 */ /* 0x000fce000001160e */
.L_x_2495:
[----:B------:R-:W-:Y:S05]  /*e7d0*/  BSYNC B0 ;  /* 0x0000000000007941 */ /* 0x000fea0003800000 */
.L_x_2493:
[----:B------:R-:W-:-:S04]  /*e7e0*/  IMAD R15, R173, R186, -R6 ;  /* 0x000000baad0f7224 */ /* 0x000fc800078e0a06 */
[----:B------:R-:W-:-:S05]  /*e7f0*/  IMAD.IADD R15, R15, 0x1, -R16 ;  /* 0x000000010f0f7824 */ /* 0x000fca00078e0a10 */
[----:B------:R-:W-:Y:S02]  /*e800*/  VIADDMNMX R168, R15, R186, R168, PT ;  /* 0x000000ba0fa87246 */ /* 0x000fe400038001a8 */
[----:B------:R-:W-:-:S07]  /*e810*/  VIMNMX R169, R169, R15, !PT ;  /* 0x0000000fa9a97248 */ /* 0x000fce0007fe0100 */
.L_x_2492:
[----:B------:R-:W-:Y:S01]  /*e820*/  FMNMX.FTZ R6, R187, R12, !PT ;  /* 0x0000000cbb067209 */ /* 0x000fe20007810000 */
[----:B------:R-:W-:Y:S01]  /*e830*/  ULDC UR11, c[0x0][0xa80] ;  /* 0x0002a000000b7ab9 */ /* 0x000fe20000000800 */
[----:B------:R-:W-:Y:S01]  /*e840*/  ISETP.GT.AND P3, PT, R169, 0x1, P2 ;  /* 0x00000001a900780c */ /* 0x000fe20001764270 */
[----:B------:R-:W-:Y:S01]  /*e850*/  UMOV UR7, 0x40000040 ;  /* 0x4000004000077882 */ /* 0x000fe20000000000 */
[----:B------:R-:W-:Y:S01]  /*e860*/  FMNMX.FTZ R6, R185, R6, !PT ;  /* 0x00000006b9067209 */ /* 0x000fe20007810000 */
[----:B------:R-:W-:Y:S01]  /*e870*/  UMOV UR15, 0x40000040 ;  /* 0x40000040000f7882 */ /* 0x000fe20000000000 */
[----:B------:R-:W-:Y:S01]  /*e880*/  ISETP.LT.OR P3, PT, R168, 0x2, P3 ;  /* 0x00000002a800780c */ /* 0x000fe20001f61670 */
[----:B------:R-:W-:Y:S01]  /*e890*/  @!P1 VIADD R10, R10, 0x38860 ;  /* 0x000388600a0a9836 */ /* 0x000fe20000000000 */
        /* <DEDUP_REMOVED lines=27> */
[C---:B------:R-:W-:Y:S02]  /*ea50*/  ISETP.GT.AND P3, PT, R169.reuse, 0x18, P2 ;  /* 0x00000018a900780c */ /* 0x040fe40001764270 */
[----:B------:R-:W-:Y:S01]  /*ea60*/  FSEL R162, R162, -INF , !P4 ;  /* 0xff800000a2a27808 */ /* 0x000fe20006000000 */
[----:B------:R-:W0:Y:S01]  /*ea70*/  SHFL.BFLY PT, R15, R14, 0x2, 0x1f ;  /* 0x0c401f000e0f7f89 */ /* 0x000e2200000e0000 */
[C---:B------:R-:W-:Y:S02]  /*ea80*/  ISETP.LT.OR P5, PT, R168.reuse, 0x12, P5 ;  /* 0x00000012a800780c */ /* 0x040fe40002fa1670 */
[----:B------:R-:W-:Y:S02]  /*ea90*/  ISETP.LT.OR P3, PT, R168, 0x19, P3 ;  /* 0x00000019a800780c */ /* 0x000fe40001f61670 */
[----:B------:R-:W-:-:S02]  /*eaa0*/  ISETP.GT.AND P4, PT, R169, 0x19, P2 ;  /* 0x00000019a900780c */ /* 0x000fc40001784270 */
[----:B------:R-:W-:Y:S02]  /*eab0*/  FSEL R163, R163, -INF , !P5 ;  /* 0xff800000a3a37808 */ /* 0x000fe40006800000 */
[----:B------:R-:W-:Y:S02]  /*eac0*/  FSEL R166, R166, -INF , !P3 ;  /* 0xff800000a6a67808 */ /* 0x000fe40005800000 */
[C---:B------:R-:W-:Y:S02]  /*ead0*/  ISETP.GT.AND P3, PT, R169.reuse, 0x21, P2 ;  /* 0x00000021a900780c */ /* 0x040fe40001764270 */
[----:B------:R-:W-:Y:S02]  /*eae0*/  ISETP.GT.AND P5, PT, R169, 0x20, P2 ;  /* 0x00000020a900780c */ /* 0x000fe400017a4270 */
[C---:B------:R-:W-:Y:S02]  /*eaf0*/  ISETP.LT.OR P4, PT, R168.reuse, 0x1a, P4 ;  /* 0x0000001aa800780c */ /* 0x040fe40002781670 */
[----:B------:R-:W-:-:S02]  /*eb00*/  ISETP.LT.OR P3, PT, R168, 0x22, P3 ;  /* 0x00000022a800780c */ /* 0x000fc40001f61670 */
[----:B------:R-:W-:Y:S02]  /*eb10*/  ISETP.LT.OR P5, PT, R168, 0x21, P5 ;  /* 0x00000021a800780c */ /* 0x000fe40002fa1670 */
[----:B------:R-:W-:Y:S02]  /*eb20*/  FSEL R167, R167, -INF , !P4 ;  /* 0xff800000a7a77808 */ /* 0x000fe40006000000 */
[----:B------:R-:W-:Y:S02]  /*eb30*/  ISETP.GT.AND P4, PT, R169, 0x28, P2 ;  /* 0x00000028a900780c */ /* 0x000fe40001784270 */
[----:B0-----:R-:W-:Y:S02]  /*eb40*/  FMNMX.FTZ R15, R14, R15, !PT ;  /* 0x0000000f0e0f7209 */ /* 0x001fe40007810000 */
[----:B------:R-:W-:Y:S02]  /*eb50*/  FMNMX.FTZ R14, R201, R20, !PT ;  /* 0x00000014c90e7209 */ /* 0x000fe40007810000 */
[----:B------:R-:W-:Y:S01]  /*eb60*/  FSEL R186, R171, -INF , !P3 ;  /* 0xff800000abba7808 */ /* 0x000fe20005800000 */
[----:B------:R-:W0:Y:S01]  /*eb70*/  SHFL.BFLY PT, R6, R15, 0x1, 0x1f ;  /* 0x0c201f000f067f89 */ /* 0x000e2200000e0000 */
[----:B------:R-:W-:-:S02]  /*eb80*/  FSEL R154, R170, -INF , !P5 ;  /* 0xff800000aa9a7808 */ /* 0x000fc40006800000 */
[----:B------:R-:W-:Y:S02]  /*eb90*/  ISETP.LT.OR P4, PT, R168, 0x29, P4 ;  /* 0x00000029a800780c */ /* 0x000fe40002781670 */
[C---:B------:R-:W-:Y:S02]  /*eba0*/  ISETP.GT.AND P3, PT, R169.reuse, 0x29, P2 ;  /* 0x00000029a900780c */ /* 0x040fe40001764270 */
[----:B------:R-:W-:Y:S02]  /*ebb0*/  FSEL R202, R174, -INF , !P4 ;  /* 0xff800000aeca7808 */ /* 0x000fe40006000000 */
[----:B------:R-:W-:Y:S02]  /*ebc0*/  ISETP.GT.AND P4, PT, R169, 0x30, P2 ;  /* 0x00000030a900780c */ /* 0x000fe40001784270 */
[C---:B------:R-:W-:Y:S02]  /*ebd0*/  ISETP.LT.OR P3, PT, R168.reuse, 0x2a, P3 ;  /* 0x0000002aa800780c */ /* 0x040fe40001f61670 */
[----:B------:R-:W-:-:S02]  /*ebe0*/  ISETP.LT.OR P4, PT, R168, 0x31, P4 ;  /* 0x00000031a800780c */ /* 0x000fc40002781670 */
[----:B------:R-:W-:Y:S02]  /*ebf0*/  @!P1 PRMT R10, RZ, 0x654, R10 ;  /* 0x00000654ff0a9816 */ /* 0x000fe4000000000a */
        /* <DEDUP_REMOVED lines=28> */
[----:B------:R-:W-:Y:S01]  /*edc0*/  MUFU.EX2 R15, R15 ;  /* 0x0000000f000f7308 */ /* 0x000fe20000000800 */
[----:B------:R-:W-:Y:S01]  /*edd0*/  FMNMX.FTZ R170, R202, R171, !PT ;  /* 0x000000abcaaa7209 */ /* 0x000fe20007810000 */
[----:B------:R-:W-:Y:S01]  /*ede0*/  FFMA.FTZ R171, R164, UR11, -R204 ;  /* 0x0000000ba4ab7c23 */ /* 0x000fe200080108cc */
[----:B------:R-:W-:-:S02]  /*edf0*/  ISETP.LT.OR P3, PT, R168, 0x32, P3 ;  /* 0x00000032a800780c */ /* 0x000fc40001f61670 */
[----:B------:R-:W-:Y:S02]  /*ee00*/  FMNMX.FTZ R170, R187, R170, !PT ;  /* 0x000000aabbaa7209 */ /* 0x000fe40007810000 */
[----:B------:R-:W-:Y:S01]  /*ee10*/  ISETP.GT.AND P2, PT, R169, 0x39, P2 ;  /* 0x00000039a900780c */ /* 0x000fe20001744270 */
[--C-:B------:R-:W-:Y:S01]  /*ee20*/  FFMA.FTZ R169, R160, UR11, -R204.reuse ;  /* 0x0000000ba0a97c23 */ /* 0x100fe200080108cc */
[----:B------:R-:W-:Y:S01]  /*ee30*/  ISETP.LT.OR P4, PT, R168, 0x39, P4 ;  /* 0x00000039a800780c */ /* 0x000fe20002781670 */
[----:B------:R-:W-:Y:S01]  /*ee40*/  MUFU.EX2 R14, R14 ;  /* 0x0000000e000e7308 */ /* 0x000fe20000000800 */
[----:B------:R-:W-:Y:S01]  /*ee50*/  FSEL R203, R179, -INF , !P3 ;  /* 0xff800000b3cb7808 */ /* 0x000fe20005800000 */
[--C-:B------:R-:W-:Y:S01]  /*ee60*/  FFMA.FTZ R179, R180, UR11, -R204.reuse ;  /* 0x0000000bb4b37c23 */ /* 0x100fe200080108cc */
[----:B------:R-:W-:Y:S02]  /*ee70*/  FMNMX.FTZ R170, R185, R170, !PT ;  /* 0x000000aab9aa7209 */ /* 0x000fe40007810000 */
[----:B------:R-:W-:Y:S01]  /*ee80*/  ISETP.LT.OR P2, PT, R168, 0x3a, P2 ;  /* 0x0000003aa800780c */ /* 0x000fe20001741670 */
[----:B------:R-:W-:Y:S01]  /*ee90*/  FFMA.FTZ R168, R157, UR11, -R204 ;  /* 0x0000000b9da87c23 */ /* 0x000fe200080108cc */
[----:B------:R-:W-:Y:S01]  /*eea0*/  FSEL R182, R182, -INF , !P4 ;  /* 0xff800000b6b67808 */ /* 0x000fe20006000000 */
[----:B------:R-:W-:Y:S01]  /*eeb0*/  MUFU.EX2 R21, R21 ;  /* 0x0000001500157308 */ /* 0x000fe20000000800 */
[----:B------:R-:W-:-:S02]  /*eec0*/  FMNMX.FTZ R157, R203, R170, !PT ;  /* 0x000000aacb9d7209 */ /* 0x000fc40007810000 */
[----:B------:R-:W-:Y:S02]  /*eed0*/  FSEL R183, R183, -INF , !P2 ;  /* 0xff800000b7b77808 */ /* 0x000fe40005000000 */
[----:B------:R-:W-:-:S03]  /*eee0*/  FMNMX.FTZ R170, R182, R157, !PT ;  /* 0x0000009db6aa7209 */ /* 0x000fc60007810000 */
[----:B------:R-:W-:Y:S01]  /*eef0*/  MUFU.EX2 R168, R168 ;  /* 0x000000a800a87308 */ /* 0x000fe20000000800 */
[----:B------:R-:W-:Y:S01]  /*ef00*/  FMNMX.FTZ R157, R183, R170, !PT ;  /* 0x000000aab79d7209 */ /* 0x000fe20007810000 */
[----:B------:R-:W-:-:S04]  /*ef10*/  FFMA.FTZ R170, R161, UR11, -R204 ;  /* 0x0000000ba1aa7c23 */ /* 0x000fc800080108cc */
[----:B------:R-:W0:Y:S02]  /*ef20*/  SHFL.BFLY PT, R160, R157, 0x2, 0x1f ;  /* 0x0c401f009da07f89 */ /* 0x000e2400000e0000 */
[----:B------:R-:W-:Y:S08]  /*ef30*/  MUFU.EX2 R169, R169 ;  /* 0x000000a900a97308 */ /* 0x000ff00000000800 */
[----:B------:R-:W-:Y:S08]  /*ef40*/  MUFU.EX2 R170, R170 ;  /* 0x000000aa00aa7308 */ /* 0x000ff00000000800 */
[----:B------:R-:W-:Y:S01]  /*ef50*/  MUFU.EX2 R171, R171 ;  /* 0x000000ab00ab7308 */ /* 0x000fe20000000800 */
[----:B0-----:R-:W-:-:S02]  /*ef60*/  FMNMX.FTZ R160, R157, R160, !PT ;  /* 0x000000a09da07209 */ /* 0x001fc40007810000 */
[----:B------:R-:W-:-:S05]  /*ef70*/  FSEL R157, R6, RZ, P5 ;  /* 0x000000ff069d7208 */ /* 0x000fca0002800000 */
[----:B------:R-:W-:Y:S01]  /*ef80*/  MUFU.EX2 R172, R172 ;  /* 0x000000ac00ac7308 */ /* 0x000fe20000000800 */
[----:B------:R-:W0:Y:S01]  /*ef90*/  SHFL.BFLY PT, R153, R160, 0x1, 0x1f ;  /* 0x0c201f00a0997f89 */ /* 0x000e2200000e0000 */
[----:B------:R-:W-:-:S04]  /*efa0*/  FADD.FTZ R157, -R157, R12 ;  /* 0x0000000c9d9d7221 */ /* 0x000fc80000010100 */
[----:B------:R-:W-:Y:S02]  /*efb0*/  FMUL.FTZ R157, R157, UR11 ;  /* 0x0000000b9d9d7c20 */ /* 0x000fe40008410000 */
[----:B------:R1:W-:Y:S08]  /*efc0*/  MUFU.EX2 R12, R152 ;  /* 0x00000098000c7308 */ /* 0x0003f00000000800 */
[----:B------:R-:W2:Y:S01]  /*efd0*/  MUFU.EX2 R180, R157 ;  /* 0x0000009d00b47308 */ /* 0x000ea20000000800 */
[----:B-1----:R-:W-:Y:S01]  /*efe0*/  IMAD.U32 R152, RZ, RZ, UR6 ;  /* 0x00000006ff987e24 */ /* 0x002fe2000f8e00ff */
[----:B------:R-:W-:-:S04]  /*eff0*/  ULEA UR6, UR14, UR38, 0xc ;  /* 0x000000260e067291 */ /* 0x000fc8000f8e603f */
[----:B------:R-:W-:Y:S02]  /*f000*/  UIADD3 UR8, UR6, 0x80, URZ ;  /* 0x0000008006087890 */ /* 0x000fe4000fffe03f */
[----:B------:R-:W-:Y:S01]  /*f010*/  MUFU.EX2 R173, R173 ;  /* 0x000000ad00ad7308 */ /* 0x000fe20000000800 */
[----:B0-----:R-:W-:-:S04]  /*f020*/  FMNMX.FTZ R8, R160, R153, !PT ;  /* 0x00000099a0087209 */ /* 0x001fc80007810000 */
[C---:B------:R-:W-:Y:S01]  /*f030*/  FSETP.NEU.FTZ.AND P2, PT, R8.reuse, -INF , PT ;  /* 0xff8000000800780b */ /* 0x040fe20003f5d000 */
[C---:B------:R-:W-:Y:S01]  /*f040*/  FMUL.FTZ R156, R8.reuse, UR11 ;  /* 0x0000000b089c7c20 */ /* 0x040fe20008410000 */
[----:B------:R-:W-:Y:S01]  /*f050*/  UMOV UR14, UR8 ;  /* 0x00000008000e7c82 */ /* 0x000fe20008000000 */
[----:B------:R-:W0:Y:S01]  /*f060*/  MUFU.EX2 R174, R174 ;  /* 0x000000ae00ae7308 */ /* 0x000e220000000800 */
[----:B------:R-:W-:Y:S01]  /*f070*/  FSEL R153, R8, RZ, P2 ;  /* 0x000000ff08997208 */ /* 0x000fe20001000000 */
[-C--:B--2---:R-:W-:Y:S01]  /*f080*/  FMUL.FTZ R24, R24, R180.reuse ;  /* 0x000000b418187220 */ /* 0x084fe20000410000 */
        /* <DEDUP_REMOVED lines=23> */
[----:B------:R-:W-:Y:S01]  /*f200*/  FFMA.FTZ R209, R183, UR11, -R156 ;  /* 0x0000000bb7d17c23 */ /* 0x000fe2000801089c */
[----:B------:R-:W-:-:S02]  /*f210*/  @!P2 IMAD R152, R152, 0x40, R19 ;  /* 0x000000409898a824 */ /* 0x000fc400078e0213 */
[--C-:B-1----:R-:W-:Y:S01]  /*f220*/  FFMA.FTZ R153, R187, UR11, -R156.reuse ;  /* 0x0000000bbb997c23 */ /* 0x102fe2000801089c */
[----:B------:R-:W-:Y:S01]  /*f230*/  F2FP.F16.F32.PACK_AB R158, R172, R171 ;  /* 0x000000abac9e723e */ /* 0x000fe200000000ff */
[-C--:B------:R-:W-:Y:S01]  /*f240*/  FMUL.FTZ R32, R32, R180.reuse ;  /* 0x000000b420207220 */ /* 0x080fe20000410000 */
[----:B------:R-:W-:Y:S01]  /*f250*/  MUFU.EX2 R204, R204 ;  /* 0x000000cc00cc7308 */ /* 0x000fe20000000800 */
[----:B------:R-:W-:Y:S01]  /*f260*/  @!P2 LEA R155, R152, UR37, 0x2 ;  /* 0x00000025989bac11 */ /* 0x000fe2000f8e10ff */
[----:B---3--:R-:W-:Y:S01]  /*f270*/  FFMA.FTZ R159, R154, UR11, -R156 ;  /* 0x0000000b9a9f7c23 */ /* 0x008fe2000801089c */
[----:B------:R-:W-:Y:S01]  /*f280*/  F2FP.F16.F32.PACK_AB R152, R14, R15 ;  /* 0x0000000f0e98723e */ /* 0x000fe200000000ff */
[-C--:B------:R-:W-:Y:S01]  /*f290*/  FMUL.FTZ R33, R33, R180.reuse ;  /* 0x000000b421217220 */ /* 0x080fe20000410000 */
[----:B------:R-:W-:Y:S01]  /*f2a0*/  F2FP.F16.F32.PACK_AB R154, R168, R21 ;  /* 0x00000015a89a723e */ /* 0x000fe200000000ff */
[----:B------:R-:W-:Y:S01]  /*f2b0*/  @!P2 STS [R155+0x38400], R180 ;  /* 0x038400b49b00a388 */ /* 0x000fe20000000800 */
[----:B------:R-:W-:Y:S01]  /*f2c0*/  F2FP.F16.F32.PACK_AB R156, R170, R169 ;  /* 0x000000a9aa9c723e */ /* 0x000fe200000000ff */
[----:B------:R-:W-:Y:S01]  /*f2d0*/  MUFU.EX2 R181, R181 ;  /* 0x000000b500b57308 */ /* 0x000fe20000000800 */
[----:B0-----:R-:W-:Y:S01]  /*f2e0*/  F2FP.F16.F32.PACK_AB R160, R174, R173 ;  /* 0x000000adaea0723e */ /* 0x001fe200000000ff */
        /* <DEDUP_REMOVED lines=69> */
[-C--:B------:R-:W-:Y:S01]  /*f740*/  FMUL.FTZ R26, R26, R205.reuse ;  /* 0x000000cd1a1a7220 */ /* 0x080fe20000410000 */
[----:B------:R-:W2:Y:S01]  /*f750*/  MUFU.EX2 R185, R161 ;  /* 0x000000a100b97308 */ /* 0x000ea20000000800 */
[----:B0-----:R-:W-:Y:S01]  /*f760*/  F2FP.F16.F32.PACK_AB R159, R183, R210 ;  /* 0x000000d2b79f723e */ /* 0x001fe200000000ff */
[----:B------:R-:W-:Y:S01]  /*f770*/  FMUL.FTZ R27, R27, R205 ;  /* 0x000000cd1b1b7220 */ /* 0x000fe20000410000 */
        /* <DEDUP_REMOVED lines=13> */
[----:B------:R0:W1:Y:S01]  /*f850*/  MUFU.EX2 R203, R153 ;  /* 0x0000009900cb7308 */ /* 0x0000620000000800 */
        /* <DEDUP_REMOVED lines=8> */
[----:B0-----:R-:W-:Y:S01]  /*f8e0*/  F2FP.F16.F32.PACK_AB R153, R181, R204 ;  /* 0x000000ccb599723e */ /* 0x001fe200000000ff */
[----:B------:R-:W-:Y:S01]  /*f8f0*/  BAR.SYNC.DEFER_BLOCKING 0xf, 0x100 ;  /* 0x03c4000000007b1d */ /* 0x000fe20000010000 */
        /* <DEDUP_REMOVED lines=55> */
[----:B------:R0:W-:Y:S01]  /*fc70*/  STSM.16.M88.4 [R23+0x36400], R152 ;  /* 0x0364009817007844 */ /* 0x0001e20000000200 */
[----:B------:R-:W-:Y:S01]  /*fc80*/  UIADD3 UR8, UR6, 0x100, URZ ;  /* 0x0000010006087890 */ /* 0x000fe2000fffe03f */
[----:B------:R-:W-:Y:S01]  /*fc90*/  FFMA.FTZ R15, R180, R4, R15 ;  /* 0x00000004b40f7223 */ /* 0x000fe2000001000f */
[----:B------:R-:W-:Y:S01]  /*fca0*/  FFMA.FTZ R204, R205, R5, R204 ;  /* 0x00000005cdcc7223 */ /* 0x000fe200000100cc */
[----:B------:R0:W-:Y:S01]  /*fcb0*/  STSM.16.M88.4 [R188], R156 ;  /* 0x0000009cbc007844 */ /* 0x0001e20000000200 */
[----:B------:R-:W-:Y:S01]  /*fcc0*/  ISETP.GT.AND P2, PT, R7, R184, PT ;  /* 0x000000b80700720c */ /* 0x000fe20003f44270 */
[----:B------:R-:W-:Y:S01]  /*fcd0*/  FADD.FTZ R14, R14, R15 ;  /* 0x0000000f0e0e7221 */ /* 0x000fe20000010000 */
[----:B-1----:R-:W-:Y:S01]  /*fce0*/  F2FP.F16.F32.PACK_AB R167, R209, R208 ;  /* 0x000000d0d1a7723e */ /* 0x002fe200000000ff */
[----:B------:R0:W-:Y:S01]  /*fcf0*/  STSM.16.M88.4 [R190], R160 ;  /* 0x000000a0be007844 */ /* 0x0001e20000000200 */
[----:B------:R-:W-:Y:S01]  /*fd00*/  FADD.FTZ R204, R181, R204 ;  /* 0x000000ccb5cc7221 */ /* 0x000fe20000010000 */
[----:B------:R-:W-:Y:S01]  /*fd10*/  FADD.FTZ R21, R21, R14 ;  /* 0x0000000e15157221 */ /* 0x000fe20000010000 */
[----:B------:R-:W-:Y:S01]  /*fd20*/  VIADD R7, R7, 0xffffffff ;  /* 0xffffffff07077836 */ /* 0x000fe20000000000 */
[----:B------:R0:W-:Y:S01]  /*fd30*/  STSM.16.M88.4 [R189], R164 ;  /* 0x000000a4bd007844 */ /* 0x0001e20000000200 */
[----:B------:R-:W-:Y:S01]  /*fd40*/  WARPGROUP.ARRIVE ;  /* 0x00000000000079c5 */ /* 0x000fe20000000000 */
[----:B------:R-:W-:Y:S01]  /*fd50*/  FADD.FTZ R201, R201, R204 ;  /* 0x000000ccc9c97221 */ /* 0x000fe20000010000 */
[----:B------:R-:W-:-:S03]  /*fd60*/  FADD.FTZ R168, R168, R21 ;  /* 0x00000015a8a87221 */ /* 0x000fc60000010000 */
[----:B------:R-:W-:Y:S01]  /*fd70*/  FADD.FTZ R201, R20, R201 ;  /* 0x000000c914c97221 */ /* 0x000fe20000010000 */
[----:B------:R-:W-:Y:S01]  /*fd80*/  HGMMA.64x256x16.F32 R24, R152, gdesc[UR4].tnspB, R24, gsb0 ;  /* 0x43e0000498187df0 */ /* 0x000fe20008000818 */
[----:B------:R-:W-:Y:S01]  /*fd90*/  UIADD3 UR6, UR6, 0x180, URZ ;  /* 0x0000018006067890 */ /* 0x000fe2000fffe03f */
[----:B------:R-:W-:Y:S01]  /*fda0*/  FADD.FTZ R169, R169, R168 ;  /* 0x000000a8a9a97221 */ /* 0x000fe20000010000 */
[----:B------:R-:W-:Y:S01]  /*fdb0*/  UMOV UR7, 0x40000040 ;  /* 0x4000004000077882 */ /* 0x000fe20000000000 */
[----:B------:R-:W-:Y:S01]  /*fdc0*/  FADD.FTZ R206, R206, R201 ;  /* 0x000000c9cece7221 */ /* 0x000fe20000010000 */
[----:B------:R-:W-:Y:S01]  /*fdd0*/  MOV R20, R8 ;  /* 0x0000000800147202 */ /* 0x000fe20000000f00 */
        /* <DEDUP_REMOVED lines=20> */
[----:B------:R-:W-:Y:S01]  /*ff20*/  FADD.FTZ R4, R12, R179 ;  /* 0x000000b30c047221 */ /* 0x000fe20000010000 */
[----:B------:R-:W-:-:S02]  /*ff30*/  IMAD.MOV.U32 R12, RZ, RZ, R6 ;  /* 0x000000ffff0c7224 */ /* 0x000fc400078e0006 */
        /* <DEDUP_REMOVED lines=26> */
.L_x_2479:
[----:B------:R-:W2:Y:S01]  /*100e0*/  SHFL.BFLY PT, R3, R4, 0x2, 0x1f ;  /* 0x0c401f0004037f89 */ /* 0x000ea200000e0000 */
[----:B------:R-:W-:Y:S02]  /*100f0*/  IMAD.MOV R11, RZ, RZ, -R22 ;  /* 0x000000ffff0b7224 */ /* 0x000fe400078e0a16 */
[----:B------:R-:W-:Y:S01]  /*10100*/  IMAD.MOV.U32 R9, RZ, RZ, RZ ;  /* 0x000000ffff097224 */ /* 0x000fe200078e00ff */
[----:B0-----:R-:W0:Y:S01]  /*10110*/  SHFL.BFLY PT, R10, R5, 0x2, 0x1f ;  /* 0x0c401f00050a7f89 */ /* 0x001e2200000e0000 */
[----:B------:R-:W-:Y:S01]  /*10120*/  IMAD.U32 R17, RZ, RZ, UR11 ;  /* 0x0000000bff117e24 */ /* 0x000fe2000f8e00ff */
[----:B------:R-:W-:Y:S08]  /*10130*/  BAR.ARV 0x8, 0xa0 ;  /* 0x0202800000007b1d */ /* 0x000ff00000002000 */
[----:B------:R-:W-:Y:S01]  /*10140*/  BAR.SYNC.DEFER_BLOCKING 0xf, 0x100 ;  /* 0x03c4000000007b1d */ /* 0x000fe20000010000 */
[----:B------:R-:W-:Y:S01]  /*10150*/  ISETP.NE.AND P0, PT, R16, R11, PT ;  /* 0x0000000b1000720c */ /* 0x000fe20003f05270 */
[----:B------:R-:W-:-:S02]  /*10160*/  VIADD R197, R197, 0x1 ;  /* 0x00000001c5c57836 */ /* 0x000fc40000000000 */
[----:B--2---:R-:W-:Y:S01]  /*10170*/  FADD.FTZ R3, R3, R4 ;  /* 0x0000000403037221 */ /* 0x004fe20000010000 */
[----:B------:R-:W-:Y:S02]  /*10180*/  IMAD.MOV.U32 R4, RZ, RZ, RZ ;  /* 0x000000ffff047224 */ /* 0x000fe400078e00ff */
[----:B0-----:R-:W-:Y:S02]  /*10190*/  FADD.FTZ R10, R10, R5 ;  /* 0x000000050a0a7221 */ /* 0x001fe40000010000 */
[----:B------:R-:W0:Y:S04]  /*101a0*/  SHFL.BFLY PT, R0, R3, 0x1, 0x1f ;  /* 0x0c201f0003007f89 */ /* 0x000e2800000e0000 */
[----:B------:R-:W2:Y:S01]  /*101b0*/  SHFL.BFLY PT, R7, R10, 0x1, 0x1f ;  /* 0x0c201f000a077f89 */ /* 0x000ea200000e0000 */
[----:B0-----:R-:W-:Y:S01]  /*101c0*/  FADD.FTZ R18, R3, R0 ;  /* 0x0000000003127221 */ /* 0x001fe20000010000 */
[----:B------:R-:W-:Y:S01]  /*101d0*/  IMAD.U32 R0, RZ, RZ, UR36 ;  /* 0x00000024ff007e24 */ /* 0x000fe2000f8e00ff */
[----:B------:R-:W-:Y:S01]  /*101e0*/  UIADD3 UR36, UR36, 0x1, URZ ;  /* 0x0000000124247890 */ /* 0x000fe2000fffe03f */
[----:B------:R-:W-:-:S02]  /*101f0*/  IMAD.MOV.U32 R3, RZ, RZ, -0x800000 ;  /* 0xff800000ff037424 */ /* 0x000fc400078e00ff */
[----:B--2---:R-:W-:Y:S01]  /*10200*/  FADD.FTZ R21, R10, R7 ;  /* 0x000000070a157221 */ /* 0x004fe20000010000 */
[----:B------:R-:W-:Y:S01]  /*10210*/  FSETP.NE.FTZ.AND P1, PT, R18, RZ, PT ;  /* 0x000000ff1200720b */ /* 0x000fe20003f35000 */
[----:B------:R-:W-:Y:S01]  /*10220*/  @!P0 IMAD R0, R0, 0x40, R19 ;  /* 0x0000004000008824 */ /* 0x000fe200078e0213 */
[----:B------:R-:W-:Y:S02]  /*10230*/  UISETP.NE.AND UP0, UPT, UR36, 0x2, UPT ;  /* 0x000000022400788c */ /* 0x000fe4000bf05270 */
[----:B------:R-:W-:Y:S02]  /*10240*/  FSETP.NE.FTZ.AND P2, PT, R21, RZ, PT ;  /* 0x000000ff1500720b */ /* 0x000fe40003f55000 */
[----:B------:R-:W-:Y:S01]  /*10250*/  @!P0 LEA R5, R0, UR37, 0x2 ;  /* 0x0000002500058c11 */ /* 0x000fe2000f8e10ff */
[----:B------:R-:W-:Y:S01]  /*10260*/  USEL UR4, URZ, 0x1, UP0 ;  /* 0x000000013f047887 */ /* 0x000fe20008000000 */
[----:B------:R-:W-:Y:S01]  /*10270*/  IMAD.MOV.U32 R0, RZ, RZ, -0x800000 ;  /* 0xff800000ff007424 */ /* 0x000fe200078e00ff */
[----:B------:R-:W-:-:S04]  /*10280*/  USEL UR36, UR36, URZ, UP0 ;  /* 0x0000003f24247287 */ /* 0x000fc80008000000 */
[----:B------:R-:W0:Y:S01]  /*10290*/  @P1 MUFU.RCP R9, R18 ;  /* 0x0000001200091308 */ /* 0x000e220000001000 */
[----:B------:R-:W-:Y:S01]  /*102a0*/  @P1 FMUL.FTZ R17, R17, 0.69314718246459960938 ;  /* 0x3f31721811111820 */ /* 0x000fe20000410000 */
[----:B------:R-:W-:-:S06]  /*102b0*/  LOP3.LUT R2, R2, UR4, RZ, 0x3c, !PT ;  /* 0x0000000402027c12 */ /* 0x000fcc000f8e3cff */
[----:B------:R-:W2:Y:S08]  /*102c0*/  @P2 MUFU.RCP R4, R21 ;  /* 0x0000001500042308 */ /* 0x000eb00000001000 */
[----:B------:R-:W3:Y:S01]  /*102d0*/  @P1 MUFU.LG2 R18, R18 ;  /* 0x0000001200121308 */ /* 0x000ee20000000c00 */
[----:B0-----:R-:W-:Y:S01]  /*102e0*/  @!P0 STS [R5+0x38400], R9 ;  /* 0x0384000905008388 */ /* 0x001fe20000000800 */
[----:B------:R-:W-:Y:S01]  /*102f0*/  FMUL.FTZ R170, R28, R9 ;  /* 0x000000091caa7220 */ /* 0x000fe20000410000 */
[----:B------:R-:W-:-:S02]  /*10300*/  IMAD.U32 R28, RZ, RZ, UR11 ;  /* 0x0000000bff1c7e24 */ /* 0x000fc4000f8e00ff */
[-C--:B------:R-:W-:Y:S01]  /*10310*/  FMUL.FTZ R171, R24, R9.reuse ;  /* 0x0000000918ab7220 */ /* 0x080fe20000410000 */
[-C--:B------:R-:W-:Y:S01]  /*10320*/  FMUL.FTZ R24, R25, R9.reuse ;  /* 0x0000000919187220 */ /* 0x080fe20000410000 */
[-C--:B------:R-:W-:Y:S01]  /*10330*/  FMUL.FTZ R20, R29, R9.reuse ;  /* 0x000000091d147220 */ /* 0x080fe20000410000 */
[----:B------:R-:W-:Y:S01]  /*10340*/  @P2 FMUL.FTZ R28, R28, 0.69314718246459960938 ;  /* 0x3f3172181c1c2820 */ /* 0x000fe20000410000 */
[----:B------:R-:W0:Y:S01]  /*10350*/  @P2 MUFU.LG2 R21, R21 ;  /* 0x0000001500152308 */ /* 0x000e220000000c00 */
[----:B--2---:R2:W-:Y:S01]  /*10360*/  @!P0 STS [R5+0x38420], R4 ;  /* 0x0384200405008388 */ /* 0x0045e20000000800 */
[-C--:B------:R-:W-:Y:S01]  /*10370*/  FMUL.FTZ R169, R32, R9.reuse ;  /* 0x0000000920a97220 */ /* 0x080fe20000410000 */
[-C--:B-1----:R-:W-:Y:S01]  /*10380*/  FMUL.FTZ R159, R33, R9.reuse ;  /* 0x00000009219f7220 */ /* 0x082fe20000410000 */
        /* <DEDUP_REMOVED lines=128> */
.L_x_2417:
        /* <DEDUP_REMOVED lines=35> */
[----:B------:R-:W-:Y:S02]  /*10dc0*/  IADD3 R177, P0, R130, 0x40, RZ ;  /* 0x0000004082b17810 */ /* 0x000fe40007f1e0ff */
[----:B------:R-:W-:Y:S01]  /*10dd0*/  LOP3.LUT R4, R175, 0x380, RZ, 0xc0, !PT ;  /* 0x00000380af047812 */ /* 0x000fe200078ec0ff */
[--C-:B------:R-:W-:Y:S01]  /*10de0*/  IMAD.X R29, RZ, RZ, R131.reuse, P1 ;  /* 0x000000ffff1d7224 */ /* 0x100fe200008e0683 */
[----:B------:R-:W-:Y:S01]  /*10df0*/  LOP3.LUT R6, R177, 0x380, RZ, 0xc0, !PT ;  /* 0x00000380b1067812 */ /* 0x000fe200078ec0ff */
[----:B------:R-:W-:Y:S01]  /*10e00*/  IMAD.X R33, RZ, RZ, R131, P0 ;  /* 0x000000ffff217224 */ /* 0x000fe200000e0683 */
[----:B------:R-:W-:-:S02]  /*10e10*/  SHF.R.U64 R4, R4, 0x3, RZ ;  /* 0x0000000304047819 */ /* 0x000fc400000012ff */
[----:B------:R-:W-:Y:S02]  /*10e20*/  SHF.R.U64 R6, R6, 0x3, RZ ;  /* 0x0000000306067819 */ /* 0x000fe400000012ff */
[C---:B------:R-:W-:Y:S02]  /*10e30*/  IADD3 R183, P6, R130.reuse, 0x2020, RZ ;  /* 0x0000202082b77810 */ /* 0x040fe40007fde0ff */
[C---:B------:R-:W-:Y:S02]  /*10e40*/  IADD3 R201, P5, R130.reuse, 0x2040, RZ ;  /* 0x0000204082c97810 */ /* 0x040fe40007fbe0ff */
[----:B------:R-:W-:Y:S01]  /*10e50*/  IADD3 R179, P4, R130, 0x60, RZ ;  /* 0x0000006082b37810 */ /* 0x000fe20007f9e0ff */
[--C-:B------:R-:W-:Y:S01]  /*10e60*/  IMAD.X R95, RZ, RZ, R131.reuse, P6 ;  /* 0x000000ffff5f7224 */ /* 0x100fe200030e0683 */
[----:B------:R-:W-:Y:S01]  /*10e70*/  LOP3.LUT R28, R4, R175, RZ, 0x3c, !PT ;  /* 0x000000af041c7212 */ /* 0x000fe200078e3cff */
[--C-:B------:R-:W-:Y:S01]  /*10e80*/  IMAD.X R99, RZ, RZ, R131.reuse, P5 ;  /* 0x000000ffff637224 */ /* 0x100fe200028e0683 */
[----:B------:R-:W-:Y:S01]  /*10e90*/  LOP3.LUT R32, R6, R177, RZ, 0x3c, !PT ;  /* 0x000000b106207212 */ /* 0x000fe200078e3cff */
[----:B------:R-:W-:Y:S01]  /*10ea0*/  IMAD.X R37, RZ, RZ, R131, P4 ;  /* 0x000000ffff257224 */ /* 0x000fe200020e0683 */
[----:B------:R-:W-:-:S02]  /*10eb0*/  LOP3.LUT R4, R183, 0x380, RZ, 0xc0, !PT ;  /* 0x00000380b7047812 */ /* 0x000fc400078ec0ff */
[----:B------:R-:W-:Y:S02]  /*10ec0*/  LOP3.LUT R6, R201, 0x380, RZ, 0xc0, !PT ;  /* 0x00000380c9067812 */ /* 0x000fe400078ec0ff */
[----:B------:R-:W-:Y:S02]  /*10ed0*/  SHF.R.U64 R4, R4, 0x3, RZ ;  /* 0x0000000304047819 */ /* 0x000fe400000012ff */
[----:B------:R-:W-:Y:S02]  /*10ee0*/  SHF.R.U64 R6, R6, 0x3, RZ ;  /* 0x0000000306067819 */ /* 0x000fe400000012ff */
[C---:B------:R-:W-:Y:S02]  /*10ef0*/  IADD3 R207, P0, R130.reuse, 0x4020, RZ ;  /* 0x0000402082cf7810 */ /* 0x040fe40007f1e0ff */
[C---:B------:R-:W-:Y:S02]  /*10f00*/  IADD3 R209, P4, R130.reuse, 0x4040, RZ ;  /* 0x0000404082d17810 */ /* 0x040fe40007f9e0ff */
[C---:B------:R-:W-:Y:S01]  /*10f10*/  LOP3.LUT R21, R130.reuse, 0x380, RZ, 0xc0, !PT ;  /* 0x0000038082157812 */ /* 0x040fe200078ec0ff */
        /* <DEDUP_REMOVED lines=8> */
[----:B------:R-:W-:Y:S02]  /*10fa0*/  LOP3.LUT R98, R6, R201, RZ, 0x3c, !PT ;  /* 0x000000c906627212 */ /* 0x000fe400078e3cff */
[----:B------:R-:W-:Y:S02]  /*10fb0*/  LOP3.LUT R4, R207, 0x380, RZ, 0xc0, !PT ;  /* 0x00000380cf047812 */ /* 0x000fe400078ec0ff */
[----:B------:R-:W-:Y:S02]  /*10fc0*/  LOP3.LUT R6, R209, 0x380, RZ, 0xc0, !PT ;  /* 0x00000380d1067812 */ /* 0x000fe400078ec0ff */
[----:B------:R-:W-:-:S02]  /*10fd0*/  SHF.R.U64 R21, R21, 0x3, RZ ;  /* 0x0000000315157819 */ /* 0x000fc400000012ff */
[----:B------:R-:W-:Y:S02]  /*10fe0*/  IADD3.X R107, RZ, R131, RZ, P1, !PT ;  /* 0x00000083ff6b7210 */ /* 0x000fe40000ffe4ff */
[C---:B------:R-:W-:Y:S02]  /*10ff0*/  IADD3 R211, P3, R130.reuse, 0x4060, RZ ;  /* 0x0000406082d37810 */ /* 0x040fe40007f7e0ff */
[C---:B------:R-:W-:Y:S02]  /*11000*/  IADD3 R213, P6, R130.reuse, 0x6000, RZ ;  /* 0x0000600082d57810 */ /* 0x040fe40007fde0ff */
[C---:B------:R-:W-:Y:S01]  /*11010*/  IADD3 R8, P5, R130.reuse, 0x6020, RZ ;  /* 0x0000602082087810 */ /* 0x040fe20007fbe0ff */
[--C-:B------:R-:W-:Y:S01]  /*11020*/  IMAD.X R119, RZ, RZ, R131.reuse, P3 ;  /* 0x000000ffff777224 */ /* 0x100fe200018e0683 */
[C---:B------:R-:W-:Y:S01]  /*11030*/  IADD3 R18, P2, R130.reuse, 0x6040, RZ ;  /* 0x0000604082127810 */ /* 0x040fe20007f5e0ff */
[--C-:B------:R-:W-:Y:S01]  /*11040*/  IMAD.X R123, RZ, RZ, R131.reuse, P6 ;  /* 0x000000ffff7b7224 */ /* 0x100fe200030e0683 */
[----:B------:R-:W-:Y:S01]  /*11050*/  IADD3 R17, P1, R130, 0x6060, RZ ;  /* 0x0000606082117810 */ /* 0x000fe20007f3e0ff */
[----:B------:R-:W-:Y:S01]  /*11060*/  IMAD.X R127, RZ, RZ, R131, P5 ;  /* 0x000000ffff7f7224 */ /* 0x000fe200028e0683 */
[----:B------:R-:W-:-:S02]  /*11070*/  SHF.R.U64 R4, R4, 0x3, RZ ;  /* 0x0000000304047819 */ /* 0x000fc400000012ff */
[----:B------:R-:W-:Y:S01]  /*11080*/  SHF.R.U64 R6, R6, 0x3, RZ ;  /* 0x0000000306067819 */ /* 0x000fe200000012ff */
[--C-:B------:R-:W-:Y:S01]  /*11090*/  IMAD.X R25, RZ, RZ, R131.reuse, P1 ;  /* 0x000000ffff197224 */ /* 0x100fe200008e0683 */
[----:B------:R-:W-:Y:S01]  /*110a0*/  LOP3.LUT R130, R21, R130, RZ, 0x3c, !PT ;  /* 0x0000008215827212 */ /* 0x000fe200078e3cff */
[----:B------:R-:W-:Y:S01]  /*110b0*/  IMAD.X R21, RZ, RZ, R131, P2 ;  /* 0x000000ffff157224 */ /* 0x000fe200010e0683 */
[----:B------:R-:W-:Y:S02]  /*110c0*/  LOP3.LUT R36, R179, 0x380, RZ, 0xc0, !PT ;  /* 0x00000380b3247812 */ /* 0x000fe400078ec0ff */
[----:B------:R-:W-:Y:S02]  /*110d0*/  LOP3.LUT R110, R4, R207, RZ, 0x3c, !PT ;  /* 0x000000cf046e7212 */ /* 0x000fe400078e3cff */
[----:B------:R-:W-:Y:S02]  /*110e0*/  LOP3.LUT R114, R6, R209, RZ, 0x3c, !PT ;  /* 0x000000d106727212 */ /* 0x000fe400078e3cff */
[----:B------:R-:W-:-:S02]  /*110f0*/  LOP3.LUT R40, R181, 0x380, RZ, 0xc0, !PT ;  /* 0x00000380b5287812 */ /* 0x000fc400078ec0ff */
[----:B------:R-:W-:Y:S02]  /*11100*/  MOV R130, R130 ;  /* 0x0000008200827202 */ /* 0x000fe40000000f00 */
[----:B------:R-:W-:Y:S02]  /*11110*/  F2FP.F16.F32.PACK_AB R4, R24, R171 ;  /* 0x000000ab1804723e */ /* 0x000fe400000000ff */
[----:B------:R-:W-:Y:S02]  /*11120*/  LOP3.LUT R27, R8, 0x380, RZ, 0xc0, !PT ;  /* 0x00000380081b7812 */ /* 0x000fe400078ec0ff */
[----:B------:R-:W-:Y:S02]  /*11130*/  F2FP.F16.F32.PACK_AB R6, R20, R170 ;  /* 0x000000aa1406723e */ /* 0x000fe400000000ff */
[----:B------:R-:W-:Y:S02]  /*11140*/  SHF.R.U64 R36, R36, 0x3, RZ ;  /* 0x0000000324247819 */ /* 0x000fe400000012ff */
[----:B------:R-:W-:Y:S01]  /*11150*/  LOP3.LUT R102, R203, 0x380, RZ, 0xc0, !PT ;  /* 0x00000380cb667812 */ /* 0x000fe200078ec0ff */
[----:B------:R0:W-:Y:S01]  /*11160*/  STSM.16.M88.4 [R130], R4 ;  /* 0x0000000482007844 */ /* 0x0001e20000000200 */
[----:B------:R-:W-:-:S02]  /*11170*/  SHF.R.U64 R40, R40, 0x3, RZ ;  /* 0x0000000328287819 */ /* 0x000fc400000012ff */
[----:B------:R-:W-:Y:S02]  /*11180*/  LOP3.LUT R106, R205, 0x380, RZ, 0xc0, !PT ;  /* 0x00000380cd6a7812 */ /* 0x000fe400078ec0ff */
[----:B------:R-:W-:Y:S02]  /*11190*/  SHF.R.U64 R27, R27, 0x3, RZ ;  /* 0x000000031b1b7819 */ /* 0x000fe400000012ff */
[----:B------:R-:W-:Y:S02]  /*111a0*/  MOV R28, R28 ;  /* 0x0000001c001c7202 */ /* 0x000fe40000000f00 */
[----:B------:R-:W-:Y:S02]  /*111b0*/  LOP3.LUT R36, R36, R179, RZ, 0x3c, !PT ;  /* 0x000000b324247212 */ /* 0x000fe400078e3cff */
[----:B------:R-:W-:Y:S02]  /*111c0*/  SHF.R.U64 R102, R102, 0x3, RZ ;  /* 0x0000000366667819 */ /* 0x000fe400000012ff */
[----:B------:R-:W-:-:S02]  /*111d0*/  LOP3.LUT R118, R211, 0x380, RZ, 0xc0, !PT ;  /* 0x00000380d3767812 */ /* 0x000fc400078ec0ff */
[----:B------:R-:W-:Y:S02]  /*111e0*/  LOP3.LUT R131, R18, 0x380, RZ, 0xc0, !PT ;  /* 0x0000038012837812 */ /* 0x000fe400078ec0ff */
[----:B0-----:R-:W-:Y:S02]  /*111f0*/  F2FP.F16.F32.PACK_AB R4, R159, R169 ;  /* 0x000000a99f04723e */ /* 0x001fe400000000ff */
[----:B------:R-:W-:Y:S02]  /*11200*/  F2FP.F16.F32.PACK_AB R5, R35, R34 ;  /* 0x000000222305723e */ /* 0x000fe400000000ff */
[----:B------:R-:W-:Y:S02]  /*11210*/  F2FP.F16.F32.PACK_AB R6, R155, R165 ;  /* 0x000000a59b06723e */ /* 0x000fe400000000ff */
[----:B------:R-:W-:Y:S02]  /*11220*/  F2FP.F16.F32.PACK_AB R7, R39, R38 ;  /* 0x000000262707723e */ /* 0x000fe400000000ff */
[----:B------:R-:W-:-:S02]  /*11230*/  LOP3.LUT R40, R40, R181, RZ, 0x3c, !PT ;  /* 0x000000b528287212 */ /* 0x000fc400078e3cff */
[----:B------:R-:W-:Y:S01]  /*11240*/  SHF.R.U64 R106, R106, 0x3, RZ ;  /* 0x000000036a6a7819 */ /* 0x000fe200000012ff */
[----:B------:R0:W-:Y:S01]  /*11250*/  STSM.16.M88.4 [R28], R4 ;  /* 0x000000041c007844 */ /* 0x0001e20000000200 */
[----:B------:R-:W-:Y:S02]  /*11260*/  LOP3.LUT R122, R213, 0x380, RZ, 0xc0, !PT ;  /* 0x00000380d57a7812 */ /* 0x000fe400078ec0ff */
[----:B------:R-:W-:Y:S02]  /*11270*/  LOP3.LUT R126, R27, R8, RZ, 0x3c, !PT ;  /* 0x000000081b7e7212 */ /* 0x000fe400078e3cff */
[----:B------:R-:W-:Y:S02]  /*11280*/  LOP3.LUT R24, R17, 0x380, RZ, 0xc0, !PT ;  /* 0x0000038011187812 */ /* 0x000fe400078ec0ff */
[----:B------:R-:W-:Y:S02]  /*11290*/  F2FP.F16.F32.PACK_AB R8, R10, R157 ;  /* 0x0000009d0a08723e */ /* 0x000fe400000000ff */
[----:B------:R-:W-:-:S02]  /*112a0*/  MOV R32, R32 ;  /* 0x0000002000207202 */ /* 0x000fc40000000f00 */
[----:B------:R-:W-:Y:S02]  /*112b0*/  F2FP.F16.F32.PACK_AB R10, R45, R14 ;  /* 0x0000000e2d0a723e */ /* 0x000fe400000000ff */
[----:B------:R-:W-:Y:S02]  /*112c0*/  LOP3.LUT R102, R102, R203, RZ, 0x3c, !PT ;  /* 0x000000cb66667212 */ /* 0x000fe400078e3cff */
[----:B------:R-:W-:Y:S01]  /*112d0*/  SHF.R.U64 R118, R118, 0x3, RZ ;  /* 0x0000000376767819 */ /* 0x000fe200000012ff */
[----:B0-----:R-:W0:Y:S01]  /*112e0*/  LDC.64 R6, c[0x0][0xcd8] ;  /* 0x00033600ff067b82 */ /* 0x001e220000000a00 */
[----:B------:R-:W-:Y:S01]  /*112f0*/  SHF.R.U64 R131, R131, 0x3, RZ ;  /* 0x0000000383837819 */ /* 0x000fe200000012ff */
[----:B------:R1:W-:Y:S01]  /*11300*/  STSM.16.M88.4 [R32], R8 ;  /* 0x0000000820007844 */ /* 0x0003e20000000200 */
[----:B------:R-:W-:Y:S02]  /*11310*/  MOV R36, R36 ;  /* 0x0000002400247202 */ /* 0x000fe40000000f00 */
[----:B------:R-:W-:-:S02]  /*11320*/  F2FP.F16.F32.PACK_AB R14, R53, R52 ;  /* 0x00000034350e723e */ /* 0x000fc400000000ff */
[----:B------:R-:W-:Y:S01]  /*11330*/  LOP3.LUT R106, R106, R205, RZ, 0x3c, !PT ;  /* 0x000000cd6a6a7212 */ /* 0x000fe200078e3cff */
[----:B------:R-:W2:Y:S01]  /*11340*/  LDC.64 R4, c[0x0][0xcd8] ;  /* 0x00033600ff047b82 */ /* 0x000ea20000000a00 */
[----:B------:R-:W-:Y:S01]  /*11350*/  SHF.R.U64 R122, R122, 0x3, RZ ;  /* 0x000000037a7a7819 */ /* 0x000fe200000012ff */
[----:B------:R-:W-:Y:S01]  /*11360*/  STSM.16.M88.4 [R36], R12 ;  /* 0x0000000c24007844 */ /* 0x000fe20000000200 */
[----:B------:R-:W-:Y:S02]  /*11370*/  MOV R40, R40 ;  /* 0x0000002800287202 */ /* 0x000fe40000000f00 */
[----:B------:R-:W-:Y:S02]  /*11380*/  SHF.R.U64 R24, R24, 0x3, RZ ;  /* 0x0000000318187819 */ /* 0x000fe400000012ff */
[----:B------:R-:W-:Y:S01]  /*11390*/  MOV R94, R94 ;  /* 0x0000005e005e7202 */ /* 0x000fe20000000f00 */
[----:B------:R-:W-:Y:S01]  /*113a0*/  STSM.16.M88.4 [R40], R56 ;  /* 0x0000003828007844 */ /* 0x000fe20000000200 */
[----:B------:R-:W-:Y:S01]  /*113b0*/  F2FP.F16.F32.PACK_AB R80, R81, R80 ;  /* 0x000000505150723e */ /* 0x000fe200000000ff */
[----:B-1----:R-:W1:Y:S01]  /*113c0*/  LDC.64 R8, c[0x0][0xce0] ;  /* 0x00033800ff087b82 */ /* 0x002e620000000a00 */
[----:B------:R-:W-:Y:S01]  /*113d0*/  MOV R27, R98 ;  /* 0x00000062001b7202 */ /* 0x000fe20000000f00 */
[----:B------:R-:W-:Y:S01]  /*113e0*/  STSM.16.M88.4 [R94], R64 ;  /* 0x000000405e007844 */ /* 0x000fe20000000200 */
[----:B------:R-:W-:-:S02]  /*113f0*/  F2FP.F16.F32.PACK_AB R74, R77, R76 ;  /* 0x0000004c4d4a723e */ /* 0x000fc400000000ff */
[----:B------:R-:W-:Y:S02]  /*11400*/  F2FP.F16.F32.PACK_AB R75, R79, R78 ;  /* 0x0000004e4f4b723e */ /* 0x000fe400000000ff */
[----:B------:R-:W-:Y:S02]  /*11410*/  F2FP.F16.F32.PACK_AB R81, R83, R82 ;  /* 0x000000525351723e */ /* 0x000fe400000000ff */
[----:B------:R-:W-:Y:S01]  /*11420*/  F2FP.F16.F32.PACK_AB R88, R89, R88 ;  /* 0x000000585958723e */ /* 0x000fe200000000ff */
[----:B------:R-:W-:Y:S01]  /*11430*/  STSM.16.M88.4 [R27], R72 ;  /* 0x000000481b007844 */ /* 0x000fe20000000200 */
[----:B------:R-:W-:Y:S02]  /*11440*/  LOP3.LUT R118, R118, R211, RZ, 0x3c, !PT ;  /* 0x000000d376767212 */ /* 0x000fe400078e3cff */
[----:B------:R-:W-:Y:S02]  /*11450*/  LOP3.LUT R20, R131, R18, RZ, 0x3c, !PT ;  /* 0x0000001283147212 */ /* 0x000fe400078e3cff */
[----:B------:R-:W-:-:S02]  /*11460*/  MOV R102, R102 ;  /* 0x0000006600667202 */ /* 0x000fc40000000f00 */
        /* <DEDUP_REMOVED lines=9> */
[----:B------:R-:W-:Y:S01]  /*11500*/  LOP3.LUT R24, R24, R17, RZ, 0x3c, !PT ;  /* 0x0000001118187212 */ /* 0x000fe200078e3cff */
[----:B------:R-:W-:Y:S01]  /*11510*/  STSM.16.M88.4 [R18], R88 ;  /* 0x0000005812007844 */ /* 0x000fe20000000200 */
[----:B------:R-:W-:Y:S02]  /*11520*/  MOV R110, R110 ;  /* 0x0000006e006e7202 */ /* 0x000fe40000000f00 */
[----:B------:R-:W-:Y:S02]  /*11530*/  F2FP.F16.F32.PACK_AB R97, R44, R42 ;  /* 0x0000002a2c61723e */ /* 0x000fe400000000ff */
        /* <DEDUP_REMOVED lines=21> */
[----:B------:R-:W-:Y:S01]  /*11690*/  F2FP.F16.F32.PACK_AB R136, R137, R136 ;  /* 0x000000888988723e */ /* 0x000fe200000000ff */
[----:B------:R-:W-:Y:S01]  /*116a0*/  STSM.16.M88.4 [R122], R160 ;  /* 0x000000a07a007844 */ /* 0x000fe20000000200 */
[----:B------:R-:W-:-:S02]  /*116b0*/  MOV R126, R126 ;  /* 0x0000007e007e7202 */ /* 0x000fc40000000f00 */
        /* <DEDUP_REMOVED lines=10> */
[----:B------:R-:W-:Y:S01]  /*11760*/  MOV R24, R24 ;  /* 0x0000001800187202 */ /* 0x000fe20000000f00 */
[----:B------:R-:W-:Y:S01]  /*11770*/  STSM.16.M88.4 [R20], R136 ;  /* 0x0000008814007844 */ /* 0x000fe20000000200 */
[----:B------:R-:W-:Y:S02]  /*11780*/  F2FP.F16.F32.PACK_AB R146, R149, R148 ;  /* 0x000000949592723e */ /* 0x000fe400000000ff */
[----:B------:R-:W-:-:S02]  /*11790*/  F2FP.F16.F32.PACK_AB R147, R151, R150 ;  /* 0x000000969793723e */ /* 0x000fc400000000ff */
[----:B0-----:R-:W-:-:S03]  /*117a0*/  ISETP.NE.U32.AND P0, PT, R6, RZ, PT ;  /* 0x000000ff0600720c */ /* 0x001fc60003f05070 */
[----:B------:R0:W-:Y:S01]  /*117b0*/  STSM.16.M88.4 [R24], R144 ;  /* 0x0000009018007844 */ /* 0x0001e20000000200 */
[----:B------:R-:W-:Y:S01]  /*117c0*/  BAR.SYNC.DEFER_BLOCKING 0x1, 0x100 ;  /* 0x0044000000007b1d */ /* 0x000fe20000010000 */
[----:B------:R-:W-:Y:S01]  /*117d0*/  ISETP.NE.AND.EX P0, PT, R7, RZ, PT, P0 ;  /* 0x000000ff0700720c */ /* 0x000fe20003f05300 */
[----:B--2---:R-:W-:-:S12]  /*117e0*/  IMAD.WIDE R6, R193, 0x4, R4 ;  /* 0x00000004c1067825 */ /* 0x004fd800078e0204 */
[----:B------:R-:W2:Y:S01]  /*117f0*/  @P0 LDG.E R10, desc[UR8][R6.64] ;  /* 0x00000008060a0981 */ /* 0x000ea2000c1e1900 */
[----:B-1----:R-:W-:Y:S01]  /*11800*/  ISETP.NE.U32.AND P6, PT, R8, RZ, PT ;  /* 0x000000ff0800720c */ /* 0x002fe20003fc5070 */
[----:B------:R-:W-:Y:S01]  /*11810*/  IMAD R5, R194, 0x40, R191 ;  /* 0x00000040c2057824 */ /* 0x000fe200078e02bf */
[----:B---3--:R-:W1:Y:S02]  /*11820*/  LDC R17, c[0x0][0xb88] ;  /* 0x0002e200ff117b82 */ /* 0x008e640000000800 */
[----:B------:R-:W-:Y:S01]  /*11830*/  ISETP.NE.AND.EX P6, PT, R9, RZ, PT, P6 ;  /* 0x000000ff0900720c */ /* 0x000fe20003fc5360 */
[----:B------:R-:W-:-:S03]  /*11840*/  IMAD.WIDE R172, R5, 0x2, R172 ;  /* 0x0000000205ac7825 */ /* 0x000fc600078e02ac */
[C---:B------:R-:W-:Y:S02]  /*11850*/  IADD3 R9, P1, R172.reuse, 0x1000, RZ ;  /* 0x00001000ac097810 */ /* 0x040fe40007f3e0ff */
[C---:B------:R-:W-:Y:S02]  /*11860*/  IADD3 R25, P2, R172.reuse, 0x2000, RZ ;  /* 0x00002000ac197810 */ /* 0x040fe40007f5e0ff */
[C---:B------:R-:W-:Y:S02]  /*11870*/  IADD3 R13, P3, R172.reuse, 0x3000, RZ ;  /* 0x00003000ac0d7810 */ /* 0x040fe40007f7e0ff */
[----:B------:R-:W-:-:S03]  /*11880*/  IADD3 R33, P4, R172, 0x4000, RZ ;  /* 0x00004000ac217810 */ /* 0x000fc60007f9e0ff */
[----:B------:R-:W3:Y:S01]  /*11890*/  @P6 LDC.64 R4, c[0x0][0xce0] ;  /* 0x00033800ff046b82 */ /* 0x000ee20000000a00 */
[----:B------:R-:W-:Y:S02]  /*118a0*/  LOP3.LUT R8, R9, 0x380, RZ, 0xc0, !PT ;  /* 0x0000038009087812 */ /* 0x000fe400078ec0ff */
[----:B0-----:R-:W-:Y:S02]  /*118b0*/  LOP3.LUT R24, R25, 0x380, RZ, 0xc0, !PT ;  /* 0x0000038019187812 */ /* 0x001fe400078ec0ff */
        /* <DEDUP_REMOVED lines=14> */
[C---:B------:R-:W-:Y:S01]  /*119a0*/  IADD3 R29, P5, R172.reuse, 0x5000, RZ ;  /* 0x00005000ac1d7810 */ /* 0x040fe20007fbe0ff */
[----:B---3--:R-:W-:Y:S01]  /*119b0*/  @P6 IMAD.WIDE R4, R193, 0x4, R4 ;  /* 0x00000004c1046825 */ /* 0x008fe200078e0204 */
[----:B------:R-:W-:-:S02]  /*119c0*/  IADD3 R45, P1, R172, 0x6000, RZ ;  /* 0x00006000ac2d7810 */ /* 0x000fc40007f3e0ff */
[C---:B------:R-:W-:Y:S02]  /*119d0*/  IADD3 R37, P2, R172.reuse, 0x7000, RZ ;  /* 0x00007000ac257810 */ /* 0x040fe40007f5e0ff */
[C---:B------:R-:W-:Y:S01]  /*119e0*/  IADD3 R49, P3, R172.reuse, 0x8000, RZ ;  /* 0x00008000ac317810 */ /* 0x040fe20007f7e0ff */
[----:B------:R-:W-:Y:S01]  /*119f0*/  UMOV UR4, URZ ;  /* 0x0000003f00047c82 */ /* 0x000fe20008000000 */
[----:B------:R-:W-:Y:S01]  /*11a00*/  IADD3 R41, P4, R172, 0x9000, RZ ;  /* 0x00009000ac297810 */ /* 0x000fe20007f9e0ff */
[----:B-1----:R0:W5:Y:S01]  /*11a10*/  @P6 LDG.E R17, desc[UR8][R4.64] ;  /* 0x0000000804116981 */ /* 0x002162000c1e1900 */
[----:B------:R-:W-:Y:S02]  /*11a20*/  P2R R11, PR, RZ, 0x20 ;  /* 0x00000020ff0b7803 */ /* 0x000fe40000000000 */
[----:B------:R-:W-:Y:S02]  /*11a30*/  LOP3.LUT R28, R29, 0x380, RZ, 0xc0, !PT ;  /* 0x000003801d1c7812 */ /* 0x000fe400078ec0ff */
[----:B------:R-:W-:-:S02]  /*11a40*/  LOP3.LUT R44, R45, 0x380, RZ, 0xc0, !PT ;  /* 0x000003802d2c7812 */ /* 0x000fc400078ec0ff */
[----:B------:R-:W-:Y:S02]  /*11a50*/  LOP3.LUT R36, R37, 0x380, RZ, 0xc0, !PT ;  /* 0x0000038025247812 */ /* 0x000fe400078ec0ff */
[----:B------:R-:W-:Y:S02]  /*11a60*/  LOP3.LUT R48, R49, 0x380, RZ, 0xc0, !PT ;  /* 0x0000038031307812 */ /* 0x000fe400078ec0ff */
[----:B------:R-:W-:Y:S02]  /*11a70*/  LOP3.LUT R40, R41, 0x380, RZ, 0xc0, !PT ;  /* 0x0000038029287812 */ /* 0x000fe400078ec0ff */
[----:B------:R-:W-:Y:S02]  /*11a80*/  IADD3 R57, P5, R172, 0xa000, RZ ;  /* 0x0000a000ac397810 */ /* 0x000fe40007fbe0ff */
[----:B------:R-:W-:Y:S02]  /*11a90*/  SHF.R.U64 R28, R28, 0x3, RZ ;  /* 0x000000031c1c7819 */ /* 0x000fe400000012ff */
[----:B------:R-:W-:-:S02]  /*11aa0*/  SHF.R.U64 R44, R44, 0x3, RZ ;  /* 0x000000032c2c7819 */ /* 0x000fc400000012ff */
[----:B------:R-:W-:Y:S02]  /*11ab0*/  SHF.R.U64 R36, R36, 0x3, RZ ;  /* 0x0000000324247819 */ /* 0x000fe400000012ff */
[----:B------:R-:W-:Y:S02]  /*11ac0*/  SHF.R.U64 R48, R48, 0x3, RZ ;  /* 0x0000000330307819 */ /* 0x000fe400000012ff */
[----:B------:R-:W-:Y:S02]  /*11ad0*/  SHF.R.U64 R40, R40, 0x3, RZ ;  /* 0x0000000328287819 */ /* 0x000fe400000012ff */
[----:B------:R-:W-:Y:S02]  /*11ae0*/  LOP3.LUT R56, R57, 0x380, RZ, 0xc0, !PT ;  /* 0x0000038039387812 */ /* 0x000fe400078ec0ff */
[----:B------:R-:W-:Y:S02]  /*11af0*/  LOP3.LUT R28, R28, R29, RZ, 0x3c, !PT ;  /* 0x0000001d1c1c7212 */ /* 0x000fe400078e3cff */
[----:B------:R-:W-:-:S02]  /*11b00*/  LOP3.LUT R44, R44, R45, RZ, 0x3c, !PT ;  /* 0x0000002d2c2c7212 */ /* 0x000fc400078e3cff */
[----:B------:R-:W-:Y:S02]  /*11b10*/  LOP3.LUT R36, R36, R37, RZ, 0x3c, !PT ;  /* 0x0000002524247212 */ /* 0x000fe400078e3cff */
[----:B------:R-:W-:Y:S02]  /*11b20*/  LOP3.LUT R48, R48, R49, RZ, 0x3c, !PT ;  /* 0x0000003130307212 */ /* 0x000fe400078e3cff */
[----:B------:R-:W-:Y:S02]  /*11b30*/  LOP3.LUT R40, R40, R41, RZ, 0x3c, !PT ;  /* 0x0000002928287212 */ /* 0x000fe400078e3cff */
[----:B------:R-:W-:Y:S02]  /*11b40*/  SHF.R.U64 R56, R56, 0x3, RZ ;  /* 0x0000000338387819 */ /* 0x000fe400000012ff */
[----:B--2---:R-:W-:Y:S01]  /*11b50*/  @P0 R2UR UR4, R10 ;  /* 0x000000000a0402ca */ /* 0x004fe200000e0000 */
[----:B0-----:R-:W-:-:S14]  /*11b60*/  @P6 BRA `(.L_x_2499) ;  /* 0x0000000000146947 */ /* 0x001fdc0003800000 */
[----:B------:R-:W-:Y:S05]  /*11b70*/  @!P0 BRA `(.L_x_2499) ;  /* 0x0000000000108947 */ /* 0x000fea0003800000 */
[----:B------:R-:W-:Y:S02]  /*11b80*/  ULDC.64 UR6, c[0x0][0x208] ;  /* 0x0000820000067ab9 */ /* 0x000fe40000000a00 */
[----:B------:R-:W2:Y:S04]  /*11b90*/  LDG.E R4, desc[UR6][R6.64] ;  /* 0x0000000606047981 */ /* 0x000ea8000c1e1900 */
[----:B-----5:R-:W2:Y:S02]  /*11ba0*/  LDG.E R17, desc[UR6][R6.64+0x4] ;  /* 0x0000040606117981 */ /* 0x020ea4000c1e1900 */
[----:B--2---:R-:W-:-:S07]  /*11bb0*/  IMAD.IADD R17, R17, 0x1, -R4 ;  /* 0x0000000111117824 */ /* 0x004fce00078e0a04 */
.L_x_2499:
[----:B------:R-:W0:Y:S01]  /*11bc0*/  SHFL.IDX PT, R4, R198, RZ, 0x1f ;  /* 0x00001fffc6047589 */ /* 0x000e2200000e0000 */
[----:B------:R-:W-:Y:S01]  /*11bd0*/  ISETP.NE.AND P6, PT, R11, RZ, PT ;  /* 0x000000ff0b00720c */ /* 0x000fe20003fc5270 */
[--C-:B------:R-:W-:Y:S01]  /*11be0*/  IMAD.X R41, RZ, RZ, R173.reuse, P4 ;  /* 0x000000ffff297224 */ /* 0x100fe200020e06ad */
[----:B------:R-:W-:Y:S01]  /*11bf0*/  LOP3.LUT R56, R56, R57, RZ, 0x3c, !PT ;  /* 0x0000003938387212 */ /* 0x000fe200078e3cff */
        /* <DEDUP_REMOVED lines=10> */
[----:B------:R-:W-:Y:S01]  /*11ca0*/  USHF.R.S32.HI UR9, URZ, 0x1f, UR4 ;  /* 0x0000001f3f097899 */ /* 0x000fe20008011404 */
[----:B------:R-:W-:Y:S01]  /*11cb0*/  LOP3.LUT R52, R53, 0x380, RZ, 0xc0, !PT ;  /* 0x0000038035347812 */ /* 0x000fe200078ec0ff */
[----:B------:R-:W-:Y:S01]  /*11cc0*/  USHF.R.S32.HI UR12, URZ, 0x1f, UR39 ;  /* 0x0000001f3f0c7899 */ /* 0x000fe20008011427 */
[----:B------:R-:W-:Y:S01]  /*11cd0*/  LOP3.LUT R64, R65, 0x380, RZ, 0xc0, !PT ;  /* 0x0000038041407812 */ /* 0x000fe200078ec0ff */
[----:B------:R-:W-:Y:S01]  /*11ce0*/  IMAD.X R69, RZ, RZ, R173, P5 ;  /* 0x000000ffff457224 */ /* 0x000fe200028e06ad */
[----:B------:R-:W-:-:S02]  /*11cf0*/  LOP3.LUT R60, R61, 0x380, RZ, 0xc0, !PT ;  /* 0x000003803d3c7812 */ /* 0x000fc400078ec0ff */
[----:B------:R-:W-:Y:S02]  /*11d00*/  LOP3.LUT R72, R73, 0x380, RZ, 0xc0, !PT ;  /* 0x0000038049487812 */ /* 0x000fe400078ec0ff */
[----:B------:R-:W-:Y:S02]  /*11d10*/  LOP3.LUT R7, R172, 0x380, RZ, 0xc0, !PT ;  /* 0x00000380ac077812 */ /* 0x000fe400078ec0ff */
[----:B0-----:R-:W-:Y:S02]  /*11d20*/  ISETP.NE.AND P4, PT, R4, RZ, PT ;  /* 0x000000ff0400720c */ /* 0x001fe40003f85270 */
[----:B------:R-:W-:Y:S02]  /*11d30*/  LOP3.LUT R5, R6, 0x380, RZ, 0xc0, !PT ;  /* 0x0000038006057812 */ /* 0x000fe400078ec0ff */
[----:B------:R-:W-:Y:S02]  /*11d40*/  SHF.R.U64 R52, R52, 0x3, RZ ;  /* 0x0000000334347819 */ /* 0x000fe400000012ff */
[----:B------:R-:W-:-:S02]  /*11d50*/  SHF.R.U64 R64, R64, 0x3, RZ ;  /* 0x0000000340407819 */ /* 0x000fc400000012ff */
[----:B------:R-:W-:Y:S02]  /*11d60*/  SHF.R.U64 R60, R60, 0x3, RZ ;  /* 0x000000033c3c7819 */ /* 0x000fe400000012ff */
[----:B------:R-:W-:Y:S02]  /*11d70*/  SHF.R.U64 R72, R72, 0x3, RZ ;  /* 0x0000000348487819 */ /* 0x000fe400000012ff */
[----:B------:R-:W-:Y:S02]  /*11d80*/  SHF.R.U64 R7, R7, 0x3, RZ ;  /* 0x0000000307077819 */ /* 0x000fe400000012ff */
[----:B------:R-:W-:Y:S02]  /*11d90*/  SHF.R.U64 R5, R5, 0x3, RZ ;  /* 0x0000000305057819 */ /* 0x000fe400000012ff */
[----:B------:R-:W-:Y:S02]  /*11da0*/  SHF.R.S32.HI R4, RZ, 0x1f, R193 ;  /* 0x0000001fff047819 */ /* 0x000fe400000114c1 */
[----:B------:R-:W-:-:S02]  /*11db0*/  LOP3.LUT R52, R52, R53, RZ, 0x3c, !PT ;  /* 0x0000003534347212 */ /* 0x000fc400078e3cff */
[----:B------:R-:W-:Y:S01]  /*11dc0*/  LOP3.LUT R64, R64, R65, RZ, 0x3c, !PT ;  /* 0x0000004140407212 */ /* 0x000fe200078e3cff */
[--C-:B------:R-:W-:Y:S01]  /*11dd0*/  IMAD.X R65, RZ, RZ, R173.reuse, P1 ;  /* 0x000000ffff417224 */ /* 0x100fe200008e06ad */
[----:B------:R-:W-:Y:S01]  /*11de0*/  LOP3.LUT R60, R60, R61, RZ, 0x3c, !PT ;  /* 0x0000003d3c3c7212 */ /* 0x000fe200078e3cff */
[--C-:B------:R-:W-:Y:S01]  /*11df0*/  IMAD.X R61, RZ, RZ, R173.reuse, P2 ;  /* 0x000000ffff3d7224 */ /* 0x100fe200010e06ad */
[----:B------:R-:W-:Y:S01]  /*11e00*/  LOP3.LUT R72, R72, R73, RZ, 0x3c, !PT ;  /* 0x0000004948487212 */ /* 0x000fe200078e3cff */
[----:B------:R-:W-:Y:S01]  /*11e10*/  IMAD.X R73, RZ, RZ, R173, P3 ;  /* 0x000000ffff497224 */ /* 0x000fe200018e06ad */
[----:B------:R-:W-:Y:S02]  /*11e20*/  IADD3.X R53, RZ, R173, RZ, P6, !PT ;  /* 0x000000adff357210 */ /* 0x000fe400037fe4ff */
[----:B------:R-:W-:Y:S02]  /*11e30*/  LOP3.LUT R172, R7, R172, RZ, 0x3c, !PT ;  /* 0x000000ac07ac7212 */ /* 0x000fe400078e3cff */
[----:B------:R-:W-:-:S02]  /*11e40*/  LOP3.LUT R68, R5, R6, RZ, 0x3c, !PT ;  /* 0x0000000605447212 */ /* 0x000fc400078e3cff */
[----:B------:R-:W-:Y:S02]  /*11e50*/  SEL R79, R193, RZ, !P0 ;  /* 0x000000ffc14f7207 */ /* 0x000fe40004000000 */
[----:B------:R-:W-:Y:S01]  /*11e60*/  SEL R76, R4, RZ, !P0 ;  /* 0x000000ff044c7207 */ /* 0x000fe20004000000 */
[----:B------:R-:W-:Y:S06]  /*11e70*/  @P4 BRA `(.L_x_2500) ;  /* 0x0000000000744947 */ /* 0x000fec0003800000 */
[----:B------:R-:W-:Y:S01]  /*11e80*/  ULDC.64 UR10, c[0x0][0xc70] ;  /* 0x00031c00000a7ab9 */ /* 0x000fe20000000a00 */
[----:B------:R-:W-:Y:S01]  /*11e90*/  UMOV UR6, UR4 ;  /* 0x0000000400067c82 */ /* 0x000fe20008000000 */
[----:B------:R-:W-:Y:S01]  /*11ea0*/  UIMAD UR8, UR12, UR10, URZ ;  /* 0x0000000a0c0872a4 */ /* 0x000fe2000f8e023f */
[----:B------:R-:W-:Y:S01]  /*11eb0*/  IMAD.MOV R7, RZ, RZ, -R22 ;  /* 0x000000ffff077224 */ /* 0x000fe200078e0a16 */
[----:B------:R-:W-:Y:S01]  /*11ec0*/  UMOV UR7, UR9 ;  /* 0x0000000900077c82 */ /* 0x000fe20008000000 */
[----:B------:R-:W-:Y:S01]  /*11ed0*/  IMAD R14, R196, 0x40, R19 ;  /* 0x00000040c40e7824 */ /* 0x000fe200078e0213 */
[----:B------:R-:W-:Y:S02]  /*11ee0*/  UIMAD.WIDE.U32 UR6, UR39, UR10, UR6 ;  /* 0x0000000a270672a5 */ /* 0x000fe4000f8e0006 */
[----:B------:R-:W-:Y:S01]  /*11ef0*/  UIMAD UR8, UR39, UR11, UR8 ;  /* 0x0000000b270872a4 */ /* 0x000fe2000f8e0208 */
[----:B------:R-:W-:Y:S01]  /*11f00*/  ISETP.NE.AND P0, PT, R16, R7, PT ;  /* 0x000000071000720c */ /* 0x000fe20003f05270 */
[----:B------:R-:W-:Y:S01]  /*11f10*/  ULDC.64 UR14, c[0x0][0x208] ;  /* 0x00008200000e7ab9 */ /* 0x000fe20000000a00 */
[----:B------:R-:W-:Y:S01]  /*11f20*/  SHF.R.S32.HI R7, RZ, 0x1f, R14 ;  /* 0x0000001fff077819 */ /* 0x000fe2000001140e */
[----:B------:R-:W-:Y:S01]  /*11f30*/  UIADD3 UR8, UR7, UR8, URZ ;  /* 0x0000000807087290 */ /* 0x000fe2000fffe03f */
[----:B------:R-:W-:Y:S01]  /*11f40*/  IMAD.U32 R4, RZ, RZ, UR6 ;  /* 0x00000006ff047e24 */ /* 0x000fe2000f8e00ff */
[----:B-----5:R-:W-:Y:S01]  /*11f50*/  ISETP.GE.OR P1, PT, R14, R17, P0 ;  /* 0x000000110e00720c */ /* 0x020fe20000726670 */
[----:B------:R-:W-:Y:S01]  /*11f60*/  IMAD.U32 R5, RZ, RZ, UR7 ;  /* 0x00000007ff057e24 */ /* 0x000fe2000f8e00ff */
[----:B------:R-:W-:-:S02]  /*11f70*/  ULDC.64 UR6, c[0x0][0xc78] ;  /* 0x00031e0000067ab9 */ /* 0x000fc40000000a00 */
[----:B------:R-:W-:Y:S02]  /*11f80*/  IMAD.U32 R5, RZ, RZ, UR8 ;  /* 0x00000008ff057e24 */ /* 0x000fe4000f8e00ff */
[----:B------:R-:W-:Y:S02]  /*11f90*/  IMAD R6, R76, UR6, RZ ;  /* 0x000000064c067c24 */ /* 0x000fe4000f8e02ff */
[----:B------:R-:W-:-:S04]  /*11fa0*/  IMAD.WIDE.U32 R4, R79, UR6, R4 ;  /* 0x000000064f047c25 */ /* 0x000fc8000f8e0004 */
[----:B------:R-:W-:Y:S01]  /*11fb0*/  IMAD R11, R79, UR7, R6 ;  /* 0x000000074f0b7c24 */ /* 0x000fe2000f8e0206 */
[C---:B------:R-:W-:Y:S01]  /*11fc0*/  IADD3 R10, P2, R14.reuse, R4, RZ ;  /* 0x000000040e0a7210 */ /* 0x040fe20007f5e0ff */
[----:B------:R-:W-:Y:S01]  /*11fd0*/  VIADD R6, R14, 0x8 ;  /* 0x000000080e067836 */ /* 0x000fe20000000000 */
[----:B------:R-:W-:Y:S02]  /*11fe0*/  ULDC.64 UR6, c[0x0][0xc40] ;  /* 0x0003100000067ab9 */ /* 0x000fe40000000a00 */
[----:B------:R-:W-:Y:S02]  /*11ff0*/  IADD3.X R7, R7, R5, R11, P2, !PT ;  /* 0x0000000507077210 */ /* 0x000fe400017fe40b */
[----:B------:R-:W-:Y:S02]  /*12000*/  ISETP.GE.OR P0, PT, R6, R17, P0 ;  /* 0x000000110600720c */ /* 0x000fe40000706670 */
[----:B------:R-:W-:-:S04]  /*12010*/  LEA R4, P2, R10, UR6, 0x2 ;  /* 0x000000060a047c11 */ /* 0x000fc8000f8410ff */
[----:B------:R-:W-:-:S05]  /*12020*/  LEA.HI.X R5, R10, UR7, R7, 0x2, P2 ;  /* 0x000000070a057c11 */ /* 0x000fca00090f1407 */
[----:B------:R0:W-:Y:S04]  /*12030*/  @!P1 STG.E desc[UR14][R4.64], R3 ;  /* 0x0000000304009986 */ /* 0x0001e8000c10190e */
[----:B------:R0:W-:Y:S02]  /*12040*/  @!P0 STG.E desc[UR14][R4.64+0x20], R0 ;  /* 0x0000200004008986 */ /* 0x0001e4000c10190e */
.L_x_2500:
[----:B------:R-:W-:Y:S01]  /*12050*/  ULDC.64 UR6, c[0x0][0x208] ;  /* 0x0000820000067ab9 */ /* 0x000fe20000000a00 */
[C---:B0-----:R-:W-:Y:S01]  /*12060*/  VIADD R3, R191.reuse, 0x40 ;  /* 0x00000040bf037836 */ /* 0x041fe20000000000 */
[----:B------:R0:W5:Y:S01]  /*12070*/  LD.E.128 R4, desc[UR6][R172.64] ;  /* 0x00000006ac047980 */ /* 0x000162000c101d00 */
[C---:B------:R-:W-:Y:S01]  /*12080*/  VIADD R82, R191.reuse, 0x80 ;  /* 0x00000080bf527836 */ /* 0x040fe20000000000 */
[----:B------:R-:W-:Y:S02]  /*12090*/  ULDC.64 UR10, c[0x0][0xba0] ;  /* 0x0002e800000a7ab9 */ /* 0x000fe40000000a00 */
[----:B------:R-:W5:Y:S04]  /*120a0*/  LD.E.128 R8, desc[UR6][R8.64] ;  /* 0x0000000608087980 */ /* 0x000f68000c101d00 */
        /* <DEDUP_REMOVED lines=13> */
[----:B------:R-:W5:Y:S01]  /*12180*/  LD.E.128 R68, desc[UR6][R68.64] ;  /* 0x0000000644447980 */ /* 0x000f62000c101d00 */
[----:B------:R-:W-:Y:S01]  /*12190*/  ULDC UR7, c[0x0][0xb8c] ;  /* 0x0002e30000077ab9 */ /* 0x000fe20000000800 */
[----:B------:R-:W-:Y:S01]  /*121a0*/  VIADD R83, R191, 0xc0 ;  /* 0x000000c0bf537836 */ /* 0x000fe20000000000 */
[----:B------:R-:W-:Y:S01]  /*121b0*/  ISETP.GE.AND P1, PT, R3, UR7, PT ;  /* 0x0000000703007c0c */ /* 0x000fe2000bf26270 */
[C---:B------:R-:W-:Y:S01]  /*121c0*/  VIADD R20, R191.reuse, 0x180 ;  /* 0x00000180bf147836 */ /* 0x040fe20000000000 */
[C---:B------:R-:W-:Y:S01]  /*121d0*/  ISETP.GE.AND P0, PT, R191.reuse, UR7, PT ;  /* 0x00000007bf007c0c */ /* 0x040fe2000bf06270 */
[C---:B------:R-:W-:Y:S01]  /*121e0*/  VIADD R84, R191.reuse, 0x100 ;  /* 0x00000100bf547836 */ /* 0x040fe20000000000 */
[----:B------:R-:W-:Y:S01]  /*121f0*/  SEL R18, RZ, 0xffffffff, P1 ;  /* 0xffffffffff127807 */ /* 0x000fe20000800000 */
[----:B------:R-:W-:Y:S01]  /*12200*/  VIADD R86, R191, 0x140 ;  /* 0x00000140bf567836 */ /* 0x000fe20000000000 */
[----:B------:R-:W-:Y:S01]  /*12210*/  SEL R0, RZ, 0x1, P0 ;  /* 0x00000001ff007807 */ /* 0x000fe20000000000 */
[----:B------:R-:W-:Y:S01]  /*12220*/  IMAD.U32 R77, RZ, RZ, UR10 ;  /* 0x0000000aff4d7e24 */ /* 0x000fe2000f8e00ff */
[----:B------:R-:W-:Y:S01]  /*12230*/  ISETP.GE.AND P0, PT, R82, UR7, PT ;  /* 0x0000000752007c0c */ /* 0x000fe2000bf06270 */
[----:B------:R-:W-:Y:S01]  /*12240*/  IMAD.SHL.U32 R21, R18, 0x2, RZ ;  /* 0x0000000212157824 */ /* 0x000fe200078e00ff */
[----:B------:R-:W-:Y:S01]  /*12250*/  ISETP.GE.AND P1, PT, R83, UR7, PT ;  /* 0x0000000753007c0c */ /* 0x000fe2000bf26270 */
[----:B------:R-:W-:Y:S01]  /*12260*/  UIMAD UR6, UR9, UR10, URZ ;  /* 0x0000000a090672a4 */ /* 0x000fe2000f8e023f */
[----:B------:R-:W-:Y:S01]  /*12270*/  ISETP.GE.AND P2, PT, R20, UR7, PT ;  /* 0x0000000714007c0c */ /* 0x000fe2000bf46270 */
[----:B------:R-:W-:Y:S01]  /*12280*/  IMAD.MOV.U32 R20, RZ, RZ, R191 ;  /* 0x000000ffff147224 */ /* 0x000fe200078e00bf */
[----:B------:R-:W-:Y:S01]  /*12290*/  LOP3.LUT R0, R21, 0x2, R0, 0xe2, !PT ;  /* 0x0000000215007812 */ /* 0x000fe200078ee200 */
[----:B------:R-:W-:Y:S01]  /*122a0*/  @!PT LDS RZ, [RZ] ;  /* 0x00000000fffff984 */ /* 0x000fe20000000800 */
[----:B------:R-:W-:Y:S01]  /*122b0*/  @!PT LDS RZ, [RZ] ;  /* 0x00000000fffff984 */ /* 0x000fe20000000800 */
[----:B------:R-:W-:Y:S01]  /*122c0*/  @!PT LDS RZ, [RZ] ;  /* 0x00000000fffff984 */ /* 0x000fe20000000800 */
[----:B------:R-:W-:Y:S01]  /*122d0*/  @!PT LDS RZ, [RZ] ;  /* 0x00000000fffff984 */ /* 0x000fe20000000800 */
[----:B------:R1:W-:Y:S06]  /*122e0*/  MEMBAR.ALL.CTA ;  /* 0x0000000000007992 */ /* 0x0003ec0000008000 */
[----:B-1----:R-:W1:Y:S01]  /*122f0*/  FENCE.VIEW.ASYNC.S ;  /* 0x00000000000073c6 */ /* 0x002e620000000000 */
[----:B------:R-:W-:Y:S01]  /*12300*/  SEL R21, RZ, 0x4, P0 ;  /* 0x00000004ff157807 */ /* 0x000fe20000000000 */
[----:B------:R-:W-:Y:S01]  /*12310*/  UIMAD UR6, UR4, UR11, UR6 ;  /* 0x0000000b040672a4 */ /* 0x000fe2000f8e0206 */
[----:B------:R-:W-:Y:S01]  /*12320*/  SEL R18, RZ, 0x8, P1 ;  /* 0x00000008ff127807 */ /* 0x000fe20000800000 */
[----:B------:R-:W-:Y:S01]  /*12330*/  ULDC.64 UR8, c[0x0][0xbe0] ;  /* 0x0002f80000087ab9 */ /* 0x000fe20000000a00 */
[----:B------:R-:W-:Y:S01]  /*12340*/  ISETP.GE.AND P0, PT, R84, UR7, PT ;  /* 0x0000000754007c0c */ /* 0x000fe2000bf06270 */
[----:B------:R-:W-:Y:S01]  /*12350*/  IMAD.U32 R81, RZ, RZ, UR8 ;  /* 0x00000008ff517e24 */ /* 0x000fe2000f8e00ff */
[----:B------:R-:W-:Y:S01]  /*12360*/  LOP3.LUT R0, R18, R0, R21, 0xfe, !PT ;  /* 0x0000000012007212 */ /* 0x000fe200078efe15 */
[----:B------:R-:W-:Y:S01]  /*12370*/  BSSY B1, `(.L_x_2501) ;  /* 0x000003c000017945 */ /* 0x000fe20003800000 */
[----:B------:R-:W-:-:S02]  /*12380*/  SHF.R.S32.HI R21, RZ, 0x1f, R191 ;  /* 0x0000001fff157819 */ /* 0x000fc400000114bf */
[----:B------:R-:W-:Y:S02]  /*12390*/  ISETP.GE.AND P1, PT, R86, UR7, PT ;  /* 0x0000000756007c0c */ /* 0x000fe4000bf26270 */
[----:B------:R-:W-:Y:S01]  /*123a0*/  IADD3 R78, R191, 0x1c0, RZ ;  /* 0x000001c0bf4e7810 */ /* 0x000fe20007ffe0ff */
[----:B------:R-:W-:Y:S01]  /*123b0*/  IMAD.WIDE.U32 R20, R77, UR4, R20 ;  /* 0x000000044d147c25 */ /* 0x000fe2000f8e0014 */
[----:B------:R-:W-:Y:S01]  /*123c0*/  SEL R77, RZ, 0x10, P0 ;  /* 0x00000010ff4d7807 */ /* 0x000fe20000000000 */
[----:B------:R-:W-:Y:S01]  /*123d0*/  UIMAD UR4, UR12, UR8, URZ ;  /* 0x000000080c0472a4 */ /* 0x000fe2000f8e023f */
[----:B------:R-:W-:Y:S01]  /*123e0*/  SEL R18, RZ, 0x20, P1 ;  /* 0x00000020ff127807 */ /* 0x000fe20000800000 */
[----:B------:R-:W-:Y:S01]  /*123f0*/  VIADD R21, R21, UR6 ;  /* 0x0000000615157c36 */ /* 0x000fe20008000000 */
[----:B------:R-:W-:Y:S01]  /*12400*/  ISETP.GE.AND P1, PT, R78, UR7, PT ;  /* 0x000000074e007c0c */ /* 0x000fe2000bf26270 */
[----:B------:R-:W-:Y:S01]  /*12410*/  UIMAD UR6, UR39, UR9, UR4 ;  /* 0x00000009270672a4 */ /* 0x000fe2000f8e0204 */
[----:B------:R-:W-:Y:S01]  /*12420*/  LOP3.LUT R77, R18, R0, R77, 0xfe, !PT ;  /* 0x00000000124d7212 */ /* 0x000fe200078efe4d */
[----:B-----5:R-:W-:Y:S01]  /*12430*/  IMAD R18, R196, -0x40, R17 ;  /* 0xffffffc0c4127824 */ /* 0x020fe200078e0211 */
[----:B------:R-:W-:Y:S01]  /*12440*/  UIADD3 UR4, UR37, 0x38820, URZ ;  /* 0x0003882025047890 */ /* 0x000fe2000fffe03f */
[----:B------:R-:W-:Y:S01]  /*12450*/  SEL R0, RZ, 0x40, P2 ;  /* 0x00000040ff007807 */ /* 0x000fe20001000000 */
[C---:B------:R-:W-:Y:S01]  /*12460*/  VIADD R17, R194.reuse, 0x20 ;  /* 0x00000020c2117836 */ /* 0x040fe20000000000 */
[----:B------:R-:W-:Y:S01]  /*12470*/  ULDC.64 UR8, c[0x0][0xbe8] ;  /* 0x0002fa0000087ab9 */ /* 0x000fe20000000a00 */
[-C--:B------:R-:W-:Y:S01]  /*12480*/  ISETP.GE.AND P2, PT, R194, R18.reuse, PT ;  /* 0x00000012c200720c */ /* 0x080fe20003f46270 */
[----:B------:R-:W-:Y:S01]  /*12490*/  IMAD.WIDE.U32 R20, R81, UR39, R20 ;  /* 0x0000002751147c25 */ /* 0x000fe2000f8e0014 */
[----:B------:R-:W-:Y:S01]  /*124a0*/  UPRMT UR4, URZ, 0x654, UR4 ;  /* 0x000006543f047896 */ /* 0x000fe20008000004 */
[----:B------:R-:W-:-:S02]  /*124b0*/  ISETP.GE.AND P0, PT, R17, R18, PT ;  /* 0x000000121100720c */ /* 0x000fc40003f06270 */
[----:B------:R-:W-:Y:S01]  /*124c0*/  IMAD R17, R76, UR8, RZ ;  /* 0x000000084c117c24 */ /* 0x000fe2000f8e02ff */
[----:B------:R-:W-:Y:S01]  /*124d0*/  SHF.R.S32.HI R195, RZ, 0x1f, R194 ;  /* 0x0000001fffc37819 */ /* 0x000fe200000114c2 */
[----:B------:R-:W-:Y:S01]  /*124e0*/  VIADD R21, R21, UR6 ;  /* 0x0000000615157c36 */ /* 0x000fe20008000000 */
[----:B------:R-:W-:Y:S01]  /*124f0*/  LOP3.LUT R0, R77, R0, RZ, 0xfc, !PT ;  /* 0x000000004d007212 */ /* 0x000fe200078efcff */
[C---:B------:R-:W-:Y:S01]  /*12500*/  IMAD R81, R79.reuse, UR9, R17 ;  /* 0x000000094f517c24 */ /* 0x040fe2000f8e0211 */
[----:B------:R-:W-:Y:S01]  /*12510*/  SEL R17, RZ, 0x80, P1 ;  /* 0x00000080ff117807 */ /* 0x000fe20000800000 */
[----:B------:R-:W-:Y:S01]  /*12520*/  IMAD.WIDE.U32 R78, R79, UR8, R20 ;  /* 0x000000084f4e7c25 */ /* 0x000fe2000f8e0014 */
[----:B-1----:R-:W-:Y:S02]  /*12530*/  SYNCS.ARRIVE.TRANS64.RED.A1T0 RZ, [UR4], RZ ;  /* 0x000000ffffff79a7 */ /* 0x002fe40008100404 */
[----:B------:R-:W-:Y:S01]  /*12540*/  LOP3.LUT R17, R0, R17, RZ, 0xfc, !PT ;  /* 0x0000001100117212 */ /* 0x000fe200078efcff */
[----:B------:R-:W-:-:S04]  /*12550*/  IMAD.WIDE R76, R196, 0x40, R194 ;  /* 0x00000040c44c7825 */ /* 0x000fc800078e02c2 */
[----:B------:R-:W-:Y:S01]  /*12560*/  IMAD.IADD R85, R79, 0x1, R81 ;  /* 0x000000014f557824 */ /* 0x000fe200078e0251 */
[----:B0-----:R-:W-:Y:S06]  /*12570*/  @P2 BRA `(.L_x_2502) ;  /* 0x00000000006c2947 */ /* 0x001fec0003800000 */
        /* <DEDUP_REMOVED lines=11> */
[----:B------:R-:W-:-:S02]  /*12630*/  LOP3.LUT P5, RZ, R0, 0x40, RZ, 0xc0, !PT ;  /* 0x0000004000ff7812 */ /* 0x000fc400078ac0ff */
[----:B------:R-:W-:Y:S01]  /*12640*/  IMAD.IADD R21, R21, 0x1, R81 ;  /* 0x0000000115157824 */ /* 0x000fe200078e0251 */
[C---:B------:R-:W-:Y:S02]  /*12650*/  LEA R80, P1, R20.reuse, UR8, 0x1 ;  /* 0x0000000814507c11 */ /* 0x040fe4000f8208ff */
        /* <DEDUP_REMOVED lines=13> */
.L_x_2502:
[----:B------:R-:W-:Y:S05]  /*12730*/  BSYNC B1 ;  /* 0x0000000000017941 */ /* 0x000fea0003800000 */
.L_x_2501:
[----:B------:R-:W-:Y:S05]  /*12740*/  @P0 BRA `(.L_x_2503) ;  /* 0x0000000c00280947 */ /* 0x000fea0003800000 */
[----:B0-----:R-:W-:Y:S01]  /*12750*/  IADD3 R7, P0, R76, 0x20, RZ ;  /* 0x000000204c077810 */ /* 0x001fe20007f1e0ff */
[----:B------:R-:W-:Y:S01]  /*12760*/  ULDC.64 UR8, c[0x0][0xbd8] ;  /* 0x0002f60000087ab9 */ /* 0x000fe20000000a00 */
[----:B------:R-:W-:Y:S01]  /*12770*/  IMAD.MOV.U32 R4, RZ, RZ, R78 ;  /* 0x000000ffff047224 */ /* 0x000fe200078e004e */
[----:B------:R-:W-:Y:S01]  /*12780*/  ISETP.GE.AND P4, PT, R3, UR7, PT ;  /* 0x0000000703007c0c */ /* 0x000fe2000bf86270 */
        /* <DEDUP_REMOVED lines=28> */
.L_x_2498:
[----:B------:R-:W0:Y:S01]  /*12950*/  LDC.64 R6, c[0x0][0xcd8] ;  /* 0x00033600ff067b82 */ /* 0x000e220000000a00 */
[----:B------:R-:W-:Y:S01]  /*12960*/  IMAD.MOV.U32 R9, RZ, RZ, RZ ;  /* 0x000000ffff097224 */ /* 0x000fe200078e00ff */
[----:B------:R-:W-:-:S06]  /*12970*/  ULDC.64 UR6, c[0x0][0x208] ;  /* 0x0000820000067ab9 */ /* 0x000fcc0000000a00 */
[----:B------:R-:W1:Y:S01]  /*12980*/  LDC.64 R4, c[0x0][0xcd8] ;  /* 0x00033600ff047b82 */ /* 0x000e620000000a00 */
[----:B0-----:R-:W-:-:S04]  /*12990*/  ISETP.NE.U32.AND P0, PT, R6, RZ, PT ;  /* 0x000000ff0600720c */ /* 0x001fc80003f05070 */
[----:B------:R-:W-:-:S03]  /*129a0*/  ISETP.NE.AND.EX P0, PT, R7, RZ, PT, P0 ;  /* 0x000000ff0700720c */ /* 0x000fc60003f05300 */
[----:B------:R-:W0:Y:S01]  /*129b0*/  LDC.64 R6, c[0x0][0xce0] ;  /* 0x00033800ff067b82 */ /* 0x000e220000000a00 */
[----:B-1----:R-:W-:-:S07]  /*129c0*/  IMAD.WIDE R4, R193, 0x4, R4 ;  /* 0x00000004c1047825 */ /* 0x002fce00078e0204 */
[----:B------:R-:W1:Y:S01]  /*129d0*/  LDC R3, c[0x0][0xb88] ;  /* 0x0002e200ff037b82 */ /* 0x000e620000000800 */
[----:B------:R-:W-:Y:S01]  /*129e0*/  VIADD R13, R191, 0x40 ;  /* 0x00000040bf0d7836 */ /* 0x000fe20000000000 */
[----:B------:R-:W5:Y:S01]  /*129f0*/  @P0 LDG.E R9, desc[UR6][R4.64] ;  /* 0x0000000604090981 */ /* 0x000f62000c1e1900 */
[----:B0-----:R-:W-:-:S04]  /*12a00*/  ISETP.NE.U32.AND P1, PT, R6, RZ, PT ;  /* 0x000000ff0600720c */ /* 0x001fc80003f25070 */
[----:B------:R-:W-:-:S13]  /*12a10*/  ISETP.NE.AND.EX P1, PT, R7, RZ, PT, P1 ;  /* 0x000000ff0700720c */ /* 0x000fda0003f25310 */
[----:B------:R-:W0:Y:S01]  /*12a20*/  @P1 LDC.64 R6, c[0x0][0xce0] ;  /* 0x00033800ff061b82 */ /* 0x000e220000000a00 */
[C---:B------:R-:W-:Y:S02]  /*12a30*/  VIADD R14, R191.reuse, 0x80 ;  /* 0x00000080bf0e7836 */ /* 0x040fe40000000000 */
[----:B------:R-:W-:Y:S02]  /*12a40*/  VIADD R15, R191, 0xc0 ;  /* 0x000000c0bf0f7836 */ /* 0x000fe40000000000 */
[----:B0-----:R-:W-:-:S05]  /*12a50*/  @P1 IMAD.WIDE R6, R193, 0x4, R6 ;  /* 0x00000004c1061825 */ /* 0x001fca00078e0206 */
[----:B-1----:R0:W5:Y:S01]  /*12a60*/  @P1 LDG.E R3, desc[UR6][R6.64] ;  /* 0x0000000606031981 */ /* 0x002162000c1e1900 */
[----:B------:R-:W-:Y:S02]  /*12a70*/  ULDC UR7, c[0x0][0xb8c] ;  /* 0x0002e30000077ab9 */ /* 0x000fe40000000800 */
[----:B------:R-:W-:Y:S02]  /*12a80*/  ISETP.GE.AND P3, PT, R13, UR7, PT ;  /* 0x000000070d007c0c */ /* 0x000fe4000bf66270 */
[----:B------:R-:W-:Y:S02]  /*12a90*/  ISETP.GE.AND P2, PT, R191, UR7, PT ;  /* 0x00000007bf007c0c */ /* 0x000fe4000bf46270 */
[----:B------:R-:W-:Y:S02]  /*12aa0*/  SEL R8, RZ, 0xffffffff, P3 ;  /* 0xffffffffff087807 */ /* 0x000fe40001800000 */
[----:B------:R-:W-:Y:S02]  /*12ab0*/  SEL R0, RZ, 0x1, P2 ;  /* 0x00000001ff007807 */ /* 0x000fe40001000000 */
[----:B------:R-:W-:Y:S01]  /*12ac0*/  ISETP.GE.AND P2, PT, R14, UR7, PT ;  /* 0x000000070e007c0c */ /* 0x000fe2000bf46270 */
[----:B------:R-:W-:Y:S01]  /*12ad0*/  IMAD.SHL.U32 R11, R8, 0x2, RZ ;  /* 0x00000002080b7824 */ /* 0x000fe200078e00ff */
[----:B------:R-:W-:-:S02]  /*12ae0*/  ISETP.GE.AND P3, PT, R15, UR7, PT ;  /* 0x000000070f007c0c */ /* 0x000fc4000bf66270 */
[----:B0-----:R-:W-:Y:S02]  /*12af0*/  SEL R7, RZ, 0x4, P2 ;  /* 0x00000004ff077807 */ /* 0x001fe40001000000 */
[----:B------:R-:W-:Y:S02]  /*12b00*/  LOP3.LUT R0, R11, 0x2, R0, 0xe2, !PT ;  /* 0x000000020b007812 */ /* 0x000fe400078ee200 */
[----:B------:R-:W-:-:S04]  /*12b10*/  SEL R6, RZ, 0x8, P3 ;  /* 0x00000008ff067807 */ /* 0x000fc80001800000 */
[----:B------:R-:W-:Y:S01]  /*12b20*/  LOP3.LUT R17, R6, R0, R7, 0xfe, !PT ;  /* 0x0000000006117212 */ /* 0x000fe200078efe07 */
[----:B------:R-:W-:Y:S06]  /*12b30*/  @P1 BRA `(.L_x_2504) ;  /* 0x0000000000141947 */ /* 0x000fec0003800000 */
[----:B------:R-:W-:Y:S05]  /*12b40*/  @!P0 BRA `(.L_x_2504) ;  /* 0x0000000000108947 */ /* 0x000fea0003800000 */
[----:B------:R-:W-:Y:S02]  /*12b50*/  ULDC.64 UR8, c[0x0][0x208] ;  /* 0x0000820000087ab9 */ /* 0x000fe40000000a00 */
[----:B------:R-:W2:Y:S04]  /*12b60*/  LDG.E R0, desc[UR8][R4.64] ;  /* 0x0000000804007981 */ /* 0x000ea8000c1e1900 */
[----:B-----5:R-:W2:Y:S02]  /*12b70*/  LDG.E R3, desc[UR8][R4.64+0x4] ;  /* 0x0000040804037981 */ /* 0x020ea4000c1e1900 */
[----:B--2---:R-:W-:-:S07]  /*12b80*/  IMAD.IADD R3, R3, 0x1, -R0 ;  /* 0x0000000103037824 */ /* 0x004fce00078e0a00 */
.L_x_2504:
[----:B------:R-:W-:Y:S01]  /*12b90*/  ISETP.GT.AND P1, PT, R200, 0x3f, PT ;  /* 0x0000003fc800780c */ /* 0x000fe20003f24270 */
[----:B------:R-:W-:Y:S01]  /*12ba0*/  USHF.R.S32.HI UR6, URZ, 0x1f, UR39 ;  /* 0x0000001f3f067899 */ /* 0x000fe20008011427 */
[----:B------:R-:W-:Y:S01]  /*12bb0*/  SHF.R.S32.HI R0, RZ, 0x1f, R193 ;  /* 0x0000001fff007819 */ /* 0x000fe200000114c1 */
[----:B------:R-:W-:Y:S01]  /*12bc0*/  BSSY B1, `(.L_x_2505) ;  /* 0x0000020000017945 */ /* 0x000fe20003800000 */
[----:B------:R-:W-:Y:S01]  /*12bd0*/  SHF.R.S32.HI R12, RZ, 0x1f, R191 ;  /* 0x0000001fff0c7819 */ /* 0x000fe200000114bf */
[C---:B------:R-:W-:Y:S01]  /*12be0*/  VIADD R18, R191.reuse, 0x100 ;  /* 0x00000100bf127836 */ /* 0x040fe20000000000 */
[----:B------:R-:W-:Y:S02]  /*12bf0*/  IADD3 R24, R191, 0x140, RZ ;  /* 0x00000140bf187810 */ /* 0x000fe40007ffe0ff */
[----:B------:R-:W-:Y:S02]  /*12c00*/  SEL R11, R193, RZ, !P0 ;  /* 0x000000ffc10b7207 */ /* 0x000fe40004000000 */
[----:B------:R-:W-:-:S02]  /*12c10*/  SEL R10, R0, RZ, !P0 ;  /* 0x000000ff000a7207 */ /* 0x000fc40004000000 */
[----:B-----5:R-:W-:Y:S01]  /*12c20*/  SHF.R.S32.HI R8, RZ, 0x1f, R9 ;  /* 0x0000001fff087819 */ /* 0x020fe20000011409 */
[----:B------:R-:W-:Y:S06]  /*12c30*/  @P1 BRA `(.L_x_2506) ;  /* 0x0000000000601947 */ /* 0x000fec0003800000 */
        /* <DEDUP_REMOVED lines=13> */
[----:B------:R-:W-:-:S03]  /*12d10*/  ULDC.64 UR8, c[0x0][0xc78] ;  /* 0x00031e0000087ab9 */ /* 0x000fc60000000a00 */
[----:B------:R-:W-:Y:S02]  /*12d20*/  IMAD R0, R10, UR8, RZ ;  /* 0x000000080a007c24 */ /* 0x000fe4000f8e02ff */
[----:B------:R-:W-:Y:S02]  /*12d30*/  VIADD R5, R5, UR4 ;  /* 0x0000000405057c36 */ /* 0x000fe40008000000 */
        /* <DEDUP_REMOVED lines=8> */
.L_x_2506:
[----:B------:R-:W-:Y:S05]  /*12dc0*/  BSYNC B1 ;  /* 0x0000000000017941 */ /* 0x000fea0003800000 */
.L_x_2505:
[----:B------:R-:W-:Y:S01]  /*12dd0*/  ULDC.64 UR8, c[0x0][0xba0] ;  /* 0x0002e80000087ab9 */ /* 0x000fe20000000a00 */
[----:B------:R-:W-:Y:S01]  /*12de0*/  IMAD.MOV.U32 R4, RZ, RZ, R191 ;  /* 0x000000ffff047224 */ /* 0x000fe200078e00bf */
[----:B------:R-:W-:Y:S01]  /*12df0*/  ISETP.GE.AND P0, PT, R18, UR7, PT ;  /* 0x0000000712007c0c */ /* 0x000fe2000bf06270 */
[----:B0-----:R-:W-:Y:S01]  /*12e00*/  IMAD.MOV.U32 R5, RZ, RZ, R12 ;  /* 0x000000ffff057224 */ /* 0x001fe200078e000c */
[----:B------:R-:W-:Y:S01]  /*12e10*/  ISETP.GE.AND P1, PT, R24, UR7, PT ;  /* 0x0000000718007c0c */ /* 0x000fe2000bf26270 */
[----:B------:R-:W-:Y:S01]  /*12e20*/  IMAD R0, R8, UR8, RZ ;  /* 0x0000000808007c24 */ /* 0x000fe2000f8e02ff */
[----:B------:R-:W-:Y:S01]  /*12e30*/  BSSY B1, `(.L_x_2507) ;  /* 0x000003d000017945 */ /* 0x000fe20003800000 */
[----:B------:R-:W-:Y:S01]  /*12e40*/  IMAD.WIDE.U32 R4, R9, UR8, R4 ;  /* 0x0000000809047c25 */ /* 0x000fe2000f8e0004 */
[----:B------:R-:W-:-:S03]  /*12e50*/  SEL R6, RZ, 0x20, P1 ;  /* 0x00000020ff067807 */ /* 0x000fc60000800000 */
[----:B------:R-:W-:Y:S01]  /*12e60*/  IMAD R9, R9, UR9, R0 ;  /* 0x0000000909097c24 */ /* 0x000fe2000f8e0200 */
[----:B------:R-:W-:Y:S01]  /*12e70*/  SEL R0, RZ, 0x10, P0 ;  /* 0x00000010ff007807 */ /* 0x000fe20000000000 */
[----:B------:R-:W-:Y:S01]  /*12e80*/  VIADD R7, R191, 0x180 ;  /* 0x00000180bf077836 */ /* 0x000fe20000000000 */
[----:B------:R-:W-:Y:S01]  /*12e90*/  ULDC.64 UR8, c[0x0][0xbe0] ;  /* 0x0002f80000087ab9 */ /* 0x000fe20000000a00 */
[----:B------:R-:W-:Y:S01]  /*12ea0*/  IMAD R3, R196, -0x40, R3 ;  /* 0xffffffc0c4037824 */ /* 0x000fe200078e0203 */
[----:B------:R-:W-:Y:S01]  /*12eb0*/  LOP3.LUT R17, R6, R17, R0, 0xfe, !PT ;  /* 0x0000001106117212 */ /* 0x000fe200078efe00 */
[----:B------:R-:W-:Y:S01]  /*12ec0*/  UIMAD UR4, UR6, UR8, URZ ;  /* 0x00000008060472a4 */ /* 0x000fe2000f8e023f */
[----:B------:R-:W-:Y:S01]  /*12ed0*/  ISETP.GE.AND P0, PT, R7, UR7, PT ;  /* 0x0000000707007c0c */ /* 0x000fe2000bf06270 */
[----:B------:R-:W-:Y:S01]  /*12ee0*/  VIADD R6, R191, 0x1c0 ;  /* 0x000001c0bf067836 */ /* 0x000fe20000000000 */
[----:B------:R-:W-:Y:S01]  /*12ef0*/  ISETP.GE.AND P1, PT, R194, R3, PT ;  /* 0x00000003c200720c */ /* 0x000fe20003f26270 */
[----:B------:R-:W-:Y:S01]  /*12f00*/  IMAD.IADD R5, R5, 0x1, R9 ;  /* 0x0000000105057824 */ /* 0x000fe200078e0209 */
[----:B------:R-:W-:Y:S01]  /*12f10*/  UIMAD UR4, UR39, UR9, UR4 ;  /* 0x00000009270472a4 */ /* 0x000fe2000f8e0204 */
[----:B------:R-:W-:Y:S01]  /*12f20*/  IMAD.U32 R7, RZ, RZ, UR8 ;  /* 0x00000008ff077e24 */ /* 0x000fe2000f8e00ff */
[----:B------:R-:W-:Y:S01]  /*12f30*/  SEL R0, RZ, 0x40, P0 ;  /* 0x00000040ff007807 */ /* 0x000fe20000000000 */
[----:B------:R-:W-:Y:S01]  /*12f40*/  ULDC.64 UR8, c[0x0][0xbe8] ;  /* 0x0002fa0000087ab9 */ /* 0x000fe20000000a00 */
[----:B------:R-:W-:Y:S01]  /*12f50*/  ISETP.GE.AND P2, PT, R6, UR7, PT ;  /* 0x0000000706007c0c */ /* 0x000fe2000bf46270 */
[----:B------:R-:W-:Y:S01]  /*12f60*/  IMAD.WIDE.U32 R4, R7, UR39, R4 ;  /* 0x0000002707047c25 */ /* 0x000fe2000f8e0004 */
[----:B------:R-:W-:-:S02]  /*12f70*/  LOP3.LUT R17, R17, R0, RZ, 0xfc, !PT ;  /* 0x0000000011117212 */ /* 0x000fc400078efcff */
[----:B------:R-:W-:Y:S01]  /*12f80*/  SHF.R.S32.HI R9, RZ, 0x1f, R194 ;  /* 0x0000001fff097819 */ /* 0x000fe200000114c2 */
[----:B------:R-:W-:Y:S02]  /*12f90*/  VIADD R6, R194, 0x20 ;  /* 0x00000020c2067836 */ /* 0x000fe40000000000 */
[----:B------:R-:W-:Y:S02]  /*12fa0*/  IMAD R0, R10, UR8, RZ ;  /* 0x000000080a007c24 */ /* 0x000fe4000f8e02ff */
[----:B------:R-:W-:Y:S01]  /*12fb0*/  VIADD R5, R5, UR4 ;  /* 0x0000000405057c36 */ /* 0x000fe20008000000 */
[----:B------:R-:W-:Y:S01]  /*12fc0*/  ISETP.GE.AND P0, PT, R6, R3, PT ;  /* 0x000000030600720c */ /* 0x000fe20003f06270 */
[C---:B------:R-:W-:Y:S01]  /*12fd0*/  IMAD R3, R11.reuse, UR9, R0 ;  /* 0x000000090b037c24 */ /* 0x040fe2000f8e0200 */
[----:B------:R-:W-:Y:S01]  /*12fe0*/  SEL R0, RZ, 0x80, P2 ;  /* 0x00000080ff007807 */ /* 0x000fe20001000000 */
[----:B------:R-:W-:-:S03]  /*12ff0*/  IMAD.WIDE.U32 R6, R11, UR8, R4 ;  /* 0x000000080b067c25 */ /* 0x000fc6000f8e0004 */
[----:B------:R-:W-:Y:S01]  /*13000*/  LOP3.LUT R0, R17, R0, RZ, 0xfc, !PT ;  /* 0x0000000011007212 */ /* 0x000fe200078efcff */
[----:B------:R-:W-:Y:S02]  /*13010*/  IMAD.MOV.U32 R8, RZ, RZ, R194 ;  /* 0x000000ffff087224 */ /* 0x000fe400078e00c2 */
[----:B------:R-:W-:Y:S02]  /*13020*/  IMAD.IADD R11, R7, 0x1, R3 ;  /* 0x00000001070b7824 */ /* 0x000fe400078e0203 */
        /* <DEDUP_REMOVED lines=29> */
.L_x_2508:
[----:B------:R-:W-:Y:S05]  /*13200*/  BSYNC B1 ;  /* 0x0000000000017941 */ /* 0x000fea0003800000 */
.L_x_2507:
[----:B------:R-:W-:Y:S05]  /*13210*/  @P0 BRA `(.L_x_2503) ;  /* 0x0000000000740947 */ /* 0x000fea0003800000 */
[----:B------:R-:W-:Y:S01]  /*13220*/  IADD3 R3, P0, R8, 0x20, RZ ;  /* 0x0000002008037810 */ /* 0x000fe20007f1e0ff */
[----:B------:R-:W-:Y:S01]  /*13230*/  ULDC.64 UR8, c[0x0][0xbd8] ;  /* 0x0002f60000087ab9 */ /* 0x000fe20000000a00 */
[----:B------:R-:W-:Y:S01]  /*13240*/  IMAD.MOV.U32 R4, RZ, RZ, R6 ;  /* 0x000000ffff047224 */ /* 0x000fe200078e0006 */
[----:B------:R-:W-:Y:S01]  /*13250*/  ULDC.64 UR10, c[0x0][0x208] ;  /* 0x00008200000a7ab9 */ /* 0x000fe20000000a00 */
[----:B------:R-:W-:Y:S01]  /*13260*/  IADD3.X R8, RZ, R9, RZ, P0, !PT ;  /* 0x00000009ff087210 */ /* 0x000fe200007fe4ff */
[----:B------:R-:W-:Y:S01]  /*13270*/  IMAD.MOV.U32 R5, RZ, RZ, R11 ;  /* 0x000000ffff057224 */ /* 0x000fe200078e000b */
[----:B------:R-:W-:Y:S02]  /*13280*/  ISETP.GE.AND P0, PT, R13, UR7, PT ;  /* 0x000000070d007c0c */ /* 0x000fe4000bf06270 */
[----:B------:R-:W-:Y:S01]  /*13290*/  ISETP.GE.AND P1, PT, R14, UR7, PT ;  /* 0x000000070e007c0c */ /* 0x000fe2000bf26270 */
[----:B------:R-:W-:Y:S01]  /*132a0*/  IMAD R8, R8, UR8, RZ ;  /* 0x0000000808087c24 */ /* 0x000fe2000f8e02ff */
[----:B------:R-:W-:Y:S01]  /*132b0*/  ISETP.GE.AND P2, PT, R15, UR7, PT ;  /* 0x000000070f007c0c */ /* 0x000fe2000bf46270 */
[----:B------:R-:W-:Y:S01]  /*132c0*/  IMAD.WIDE.U32 R4, R3, UR8, R4 ;  /* 0x0000000803047c25 */ /* 0x000fe2000f8e0004 */
        /* <DEDUP_REMOVED lines=18> */
.L_x_2503:
[----:B------:R-:W-:Y:S05]  /*133f0*/  BSYNC B0 ;  /* 0x0000000000007941 */ /* 0x000fea0003800000 */
.L_x_2497:
[----:B------:R-:W-:Y:S02]  /*13400*/  ULDC UR4, c[0x0][0xd14] ;  /* 0x0003450000047ab9 */ /* 0x000fe40000000800 */
[----:B------:R-:W-:-:S13]  /*13410*/  ISETP.GE.AND P0, PT, R187, UR4, PT ;  /* 0x00000004bb007c0c */ /* 0x000fda000bf06270 */
[----:B------:R-:W-:Y:S05]  /*13420*/  @!P0 BRA `(.L_x_2509) ;  /* 0xfffffed800cc8947 */ /* 0x000fea000383ffff */
[----:B------:R-:W-:Y:S05]  /*13430*/  EXIT ;  /* 0x000000000000794d */ /* 0x000fea0003800000 */
.L_x_2405:
        /* <DEDUP_REMOVED lines=58> */
[----:B------:R-:W-:Y:S01]  /*137e0*/  ULDC UR5, c[0x0][0xd14] ;  /* 0x0003450000057ab9 */ /* 0x000fe20000000800 */
[----:B------:R-:W-:Y:S01]  /*137f0*/  IMAD.MOV.U32 R6, RZ, RZ, RZ ;  /* 0x000000ffff067224 */ /* 0x000fe200078e00ff */
[----:B------:R-:W-:Y:S01]  /*13800*/  ULDC UR7, c[0x0][0xd14] ;  /* 0x0003450000077ab9 */ /* 0x000fe20000000800 */
[----:B------:R-:W-:-:S05]  /*13810*/  ULDC UR4, c[0x0][0xd10] ;  /* 0x0003440000047ab9 */ /* 0x000fca0000000800 */
.L_x_2514:
        /* <DEDUP_REMOVED lines=16> */
.L_x_2513:
[----:B------:R-:W-:Y:S05]  /*13920*/  BSYNC B0 ;  /* 0x0000000000007941 */ /* 0x000fea0003800000 */
.L_x_2512:
        /* <DEDUP_REMOVED lines=25> */
.L_x_2510:
[----:B------:R-:W-:Y:S01]  /*13ac0*/  IMAD.IADD R7, R5, 0x1, -R2 ;  /* 0x0000000105077824 */ /* 0x000fe200078e0a02 */
[----:B------:R-:W-:-:S03]  /*13ad0*/  ULDC.64 UR8, c[0x0][0x208] ;  /* 0x0000820000087ab9 */ /* 0x000fc60000000a00 */
        /* <DEDUP_REMOVED lines=19> */
.L_x_2515:
        /* <DEDUP_REMOVED lines=25> */
[----:B------:R-:W-:Y:S01]  /*13da0*/  VIADDMNMX R8, R3, UR4, R8, PT ;  /* 0x0000000403087c46 */ /* 0x000fe2000b800108 */
[----:B------:R-:W-:-:S03]  /*13db0*/  IMAD.IADD R4, R5, 0x1, R4 ;  /* 0x0000000105047824 */ /* 0x000fc600078e0204 */
[----:B------:R-:W-:-:S04]  /*13dc0*/  IABS R7, R8 ;  /* 0x0000000800077213 */ /* 0x000fc80000000000 */
[----:B------:R-:W1:Y:S08]  /*13dd0*/  I2F.RP R10, R7 ;  /* 0x00000007000a7306 */ /* 0x000e700000209400 */
[----:B-1----:R-:W1:Y:S02]  /*13de0*/  MUFU.RCP R10, R10 ;  /* 0x0000000a000a7308 */ /* 0x002e640000001000 */
[----:B-1----:R-:W-:-:S06]  /*13df0*/  VIADD R2, R10, 0xffffffe ;  /* 0x0ffffffe0a027836 */ /* 0x002fcc0000000000 */
[----:B------:R1:W2:Y:S02]  /*13e00*/  F2I.FTZ.U32.TRUNC.NTZ R3, R2 ;  /* 0x0000000200037305 */ /* 0x0002a4000021f000 */
[----:B-1----:R-:W-:Y:S02]  /*13e10*/  IMAD.MOV.U32 R2, RZ, RZ, RZ ;  /* 0x000000ffff027224 */ /* 0x002fe400078e00ff */
[----:B--2---:R-:W-:-:S04]  /*13e20*/  IMAD.MOV R6, RZ, RZ, -R3 ;  /* 0x000000ffff067224 */ /* 0x004fc800078e0a03 */
        /* <DEDUP_REMOVED lines=22> */
.L_x_2511:
[----:B------:R-:W-:Y:S02]  /*13f90*/  IMAD.MOV.U32 R17, RZ, RZ, RZ ;  /* 0x000000ffff117224 */ /* 0x000fe400078e00ff */
[----:B------:R-:W-:Y:S02]  /*13fa0*/  IMAD.U32 R16, RZ, RZ, UR6 ;  /* 0x00000006ff107e24 */ /* 0x000fe4000f8e00ff */
[----:B------:R-:W-:-:S07]  /*13fb0*/  IMAD.MOV.U32 R18, RZ, RZ, RZ ;  /* 0x000000ffff127224 */ /* 0x000fce00078e00ff */
.L_x_2516:
[----:B------:R-:W1:Y:S01]  /*13fc0*/  S2R R2, SR_TID.X ;  /* 0x0000000000027919 */ /* 0x000e620000002100 */
[----:B------:R-:W-:Y:S01]  /*13fd0*/  UMOV UR4, URZ ;  /* 0x0000003f00047c82 */ /* 0x000fe20008000000 */
        /* <DEDUP_REMOVED lines=10> */
[----:B------:R1:W-:Y:S02]  /*14080*/  STL [R1+0x4], R0 ;  /* 0x0000040001007387 */ /* 0x0003e40000100800 */
[----:B-1----:R-:W-:-:S05]  /*14090*/  IMAD.U32 R0, RZ, RZ, UR4 ;  /* 0x00000004ff007e24 */ /* 0x002fca000f8e00ff */
[----:B------:R1:W-:Y:S01]  /*140a0*/  STL [R1+0x1c], R0 ;  /* 0x00001c0001007387 */ /* 0x0003e20000100800 */
[----:B------:R-:W-:Y:S05]  /*140b0*/  @P0 BRA `(.L_x_2517) ;  /* 0x00000048003c0947 */ /* 0x000fea0003800000 */
[----:B------:R-:W-:Y:S01]  /*140c0*/  ULDC UR4, c[0x0][0xc] ;  /* 0x0000030000047ab9 */ /* 0x000fe20000000800 */
[----:B------:R-:W-:Y:S01]  /*140d0*/  IMAD.MOV.U32 R2, RZ, RZ, 0x1 ;  /* 0x00000001ff027424 */ /* 0x000fe200078e00ff */
[----:B------:R-:W-:Y:S01]  /*140e0*/  ULDC.64 UR54, c[0x0][0x198] ;  /* 0x0000660000367ab9 */ /* 0x000fe20000000a00 */
[----:B-1----:R-:W-:Y:S01]  /*140f0*/  IMAD.U32 R0, RZ, RZ, UR4 ;  /* 0x00000004ff007e24 */ /* 0x002fe2000f8e00ff */
[----:B------:R-:W-:Y:S02]  /*14100*/  UMOV UR4, URZ ;  /* 0x0000003f00047c82 */ /* 0x000fe40008000000 */
[----:B------:R-:W-:Y:S04]  /*14110*/  STL [R1+0x4], R2 ;  /* 0x0000040201007387 */ /* 0x000fe80000100800 */
[----:B------:R-:W-:Y:S04]  /*14120*/  STL [R1], RZ ;  /* 0x000000ff01007387 */ /* 0x000fe80000100800 */
[----:B------:R1:W-:Y:S02]  /*14130*/  STL [R1+0x20], R0 ;  /* 0x0000200001007387 */ /* 0x0003e40000100800 */
[----:B-1----:R-:W-:-:S05]  /*14140*/  IMAD.U32 R0, RZ, RZ, UR4 ;  /* 0x00000004ff007e24 */ /* 0x002fca000f8e00ff */
[----:B------:R1:W-:Y:S02]  /*14150*/  STL [R1+0x1c], R0 ;  /* 0x00001c0001007387 */ /* 0x0003e40000100800 */
.L_x_2591:
[----:B------:R-:W-:Y:S05]  /*14160*/  YIELD ;  /* 0x0000000000007946 */ /* 0x000fea0003800000 */
[----:B------:R-:W-:Y:S01]  /*14170*/  ULDC.64 UR4, c[0x0][0xb20] ;  /* 0x0002c80000047ab9 */ /* 0x000fe20000000a00 */
[----:B-1----:R-:W-:Y:S01]  /*14180*/  MOV R0, RZ ;  /* 0x000000ff00007202 */ /* 0x002fe20000000f00 */
[----:B------:R-:W-:Y:S01]  /*14190*/  ULDC.64 UR6, c[0x0][0x208] ;  /* 0x0000820000067ab9 */ /* 0x000fe20000000a00 */
[----:B------:R-:W-:-:S04]  /*141a0*/  ISETP.NE.U32.AND P0, PT, RZ, UR4, PT ;  /* 0x00000004ff007c0c */ /* 0x000fc8000bf05070 */
[----:B------:R-:W-:Y:S01]  /*141b0*/  ISETP.NE.AND.EX P0, PT, RZ, UR5, PT, P0 ;  /* 0x00000005ff007c0c */ /* 0x000fe2000bf05300 */
[----:B------:R-:W-:-:S12]  /*141c0*/  ULDC.64 UR4, c[0x0][0xaf8] ;  /* 0x0002be0000047ab9 */ /* 0x000fd80000000a00 */
[----:B--2---:R-:W1:Y:S01]  /*141d0*/  @P0 LDC.64 R2, c[0x0][0xb20] ;  /* 0x0002c800ff020b82 */ /* 0x004e620000000a00 */
[----:B------:R-:W-:Y:S01]  /*141e0*/  ISETP.NE.U32.AND P2, PT, RZ, UR4, PT ;  /* 0x00000004ff007c0c */ /* 0x000fe2000bf45070 */
[----:B-1----:R-:W-:-:S05]  /*141f0*/  @P0 IMAD.WIDE R2, R19, 0x4, R2 ;  /* 0x0000000413020825 */ /* 0x002fca00078e0202 */
[----:B------:R1:W5:Y:S01]  /*14200*/  @P0 LDG.E R0, desc[UR6][R2.64] ;  /* 0x0000000602000981 */ /* 0x000362000c1e1900 */
[----:B------:R-:W-:Y:S01]  /*14210*/  ISETP.NE.AND.EX P2, PT, RZ, UR5, PT, P2 ;  /* 0x00000005ff007c0c */ /* 0x000fe2000bf45320 */
[----:B------:R-:W-:Y:S01]  /*14220*/  IMAD.MOV.U32 R4, RZ, RZ, RZ ;  /* 0x000000ffff047224 */ /* 0x000fe200078e00ff */
[----:B------:R-:W-:Y:S01]  /*14230*/  ULDC.64 UR4, c[0x0][0xb10] ;  /* 0x0002c40000047ab9 */ /* 0x000fe20000000a00 */
[----:B-1----:R-:W1:Y:S02]  /*14240*/  LDC.64 R2, c[0x0][0xaf8] ;  /* 0x0002be00ff027b82 */ /* 0x002e640000000a00 */
[----:B-1----:R-:W-:-:S08]  /*14250*/  IMAD.WIDE R2, R19, 0x4, R2 ;  /* 0x0000000413027825 */ /* 0x002fd000078e0202 */
[----:B------:R-:W2:Y:S01]  /*14260*/  @P2 LDG.E R4, desc[UR6][R2.64] ;  /* 0x0000000602042981 */ /* 0x000ea2000c1e1900 */
[----:B------:R-:W-:Y:S01]  /*14270*/  ISETP.NE.U32.AND P1, PT, RZ, UR4, PT ;  /* 0x00000004ff007c0c */ /* 0x000fe2000bf25070 */
[----:B------:R-:W-:Y:S02]  /*14280*/  ULDC UR4, c[0x0][0x288] ;  /* 0x0000a20000047ab9 */ /* 0x000fe40000000800 */
[----:B------:R-:W-:Y:S01]  /*14290*/  IMAD.U32 R6, RZ, RZ, UR4 ;  /* 0x00000004ff067e24 */ /* 0x000fe2000f8e00ff */
[----:B------:R-:W-:Y:S01]  /*142a0*/  ISETP.NE.AND.EX P1, PT, RZ, UR5, PT, P1 ;  /* 0x00000005ff007c0c */ /* 0x000fe2000bf25310 */
[----:B------:R-:W-:Y:S02]  /*142b0*/  ULDC.64 UR4, c[0x0][0x3f8] ;  /* 0x0000fe0000047ab9 */ /* 0x000fe40000000a00 */
[----:B------:R-:W-:-:S03]  /*142c0*/  UISETP.NE.U32.AND UP0, UPT, UR4, URZ, UPT ;  /* 0x0000003f0400728c */ /* 0x000fc6000bf05070 */
[----:B------:R-:W-:Y:S01]  /*142d0*/  ULDC UR4, c[0x0][0x404] ;  /* 0x0001010000047ab9 */ /* 0x000fe20000000800 */
[----:B------:R-:W-:-:S03]  /*142e0*/  UISETP.NE.AND.EX UP0, UPT, UR5, URZ, UPT, UP0 ;  /* 0x0000003f0500728c */ /* 0x000fc6000bf05300 */
[----:B------:R-:W-:Y:S01]  /*142f0*/  ULDC UR5, c[0x0][0x2e0] ;  /* 0x0000b80000057ab9 */ /* 0x000fe20000000800 */
[----:B------:R-:W-:-:S04]  /*14300*/  USEL UR4, UR4, 0x1, UP0 ;  /* 0x0000000104047887 */ /* 0x000fc80008000000 */
[----:B------:R-:W-:Y:S01]  /*14310*/  UIMAD UR4, UR4, UR5, URZ ;  /* 0x00000005040472a4 */ /* 0x000fe2000f8e023f */
[----:B--2---:R1:W-:Y:S02]  /*14320*/  STL [R1+0x18], R4 ;  /* 0x0000180401007387 */ /* 0x0043e40000100800 */
[----:B-1----:R-:W1:Y:S02]  /*14330*/  @P1 LDC.64 R4, c[0x0][0xb10] ;  /* 0x0002c400ff041b82 */ /* 0x002e640000000a00 */
[----:B-1----:R-:W-:-:S05]  /*14340*/  @P1 IMAD.WIDE R4, R19, 0x4, R4 ;  /* 0x0000000413041825 */ /* 0x002fca00078e0204 */
[----:B------:R1:W5:Y:S01]  /*14350*/  @P1 LDG.E R6, desc[UR6][R4.64] ;  /* 0x0000000604061981 */ /* 0x000362000c1e1900 */
[----:B------:R-:W-:Y:S02]  /*14360*/  ULDC.64 UR6, c[0x0][0xb00] ;  /* 0x0002c00000067ab9 */ /* 0x000fe40000000a00 */
[----:B------:R-:W-:-:S04]  /*14370*/  ISETP.NE.U32.AND P0, PT, RZ, UR6, PT ;  /* 0x00000006ff007c0c */ /* 0x000fc8000bf05070 */
[----:B------:R-:W-:Y:S01]  /*14380*/  ISETP.NE.AND.EX P0, PT, RZ, UR7, PT, P0 ;  /* 0x00000007ff007c0c */ /* 0x000fe2000bf05300 */
[----:B-1----:R-:W-:Y:S01]  /*14390*/  IMAD.U32 R4, RZ, RZ, UR4 ;  /* 0x00000004ff047e24 */ /* 0x002fe2000f8e00ff */
[----:B------:R-:W-:Y:S11]  /*143a0*/  @P1 BRA `(.L_x_2518) ;  /* 0x0000000000141947 */ /* 0x000ff60003800000 */
[----:B------:R-:W-:Y:S05]  /*143b0*/  @!P2 BRA `(.L_x_2518) ;  /* 0x000000000010a947 */ /* 0x000fea0003800000 */
[----:B------:R-:W-:Y:S02]  /*143c0*/  ULDC.64 UR4, c[0x0][0x208] ;  /* 0x0000820000047ab9 */ /* 0x000fe40000000a00 */
[----:B------:R-:W2:Y:S04]  /*143d0*/  LDG.E R5, desc[UR4][R2.64] ;  /* 0x0000000402057981 */ /* 0x000ea8000c1e1900 */
[----:B-----5:R-:W2:Y:S02]  /*143e0*/  LDG.E R6, desc[UR4][R2.64+0x4] ;  /* 0x0000040402067981 */ /* 0x020ea4000c1e1900 */
[----:B--2---:R-:W-:-:S07]  /*143f0*/  IMAD.IADD R6, R6, 0x1, -R5 ;  /* 0x0000000106067824 */ /* 0x004fce00078e0a05 */
.L_x_2518:
[----:B------:R-:W1:Y:S01]  /*14400*/  LDC.64 R2, c[0x0][0xb00] ;  /* 0x0002c000ff027b82 */ /* 0x000e620000000a00 */
[----:B------:R-:W-:Y:S01]  /*14410*/  IMAD.MOV.U32 R5, RZ, RZ, RZ ;  /* 0x000000ffff057224 */ /* 0x000fe200078e00ff */
[----:B------:R-:W-:Y:S01]  /*14420*/  ULDC.64 UR4, c[0x0][0x208] ;  /* 0x0000820000047ab9 */ /* 0x000fe20000000a00 */
[----:B-1----:R-:W-:-:S05]  /*14430*/  IMAD.WIDE R2, R19, 0x4, R2 ;  /* 0x0000000413027825 */ /* 0x002fca00078e0202 */
[----:B------:R-:W2:Y:S01]  /*14440*/  @P0 LDG.E R5, desc[UR4][R2.64] ;  /* 0x0000000402050981 */ /* 0x000ea2000c1e1900 */
[----:B------:R-:W-:Y:S02]  /*14450*/  ULDC.64 UR4, c[0x0][0xb18] ;  /* 0x0002c60000047ab9 */ /* 0x000fe40000000a00 */
[----:B------:R-:W-:-:S04]  /*14460*/  ISETP.NE.U32.AND P1, PT, RZ, UR4, PT ;  /* 0x00000004ff007c0c */ /* 0x000fc8000bf25070 */
[----:B------:R-:W-:Y:S01]  /*14470*/  ISETP.NE.AND.EX P1, PT, RZ, UR5, PT, P1 ;  /* 0x00000005ff007c0c */ /* 0x000fe2000bf25310 */
[----:B--2--5:R-:W-:-:S05]  /*14480*/  IMAD.IADD R5, R5, 0x1, R0 ;  /* 0x0000000105057824 */ /* 0x024fca00078e0200 */
[----:B------:R1:W-:Y:S07]  /*14490*/  STL [R1+0x8], R5 ;  /* 0x0000080501007387 */ /* 0x0003ee0000100800 */
[----:B------:R-:W-:Y:S05]  /*144a0*/  @!P1 BRA `(.L_x_2519) ;  /* 0x0000000000149947 */ /* 0x000fea0003800000 */
[----:B------:R-:W2:Y:S01]  /*144b0*/  LDC.64 R2, c[0x0][0xb18] ;  /* 0x0002c600ff027b82 */ /* 0x000ea20000000a00 */
[----:B------:R-:W-:Y:S01]  /*144c0*/  ULDC.64 UR4, c[0x0][0x208] ;  /* 0x0000820000047ab9 */ /* 0x000fe20000000a00 */
[----:B--2---:R-:W-:-:S05]  /*144d0*/  IMAD.WIDE R2, R19, 0x4, R2 ;  /* 0x0000000413027825 */ /* 0x004fca00078e0202 */
[----:B------:R2:W5:Y:S01]  /*144e0*/  LDG.E R4, desc[UR4][R2.64] ;  /* 0x0000000402047981 */ /* 0x000562000c1e1900 */
[----:B------:R-:W-:Y:S05]  /*144f0*/  BRA `(.L_x_2520) ;  /* 0x0000000000147947 */ /* 0x000fea0003800000 */
.L_x_2519:
[----:B------:R-:W-:Y:S05]  /*14500*/  @!P0 BRA `(.L_x_2520) ;  /* 0x0000000000108947 */ /* 0x000fea0003800000 */
[----:B------:R-:W-:Y:S02]  /*14510*/  ULDC.64 UR4, c[0x0][0x208] ;  /* 0x0000820000047ab9 */ /* 0x000fe40000000a00 */
[----:B-1----:R-:W2:Y:S04]  /*14520*/  LDG.E R5, desc[UR4][R2.64] ;  /* 0x0000000402057981 */ /* 0x002ea8000c1e1900 */
[----:B------:R-:W2:Y:S02]  /*14530*/  LDG.E R4, desc[UR4][R2.64+0x4] ;  /* 0x0000040402047981 */ /* 0x000ea4000c1e1900 */
[----:B--2---:R-:W-:-:S07]  /*14540*/  IMAD.IADD R4, R4, 0x1, -R5 ;  /* 0x0000000104047824 */ /* 0x004fce00078e0a05 */
.L_x_2520:
        /* <DEDUP_REMOVED lines=9> */
[----:B------:R-:W-:-:S11]  /*145e0*/  VIADD R8, R7, 0xffffffff ;  /* 0xffffffff07087836 */ /* 0x000fd60000000000 */
[----:B------:R-:W-:Y:S05]  /*145f0*/  @P1 BRA `(.L_x_2523) ;  /* 0x00000000001c1947 */ /* 0x000fea0003800000 */
[----:B------:R-:W-:Y:S01]  /*14600*/  ISETP.NE.AND P1, PT, R3, 0x1, PT ;  /* 0x000000010300780c */ /* 0x000fe20003f25270 */
[----:B------:R-:W-:-:S12]  /*14610*/  IMAD.MOV R7, RZ, RZ, -R7 ;  /* 0x000000ffff077224 */ /* 0x000fd800078e0a07 */
[----:B-1----:R-:W1:Y:S02]  /*14620*/  @P1 LDC.64 R4, c[0x0][0xae0] ;  /* 0x0002b800ff041b82 */ /* 0x002e640000000a00 */
[----:B-1----:R-:W-:-:S05]  /*14630*/  @P1 IMAD.HI.U32 R4, R7, R4, RZ ;  /* 0x0000000407041227 */ /* 0x002fca00078e00ff */
[----:B------:R-:W-:-:S04]  /*14640*/  @P1 SHF.R.U32.HI R7, RZ, R5, R4 ;  /* 0x00000005ff071219 */ /* 0x000fc80000011604 */
[----:B------:R-:W-:Y:S01]  /*14650*/  LOP3.LUT R8, RZ, R7, RZ, 0x33, !PT ;  /* 0x00000007ff087212 */ /* 0x000fe200078e33ff */
[----:B------:R-:W-:Y:S06]  /*14660*/  BRA `(.L_x_2524) ;  /* 0x0000000000107947 */ /* 0x000fec0003800000 */
.L_x_2523:
[----:B------:R-:W-:-:S13]  /*14670*/  ISETP.NE.AND P1, PT, R3, 0x1, PT ;  /* 0x000000010300780c */ /* 0x000fda0003f25270 */
[----:B-1----:R-:W1:Y:S02]  /*14680*/  @P1 LDC.64 R4, c[0x0][0xae0] ;  /* 0x0002b800ff041b82 */ /* 0x002e640000000a00 */
[----:B-1----:R-:W-:-:S05]  /*14690*/  @P1 IMAD.HI.U32 R4, R8, R4, RZ ;  /* 0x0000000408041227 */ /* 0x002fca00078e00ff */
[----:B------:R-:W-:-:S07]  /*146a0*/  @P1 SHF.R.U32.HI R8, RZ, R5, R4 ;  /* 0x00000005ff081219 */ /* 0x000fce0000011604 */
.L_x_2524:
[----:B------:R-:W-:Y:S05]  /*146b0*/  BSYNC B0 ;  /* 0x0000000000007941 */ /* 0x000fea0003800000 */
.L_x_2522:
[----:B------:R-:W-:-:S05]  /*146c0*/  IMAD R5, R8, R3, R3 ;  /* 0x0000000308057224 */ /* 0x000fca00078e0203 */
[----:B------:R-:W-:-:S07]  /*146d0*/  VIMNMX R2, R2, R5, PT ;  /* 0x0000000502027248 */ /* 0x000fce0003fe0100 */
.L_x_2521:
[----:B------:R-:W-:Y:S01]  /*146e0*/  VIADD R2, R2, 0x3f ;  /* 0x0000003f02027836 */ /* 0x000fe20000000000 */
[----:B------:R-:W-:Y:S01]  /*146f0*/  ULDC UR4, c[0x0][0xad4] ;  /* 0x0002b50000047ab9 */ /* 0x000fe20000000800 */
[----:B------:R-:W-:Y:S02]  /*14700*/  VIADD R4, R0, 0x3f ;  /* 0x0000003f00047836 */ /* 0x000fe40000000000 */
[----:B------:R-:W-:Y:S01]  /*14710*/  IMAD R7, R17, 0x40, -R6 ;  /* 0x0000004011077824 */ /* 0x000fe200078e0a06 */
[----:B-1----:R-:W-:-:S03]  /*14720*/  SHF.R.S32.HI R5, RZ, 0x1f, R2 ;  /* 0x0000001fff057819 */ /* 0x002fc60000011402 */
[----:B------:R-:W-:Y:S01]  /*14730*/  IMAD.IADD R7, R0, 0x1, R7 ;  /* 0x0000000100077824 */ /* 0x000fe200078e0207 */
[----:B------:R-:W-:Y:S02]  /*14740*/  LEA.HI R2, R5, R2, RZ, 0x6 ;  /* 0x0000000205027211 */ /* 0x000fe400078f30ff */
[----:B------:R-:W-:Y:S01]  /*14750*/  SHF.R.S32.HI R5, RZ, 0x1f, R4 ;  /* 0x0000001fff057819 */ /* 0x000fe20000011404 */
[----:B------:R-:W-:Y:S01]  /*14760*/  VIADD R0, R7, -UR4 ;  /* 0x8000000407007c36 */ /* 0x000fe20008000000 */
[----:B------:R-:W-:Y:S02]  /*14770*/  SHF.R.S32.HI R2, RZ, 0x6, R2 ;  /* 0x00000006ff027819 */ /* 0x000fe40000011402 */
[----:B------:R-:W-:-:S04]  /*14780*/  LEA.HI R5, R5, R4, RZ, 0x6 ;  /* 0x0000000405057211 */ /* 0x000fc800078f30ff */
[----:B------:R-:W-:-:S04]  /*14790*/  SHF.R.S32.HI R5, RZ, 0x6, R5 ;  /* 0x00000006ff057819 */ /* 0x000fc80000011405 */
[----:B------:R-:W-:-:S05]  /*147a0*/  VIMNMX R8, R5, R2, PT ;  /* 0x0000000205087248 */ /* 0x000fca0003fe0100 */
[----:B------:R1:W-:Y:S01]  /*147b0*/  STL [R1+0x14], R8 ;  /* 0x0000140801007387 */ /* 0x0003e20000100800 */
[----:B------:R-:W-:Y:S05]  /*147c0*/  @!P0 BRA `(.L_x_2525) ;  /* 0x0000000000488947 */ /* 0x000fea0003800000 */
[----:B------:R-:W-:Y:S01]  /*147d0*/  IMAD.MOV.U32 R2, RZ, RZ, R7 ;  /* 0x000000ffff027224 */ /* 0x000fe200078e0007 */
[----:B------:R-:W-:Y:S04]  /*147e0*/  BSSY B0, `(.L_x_2526) ;  /* 0x000000e000007945 */ /* 0x000fe80003800000 */
[----:B------:R-:W-:-:S13]  /*147f0*/  ISETP.GT.AND P0, PT, R2, -0x1, PT ;  /* 0xffffffff0200780c */ /* 0x000fda0003f04270 */
        /* <DEDUP_REMOVED lines=8> */
.L_x_2527:
[----:B------:R-:W-:-:S13]  /*14880*/  ISETP.NE.AND P0, PT, R3, 0x1, PT ;  /* 0x000000010300780c */ /* 0x000fda0003f05270 */
[----:B------:R-:W2:Y:S02]  /*14890*/  @P0 LDC.64 R4, c[0x0][0xae0] ;  /* 0x0002b800ff040b82 */ /* 0x000ea40000000a00 */
[----:B--2---:R-:W-:-:S05]  /*148a0*/  @P0 IMAD.HI.U32 R4, R2, R4, RZ ;  /* 0x0000000402040227 */ /* 0x004fca00078e00ff */
[----:B------:R-:W-:-:S07]  /*148b0*/  @P0 SHF.R.U32.HI R2, RZ, R5, R4 ;  /* 0x00000005ff020219 */ /* 0x000fce0000011604 */
.L_x_2528:
[----:B------:R-:W-:Y:S05]  /*148c0*/  BSYNC B0 ;  /* 0x0000000000007941 */ /* 0x000fea0003800000 */
.L_x_2526:
[----:B------:R-:W-:-:S05]  /*148d0*/  IMAD R3, R2, R3, RZ ;  /* 0x0000000302037224 */ /* 0x000fca00078e02ff */
[----:B------:R-:W-:-:S07]  /*148e0*/  VIMNMX R0, R0, R3, !PT ;  /* 0x0000000300007248 */ /* 0x000fce0007fe0100 */
.L_x_2525:
        /* <DEDUP_REMOVED lines=12> */
[----:B------:R-:W2:Y:S01]  /*149b0*/  LDL R2, [R1+0x20] ;  /* 0x0000200001027983 */ /* 0x000ea20000100800 */
        /* <DEDUP_REMOVED lines=13> */
[----:B---3--:R-:W-:Y:S01]  /*14a90*/  IADD3 R16, R0, UR5, R7 ;  /* 0x0000000500107c10 */ /* 0x008fe2000fffe007 */
[----:B------:R-:W-:Y:S06]  /*14aa0*/  BRA `(.L_x_2531) ;  /* 0x0000003000ac7947 */ /* 0x000fec0003800000 */
.L_x_2530:
        /* <DEDUP_REMOVED lines=11> */
[----:B------:R-:W-:Y:S01]  /*14b60*/  MOV R4, UR6 ;  /* 0x0000000600047c02 */ /* 0x000fe20008000f00 */
[----:B------:R-:W-:Y:S01]  /*14b70*/  IMAD.U32 R5, RZ, RZ, UR7 ;  /* 0x00000007ff057e24 */ /* 0x000fe2000f8e00ff */
[----:B------:R-:W2:Y:S01]  /*14b80*/  LDC.64 R2, c[0x4][R2] ;  /* 0x0100000002027b82 */ /* 0x000ea20000000a00 */
[----:B------:R-:W-:Y:S02]  /*14b90*/  IMAD.U32 R6, RZ, RZ, UR8 ;  /* 0x00000008ff067e24 */ /* 0x000fe4000f8e00ff */
[----:B------:R-:W-:Y:S02]  /*14ba0*/  IMAD.U32 R7, RZ, RZ, UR9 ;  /* 0x00000009ff077e24 */ /* 0x000fe4000f8e00ff */
[----:B------:R-:W-:-:S02]  /*14bb0*/  IMAD.U32 R10, RZ, RZ, UR4 ;  /* 0x00000004ff0a7e24 */ /* 0x000fc4000f8e00ff */
[----:B------:R-:W-:Y:S02]  /*14bc0*/  IMAD.U32 R11, RZ, RZ, UR5 ;  /* 0x00000005ff0b7e24 */ /* 0x000fe4000f8e00ff */
[----:B-1----:R-:W-:Y:S02]  /*14bd0*/  IMAD.MOV.U32 R8, RZ, RZ, 0x70 ;  /* 0x00000070ff087424 */ /* 0x002fe400078e00ff */
[----:B------:R-:W-:Y:S02]  /*14be0*/  IMAD.MOV.U32 R12, RZ, RZ, 0x1 ;  /* 0x00000001ff0c7424 */ /* 0x000fe400078e00ff */
[----:B0-----:R-:W-:-:S07]  /*14bf0*/  IMAD.MOV.U32 R13, RZ, RZ, RZ ;  /* 0x000000ffff0d7224 */ /* 0x001fce00078e00ff */
[----:B------:R-:W-:-:S07]  /*14c00*/  LEPC R20, `(.L_x_2532) ;  /* 0x000000001014794e */ /* 0x000fce0000000000 */
[----:B--2---:R-:W-:Y:S05]  /*14c10*/  CALL.ABS.NOINC R2 ;  /* 0x0000000002007343 */ /* 0x004fea0003c00000 */
.L_x_2532:
        /* <DEDUP_REMOVED lines=9> */
[----:B------:R-:W-:Y:S02]  /*14cb0*/  IMAD.U32 R4, RZ, RZ, UR6 ;  /* 0x00000006ff047e24 */ /* 0x000fe4000f8e00ff */
[----:B------:R-:W-:Y:S02]  /*14cc0*/  IMAD.U32 R5, RZ, RZ, UR7 ;  /* 0x00000007ff057e24 */ /* 0x000fe4000f8e00ff */
[----:B------:R-:W-:Y:S02]  /*14cd0*/  IMAD.U32 R6, RZ, RZ, UR8 ;  /* 0x00000008ff067e24 */ /* 0x000fe4000f8e00ff */
[----:B------:R-:W-:-:S02]  /*14ce0*/  IMAD.U32 R7, RZ, RZ, UR9 ;  /* 0x00000009ff077e24 */ /* 0x000fc4000f8e00ff */
[----:B------:R-:W-:Y:S02]  /*14cf0*/  IMAD.U32 R10, RZ, RZ, UR4 ;  /* 0x00000004ff0a7e24 */ /* 0x000fe4000f8e00ff */
[----:B------:R-:W-:Y:S02]  /*14d00*/  IMAD.U32 R11, RZ, RZ, UR5 ;  /* 0x00000005ff0b7e24 */ /* 0x000fe4000f8e00ff */
[----:B-1----:R-:W-:Y:S02]  /*14d10*/  IMAD.MOV.U32 R8, RZ, RZ, 0x70 ;  /* 0x00000070ff087424 */ /* 0x002fe400078e00ff */
[----:B------:R-:W-:Y:S02]  /*14d20*/  IMAD.MOV.U32 R12, RZ, RZ, 0x1 ;  /* 0x00000001ff0c7424 */ /* 0x000fe400078e00ff */
[----:B0-2---:R-:W-:-:S07]  /*14d30*/  IMAD.MOV.U32 R13, RZ, RZ, RZ ;  /* 0x000000ffff0d7224 */ /* 0x005fce00078e00ff */
[----:B------:R-:W-:-:S07]  /*14d40*/  LEPC R20, `(.L_x_2534) ;  /* 0x000000001014794e */ /* 0x000fce0000000000 */
[----:B---3--:R-:W-:Y:S05]  /*14d50*/  CALL.ABS.NOINC R2 ;  /* 0x0000000002007343 */ /* 0x008fea0003c00000 */
.L_x_2534:
[----:B------:R-:W-:Y:S01]  /*14d60*/  MOV R2, 0x0 ;  /* 0x0000000000027802 */ /* 0x000fe20000000f00 */
[----:B------:R-:W-:Y:S01]  /*14d70*/  ULDC.64 UR6, c[0x4][0x88] ;  /* 0x0100220000067ab9 */ /* 0x000fe20000000a00 */
[----:B------:R-:W-:Y:S01]  /*14d80*/  ULDC.64 UR8, c[0x4][0x90] ;  /* 0x0100240000087ab9 */ /* 0x000fe20000000a00 */
[----:B------:R-:W-:Y:S01]  /*14d90*/  ULDC.64 UR4, c[0x4][0x18] ;  /* 0x0100060000047ab9 */ /* 0x000fe20000000a00 */
[----:B------:R-:W-:Y:S01]  /*14da0*/  MOV R4, UR6 ;  /* 0x0000000600047c02 */ /* 0x000fe20008000f00 */
[----:B------:R-:W-:Y:S01]  /*14db0*/  IMAD.U32 R5, RZ, RZ, UR7 ;  /* 0x00000007ff057e24 */ /* 0x000fe2000f8e00ff */
        /* <DEDUP_REMOVED lines=10> */
.L_x_2533:
[----:B------:R-:W2:Y:S01]  /*14e60*/  LDL.LU R7, [R1+0x18] ;  /* 0x0000180001077983 */ /* 0x000ea20000300800 */
[----:B------:R-:W3:Y:S01]  /*14e70*/  LDC R0, c[0x0][0x428] ;  /* 0x00010a00ff007b82 */ /* 0x000ee20000000800 */
[----:B------:R-:W-:Y:S01]  /*14e80*/  ULDC.64 UR4, c[0x0][0xaf0] ;  /* 0x0002bc0000047ab9 */ /* 0x000fe20000000a00 */
[----:B------:R-:W-:Y:S01]  /*14e90*/  IMAD.MOV.U32 R4, RZ, RZ, R19 ;  /* 0x000000ffff047224 */ /* 0x000fe200078e0013 */
[----:B------:R-:W4:Y:S01]  /*14ea0*/  S2R R6, SR_TID.X ;  /* 0x0000000000067919 */ /* 0x000f220000002100 */
[----:B------:R-:W-:Y:S01]  /*14eb0*/  ULDC.64 UR6, c[0x0][0x208] ;  /* 0x0000820000067ab9 */ /* 0x000fe20000000a00 */
[----:B---3--:R-:W-:Y:S01]  /*14ec0*/  ISETP.NE.AND P0, PT, R0, 0x1, PT ;  /* 0x000000010000780c */ /* 0x008fe20003f05270 */
[----:B------:R-:W-:Y:S01]  /*14ed0*/  IMAD.MOV.U32 R0, RZ, RZ, R18 ;  /* 0x000000ffff007224 */ /* 0x000fe200078e0012 */
[----:B----4-:R-:W-:-:S11]  /*14ee0*/  LOP3.LUT R6, R6, 0x1f, RZ, 0xc0, !PT ;  /* 0x0000001f06067812 */ /* 0x010fd600078ec0ff */
[----:B------:R-:W3:Y:S08]  /*14ef0*/  @P0 LDC R3, c[0x0][0x42c] ;  /* 0x00010b00ff030b82 */ /* 0x000ef00000000800 */
[----:B------:R-:W4:Y:S01]  /*14f00*/  @P0 LDC R5, c[0x0][0x430] ;  /* 0x00010c00ff050b82 */ /* 0x000f220000000800 */
[----:B---3--:R-:W-:-:S05]  /*14f10*/  @P0 IMAD.HI.U32 R2, R18, R3, RZ ;  /* 0x0000000312020227 */ /* 0x008fca00078e00ff */
[----:B----4-:R-:W-:Y:S02]  /*14f20*/  @P0 SHF.R.U32.HI R0, RZ, R5, R2 ;  /* 0x00000005ff000219 */ /* 0x010fe40000011602 */
[----:B------:R-:W-:-:S04]  /*14f30*/  ISETP.NE.U32.AND P0, PT, RZ, UR4, PT ;  /* 0x00000004ff007c0c */ /* 0x000fc8000bf05070 */
[----:B------:R-:W-:Y:S01]  /*14f40*/  ISETP.NE.AND.EX P0, PT, RZ, UR5, PT, P0 ;  /* 0x00000005ff007c0c */ /* 0x000fe2000bf05300 */
[----:B------:R-:W-:-:S12]  /*14f50*/  ULDC.64 UR4, c[0x0][0xaf8] ;  /* 0x0002be0000047ab9 */ /* 0x000fd80000000a00 */
[----:B------:R-:W3:Y:S01]  /*14f60*/  @P0 LDC.64 R2, c[0x0][0xaf0] ;  /* 0x0002bc00ff020b82 */ /* 0x000ee20000000a00 */
[----:B------:R-:W-:-:S04]  /*14f70*/  ISETP.NE.AND P6, PT, R6, RZ, PT ;  /* 0x000000ff0600720c */ /* 0x000fc80003fc5270 */
[----:B------:R-:W-:-:S09]  /*14f80*/  PLOP3.LUT P1, PT, P6, PT, PT, 0x8, 0x0 ;  /* 0x000000000000781c */ /* 0x000fd2000372e170 */
[----:B------:R-:W-:Y:S01]  /*14f90*/  VOTEU.ALL UP1, P6 ;  /* 0x00000000003f7886 */ /* 0x000fe20003020000 */
[----:B---3--:R-:W-:-:S05]  /*14fa0*/  @P0 IMAD.WIDE R2, R19, 0x4, R2 ;  /* 0x0000000413020825 */ /* 0x008fca00078e0202 */
[----:B------:R3:W5:Y:S01]  /*14fb0*/  @P0 LDG.E R4, desc[UR6][R2.64] ;  /* 0x0000000602040981 */ /* 0x000762000c1e1900 */
[----:B------:R-:W-:Y:S01]  /*14fc0*/  ISETP.NE.U32.AND P0, PT, RZ, UR4, PT ;  /* 0x00000004ff007c0c */ /* 0x000fe2000bf05070 */
[----:B------:R-:W-:-:S03]  /*14fd0*/  @!UP1 UIADD3 UR8, UP0, UR54, 0x270, URZ ;  /* 0x0000027036089890 */ /* 0x000fc6000ff1e03f */
[----:B------:R-:W-:Y:S01]  /*14fe0*/  ISETP.NE.AND.EX P0, PT, RZ, UR5, PT, P0 ;  /* 0x00000005ff007c0c */ /* 0x000fe2000bf05300 */
[----:B------:R-:W-:-:S03]  /*14ff0*/  @!UP1 UIADD3.X UR9, URZ, UR55, URZ, UP0, !UPT ;  /* 0x000000373f099290 */ /* 0x000fc600087fe43f */
[----:B------:R-:W-:Y:S01]  /*15000*/  SEL R6, R19, RZ, !P0 ;  /* 0x000000ff13067207 */ /* 0x000fe20004000000 */
[----:B------:R-:W-:Y:S01]  /*15010*/  VOTEU.ALL UP0, P6 ;  /* 0x00000000003f7886 */ /* 0x000fe20003000000 */
[----:B--23--:R-:W-:-:S07]  /*15020*/  IMAD R17, R17, 0x40, R7 ;  /* 0x0000004011117824 */ /* 0x00cfce00078e0207 */
.L_x_2535:
        /* <DEDUP_REMOVED lines=9> */
[----:B--2---:R-:W-:Y:S05]  /*150c0*/  @P1 BRA.U.ANY `(.L_x_2535) ;  /* 0xfffffffd00d81947 */ /* 0x004fea000393ffff */
[----:B------:R-:W1:Y:S01]  /*150d0*/  LDL R5, [R1+0x14] ;  /* 0x0000140001057983 */ /* 0x000e620000100800 */
[----:B------:R-:W2:Y:S01]  /*150e0*/  LDC.64 R2, c[0x0][0x3f8] ;  /* 0x0000fe00ff027b82 */ /* 0x000ea20000000a00 */
[----:B------:R-:W-:Y:S02]  /*150f0*/  ULDC.64 UR4, c[0x0][0xb00] ;  /* 0x0002c00000047ab9 */ /* 0x000fe40000000a00 */
[----:B--2---:R-:W-:Y:S01]  /*15100*/  LOP3.LUT P0, RZ, R2, UR4, RZ, 0xfc, !PT ;  /* 0x0000000402ff7c12 */ /* 0x004fe2000f80fcff */
[----:B------:R-:W-:-:S03]  /*15110*/  UMOV UR4, 0xffffffff ;  /* 0xffffffff00047882 */ /* 0x000fc60000000000 */
[----:B------:R-:W-:-:S04]  /*15120*/  LOP3.LUT P0, RZ, R3, UR5, RZ, 0xfc, P0 ;  /* 0x0000000503ff7c12 */ /* 0x000fc8000800fcff */
[----:B-----5:R-:W-:Y:S01]  /*15130*/  SEL R7, R4, RZ, !P0 ;  /* 0x000000ff04077207 */ /* 0x020fe20004000000 */
[----:B-1----:R-:W-:Y:S01]  /*15140*/  VIADD R8, R5, 0xffffffff ;  /* 0xffffffff05087836 */ /* 0x002fe20000000000 */
[----:B------:R-:W-:Y:S07]  /*15150*/  BRA.DIV UR4, `(.L_x_2536) ;  /* 0x0000003e04f07947 */ /* 0x000fee000b800000 */
.L_x_2607:
[----:B------:R-:W-:Y:S01]  /*15160*/  UMOV UR4, 0xffffffff ;  /* 0xffffffff00047882 */ /* 0x000fe20000000000 */
[----:B------:R-:W-:Y:S02]  /*15170*/  SHF.R.S32.HI R5, RZ, 0x1f, R4 ;  /* 0x0000001fff057819 */ /* 0x000fe40000011404 */
[----:B------:R-:W-:Y:S05]  /*15180*/  BRA.DIV UR4, `(.L_x_2537) ;  /* 0x0000004204187947 */ /* 0x000fea000b800000 */
[----:B------:R-:W-:-:S13]  /*15190*/  ELECT P6, URZ, PT ;  /* 0x00000000003f782f */ /* 0x000fda00038c0000 */
.L_x_2610:
[----:B------:R-:W-:Y:S05]  /*151a0*/  @!P6 BRA `(.L_x_2538) ;  /* 0x000000040000e947 */ /* 0x000fea0003800000 */
[----:B------:R-:W-:-:S04]  /*151b0*/  ISETP.NE.U32.AND P0, PT, R2, RZ, PT ;  /* 0x000000ff0200720c */ /* 0x000fc80003f05070 */
[----:B------:R-:W-:-:S13]  /*151c0*/  ISETP.NE.AND.EX P0, PT, R3, RZ, PT, P0 ;  /* 0x000000ff0300720c */ /* 0x000fda0003f05300 */
[----:B------:R-:W-:Y:S05]  /*151d0*/  @!P0 BRA `(.L_x_2539) ;  /* 0x00000000004c8947 */ /* 0x000fea0003800000 */
[----:B------:R-:W1:Y:S01]  /*151e0*/  LDC R12, c[0x0][0x41c] ;  /* 0x00010700ff0c7b82 */ /* 0x000e620000000800 */
[----:B------:R-:W-:Y:S01]  /*151f0*/  IMAD.MOV.U32 R7, RZ, RZ, R8 ;  /* 0x000000ffff077224 */ /* 0x000fe200078e0008 */
[----:B------:R-:W-:Y:S01]  /*15200*/  ULDC.64 UR4, c[0x0][0x408] ;  /* 0x0001020000047ab9 */ /* 0x000fe20000000a00 */
        /* <DEDUP_REMOVED lines=16> */
.L_x_2539:
        /* <DEDUP_REMOVED lines=9> */
.L_x_2611:
        /* <DEDUP_REMOVED lines=11> */
.L_x_2541:
        /* <DEDUP_REMOVED lines=14> */
[----:B--2---:R-:W-:Y:S02]  /*15530*/  LEA R9, R11, R12, 0xd ;  /* 0x0000000c0b097211 */ /* 0x004fe400078e68ff */
[----:B---3--:R-:W-:Y:S02]  /*15540*/  R2UR UR4, R10 ;  /* 0x000000000a0472ca */ /* 0x008fe400000e0000 */
[----:B------:R-:W-:-:S11]  /*15550*/  R2UR UR8, R9 ;  /* 0x00000000090872ca */ /* 0x000fd600000e0000 */
[----:B------:R-:W-:Y:S02]  /*15560*/  ULEA UR11, UR11, UR4, 0x6 ;  /* 0x000000040b0b7291 */ /* 0x000fe4000f8e303f */
[----:B------:R-:W-:Y:S01]  /*15570*/  UIADD3 UR8, UR8, 0x22400, URZ ;  /* 0x0002240008087890 */ /* 0x000fe2000fffe03f */
[----:B------:R-:W-:-:S08]  /*15580*/  UMOV UR4, 0x0 ;  /* 0x0000000000047882 */ /* 0x000fd00000000000 */
[----:B------:R1:W-:Y:S02]  /*15590*/  UTMALDG.4D [UR8], [UR6], desc[UR4] ;  /* 0x00000408060075b4 */ /* 0x0003e40008019000 */
[----:B-1----:R-:W-:Y:S01]  /*155a0*/  NOP ;  /* 0x0000000000007918 */ /* 0x002fe20000000000 */
.L_x_2538:
[----:B------:R-:W1:Y:S01]  /*155b0*/  S2R R12, SR_CgaCtaId ;  /* 0x00000000000c7919 */ /* 0x000e620000008800 */
[----:B------:R-:W-:Y:S05]  /*155c0*/  WARPSYNC.ALL ;  /* 0x0000000000007948 */ /* 0x000fea0003800000 */
[----:B------:R-:W-:Y:S01]  /*155d0*/  BAR.SYNC.DEFER_BLOCKING 0x8, 0xa0 ;  /* 0x0202800000007b1d */ /* 0x000fe20000010000 */
[----:B------:R-:W-:Y:S02]  /*155e0*/  ELECT P0, URZ, PT ;  /* 0x00000000003f782f */ /* 0x000fe40003800000 */
[----:B------:R-:W-:-:S03]  /*155f0*/  MOV R11, 0x400 ;  /* 0x00000400000b7802 */ /* 0x000fc60000000f00 */
[----:B------:R-:W-:Y:S01]  /*15600*/  BSSY B0, `(.L_x_2542) ;  /* 0x000004c000007945 */ /* 0x000fe20003800000 */
[----:B-1----:R-:W-:-:S07]  /*15610*/  LEA R11, R12, R11, 0x18 ;  /* 0x0000000b0c0b7211 */ /* 0x002fce00078ec0ff */
        /* <DEDUP_REMOVED lines=8> */
[----:B------:R-:W-:Y:S01]  /*156a0*/  IMAD.MOV.U32 R6, RZ, RZ, 0x2000 ;  /* 0x00002000ff067424 */ /* 0x000fe200078e00ff */
[----:B------:R-:W-:Y:S01]  /*156b0*/  UIADD3 UR4, UP0, UR54, 0x770, URZ ;  /* 0x0000077036047890 */ /* 0x000fe2000ff1e03f */
[----:B------:R-:W-:Y:S01]  /*156c0*/  MOV R9, UR46 ;  /* 0x0000002e00097c02 */ /* 0x000fe20008000f00 */
[----:B------:R-:W-:Y:S01]  /*156d0*/  UMOV UR7, 0x12f00000 ;  /* 0x12f0000000077882 */ /* 0x000fe20000000000 */
[----:B------:R-:W-:Y:S01]  /*156e0*/  UMOV UR10, URZ ;  /* 0x0000003f000a7c82 */ /* 0x000fe20008000000 */
[----:B------:R1:W-:Y:S01]  /*156f0*/  SYNCS.ARRIVE.TRANS64 RZ, [R11+URZ+0x38800], R6 ;  /* 0x038800060bff79a7 */ /* 0x0003e2000800003f */
[----:B------:R-:W-:Y:S01]  /*15700*/  UIADD3 UR8, UR16, 0x20400, URZ ;  /* 0x0002040010087890 */ /* 0x000fe2000fffe03f */
[----:B------:R-:W-:Y:S01]  /*15710*/  R2UR UR46, R9 ;  /* 0x00000000092e72ca */ /* 0x000fe200000e0000 */
[----:B------:R-:W-:-:S02]  /*15720*/  UIADD3 UR9, UR16, 0x38800, URZ ;  /* 0x0003880010097890 */ /* 0x000fc4000fffe03f */
[----:B------:R-:W-:Y:S02]  /*15730*/  UIADD3.X UR5, URZ, UR55, URZ, UP0, !UPT ;  /* 0x000000373f057290 */ /* 0x000fe400087fe43f */
[----:B------:R-:W-:Y:S01]  /*15740*/  UIADD3 UR40, UR16, 0x28400, URZ ;  /* 0x0002840010287890 */ /* 0x000fe2000fffe03f */
[----:B------:R-:W-:Y:S01]  /*15750*/  UMOV UR42, 0x100 ;  /* 0x00000100002a7882 */ /* 0x000fe20000000000 */
[----:B-1----:R-:W-:Y:S01]  /*15760*/  IMAD.MOV.U32 R6, RZ, RZ, 0x10000 ;  /* 0x00010000ff067424 */ /* 0x002fe200078e00ff */
[----:B------:R-:W-:Y:S02]  /*15770*/  MOV R10, UR42 ;  /* 0x0000002a000a7c02 */ /* 0x000fe40008000f00 */
[----:B------:R1:W-:Y:S01]  /*15780*/  UTMALDG.4D [UR8], [UR14], desc[UR6] ;  /* 0x000006080e0075b4 */ /* 0x0003e20008019000 */
[----:B------:R-:W-:Y:S01]  /*15790*/  UMOV UR42, 0x40 ;  /* 0x00000040002a7882 */ /* 0x000fe20000000000 */
[----:B------:R-:W-:Y:S01]  /*157a0*/  UMOV UR43, UR11 ;  /* 0x0000000b002b7c82 */ /* 0x000fe20008000000 */
[----:B------:R-:W-:Y:S01]  /*157b0*/  UMOV UR44, UR12 ;  /* 0x0000000c002c7c82 */ /* 0x000fe20008000000 */
        /* <DEDUP_REMOVED lines=19> */
[----:B--2---:R-:W-:Y:S01]  /*158f0*/  MOV R6, UR47 ;  /* 0x0000002f00067c02 */ /* 0x004fe20008000f00 */
[----:B------:R-:W-:Y:S01]  /*15900*/  UIADD3 UR9, UR16, 0x38810, URZ ;  /* 0x0003881010097890 */ /* 0x000fe2000fffe03f */
[----:B------:R-:W-:Y:S01]  /*15910*/  UMOV UR26, 0x180 ;  /* 0x00000180001a7882 */ /* 0x000fe20000000000 */
[----:B------:R-:W-:Y:S01]  /*15920*/  UMOV UR27, UR11 ;  /* 0x0000000b001b7c82 */ /* 0x000fe20008000000 */
[----:B------:R-:W-:Y:S01]  /*15930*/  UMOV UR28, UR12 ;  /* 0x0000000c001c7c82 */ /* 0x000fe20008000000 */
[----:B------:R-:W-:Y:S01]  /*15940*/  UMOV UR29, UR13 ;  /* 0x0000000d001d7c82 */ /* 0x000fe20008000000 */
[----:B------:R-:W-:-:S02]  /*15950*/  UMOV UR18, 0x1c0 ;  /* 0x000001c000127882 */ /* 0x000fc40000000000 */
        /* <DEDUP_REMOVED lines=9> */
[----:B------:R-:W-:Y:S01]  /*159f0*/  UMOV UR17, UR9 ;  /* 0x0000000900117c82 */ /* 0x000fe20008000000 */
[----:B------:R1:W-:Y:S01]  /*15a00*/  UTMALDG.4D [UR40], [UR4], desc[UR6] ;  /* 0x00000628040075b4 */ /* 0x0003e20008019000 */
[----:B------:R-:W-:Y:S01]  /*15a10*/  R2UR UR47, R6 ;  /* 0x00000000062f72ca */ /* 0x000fe200000e0000 */
[----:B------:R2:W-:Y:S01]  /*15a20*/  UTMALDG.4D [UR56], [UR4], desc[UR6] ;  /* 0x00000638040075b4 */ /* 0x0005e20008019000 */
[----:B------:R2:W-:Y:S01]  /*15a30*/  UTMALDG.4D [UR48], [UR4], desc[UR6] ;  /* 0x00000630040075b4 */ /* 0x0005e20008019000 */
[----:B-1----:R-:W-:Y:S01]  /*15a40*/  R2UR UR42, R10 ;  /* 0x000000000a2a72ca */ /* 0x002fe200000e0000 */
[----:B------:R-:W-:-:S02]  /*15a50*/  UIADD3 UR40, UR16, 0x2e400, URZ ;  /* 0x0002e40010287890 */ /* 0x000fc4000fffe03f */
[----:B------:R-:W-:-:S10]  /*15a60*/  UIADD3 UR16, UR16, 0x34400, URZ ;  /* 0x0003440010107890 */ /* 0x000fd4000fffe03f */
[----:B------:R2:W-:Y:S01]  /*15a70*/  UTMALDG.4D [UR40], [UR4], desc[UR6] ;  /* 0x00000628040075b4 */ /* 0x0005e20008019000 */
[----:B------:R2:W-:Y:S01]  /*15a80*/  UTMALDG.4D [UR32], [UR4], desc[UR6] ;  /* 0x00000620040075b4 */ /* 0x0005e20008019000 */
[----:B------:R2:W-:Y:S01]  /*15a90*/  UTMALDG.4D [UR24], [UR4], desc[UR6] ;  /* 0x00000618040075b4 */ /* 0x0005e20008019000 */
[----:B------:R2:W-:Y:S02]  /*15aa0*/  UTMALDG.4D [UR16], [UR4], desc[UR6] ;  /* 0x00000610040075b4 */ /* 0x0005e40008019000 */
[----:B--2---:R-:W-:Y:S01]  /*15ab0*/  NOP ;  /* 0x0000000000007918 */ /* 0x004fe20000000000 */
.L_x_2543:
[----:B------:R-:W-:Y:S05]  /*15ac0*/  BSYNC B0 ;  /* 0x0000000000007941 */ /* 0x000fea0003800000 */
.L_x_2542:
        /* <DEDUP_REMOVED lines=8> */
[----:B-1----:R-:W-:-:S05]  /*15b50*/  IMAD.U32 R6, RZ, RZ, UR4 ;  /* 0x00000004ff067e24 */ /* 0x002fca000f8e00ff */
[----:B------:R-:W-:-:S04]  /*15b60*/  SHF.L.U32 R6, R6, 0x1f, RZ ;  /* 0x0000001f06067819 */ /* 0x000fc800000006ff */
[----:B------:R-:W1:Y:S02]  /*15b70*/  SYNCS.PHASECHK.TRANS64.TRYWAIT P0, [R11+URZ+0x38820], R6 ;  /* 0x038820060b0075a7 */ /* 0x000e64000800017f */
[----:B-1----:R-:W-:Y:S05]  /*15b80*/  @!P0 BRA `(.L_x_2544) ;  /* 0x0000003400cc8947 */ /* 0x002fea0003800000 */
.L_x_2612:
[----:B------:R-:W-:Y:S01]  /*15b90*/  ULDC.64 UR38, c[0x0][0x3f8] ;  /* 0x0000fe0000267ab9 */ /* 0x000fe20000000a00 */
[----:B------:R-:W-:Y:S01]  /*15ba0*/  ULDC.64 UR46, c[0x0][0x408] ;  /* 0x00010200002e7ab9 */ /* 0x000fe20000000a00 */
        /* <DEDUP_REMOVED lines=11> */
.L_x_2613:
        /* <DEDUP_REMOVED lines=11> */
.L_x_2548:
        /* <DEDUP_REMOVED lines=43> */
[----:B------:R-:W-:-:S02]  /*15fc0*/  UMOV UR10, UR21 ;  /* 0x00000015000a7c82 */ /* 0x000fc40008000000 */
[----:B------:R1:W-:Y:S01]  /*15fd0*/  UTMALDG.4D [UR8], [UR4], desc[UR6] ;  /* 0x00000608040075b4 */ /* 0x0003e20008019000 */
        /* <DEDUP_REMOVED lines=12> */
.L_x_2546:
[----:B------:R-:W-:Y:S05]  /*160a0*/  BSYNC B0 ;  /* 0x0000000000007941 */ /* 0x000fea0003800000 */
.L_x_2545:
        /* <DEDUP_REMOVED lines=47> */
.L_x_2555:
[----:B-1----:R-:W1:Y:S01]  /*163a0*/  S2R R3, SR_CgaCtaId ;  /* 0x0000000000037919 */ /* 0x002e620000008800 */
[----:B------:R-:W-:-:S04]  /*163b0*/  MOV R2, 0x400 ;  /* 0x0000040000027802 */ /* 0x000fc80000000f00 */
[----:B-1----:R-:W-:Y:S02]  /*163c0*/  LEA R2, R3, R2, 0x18 ;  /* 0x0000000203027211 */ /* 0x002fe400078ec0ff */
[----:B------:R-:W-:-:S03]  /*163d0*/  SHF.L.U32 R3, R13, 0x1f, RZ ;  /* 0x0000001f0d037819 */ /* 0x000fc600000006ff */
[----:B------:R-:W-:-:S04]  /*163e0*/  IMAD R2, R14, 0x8, R2 ;  /* 0x000000080e027824 */ /* 0x000fc800078e0202 */
[----:B------:R-:W1:Y:S02]  /*163f0*/  SYNCS.PHASECHK.TRANS64.TRYWAIT P0, [R2+URZ+0x38840], R3 ;  /* 0x03884003020075a7 */ /* 0x000e64000800017f */
[----:B-1----:R-:W-:Y:S05]  /*16400*/  @!P0 BRA `(.L_x_2556) ;  /* 0x0000002c00e08947 */ /* 0x002fea0003800000 */
.L_x_2614:
        /* <DEDUP_REMOVED lines=11> */
.L_x_2557:
        /* <DEDUP_REMOVED lines=15> */
[----:B------:R-:W-:Y:S02]  /*165b0*/  R2UR UR8, R6 ;  /* 0x00000000060872ca */ /* 0x000fe400000e0000 */
[----:B---3--:R-:W-:-:S04]  /*165c0*/  LEA R8, R8, R9, 0x6 ;  /* 0x0000000908087211 */ /* 0x008fc800078e30ff */
[----:B------:R-:W-:-:S07]  /*165d0*/  R2UR UR11, R8 ;  /* 0x00000000080b72ca */ /* 0x000fce00000e0000 */
[----:B------:R-:W-:-:S09]  /*165e0*/  UIADD3 UR8, UR8, 0x22400, URZ ;  /* 0x0002240008087890 */ /* 0x000fd2000fffe03f */
[----:B------:R2:W-:Y:S01]  /*165f0*/  UTMALDG.4D [UR8], [UR4], desc[UR6] ;  /* 0x00000608040075b4 */ /* 0x0005e20008019000 */
[----:B------:R-:W3:Y:S02]  /*16600*/  SYNCS.PHASECHK.TRANS64.TRYWAIT P0, [R2+URZ+0x38860], R3 ;  /* 0x03886003020075a7 */ /* 0x000ee4000800017f */
[----:B--23--:R-:W-:Y:S05]  /*16610*/  @!P0 BRA `(.L_x_2558) ;  /* 0x0000002c00708947 */ /* 0x00cfea0003800000 */
.L_x_2615:
        /* <DEDUP_REMOVED lines=8> */
.L_x_2559:
        /* <DEDUP_REMOVED lines=54> */
.L_x_2554:
[----:B------:R-:W-:Y:S05]  /*16a00*/  BSYNC B2 ;  /* 0x0000000000027941 */ /* 0x000fea0003800000 */
.L_x_2553:
[----:B------:R-:W2:Y:S02]  /*16a10*/  LDL R2, [R1+0x14] ;  /* 0x0000140001027983 */ /* 0x000ea40000100800 */
[----:B--2---:R-:W-:-:S07]  /*16a20*/  VIADD R8, R2, 0xfffffffd ;  /* 0xfffffffd02087836 */ /* 0x004fce0000000000 */
.L_x_2552:
[----:B------:R-:W-:Y:S05]  /*16a30*/  BSYNC B1 ;  /* 0x0000000000017941 */ /* 0x000fea0003800000 */
.L_x_2551:
[----:B------:R-:W2:Y:S01]  /*16a40*/  LDL.LU R2, [R1+0x14] ;  /* 0x0000140001027983 */ /* 0x000ea20000300800 */
[----:B------:R-:W-:Y:S01]  /*16a50*/  VIADD R10, R10, 0xfffffffe ;  /* 0xfffffffe0a0a7836 */ /* 0x000fe20000000000 */
[----:B--2---:R-:W-:-:S04]  /*16a60*/  LOP3.LUT R3, RZ, R2, RZ, 0x33, !PT ;  /* 0x00000002ff037212 */ /* 0x004fc800078e33ff */
[----:B------:R-:W-:-:S13]  /*16a70*/  ISETP.NE.AND P0, PT, R10, R3, PT ;  /* 0x000000030a00720c */ /* 0x000fda0003f05270 */
[----:B------:R-:W-:Y:S05]  /*16a80*/  @!P0 BRA `(.L_x_2550) ;  /* 0x0000001000388947 */ /* 0x000fea0003800000 */
.L_x_2574:
        /* <DEDUP_REMOVED lines=29> */
[----:B------:R-:W-:-:S06]  /*16c60*/  LEA.HI.X R7, R2, UR39, R3, 0x2, P0 ;  /* 0x0000002702077c11 */ /* 0x000fcc00080f1403 */
[----:B------:R1:W5:Y:S03]  /*16c70*/  LDG.E R7, desc[UR4][R6.64] ;  /* 0x0000000406077981 */ /* 0x000366000c1e1900 */
.L_x_2562:
[----:B------:R-:W2:Y:S01]  /*16c80*/  S2R R3, SR_CgaCtaId ;  /* 0x0000000000037919 */ /* 0x000ea20000008800 */
[----:B------:R-:W-:-:S04]  /*16c90*/  MOV R2, 0x400 ;  /* 0x0000040000027802 */ /* 0x000fc80000000f00 */
[----:B--2---:R-:W-:Y:S02]  /*16ca0*/  LEA R2, R3, R2, 0x18 ;  /* 0x0000000203027211 */ /* 0x004fe400078ec0ff */
[----:B------:R-:W-:-:S03]  /*16cb0*/  SHF.L.U32 R3, R10, 0x1f, RZ ;  /* 0x0000001f0a037819 */ /* 0x000fc600000006ff */
[----:B------:R-:W-:-:S04]  /*16cc0*/  IMAD R2, R9, 0x8, R2 ;  /* 0x0000000809027824 */ /* 0x000fc800078e0202 */
[----:B------:R-:W2:Y:S02]  /*16cd0*/  SYNCS.PHASECHK.TRANS64.TRYWAIT P0, [R2+URZ+0x38840], R3 ;  /* 0x03884003020075a7 */ /* 0x000ea4000800017f */
[----:B--2---:R-:W-:Y:S05]  /*16ce0*/  @!P0 BRA `(.L_x_2563) ;  /* 0x0000002400d08947 */ /* 0x004fea0003800000 */
.L_x_2616:
        /* <DEDUP_REMOVED lines=11> */
.L_x_2564:
[----:B------:R-:W3:Y:S01]  /*16da0*/  LDL R12, [R1+0x8] ;  /* 0x00000800010c7983 */ /* 0x000ee20000100800 */
[----:B-1----:R-:W-:Y:S01]  /*16db0*/  MOV R6, 0x400 ;  /* 0x0000040000067802 */ /* 0x002fe20000000f00 */
        /* <DEDUP_REMOVED lines=19> */
.L_x_2617:
        /* <DEDUP_REMOVED lines=8> */
.L_x_2566:
        /* <DEDUP_REMOVED lines=53> */
.L_x_2561:
[----:B------:R-:W-:Y:S05]  /*172c0*/  BSYNC B1 ;  /* 0x0000000000017941 */ /* 0x000fea0003800000 */
.L_x_2560:
        /* <DEDUP_REMOVED lines=10> */
[----:B------:R-:W-:Y:S01]  /*17370*/  ISETP.NE.U32.AND P0, PT, RZ, UR38, PT ;  /* 0x00000026ff007c0c */ /* 0x000fe2000bf05070 */
[----:B------:R-:W-:-:S03]  /*17380*/  IMAD.MOV.U32 R10, RZ, RZ, R9 ;  /* 0x000000ffff0a7224 */ /* 0x000fc600078e0009 */
[----:B------:R-:W-:-:S13]  /*17390*/  ISETP.NE.AND.EX P0, PT, RZ, UR39, PT, P0 ;  /* 0x00000027ff007c0c */ /* 0x000fda000bf05300 */
[----:B------:R-:W-:Y:S05]  /*173a0*/  @!P0 BRA `(.L_x_2569) ;  /* 0x0000000000448947 */ /* 0x000fea0003800000 */
[----:B------:R-:W2:Y:S01]  /*173b0*/  LDC R6, c[0x0][0x41c] ;  /* 0x00010700ff067b82 */ /* 0x000ea20000000800 */
[----:B------:R-:W-:Y:S01]  /*173c0*/  ULDC.64 UR4, c[0x0][0x208] ;  /* 0x0000820000047ab9 */ /* 0x000fe20000000a00 */
[----:B--2---:R-:W-:-:S13]  /*173d0*/  ISETP.NE.AND P0, PT, R6, 0x1, PT ;  /* 0x000000010600780c */ /* 0x004fda0003f05270 */
[----:B------:R-:W2:Y:S02]  /*173e0*/  @P0 LDC.64 R2, c[0x0][0x420] ;  /* 0x00010800ff020b82 */ /* 0x000ea40000000a00 */
[----:B--2---:R-:W-:Y:S01]  /*173f0*/  @P0 IMAD.HI.U32 R7, R10, R2, RZ ;  /* 0x000000020a070227 */ /* 0x004fe200078e00ff */
[----:B------:R-:W-:-:S04]  /*17400*/  MOV R2, R10 ;  /* 0x0000000a00027202 */ /* 0x000fc80000000f00 */
        /* <DEDUP_REMOVED lines=9> */
[----:B------:R-:W-:-:S06]  /*174a0*/  LEA.HI.X R7, R2, UR39, R3, 0x2, P0 ;  /* 0x0000002702077c11 */ /* 0x000fcc00080f1403 */
[----:B------:R2:W5:Y:S03]  /*174b0*/  LDG.E R7, desc[UR4][R6.64] ;  /* 0x0000000406077981 */ /* 0x000566000c1e1900 */
.L_x_2569:
[----:B------:R-:W3:Y:S01]  /*174c0*/  S2R R3, SR_CgaCtaId ;  /* 0x0000000000037919 */ /* 0x000ee20000008800 */
[----:B------:R-:W-:-:S04]  /*174d0*/  MOV R2, 0x400 ;  /* 0x0000040000027802 */ /* 0x000fc80000000f00 */
[----:B---3--:R-:W-:Y:S02]  /*174e0*/  LEA R2, R3, R2, 0x18 ;  /* 0x0000000203027211 */ /* 0x008fe400078ec0ff */
[----:B------:R-:W-:-:S03]  /*174f0*/  SHF.L.U32 R3, R11, 0x1f, RZ ;  /* 0x0000001f0b037819 */ /* 0x000fc600000006ff */
[----:B------:R-:W-:-:S04]  /*17500*/  IMAD R2, R12, 0x8, R2 ;  /* 0x000000080c027824 */ /* 0x000fc800078e0202 */
[----:B------:R-:W3:Y:S02]  /*17510*/  SYNCS.PHASECHK.TRANS64.TRYWAIT P0, [R2+URZ+0x38840], R3 ;  /* 0x03884003020075a7 */ /* 0x000ee4000800017f */
[----:B---3--:R-:W-:Y:S05]  /*17520*/  @!P0 BRA `(.L_x_2570) ;  /* 0x0000001c00e88947 */ /* 0x008fea0003800000 */
.L_x_2618:
        /* <DEDUP_REMOVED lines=11> */
.L_x_2571:
[----:B--2---:R-:W2:Y:S01]  /*175e0*/  LDL R6, [R1] ;  /* 0x0000000001067983 */ /* 0x004ea20000100800 */
        /* <DEDUP_REMOVED lines=21> */
.L_x_2619:
        /* <DEDUP_REMOVED lines=8> */
.L_x_2573:
        /* <DEDUP_REMOVED lines=54> */
.L_x_2568:
[----:B------:R-:W-:Y:S05]  /*17b20*/  BSYNC B1 ;  /* 0x0000000000017941 */ /* 0x000fea0003800000 */
.L_x_2567:
[----:B------:R-:W2:Y:S01]  /*17b30*/  LDL R2, [R1+0xc] ;  /* 0x00000c0001027983 */ /* 0x000ea20000100800 */
[----:B------:R-:W-:Y:S01]  /*17b40*/  VIADD R8, R8, 0xfffffffe ;  /* 0xfffffffe08087836 */ /* 0x000fe20000000000 */
[----:B--2---:R-:W-:-:S13]  /*17b50*/  ISETP.GT.AND P0, PT, R9, R2, PT ;  /* 0x000000020900720c */ /* 0x004fda0003f04270 */
[----:B------:R-:W-:Y:S05]  /*17b60*/  @P0 BRA `(.L_x_2574) ;  /* 0xffffffec00c80947 */ /* 0x000fea000383ffff */
.L_x_2550:
[----:B------:R-:W-:Y:S05]  /*17b70*/  BSYNC B0 ;  /* 0x0000000000007941 */ /* 0x000fea0003800000 */
.L_x_2549:
        /* <DEDUP_REMOVED lines=26> */
.L_x_2576:
[----:B------:R-:W-:Y:S05]  /*17d20*/  BSYNC B0 ;  /* 0x0000000000007941 */ /* 0x000fea0003800000 */
.L_x_2575:
[----:B--2---:R-:W2:Y:S02]  /*17d30*/  LDL.LU R2, [R1+0x4] ;  /* 0x0000040001027983 */ /* 0x004ea40000300800 */
[----:B--2---:R-:W-:-:S05]  /*17d40*/  LOP3.LUT R2, R2, R0, RZ, 0x3c, !PT ;  /* 0x0000000002027212 */ /* 0x004fca00078e3cff */
[----:B------:R2:W-:Y:S02]  /*17d50*/  STL [R1+0x4], R2 ;  /* 0x0000040201007387 */ /* 0x0005e40000100800 */
.L_x_2531:
[----:B------:R-:W-:Y:S05]  /*17d60*/  BSYNC B6 ;  /* 0x0000000000067941 */ /* 0x000fea0003800000 */
.L_x_2529:
[----:B------:R-:W-:-:S03]  /*17d70*/  UMOV UR4, 0xffffffff ;  /* 0xffffffff00047882 */ /* 0x000fc60000000000 */
[----:B------:R-:W-:Y:S05]  /*17d80*/  BRA.DIV UR4, `(.L_x_2577) ;  /* 0x0000001604f87947 */ /* 0x000fea000b800000 */
[----:B------:R3:W4:Y:S04]  /*17d90*/  SHFL.IDX PT, R4, R16, RZ, 0x1f ;  /* 0x00001fff10047589 */ /* 0x00072800000e0000 */
[----:B------:R-:W0:Y:S02]  /*17da0*/  SHFL.IDX PT, R16, R16, 0x1, 0x1f ;  /* 0x00201f0010107f89 */ /* 0x000e2400000e0000 */
.L_x_2623:
[----:B------:R-:W1:Y:S01]  /*17db0*/  S2R R0, SR_TID.X ;  /* 0x0000000000007919 */ /* 0x000e620000002100 */
[----:B------:R-:W-:Y:S01]  /*17dc0*/  ULDC UR4, c[0x0][0xd14] ;  /* 0x0003450000047ab9 */ /* 0x000fe20000000800 */
[----:B------:R-:W-:Y:S01]  /*17dd0*/  BSSY B0, `(.L_x_2578) ;  /* 0x000000c000007945 */ /* 0x000fe20003800000 */
[----:B------:R-:W-:Y:S01]  /*17de0*/  IMAD.MOV.U32 R3, RZ, RZ, RZ ;  /* 0x000000ffff037224 */ /* 0x000fe200078e00ff */
[----:B-1----:R-:W-:Y:S01]  /*17df0*/  LOP3.LUT R8, R0, 0x1f, RZ, 0xc0, !PT ;  /* 0x0000001f00087812 */ /* 0x002fe200078ec0ff */
[----:B------:R-:W-:-:S03]  /*17e00*/  IMAD.U32 R0, RZ, RZ, UR4 ;  /* 0x00000004ff007e24 */ /* 0x000fc6000f8e00ff */
[C---:B------:R-:W-:Y:S01]  /*17e10*/  ISETP.NE.AND P0, PT, R8.reuse, 0x1f, PT ;  /* 0x0000001f0800780c */ /* 0x040fe20003f05270 */
[----:B------:R-:W-:-:S05]  /*17e20*/  IMAD.IADD R5, R8, 0x1, R19 ;  /* 0x0000000108057824 */ /* 0x000fca00078e0213 */
[----:B------:R-:W-:-:S13]  /*17e30*/  ISETP.GE.OR P0, PT, R5, R0, !P0 ;  /* 0x000000000500720c */ /* 0x000fda0004706670 */
[----:B------:R-:W-:Y:S05]  /*17e40*/  @P0 BRA `(.L_x_2579) ;  /* 0x0000000000100947 */ /* 0x000fea0003800000 */
[----:B--2---:R-:W1:Y:S01]  /*17e50*/  LDC.64 R2, c[0x0][0xd58] ;  /* 0x00035600ff027b82 */ /* 0x004e620000000a00 */
[----:B------:R-:W-:Y:S01]  /*17e60*/  ULDC.64 UR4, c[0x0][0x208] ;  /* 0x0000820000047ab9 */ /* 0x000fe20000000a00 */
[----:B-1----:R-:W-:-:S06]  /*17e70*/  IMAD.WIDE R2, R5, 0x4, R2 ;  /* 0x0000000405027825 */ /* 0x002fcc00078e0202 */
[----:B------:R1:W5:Y:S02]  /*17e80*/  LDG.E R3, desc[UR4][R2.64] ;  /* 0x0000000402037981 */ /* 0x000364000c1e1900 */
.L_x_2579:
[----:B------:R-:W-:Y:S05]  /*17e90*/  BSYNC B0 ;  /* 0x0000000000007941 */ /* 0x000fea0003800000 */
.L_x_2578:
        /* <DEDUP_REMOVED lines=19> */
[----:B------:R-:W1:Y:S02]  /*17fd0*/  SHFL.UP PT, R14, R7, 0x10, RZ ;  /* 0x06000000070e7989 */ /* 0x000e6400000e00ff */
[----:B-12---:R-:W-:-:S05]  /*17fe0*/  SEL R2, R14, RZ, P0 ;  /* 0x000000ff0e027207 */ /* 0x006fca0000000000 */
[----:B------:R-:W-:-:S05]  /*17ff0*/  IMAD.IADD R2, R7, 0x1, R2 ;  /* 0x0000000107027824 */ /* 0x000fca00078e0202 */
[----:B------:R0:W1:Y:S02]  /*18000*/  SHFL.IDX PT, R14, R2, 0x1f, 0x1f ;  /* 0x03e01f00020e7f89 */ /* 0x00006400000e0000 */
.L_x_2631:
[----:B------:R-:W-:Y:S02]  /*18010*/  ULDC UR4, c[0x0][0xd10] ;  /* 0x0003440000047ab9 */ /* 0x000fe40000000800 */
[----:B------:R-:W-:-:S05]  /*18020*/  MOV R5, UR4 ;  /* 0x0000000400057c02 */ /* 0x000fca0008000f00 */
[----:B-1----:R-:W-:-:S04]  /*18030*/  IMAD R7, R14, R5, RZ ;  /* 0x000000050e077224 */ /* 0x002fc800078e02ff */
[----:B---3--:R-:W-:-:S05]  /*18040*/  IMAD.IADD R16, R16, 0x1, R7 ;  /* 0x0000000110107824 */ /* 0x008fca00078e0207 */
[----:B----4-:R-:W-:-:S13]  /*18050*/  ISETP.GT.AND P0, PT, R16, R4, PT ;  /* 0x000000041000720c */ /* 0x010fda0003f04270 */
[----:B------:R-:W-:Y:S05]  /*18060*/  @P0 BRA `(.L_x_2581) ;  /* 0x0000000000b80947 */ /* 0x000fea0003800000 */
[----:B------:R-:W1:Y:S02]  /*18070*/  LDC R0, c[0x0][0xd14] ;  /* 0x00034500ff007b82 */ /* 0x000e640000000800 */
.L_x_2586:
[----:B------:R-:W-:-:S05]  /*18080*/  VIADD R19, R19, 0x1f ;  /* 0x0000001f13137836 */ /* 0x000fca0000000000 */
[----:B-1----:R-:W-:-:S13]  /*18090*/  ISETP.GE.AND P0, PT, R19, R0, PT ;  /* 0x000000001300720c */ /* 0x002fda0003f06270 */
        /* <DEDUP_REMOVED lines=9> */
[----:B------:R-:W0:Y:S01]  /*18130*/  LDC.64 R2, c[0x0][0xd58] ;  /* 0x00035600ff027b82 */ /* 0x000e220000000a00 */
[----:B------:R-:W-:Y:S01]  /*18140*/  ULDC.64 UR4, c[0x0][0x208] ;  /* 0x0000820000047ab9 */ /* 0x000fe20000000a00 */
[----:B0-----:R-:W-:-:S06]  /*18150*/  IMAD.WIDE R2, R5, 0x4, R2 ;  /* 0x0000000405027825 */ /* 0x001fcc00078e0202 */
[----:B------:R0:W5:Y:S02]  /*18160*/  LDG.E R3, desc[UR4][R2.64] ;  /* 0x0000000402037981 */ /* 0x000164000c1e1900 */
.L_x_2584:
[----:B------:R-:W-:Y:S05]  /*18170*/  BSYNC B0 ;  /* 0x0000000000007941 */ /* 0x000fea0003800000 */
.L_x_2583:
[----:B------:R-:W-:-:S03]  /*18180*/  UMOV UR4, 0xffffffff ;  /* 0xffffffff00047882 */ /* 0x000fc60000000000 */
[----:B------:R-:W-:Y:S05]  /*18190*/  BRA.DIV UR4, `(.L_x_2585) ;  /* 0x0000001a04107947 */ /* 0x000fea000b800000 */
[----:B-----5:R-:W1:Y:S01]  /*181a0*/  SHFL.UP PT, R14, R3, 0x1, RZ ;  /* 0x04200000030e7989 */ /* 0x020e6200000e00ff */
[C---:B------:R-:W-:Y:S02]  /*181b0*/  ISETP.NE.AND P0, PT, R7.reuse, RZ, PT ;  /* 0x000000ff0700720c */ /* 0x040fe40003f05270 */
[C---:B------:R-:W-:Y:S02]  /*181c0*/  ISETP.GE.U32.AND P1, PT, R7.reuse, 0x2, PT ;  /* 0x000000020700780c */ /* 0x040fe40003f26070 */
[----:B-1----:R-:W-:Y:S02]  /*181d0*/  SEL R14, R14, RZ, P0 ;  /* 0x000000ff0e0e7207 */ /* 0x002fe40000000000 */
        /* <DEDUP_REMOVED lines=17> */
.L_x_2639:
[----:B------:R-:W-:Y:S02]  /*182f0*/  ULDC UR4, c[0x0][0xd10] ;  /* 0x0003440000047ab9 */ /* 0x000fe40000000800 */
[----:B------:R-:W-:-:S04]  /*18300*/  IMAD.U32 R5, RZ, RZ, UR4 ;  /* 0x00000004ff057e24 */ /* 0x000fc8000f8e00ff */
[----:B-1----:R-:W-:-:S04]  /*18310*/  IMAD R7, R14, R5, RZ ;  /* 0x000000050e077224 */ /* 0x002fc800078e02ff */
[----:B------:R-:W-:-:S05]  /*18320*/  IMAD.IADD R16, R7, 0x1, R16 ;  /* 0x0000000107107824 */ /* 0x000fca00078e0210 */
[----:B------:R-:W-:-:S13]  /*18330*/  ISETP.GT.AND P0, PT, R16, R4, PT ;  /* 0x000000041000720c */ /* 0x000fda0003f04270 */
[----:B------:R-:W-:Y:S05]  /*18340*/  @!P0 BRA `(.L_x_2586) ;  /* 0xfffffffc004c8947 */ /* 0x000fea000383ffff */
.L_x_2581:
[----:B------:R-:W-:Y:S01]  /*18350*/  IMAD.IADD R16, R16, 0x1, -R7 ;  /* 0x0000000110107824 */ /* 0x000fe200078e0a07 */
[----:B------:R-:W-:-:S03]  /*18360*/  UMOV UR4, 0xffffffff ;  /* 0xffffffff00047882 */ /* 0x000fc60000000000 */
[----:B------:R-:W-:-:S05]  /*18370*/  IMAD R7, R2, R5, R16 ;  /* 0x0000000502077224 */ /* 0x000fca00078e0210 */
[----:B------:R-:W-:Y:S01]  /*18380*/  ISETP.GT.AND P6, PT, R7, R4, PT ;  /* 0x000000040700720c */ /* 0x000fe20003fc4270 */
[----:B------:R-:W-:-:S12]  /*18390*/  BRA.DIV UR4, `(.L_x_2587) ;  /* 0x0000001a04607947 */ /* 0x000fd8000b800000 */
[----:B------:R-:W-:-:S04]  /*183a0*/  VOTE.ANY R6, PT, !P6 ;  /* 0x0000000000067806 */ /* 0x000fc800070e0100 */
[----:B------:R-:W1:Y:S02]  /*183b0*/  POPC R7, R6 ;  /* 0x0000000600077309 */ /* 0x000e640000000000 */
[----:B-1----:R1:W2:Y:S02]  /*183c0*/  SHFL.IDX PT, R17, R3, R7, 0x1f ;  /* 0x00001f0703117589 */ /* 0x0022a400000e0000 */
.L_x_2643:
[----:B------:R-:W-:Y:S01]  /*183d0*/  ISETP.NE.AND P0, PT, R6, RZ, PT ;  /* 0x000000ff0600720c */ /* 0x000fe20003f05270 */
[----:B------:R-:W-:-:S12]  /*183e0*/  IMAD.MOV.U32 R8, RZ, RZ, RZ ;  /* 0x000000ffff087224 */ /* 0x000fd800078e00ff */
[----:B------:R-:W-:Y:S05]  /*183f0*/  @!P0 BRA `(.L_x_2588) ;  /* 0x0000000000108947 */ /* 0x000fea0003800000 */
[----:B------:R-:W-:Y:S01]  /*18400*/  UMOV UR4, 0xffffffff ;  /* 0xffffffff00047882 */ /* 0x000fe20000000000 */
[----:B------:R-:W-:Y:S02]  /*18410*/  VIADD R12, R7, 0xffffffff ;  /* 0xffffffff070c7836 */ /* 0x000fe40000000000 */
[----:B------:R-:W-:Y:S05]  /*18420*/  BRA.DIV UR4, `(.L_x_2589) ;  /* 0x0000001a04847947 */ /* 0x000fea000b800000 */
[----:B------:R3:W4:Y:S02]  /*18430*/  SHFL.IDX PT, R8, R2, R12, 0x1f ;  /* 0x00001f0c02087589 */ /* 0x00072400000e0000 */
.L_x_2588:
[----:B01-3--:R-:W0:Y:S01]  /*18440*/  LDC.64 R2, c[0x0][0xd68] ;  /* 0x00035a00ff027b82 */ /* 0x00be220000000a00 */
[----:B------:R-:W-:Y:S01]  /*18450*/  IMAD.IADD R19, R7, 0x1, R19 ;  /* 0x0000000107137824 */ /* 0x000fe200078e0213 */
[----:B------:R-:W-:-:S03]  /*18460*/  ULDC.64 UR4, c[0x0][0x208] ;  /* 0x0000820000047ab9 */ /* 0x000fc60000000a00 */
[----:B0-----:R-:W-:-:S05]  /*18470*/  IMAD.WIDE R2, R19, 0x4, R2 ;  /* 0x0000000413027825 */ /* 0x001fca00078e0202 */
[----:B------:R0:W2:Y:S01]  /*18480*/  LDG.E R10, desc[UR4][R2.64] ;  /* 0x00000004020a7981 */ /* 0x0000a2000c1e1900 */
[----:B----4-:R-:W-:Y:S02]  /*18490*/  IMAD R16, R8, R5, R16 ;  /* 0x0000000508107224 */ /* 0x010fe400078e0210 */
[----:B0-----:R-:W-:Y:S02]  /*184a0*/  IMAD.MOV.U32 R2, RZ, RZ, RZ ;  /* 0x000000ffff027224 */ /* 0x001fe400078e00ff */
[----:B--2---:R-:W-:-:S05]  /*184b0*/  IMAD R6, R17, R10, RZ ;  /* 0x0000000a11067224 */ /* 0x004fca00078e02ff */
        /* <DEDUP_REMOVED lines=25> */
[----:B------:R-:W-:Y:S02]  /*18650*/  IMAD R4, R10, R7, RZ ;  /* 0x000000070a047224 */ /* 0x000fe400078e02ff */
[----:B------:R-:W-:Y:S02]  /*18660*/  IMAD.MOV R7, RZ, RZ, -R7 ;  /* 0x000000ffff077224 */ /* 0x000fe400078e0a07 */
        /* <DEDUP_REMOVED lines=27> */
[----:B------:R-:W-:Y:S01]  /*18820*/  @!P0 LOP3.LUT R3, RZ, R5, RZ, 0x33, !PT ;  /* 0x00000005ff038212 */ /* 0x000fe200078e33ff */
[----:B------:R-:W-:-:S03]  /*18830*/  IMAD.MOV R5, RZ, RZ, -R5 ;  /* 0x000000ffff057224 */ /* 0x000fc600078e0a05 */
[----:B------:R-:W-:Y:S01]  /*18840*/  LOP3.LUT R2, RZ, R3, RZ, 0x33, !PT ;  /* 0x00000003ff027212 */ /* 0x000fe200078e33ff */
[----:B------:R-:W-:-:S03]  /*18850*/  IMAD R18, R3, R5, R4 ;  /* 0x0000000503127224 */ /* 0x000fc600078e0204 */
[----:B------:R-:W-:Y:S01]  /*18860*/  IADD3 R17, R17, R2, RZ ;  /* 0x0000000211117210 */ /* 0x000fe20007ffe0ff */
[----:B------:R-:W-:Y:S06]  /*18870*/  BRA `(.L_x_2590) ;  /* 0x00000000001c7947 */ /* 0x000fec0003800000 */
.L_x_2582:
[----:B------:R-:W-:Y:S01]  /*18880*/  UMOV UR4, URZ ;  /* 0x0000003f00047c82 */ /* 0x000fe20008000000 */
[----:B------:R-:W-:Y:S01]  /*18890*/  UMOV UR5, URZ ;  /* 0x0000003f00057c82 */ /* 0x000fe20008000000 */
[----:B------:R-:W-:Y:S01]  /*188a0*/  ULDC UR6, c[0x0][0xd14] ;  /* 0x0003450000067ab9 */ /* 0x000fe20000000800 */
[----:B------:R-:W-:Y:S02]  /*188b0*/  IMAD.MOV.U32 R16, RZ, RZ, R4 ;  /* 0x000000ffff107224 */ /* 0x000fe400078e0004 */
[----:B------:R-:W-:Y:S02]  /*188c0*/  IMAD.U32 R17, RZ, RZ, UR4 ;  /* 0x00000004ff117e24 */ /* 0x000fe4000f8e00ff */
[----:B------:R-:W-:Y:S02]  /*188d0*/  IMAD.U32 R18, RZ, RZ, UR5 ;  /* 0x00000005ff127e24 */ /* 0x000fe4000f8e00ff */
[----:B------:R-:W-:-:S07]  /*188e0*/  IMAD.U32 R19, RZ, RZ, UR6 ;  /* 0x00000006ff137e24 */ /* 0x000fce000f8e00ff */
.L_x_2590:
        /* <DEDUP_REMOVED lines=12> */
.L_x_2517:
[----:B-1----:R-:W3:Y:S01]  /*189b0*/  LDL R0, [R1+0x1c] ;  /* 0x00001c0001007983 */ /* 0x002ee20000100800 */
[----:B------:R-:W1:Y:S01]  /*189c0*/  S2R R3, SR_CgaCtaId ;  /* 0x0000000000037919 */ /* 0x000e620000008800 */
[----:B---3--:R-:W-:Y:S02]  /*189d0*/  R2UR UR4, R0 ;  /* 0x00000000000472ca */ /* 0x008fe400000e0000 */
[----:B------:R-:W-:-:S04]  /*189e0*/  MOV R0, 0x400 ;  /* 0x0000040000007802 */ /* 0x000fc80000000f00 */
[----:B-1----:R-:W-:-:S07]  /*189f0*/  LEA R0, R3, R0, 0x18 ;  /* 0x0000000003007211 */ /* 0x002fce00078ec0ff */
[----:B------:R-:W-:-:S04]  /*18a00*/  UIADD3 UR4, UR4, 0x1, URZ ;  /* 0x0000000104047890 */ /* 0x000fc8000fffe03f */
[----:B------:R-:W-:-:S04]  /*18a10*/  ULEA.HI UR5, UR4, UR4, URZ, 0x1 ;  /* 0x0000000404057291 */ /* 0x000fc8000f8f083f */
[----:B------:R-:W-:-:S04]  /*18a20*/  ULOP3.LUT UR5, UR5, 0xfffffffe, URZ, 0xc0, !UPT ;  /* 0xfffffffe05057892 */ /* 0x000fc8000f8ec03f */
[----:B------:R-:W-:-:S06]  /*18a30*/  UIADD3 UR5, UR4, -UR5, URZ ;  /* 0x8000000504057290 */ /* 0x000fcc000fffe03f */
[----:B------:R-:W-:-:S05]  /*18a40*/  IMAD.U32 R3, RZ, RZ, UR5 ;  /* 0x00000005ff037e24 */ /* 0x000fca000f8e00ff */
[----:B------:R-:W-:-:S04]  /*18a50*/  SHF.L.U32 R3, R3, 0x1f, RZ ;  /* 0x0000001f03037819 */ /* 0x000fc800000006ff */
[----:B------:R-:W1:Y:S02]  /*18a60*/  SYNCS.PHASECHK.TRANS64.TRYWAIT P0, [R0+URZ+0x38820], R3 ;  /* 0x03882003000075a7 */ /* 0x000e64000800017f */
[----:B-1----:R-:W-:Y:S05]  /*18a70*/  @!P0 BRA `(.L_x_2592) ;  /* 0x0000001400188947 */ /* 0x002fea0003800000 */
.L_x_2646:
[----:B------:R-:W-:-:S03]  /*18a80*/  UMOV UR4, 0xffffffff ;  /* 0xffffffff00047882 */ /* 0x000fc60000000000 */
[----:B------:R-:W-:Y:S05]  /*18a90*/  BRA.DIV UR4, `(.L_x_2593) ;  /* 0x0000001604247947 */ /* 0x000fea000b800000 */
[----:B--2---:R-:W2:Y:S02]  /*18aa0*/  S2R R2, SR_TID.X ;  /* 0x0000000000027919 */ /* 0x004ea40000002100 */
[----:B--2---:R-:W-:-:S04]  /*18ab0*/  SHF.R.U32.HI R2, RZ, 0x5, R2 ;  /* 0x00000005ff027819 */ /* 0x004fc80000011602 */
[----:B------:R-:W-:-:S05]  /*18ac0*/  LOP3.LUT R2, R2, 0x3, RZ, 0xc0, !PT ;  /* 0x0000000302027812 */ /* 0x000fca00078ec0ff */
[----:B------:R2:W3:Y:S02]  /*18ad0*/  SHFL.IDX PT, R14, R2, RZ, 0x1f ;  /* 0x00001fff020e7589 */ /* 0x0004e400000e0000 */
.L_x_2649:
[----:B---3--:R-:W-:Y:S01]  /*18ae0*/  ISETP.NE.AND P0, PT, R14, RZ, PT ;  /* 0x000000ff0e00720c */ /* 0x008fe20003f05270 */
[----:B------:R-:W-:-:S12]  /*18af0*/  BSSY B0, `(.L_x_2594) ;  /* 0x0000027000007945 */ /* 0x000fd80003800000 */
[----:B------:R-:W-:Y:S05]  /*18b00*/  @P0 BRA `(.L_x_2595) ;  /* 0x0000000000940947 */ /* 0x000fea0003800000 */
[----:B------:R-:W-:-:S03]  /*18b10*/  UMOV UR4, 0xffffffff ;  /* 0xffffffff00047882 */ /* 0x000fc60000000000 */
[----:B------:R-:W-:Y:S05]  /*18b20*/  BRA.DIV UR4, `(.L_x_2596) ;  /* 0x0000001604347947 */ /* 0x000fea000b800000 */
[----:B------:R-:W-:-:S13]  /*18b30*/  ELECT P6, URZ, PT ;  /* 0x00000000003f782f */ /* 0x000fda00038c0000 */
.L_x_2652:
[----:B------:R-:W-:Y:S05]  /*18b40*/  @!P6 BRA `(.L_x_2595) ;  /* 0x000000000084e947 */ /* 0x000fea0003800000 */
[----:B--2---:R-:W2:Y:S02]  /*18b50*/  LDL.LU R2, [R1+0x24] ;  /* 0x0000240001027983 */ /* 0x004ea40000300800 */
[----:B--2---:R-:W-:-:S04]  /*18b60*/  LOP3.LUT R2, R2, 0x2, RZ, 0xfc, !PT ;  /* 0x0000000202027812 */ /* 0x004fc800078efcff */
[----:B------:R-:W-:-:S13]  /*18b70*/  ISETP.NE.AND P2, PT, R2, 0x3, PT ;  /* 0x000000030200780c */ /* 0x000fda0003f45270 */
[----:B------:R-:W-:Y:S05]  /*18b80*/  @!P2 BRA `(.L_x_2597) ;  /* 0x000000000004a947 */ /* 0x000fea0003800000 */
[----:B------:R-:W-:Y:S01]  /*18b90*/  BPT.TRAP 0x1 ;  /* 0x000000040000795c */ /* 0x000fe20000300000 */
.L_x_2597:
        /* <DEDUP_REMOVED lines=14> */
.L_x_2653:
[----:B------:R-:W2:Y:S02]  /*18c80*/  SYNCS.PHASECHK.TRANS64.TRYWAIT P0, [R7+URZ], R2 ;  /* 0x00000002070075a7 */ /* 0x000ea4000800017f */
[----:B--2---:R-:W-:Y:S05]  /*18c90*/  @!P0 BRA `(.L_x_2599) ;  /* 0x00000014000c8947 */ /* 0x004fea0003800000 */
.L_x_2654:
[----:B------:R-:W-:Y:S05]  /*18ca0*/  @!P2 BRA `(.L_x_2600) ;  /* 0x000000000004a947 */ /* 0x000fea0003800000 */
[----:B------:R-:W-:Y:S01]  /*18cb0*/  BPT.TRAP 0x1 ;  /* 0x000000040000795c */ /* 0x000fe20000300000 */
.L_x_2600:
[----:B------:R-:W3:Y:S01]  /*18cc0*/  LDL.LU R4, [R1] ;  /* 0x0000000001047983 */ /* 0x000ee20000300800 */
[----:B------:R-:W-:-:S04]  /*18cd0*/  VIADD R0, R0, 0x38860 ;  /* 0x0003886000007836 */ /* 0x000fc80000000000 */
[----:B---3--:R-:W-:-:S04]  /*18ce0*/  IMAD R4, R4, 0x8, R0 ;  /* 0x0000000804047824 */ /* 0x008fc800078e0200 */
[----:B------:R-:W3:Y:S02]  /*18cf0*/  SYNCS.PHASECHK.TRANS64.TRYWAIT P0, [R4+URZ], R5 ;  /* 0x00000005040075a7 */ /* 0x000ee4000800017f */
[----:B---3--:R-:W-:Y:S05]  /*18d00*/  @!P0 BRA `(.L_x_2601) ;  /* 0x0000001400048947 */ /* 0x008fea0003800000 */
.L_x_2655:
[----:B------:R-:W-:-:S07]  /*18d10*/  IMAD R3, R3, 0x8, R0 ;  /* 0x0000000803037824 */ /* 0x000fce00078e0200 */
.L_x_2602:
[----:B----4-:R4:W0:Y:S02]  /*18d20*/  SYNCS.PHASECHK.TRANS64.TRYWAIT P0, [R3+URZ], R2 ;  /* 0x00000002030075a7 */ /* 0x010824000800017f */
[----:B0-----:R-:W-:Y:S05]  /*18d30*/  @!P0 NANOSLEEP.SYNCS 0x989680 ;  /* 0x009896800000895d */ /* 0x001fea0003900000 */
[----:B------:R-:W0:Y:S02]  /*18d40*/  @!P0 SYNCS.PHASECHK.TRANS64 P0, [R3+URZ], R2 ;  /* 0x00000002030085a7 */ /* 0x000e24000800007f */
[----:B0-----:R-:W-:Y:S05]  /*18d50*/  @!P0 BRA `(.L_x_2602) ;  /* 0xfffffffc00f08947 */ /* 0x001fea000383ffff */
.L_x_2595:
[----:B------:R-:W-:Y:S05]  /*18d60*/  BSYNC B0 ;  /* 0x0000000000007941 */ /* 0x000fea0003800000 */
.L_x_2594:
[----:B------:R-:W-:Y:S05]  /*18d70*/  EXIT ;  /* 0x000000000000794d */ /* 0x000fea0003800000 */
.L_x_2427:
[----:B0-----:R-:W-:-:S04]  /*18d80*/  IMAD.U32 R3, RZ, RZ, UR37 ;  /* 0x00000025ff037e24 */ /* 0x001fc8000f8e00ff */
[----:B------:R0:W1:Y:S03]  /*18d90*/  SYNCS.PHASECHK.TRANS64.TRYWAIT P1, [R3+URZ+0x38800], R0 ;  /* 0x03880000030075a7 */ /* 0x000066000802017f */
[----:B-1----:R-:W-:Y:S05]  /*18da0*/  @!P1 NANOSLEEP.SYNCS 0x989680 ;  /* 0x009896800000995d */ /* 0x002fea0003900000 */
[----:B------:R-:W1:Y:S02]  /*18db0*/  @!P1 SYNCS.PHASECHK.TRANS64 P1, [R3+URZ+0x38800], R0 ;  /* 0x03880000030095a7 */ /* 0x000e64000802007f */
[----:B-1----:R-:W-:Y:S05]  /*18dc0*/  @!P1 BRA `(.L_x_2427) ;  /* 0xfffffffc00ec9947 */ /* 0x002fea000383ffff */
[----:B------:R-:W-:Y:S05]  /*18dd0*/  BRA `(.L_x_2603) ;  /* 0xfffffeac00947947 */ /* 0x000fea000383ffff */
.L_x_2431:
[----:B--2---:R2:W3:Y:S02]  /*18de0*/  SYNCS.PHASECHK.TRANS64.TRYWAIT P1, [R4+URZ+0x38830], R5 ;  /* 0x03883005040075a7 */ /* 0x0044e4000802017f */
[----:B---3--:R-:W-:Y:S05]  /*18df0*/  @!P1 NANOSLEEP.SYNCS 0x989680 ;  /* 0x009896800000995d */ /* 0x008fea0003900000 */
[----:B------:R-:W3:Y:S02]  /*18e00*/  @!P1 SYNCS.PHASECHK.TRANS64 P1, [R4+URZ+0x38830], R5 ;  /* 0x03883005040095a7 */ /* 0x000ee4000802007f */
[----:B---3--:R-:W-:Y:S05]  /*18e10*/  @!P1 BRA `(.L_x_2431) ;  /* 0xfffffffc00f09947 */ /* 0x008fea000383ffff */
[----:B------:R-:W-:Y:S05]  /*18e20*/  BRA `(.L_x_2430) ;  /* 0xfffffeac00ac7947 */ /* 0x000fea000383ffff */
.L_x_2432:
[----:B0-----:R-:W-:-:S04]  /*18e30*/  IMAD.U32 R7, RZ, RZ, UR37 ;  /* 0x00000025ff077e24 */ /* 0x001fc8000f8e00ff */
[----:B------:R0:W3:Y:S03]  /*18e40*/  SYNCS.PHASECHK.TRANS64.TRYWAIT P1, [R7+URZ+0x38810], R0 ;  /* 0x03881000070075a7 */ /* 0x0000e6000802017f */
[----:B---3--:R-:W-:Y:S05]  /*18e50*/  @!P1 NANOSLEEP.SYNCS 0x989680 ;  /* 0x009896800000995d */ /* 0x008fea0003900000 */
[----:B------:R-:W3:Y:S02]  /*18e60*/  @!P1 SYNCS.PHASECHK.TRANS64 P1, [R7+URZ+0x38810], R0 ;  /* 0x03881000070095a7 */ /* 0x000ee4000802007f */
[----:B---3--:R-:W-:Y:S05]  /*18e70*/  @!P1 BRA `(.L_x_2432) ;  /* 0xfffffffc00ec9947 */ /* 0x008fea000383ffff */
[----:B------:R-:W-:Y:S05]  /*18e80*/  BRA `(.L_x_2604) ;  /* 0xfffffeb000347947 */ /* 0x000fea000383ffff */
.L_x_2436:
[----:B----4-:R4:W0:Y:S02]  /*18e90*/  SYNCS.PHASECHK.TRANS64.TRYWAIT P1, [R4+URZ+0x38850], R5 ;  /* 0x03885005040075a7 */ /* 0x010824000802017f */
[----:B0-----:R-:W-:Y:S05]  /*18ea0*/  @!P1 NANOSLEEP.SYNCS 0x989680 ;  /* 0x009896800000995d */ /* 0x001fea0003900000 */
[----:B------:R-:W0:Y:S02]  /*18eb0*/  @!P1 SYNCS.PHASECHK.TRANS64 P1, [R4+URZ+0x38850], R5 ;  /* 0x03885005040095a7 */ /* 0x000e24000802007f */
[----:B0-----:R-:W-:Y:S05]  /*18ec0*/  @!P1 BRA `(.L_x_2436) ;  /* 0xfffffffc00f09947 */ /* 0x001fea000383ffff */
[----:B------:R-:W-:Y:S05]  /*18ed0*/  BRA `(.L_x_2435) ;  /* 0xfffffeb000407947 */ /* 0x000fea000383ffff */
.L_x_2452:
[----:B-1----:R-:W-:-:S04]  /*18ee0*/  IMAD.U32 R10, RZ, RZ, UR7 ;  /* 0x00000007ff0a7e24 */ /* 0x002fc8000f8e00ff */
[----:B------:R1:W2:Y:S03]  /*18ef0*/  SYNCS.PHASECHK.TRANS64.TRYWAIT P2, [R10+URZ+0x38830], R9 ;  /* 0x038830090a0075a7 */ /* 0x0002a6000804017f */
[----:B--2---:R-:W-:Y:S05]  /*18f00*/  @!P2 NANOSLEEP.SYNCS 0x989680 ;  /* 0x009896800000a95d */ /* 0x004fea0003900000 */
[----:B------:R-:W2:Y:S02]  /*18f10*/  @!P2 SYNCS.PHASECHK.TRANS64 P2, [R10+URZ+0x38830], R9 ;  /* 0x038830090a00a5a7 */ /* 0x000ea4000804007f */
[----:B--2---:R-:W-:Y:S05]  /*18f20*/  @!P2 BRA `(.L_x_2452) ;  /* 0xfffffffc00eca947 */ /* 0x004fea000383ffff */
[----:B------:R-:W-:Y:S05]  /*18f30*/  BRA `(.L_x_2451) ;  /* 0xfffffedc00987947 */ /* 0x000fea000383ffff */
.L_x_2456:
[----:B-1----:R-:W-:-:S04]  /*18f40*/  IMAD.U32 R10, RZ, RZ, UR7 ;  /* 0x00000007ff0a7e24 */ /* 0x002fc8000f8e00ff */
[----:B------:R1:W3:Y:S03]  /*18f50*/  SYNCS.PHASECHK.TRANS64.TRYWAIT P2, [R10+URZ+0x38850], R9 ;  /* 0x038850090a0075a7 */ /* 0x0002e6000804017f */
[----:B---3--:R-:W-:Y:S05]  /*18f60*/  @!P2 NANOSLEEP.SYNCS 0x989680 ;  /* 0x009896800000a95d */ /* 0x008fea0003900000 */
[----:B------:R-:W3:Y:S02]  /*18f70*/  @!P2 SYNCS.PHASECHK.TRANS64 P2, [R10+URZ+0x38850], R9 ;  /* 0x038850090a00a5a7 */ /* 0x000ee4000804007f */
[----:B---3--:R-:W-:Y:S05]  /*18f80*/  @!P2 BRA `(.L_x_2456) ;  /* 0xfffffffc00eca947 */ /* 0x008fea000383ffff */
[----:B------:R-:W-:Y:S05]  /*18f90*/  BRA `(.L_x_2455) ;  /* 0xfffffee000187947 */ /* 0x000fea000383ffff */
.L_x_2473:
[----:B-1----:R-:W-:-:S04]  /*18fa0*/  IMAD.U32 R7, RZ, RZ, UR6 ;  /* 0x00000006ff077e24 */ /* 0x002fc8000f8e00ff */
[----:B------:R1:W2:Y:S03]  /*18fb0*/  SYNCS.PHASECHK.TRANS64.TRYWAIT P3, [R7+URZ+0x38830], R6 ;  /* 0x03883006070075a7 */ /* 0x0002a6000806017f */
[----:B--2---:R-:W-:Y:S05]  /*18fc0*/  @!P3 NANOSLEEP.SYNCS 0x989680 ;  /* 0x009896800000b95d */ /* 0x004fea0003900000 */
[----:B------:R-:W2:Y:S02]  /*18fd0*/  @!P3 SYNCS.PHASECHK.TRANS64 P3, [R7+URZ+0x38830], R6 ;  /* 0x038830060700b5a7 */ /* 0x000ea4000806007f */
[----:B--2---:R-:W-:Y:S05]  /*18fe0*/  @!P3 BRA `(.L_x_2473) ;  /* 0xfffffffc00ecb947 */ /* 0x004fea000383ffff */
[----:B------:R-:W-:Y:S05]  /*18ff0*/  BRA `(.L_x_2472) ;  /* 0xffffff1400007947 */ /* 0x000fea000383ffff */
.L_x_2477:
[----:B-1----:R-:W-:-:S04]  /*19000*/  IMAD.U32 R7, RZ, RZ, UR6 ;  /* 0x00000006ff077e24 */ /* 0x002fc8000f8e00ff */
[----:B------:R1:W3:Y:S03]  /*19010*/  SYNCS.PHASECHK.TRANS64.TRYWAIT P3, [R7+URZ+0x38850], R6 ;  /* 0x03885006070075a7 */ /* 0x0002e6000806017f */
[----:B---3--:R-:W-:Y:S05]  /*19020*/  @!P3 NANOSLEEP.SYNCS 0x989680 ;  /* 0x009896800000b95d */ /* 0x008fea0003900000 */
[----:B------:R-:W3:Y:S02]  /*19030*/  @!P3 SYNCS.PHASECHK.TRANS64 P3, [R7+URZ+0x38850], R6 ;  /* 0x038850060700b5a7 */ /* 0x000ee4000806007f */
[----:B---3--:R-:W-:Y:S05]  /*19040*/  @!P3 BRA `(.L_x_2477) ;  /* 0xfffffffc00ecb947 */ /* 0x008fea000383ffff */
[----:B------:R-:W-:Y:S05]  /*19050*/  BRA `(.L_x_2476) ;  /* 0xffffff1400807947 */ /* 0x000fea000383ffff */
.L_x_2483:
[----:B--2---:R-:W-:-:S04]  /*19060*/  MOV R15, UR7 ;  /* 0x00000007000f7c02 */ /* 0x004fc80008000f00 */
[----:B------:R2:W3:Y:S03]  /*19070*/  SYNCS.PHASECHK.TRANS64.TRYWAIT P2, [R15+URZ+0x38830], R6 ;  /* 0x038830060f0075a7 */ /* 0x0004e6000804017f */
[----:B---3--:R-:W-:Y:S05]  /*19080*/  @!P2 NANOSLEEP.SYNCS 0x989680 ;  /* 0x009896800000a95d */ /* 0x008fea0003900000 */
[----:B------:R-:W3:Y:S02]  /*19090*/  @!P2 SYNCS.PHASECHK.TRANS64 P2, [R15+URZ+0x38830], R6 ;  /* 0x038830060f00a5a7 */ /* 0x000ee4000804007f */
[----:B---3--:R-:W-:Y:S05]  /*190a0*/  @!P2 BRA `(.L_x_2483) ;  /* 0xfffffffc00eca947 */ /* 0x008fea000383ffff */
[----:B------:R-:W-:Y:S05]  /*190b0*/  BRA `(.L_x_2482) ;  /* 0xffffff3c00587947 */ /* 0x000fea000383ffff */
.L_x_2487:
[----:B--2---:R-:W-:-:S04]  /*190c0*/  IMAD.U32 R15, RZ, RZ, UR7 ;  /* 0x00000007ff0f7e24 */ /* 0x004fc8000f8e00ff */
[----:B------:R2:W3:Y:S03]  /*190d0*/  SYNCS.PHASECHK.TRANS64.TRYWAIT P2, [R15+URZ+0x38850], R6 ;  /* 0x038850060f0075a7 */ /* 0x0004e6000804017f */
[----:B---3--:R-:W-:Y:S05]  /*190e0*/  @!P2 NANOSLEEP.SYNCS 0x989680 ;  /* 0x009896800000a95d */ /* 0x008fea0003900000 */
[----:B------:R-:W3:Y:S02]  /*190f0*/  @!P2 SYNCS.PHASECHK.TRANS64 P2, [R15+URZ+0x38850], R6 ;  /* 0x038850060f00a5a7 */ /* 0x000ee4000804007f */
[----:B---3--:R-:W-:Y:S05]  /*19100*/  @!P2 BRA `(.L_x_2487) ;  /* 0xfffffffc00eca947 */ /* 0x008fea000383ffff */
[----:B------:R-:W-:Y:S05]  /*19110*/  BRA `(.L_x_2486) ;  /* 0xffffff3c00d87947 */ /* 0x000fea000383ffff */
.L_x_2536:
        /* <DEDUP_REMOVED lines=11> */
.L_x_2606:
[----:B------:R-:W-:Y:S05]  /*191d0*/  BSYNC B0 ;  /* 0x0000000000007941 */ /* 0x000fea0003800000 */
.L_x_2605:
[----:B------:R-:W-:Y:S05]  /*191e0*/  BRA `(.L_x_2607) ;  /* 0xffffffbc00dc7947 */ /* 0x000fea000383ffff */
.L_x_2537:
[----:B------:R-:W-:Y:S01]  /*191f0*/  BSSY B0, `(.L_x_2608) ;  /* 0x0000006000007945 */ /* 0x000fe20003800000 */
[----:B------:R-:W-:-:S07]  /*19200*/  IMAD.MOV.U32 R15, RZ, RZ, -0x1 ;  /* 0xffffffffff0f7424 */ /* 0x000fce00078e00ff */
[----:B0-----:R-:W-:Y:S05]  /*19210*/  WARPSYNC.COLLECTIVE R15, `(.L_x_2609) ;  /* 0x000000000f0c7348 */ /* 0x001fea0003c00000 */
[----:B------:R-:W-:Y:S02]  /*19220*/  ELECT P6, UR62, PT ;  /* 0x00000000003e782f */ /* 0x000fe400038c0000 */
[----:B------:R-:W-:Y:S01]  /*19230*/  MOV R14, UR62 ;  /* 0x0000003e000e7c02 */ /* 0x000fe20008000f00 */
[----:B0-----:R-:W-:Y:S10]  /*19240*/  ENDCOLLECTIVE ;  /* 0x000000000000791b */ /* 0x001ff40003800000 */
.L_x_2609:
[----:B------:R-:W-:Y:S05]  /*19250*/  BSYNC B0 ;  /* 0x0000000000007941 */ /* 0x000fea0003800000 */
.L_x_2608:
[----:B------:R-:W-:Y:S05]  /*19260*/  BRA `(.L_x_2610) ;  /* 0xffffffbc00cc7947 */ /* 0x000fea000383ffff */
.L_x_2540:
[----:B-1----:R1:W2:Y:S02]  /*19270*/  SYNCS.PHASECHK.TRANS64.TRYWAIT P0, [R9+URZ+0x38840], R10 ;  /* 0x0388400a090075a7 */ /* 0x0022a4000800017f */
[----:B--2---:R-:W-:Y:S05]  /*19280*/  @!P0 NANOSLEEP.SYNCS 0x989680 ;  /* 0x009896800000895d */ /* 0x004fea0003900000 */
[----:B------:R-:W2:Y:S02]  /*19290*/  @!P0 SYNCS.PHASECHK.TRANS64 P0, [R9+URZ+0x38840], R10 ;  /* 0x0388400a090085a7 */ /* 0x000ea4000800007f */
[----:B--2---:R-:W-:Y:S05]  /*192a0*/  @!P0 BRA `(.L_x_2540) ;  /* 0xfffffffc00f08947 */ /* 0x004fea000383ffff */
[----:B------:R-:W-:Y:S05]  /*192b0*/  BRA `(.L_x_2611) ;  /* 0xffffffc000387947 */ /* 0x000fea000383ffff */
.L_x_2544:
        /* <DEDUP_REMOVED lines=8> */
.L_x_2547:
[----:B-1----:R1:W2:Y:S02]  /*19340*/  SYNCS.PHASECHK.TRANS64.TRYWAIT P0, [R6+URZ+0x38860], R9 ;  /* 0x03886009060075a7 */ /* 0x0022a4000800017f */
[----:B--2---:R-:W-:Y:S05]  /*19350*/  @!P0 NANOSLEEP.SYNCS 0x989680 ;  /* 0x009896800000895d */ /* 0x004fea0003900000 */
[----:B------:R-:W2:Y:S02]  /*19360*/  @!P0 SYNCS.PHASECHK.TRANS64 P0, [R6+URZ+0x38860], R9 ;  /* 0x03886009060085a7 */ /* 0x000ea4000800007f */
[----:B--2---:R-:W-:Y:S05]  /*19370*/  @!P0 BRA `(.L_x_2547) ;  /* 0xfffffffc00f08947 */ /* 0x004fea000383ffff */
[----:B------:R-:W-:Y:S05]  /*19380*/  BRA `(.L_x_2613) ;  /* 0xffffffc800347947 */ /* 0x000fea000383ffff */
.L_x_2556:
[----:B-1----:R1:W2:Y:S02]  /*19390*/  SYNCS.PHASECHK.TRANS64.TRYWAIT P0, [R2+URZ+0x38840], R3 ;  /* 0x03884003020075a7 */ /* 0x0022a4000800017f */
[----:B--2---:R-:W-:Y:S05]  /*193a0*/  @!P0 NANOSLEEP.SYNCS 0x989680 ;  /* 0x009896800000895d */ /* 0x004fea0003900000 */
[----:B------:R-:W2:Y:S02]  /*193b0*/  @!P0 SYNCS.PHASECHK.TRANS64 P0, [R2+URZ+0x38840], R3 ;  /* 0x03884003020085a7 */ /* 0x000ea4000800007f */
[----:B--2---:R-:W-:Y:S05]  /*193c0*/  @!P0 BRA `(.L_x_2556) ;  /* 0xfffffffc00f08947 */ /* 0x004fea000383ffff */
[----:B------:R-:W-:Y:S05]  /*193d0*/  BRA `(.L_x_2614) ;  /* 0xffffffd0000c7947 */ /* 0x000fea000383ffff */
.L_x_2558:
[----:B--2---:R2:W3:Y:S02]  /*193e0*/  SYNCS.PHASECHK.TRANS64.TRYWAIT P0, [R2+URZ+0x38860], R3 ;  /* 0x03886003020075a7 */ /* 0x0044e4000800017f */
[----:B---3--:R-:W-:Y:S05]  /*193f0*/  @!P0 NANOSLEEP.SYNCS 0x989680 ;  /* 0x009896800000895d */ /* 0x008fea0003900000 */
[----:B------:R-:W3:Y:S02]  /*19400*/  @!P0 SYNCS.PHASECHK.TRANS64 P0, [R2+URZ+0x38860], R3 ;  /* 0x03886003020085a7 */ /* 0x000ee4000800007f */
[----:B---3--:R-:W-:Y:S05]  /*19410*/  @!P0 BRA `(.L_x_2558) ;  /* 0xfffffffc00f08947 */ /* 0x008fea000383ffff */
[----:B------:R-:W-:Y:S05]  /*19420*/  BRA `(.L_x_2615) ;  /* 0xffffffd0007c7947 */ /* 0x000fea000383ffff */
.L_x_2563:
[----:B--2---:R2:W3:Y:S02]  /*19430*/  SYNCS.PHASECHK.TRANS64.TRYWAIT P0, [R2+URZ+0x38840], R3 ;  /* 0x03884003020075a7 */ /* 0x0044e4000800017f */
[----:B---3--:R-:W-:Y:S05]  /*19440*/  @!P0 NANOSLEEP.SYNCS 0x989680 ;  /* 0x009896800000895d */ /* 0x008fea0003900000 */
[----:B------:R-:W3:Y:S02]  /*19450*/  @!P0 SYNCS.PHASECHK.TRANS64 P0, [R2+URZ+0x38840], R3 ;  /* 0x03884003020085a7 */ /* 0x000ee4000800007f */
[----:B---3--:R-:W-:Y:S05]  /*19460*/  @!P0 BRA `(.L_x_2563) ;  /* 0xfffffffc00f08947 */ /* 0x008fea000383ffff */
[----:B------:R-:W-:Y:S05]  /*19470*/  BRA `(.L_x_2616) ;  /* 0xffffffd8001c7947 */ /* 0x000fea000383ffff */
.L_x_2565:
[----:B0-----:R0:W1:Y:S02]  /*19480*/  SYNCS.PHASECHK.TRANS64.TRYWAIT P1, [R2+URZ+0x38860], R3 ;  /* 0x03886003020075a7 */ /* 0x001064000802017f */
[----:B-1----:R-:W-:Y:S05]  /*19490*/  @!P1 NANOSLEEP.SYNCS 0x989680 ;  /* 0x009896800000995d */ /* 0x002fea0003900000 */
[----:B------:R-:W1:Y:S02]  /*194a0*/  @!P1 SYNCS.PHASECHK.TRANS64 P1, [R2+URZ+0x38860], R3 ;  /* 0x03886003020095a7 */ /* 0x000e64000802007f */
[----:B-1----:R-:W-:Y:S05]  /*194b0*/  @!P1 BRA `(.L_x_2565) ;  /* 0xfffffffc00f09947 */ /* 0x002fea000383ffff */
[----:B------:R-:W-:Y:S05]  /*194c0*/  BRA `(.L_x_2617) ;  /* 0xffffffd800887947 */ /* 0x000fea000383ffff */
.L_x_2570:
[----:B---3--:R3:W4:Y:S02]  /*194d0*/  SYNCS.PHASECHK.TRANS64.TRYWAIT P0, [R2+URZ+0x38840], R3 ;  /* 0x03884003020075a7 */ /* 0x008724000800017f */
[----:B----4-:R-:W-:Y:S05]  /*194e0*/  @!P0 NANOSLEEP.SYNCS 0x989680 ;  /* 0x009896800000895d */ /* 0x010fea0003900000 */
[----:B------:R-:W4:Y:S02]  /*194f0*/  @!P0 SYNCS.PHASECHK.TRANS64 P0, [R2+URZ+0x38840], R3 ;  /* 0x03884003020085a7 */ /* 0x000f24000800007f */
[----:B----4-:R-:W-:Y:S05]  /*19500*/  @!P0 BRA `(.L_x_2570) ;  /* 0xfffffffc00f08947 */ /* 0x010fea000383ffff */
[----:B------:R-:W-:Y:S05]  /*19510*/  BRA `(.L_x_2618) ;  /* 0xffffffe000047947 */ /* 0x000fea000383ffff */
.L_x_2572:
[----:B0-----:R0:W1:Y:S02]  /*19520*/  SYNCS.PHASECHK.TRANS64.TRYWAIT P1, [R2+URZ+0x38860], R3 ;  /* 0x03886003020075a7 */ /* 0x001064000802017f */
[----:B-1----:R-:W-:Y:S05]  /*19530*/  @!P1 NANOSLEEP.SYNCS 0x989680 ;  /* 0x009896800000995d */ /* 0x002fea0003900000 */
[----:B------:R-:W1:Y:S02]  /*19540*/  @!P1 SYNCS.PHASECHK.TRANS64 P1, [R2+URZ+0x38860], R3 ;  /* 0x03886003020095a7 */ /* 0x000e64000802007f */
[----:B-1----:R-:W-:Y:S05]  /*19550*/  @!P1 BRA `(.L_x_2572) ;  /* 0xfffffffc00f09947 */ /* 0x002fea000383ffff */
[----:B------:R-:W-:Y:S05]  /*19560*/  BRA `(.L_x_2619) ;  /* 0xffffffe000747947 */ /* 0x000fea000383ffff */
.L_x_2577:
        /* <DEDUP_REMOVED lines=8> */
.L_x_2621:
[----:B------:R-:W-:Y:S05]  /*195f0*/  BSYNC B0 ;  /* 0x0000000000007941 */ /* 0x000fea0003800000 */
.L_x_2620:
        /* <DEDUP_REMOVED lines=8> */
.L_x_2622:
[----:B------:R-:W-:Y:S01]  /*19680*/  IMAD.MOV.U32 R16, RZ, RZ, R14 ;  /* 0x000000ffff107224 */ /* 0x000fe200078e000e */
[----:B------:R-:W-:Y:S06]  /*19690*/  BRA `(.L_x_2623) ;  /* 0xffffffe400c47947 */ /* 0x000fec000383ffff */
.L_x_2580:
[----:B------:R-:W-:Y:S01]  /*196a0*/  BSSY B0, `(.L_x_2624) ;  /* 0x0000008000007945 */ /* 0x000fe20003800000 */
[----:B0----5:R-:W-:Y:S01]  /*196b0*/  IMAD.MOV.U32 R13, RZ, RZ, R3 ;  /* 0x000000ffff0d7224 */ /* 0x021fe200078e0003 */
[----:B------:R-:W-:Y:S01]  /*196c0*/  MOV R11, RZ ;  /* 0x000000ff000b7202 */ /* 0x000fe20000000f00 */
[----:B------:R-:W-:Y:S02]  /*196d0*/  IMAD.MOV.U32 R12, RZ, RZ, 0x1 ;  /* 0x00000001ff0c7424 */ /* 0x000fe400078e00ff */
[----:B------:R-:W-:-:S07]  /*196e0*/  IMAD.MOV.U32 R15, RZ, RZ, -0x1 ;  /* 0xffffffffff0f7424 */ /* 0x000fce00078e00ff */
[----:B-1234-:R-:W-:Y:S05]  /*196f0*/  WARPSYNC.COLLECTIVE R15, `(.L_x_2625) ;  /* 0x000000000f087348 */ /* 0x01efea0003c00000 */
[----:B------:R0:W0:Y:S02]  /*19700*/  SHFL.UP P6, R14, R13, R12, R11 ;  /* 0x0400000c0d0e7389 */ /* 0x00002400000c000b */
[----:B01234-:R-:W-:Y:S01]  /*19710*/  ENDCOLLECTIVE ;  /* 0x000000000000791b */ /* 0x01ffe20003800000 */
.L_x_2625:
[----:B------:R-:W-:Y:S05]  /*19720*/  BSYNC B0 ;  /* 0x0000000000007941 */ /* 0x000fea0003800000 */
.L_x_2624:
        /* <DEDUP_REMOVED lines=10> */
.L_x_2626:
        /* <DEDUP_REMOVED lines=8> */
.L_x_2627:
        /* <DEDUP_REMOVED lines=8> */
.L_x_2628:
        /* <DEDUP_REMOVED lines=8> */
.L_x_2629:
        /* <DEDUP_REMOVED lines=8> */
.L_x_2630:
[----:B------:R-:W-:Y:S05]  /*199d0*/  BRA `(.L_x_2631) ;  /* 0xffffffe4008c7947 */ /* 0x000fea000383ffff */
.L_x_2585:
[----:B------:R-:W-:Y:S01]  /*199e0*/  BSSY B0, `(.L_x_2632) ;  /* 0x0000008000007945 */ /* 0x000fe20003800000 */
[----:B-----5:R-:W-:Y:S01]  /*199f0*/  MOV R13, R3 ;  /* 0x00000003000d7202 */ /* 0x020fe20000000f00 */
[----:B------:R-:W-:Y:S02]  /*19a00*/  IMAD.MOV.U32 R12, RZ, RZ, 0x1 ;  /* 0x00000001ff0c7424 */ /* 0x000fe400078e00ff */
[----:B------:R-:W-:Y:S02]  /*19a10*/  IMAD.MOV.U32 R11, RZ, RZ, RZ ;  /* 0x000000ffff0b7224 */ /* 0x000fe400078e00ff */
[----:B------:R-:W-:-:S07]  /*19a20*/  IMAD.MOV.U32 R15, RZ, RZ, -0x1 ;  /* 0xffffffffff0f7424 */ /* 0x000fce00078e00ff */
[----:B0-----:R-:W-:Y:S05]  /*19a30*/  WARPSYNC.COLLECTIVE R15, `(.L_x_2633) ;  /* 0x000000000f087348 */ /* 0x001fea0003c00000 */
[----:B------:R1:W2:Y:S02]  /*19a40*/  SHFL.UP P6, R14, R13, R12, R11 ;  /* 0x0400000c0d0e7389 */ /* 0x0002a400000c000b */
[----:B012---:R-:W-:Y:S01]  /*19a50*/  ENDCOLLECTIVE ;  /* 0x000000000000791b */ /* 0x007fe20003800000 */
.L_x_2633:
[----:B------:R-:W-:Y:S05]  /*19a60*/  BSYNC B0 ;  /* 0x0000000000007941 */ /* 0x000fea0003800000 */
.L_x_2632:
[C---:B------:R-:W-:Y:S01]  /*19a70*/  ISETP.NE.AND P0, PT, R7.reuse, RZ, PT ;  /* 0x000000ff0700720c */ /* 0x040fe20003f05270 */
        /* <DEDUP_REMOVED lines=9> */
.L_x_2634:
        /* <DEDUP_REMOVED lines=8> */
.L_x_2635:
        /* <DEDUP_REMOVED lines=8> */
.L_x_2636:
        /* <DEDUP_REMOVED lines=8> */
.L_x_2637:
        /* <DEDUP_REMOVED lines=8> */
.L_x_2638:
[----:B------:R-:W-:Y:S05]  /*19d10*/  BRA `(.L_x_2639) ;  /* 0xffffffe400747947 */ /* 0x000fea000383ffff */
.L_x_2587:
[----:B------:R-:W-:Y:S01]  /*19d20*/  BSSY B0, `(.L_x_2640) ;  /* 0x0000006000007945 */ /* 0x000fe20003800000 */
[----:B------:R-:W-:Y:S01]  /*19d30*/  PLOP3.LUT P6, PT, P6, PT, PT, 0x8, 0x0 ;  /* 0x000000000000781c */ /* 0x000fe200037ce170 */
[----:B------:R-:W-:-:S12]  /*19d40*/  IMAD.MOV.U32 R15, RZ, RZ, -0x1 ;  /* 0xffffffffff0f7424 */ /* 0x000fd800078e00ff */
[----:B0-----:R-:W-:Y:S05]  /*19d50*/  WARPSYNC.COLLECTIVE R15, `(.L_x_2641) ;  /* 0x000000000f087348 */ /* 0x001fea0003c00000 */
[----:B------:R-:W-:Y:S01]  /*19d60*/  VOTE.ANY R14, PT, P6 ;  /* 0x00000000000e7806 */ /* 0x000fe200030e0100 */
[----:B0-----:R-:W-:Y:S06]  /*19d70*/  ENDCOLLECTIVE ;  /* 0x000000000000791b */ /* 0x001fec0003800000 */
.L_x_2641:
[----:B------:R-:W-:Y:S05]  /*19d80*/  BSYNC B0 ;  /* 0x0000000000007941 */ /* 0x000fea0003800000 */
.L_x_2640:
[----:B------:R-:W-:Y:S02]  /*19d90*/  IMAD.MOV.U32 R6, RZ, RZ, R14 ;  /* 0x000000ffff067224 */ /* 0x000fe400078e000e */
[----:B------:R-:W-:Y:S02]  /*19da0*/  IMAD.MOV.U32 R13, RZ, RZ, R3 ;  /* 0x000000ffff0d7224 */ /* 0x000fe400078e0003 */
[----:B------:R-:W0:Y:S01]  /*19db0*/  POPC R7, R6 ;  /* 0x0000000600077309 */ /* 0x000e220000000000 */
[----:B------:R-:W-:Y:S02]  /*19dc0*/  IMAD.MOV.U32 R11, RZ, RZ, 0x1f ;  /* 0x0000001fff0b7424 */ /* 0x000fe400078e00ff */
[----:B------:R-:W-:Y:S02]  /*19dd0*/  IMAD.MOV.U32 R15, RZ, RZ, -0x1 ;  /* 0xffffffffff0f7424 */ /* 0x000fe400078e00ff */
[----:B0-----:R-:W-:-:S07]  /*19de0*/  IMAD.MOV.U32 R12, RZ, RZ, R7 ;  /* 0x000000ffff0c7224 */ /* 0x001fce00078e0007 */
[----:B------:R-:W-:Y:S05]  /*19df0*/  WARPSYNC.COLLECTIVE R15, `(.L_x_2642) ;  /* 0x000000000f087348 */ /* 0x000fea0003c00000 */
[----:B------:R0:W1:Y:S02]  /*19e00*/  SHFL.IDX P6, R14, R13, R12, R11 ;  /* 0x0000000c0d0e7389 */ /* 0x00006400000c000b */
[----:B01----:R-:W-:Y:S01]  /*19e10*/  ENDCOLLECTIVE ;  /* 0x000000000000791b */ /* 0x003fe20003800000 */
.L_x_2642:
[----:B------:R-:W-:Y:S01]  /*19e20*/  IMAD.MOV.U32 R17, RZ, RZ, R14 ;  /* 0x000000ffff117224 */ /* 0x000fe200078e000e */
[----:B------:R-:W-:Y:S06]  /*19e30*/  BRA `(.L_x_2643) ;  /* 0xffffffe400647947 */ /* 0x000fec000383ffff */
.L_x_2589:
[----:B------:R-:W-:Y:S01]  /*19e40*/  BSSY B0, `(.L_x_2644) ;  /* 0x0000007000007945 */ /* 0x000fe20003800000 */
[----:B------:R-:W-:Y:S02]  /*19e50*/  IMAD.MOV.U32 R13, RZ, RZ, R2 ;  /* 0x000000ffff0d7224 */ /* 0x000fe400078e0002 */
[----:B------:R-:W-:Y:S02]  /*19e60*/  IMAD.MOV.U32 R11, RZ, RZ, 0x1f ;  /* 0x0000001fff0b7424 */ /* 0x000fe400078e00ff */
[----:B------:R-:W-:-:S07]  /*19e70*/  IMAD.MOV.U32 R15, RZ, RZ, -0x1 ;  /* 0xffffffffff0f7424 */ /* 0x000fce00078e00ff */
[----:B012---:R-:W-:Y:S05]  /*19e80*/  WARPSYNC.COLLECTIVE R15, `(.L_x_2645) ;  /* 0x000000000f087348 */ /* 0x007fea0003c00000 */
[----:B------:R3:W4:Y:S02]  /*19e90*/  SHFL.IDX P6, R14, R13, R12, R11 ;  /* 0x0000000c0d0e7389 */ /* 0x00072400000c000b */
[----:B01234-:R-:W-:Y:S01]  /*19ea0*/  ENDCOLLECTIVE ;  /* 0x000000000000791b */ /* 0x01ffe20003800000 */
.L_x_2645:
[----:B------:R-:W-:Y:S05]  /*19eb0*/  BSYNC B0 ;  /* 0x0000000000007941 */ /* 0x000fea0003800000 */
.L_x_2644:
[----:B------:R-:W-:Y:S01]  /*19ec0*/  IMAD.MOV.U32 R8, RZ, RZ, R14 ;  /* 0x000000ffff087224 */ /* 0x000fe200078e000e */
[----:B------:R-:W-:Y:S06]  /*19ed0*/  BRA `(.L_x_2588) ;  /* 0xffffffe400587947 */ /* 0x000fec000383ffff */
.L_x_2592:
[----:B-1----:R1:W3:Y:S02]  /*19ee0*/  SYNCS.PHASECHK.TRANS64.TRYWAIT P0, [R0+URZ+0x38820], R3 ;  /* 0x03882003000075a7 */ /* 0x0022e4000800017f */
[----:B---3--:R-:W-:Y:S05]  /*19ef0*/  @!P0 NANOSLEEP.SYNCS 0x989680 ;  /* 0x009896800000895d */ /* 0x008fea0003900000 */
[----:B------:R-:W3:Y:S02]  /*19f00*/  @!P0 SYNCS.PHASECHK.TRANS64 P0, [R0+URZ+0x38820], R3 ;  /* 0x03882003000085a7 */ /* 0x000ee4000800007f */
[----:B---3--:R-:W-:Y:S05]  /*19f10*/  @!P0 BRA `(.L_x_2592) ;  /* 0xfffffffc00f08947 */ /* 0x008fea000383ffff */
[----:B------:R-:W-:Y:S05]  /*19f20*/  BRA `(.L_x_2646) ;  /* 0xffffffe800d47947 */ /* 0x000fea000383ffff */
.L_x_2593:
[----:B--2---:R-:W2:Y:S01]  /*19f30*/  S2R R2, SR_TID.X ;  /* 0x0000000000027919 */ /* 0x004ea20000002100 */
        /* <DEDUP_REMOVED lines=10> */
.L_x_2648:
[----:B------:R-:W-:Y:S05]  /*19fe0*/  BSYNC B0 ;  /* 0x0000000000007941 */ /* 0x000fea0003800000 */
.L_x_2647:
[----:B------:R-:W-:Y:S05]  /*19ff0*/  BRA `(.L_x_2649) ;  /* 0xffffffe800b87947 */ /* 0x000fea000383ffff */
.L_x_2596:
[----:B------:R-:W-:Y:S01]  /*1a000*/  BSSY B1, `(.L_x_2650) ;  /* 0x0000006000017945 */ /* 0x000fe20003800000 */
[----:B------:R-:W-:-:S07]  /*1a010*/  IMAD.MOV.U32 R15, RZ, RZ, -0x1 ;  /* 0xffffffffff0f7424 */ /* 0x000fce00078e00ff */
[----:B012---:R-:W-:Y:S05]  /*1a020*/  WARPSYNC.COLLECTIVE R15, `(.L_x_2651) ;  /* 0x000000000f0c7348 */ /* 0x007fea0003c00000 */
[----:B------:R-:W-:Y:S02]  /*1a030*/  ELECT P6, UR62, PT ;  /* 0x00000000003e782f */ /* 0x000fe400038c0000 */
[----:B------:R-:W-:Y:S01]  /*1a040*/  MOV R14, UR62 ;  /* 0x0000003e000e7c02 */ /* 0x000fe20008000f00 */
[----:B012---:R-:W-:Y:S10]  /*1a050*/  ENDCOLLECTIVE ;  /* 0x000000000000791b */ /* 0x007ff40003800000 */
.L_x_2651:
[----:B------:R-:W-:Y:S05]  /*1a060*/  BSYNC B1 ;  /* 0x0000000000017941 */ /* 0x000fea0003800000 */
.L_x_2650:
[----:B------:R-:W-:Y:S05]  /*1a070*/  BRA `(.L_x_2652) ;  /* 0xffffffe800b07947 */ /* 0x000fea000383ffff */
.L_x_2598:
[----:B-1----:R1:W2:Y:S02]  /*1a080*/  SYNCS.PHASECHK.TRANS64.TRYWAIT P0, [R6+URZ], R5 ;  /* 0x00000005060075a7 */ /* 0x0022a4000800017f */
[----:B--2---:R-:W-:Y:S05]  /*1a090*/  @!P0 NANOSLEEP.SYNCS 0x989680 ;  /* 0x009896800000895d */ /* 0x004fea0003900000 */
[----:B------:R-:W2:Y:S02]  /*1a0a0*/  @!P0 SYNCS.PHASECHK.TRANS64 P0, [R6+URZ], R5 ;  /* 0x00000005060085a7 */ /* 0x000ea4000800007f */
[----:B--2---:R-:W-:Y:S05]  /*1a0b0*/  @!P0 BRA `(.L_x_2598) ;  /* 0xfffffffc00f08947 */ /* 0x004fea000383ffff */
[----:B------:R-:W-:Y:S05]  /*1a0c0*/  BRA `(.L_x_2653) ;  /* 0xffffffe800ec7947 */ /* 0x000fea000383ffff */
.L_x_2599:
[----:B--2---:R2:W3:Y:S02]  /*1a0d0*/  SYNCS.PHASECHK.TRANS64.TRYWAIT P0, [R7+URZ], R2 ;  /* 0x00000002070075a7 */ /* 0x0044e4000800017f */
[----:B---3--:R-:W-:Y:S05]  /*1a0e0*/  @!P0 NANOSLEEP.SYNCS 0x989680 ;  /* 0x009896800000895d */ /* 0x008fea0003900000 */
[----:B------:R-:W3:Y:S02]  /*1a0f0*/  @!P0 SYNCS.PHASECHK.TRANS64 P0, [R7+URZ], R2 ;  /* 0x00000002070085a7 */ /* 0x000ee4000800007f */
[----:B---3--:R-:W-:Y:S05]  /*1a100*/  @!P0 BRA `(.L_x_2599) ;  /* 0xfffffffc00f08947 */ /* 0x008fea000383ffff */
[----:B------:R-:W-:Y:S05]  /*1a110*/  BRA `(.L_x_2654) ;  /* 0xffffffe800e07947 */ /* 0x000fea000383ffff */
.L_x_2601:
[----:B---3--:R3:W4:Y:S02]  /*1a120*/  SYNCS.PHASECHK.TRANS64.TRYWAIT P0, [R4+URZ], R5 ;  /* 0x00000005040075a7 */ /* 0x008724000800017f */
[----:B----4-:R-:W-:Y:S05]  /*1a130*/  @!P0 NANOSLEEP.SYNCS 0x989680 ;  /* 0x009896800000895d */ /* 0x010fea0003900000 */
[----:B------:R-:W4:Y:S02]  /*1a140*/  @!P0 SYNCS.PHASECHK.TRANS64 P0, [R4+URZ], R5 ;  /* 0x00000005040085a7 */ /* 0x000f24000800007f */
[----:B----4-:R-:W-:Y:S05]  /*1a150*/  @!P0 BRA `(.L_x_2601) ;  /* 0xfffffffc00f08947 */ /* 0x010fea000383ffff */
[----:B------:R-:W-:Y:S05]  /*1a160*/  BRA `(.L_x_2655) ;  /* 0xffffffe800e87947 */ /* 0x000fea000383ffff */
.L_x_2656:
        /* <DEDUP_REMOVED lines=9> */
.L_x_4559:


//--------------------- .text._ZN7cutlass13device_kernelIN5flash11enable_sm90INS1_16FlashAttnFwdSm90INS1_25CollectiveMainloopFwdSm90ILi2EN4cute5tupleIJNS5_1CILi1EEES8_S8_EEENS6_IJNS7_ILi64EEESA_SA_EEELi512ENS_6half_tEfNS_4arch4Sm90ELb0ELb1ELb0ELb1ELb0ELb1ELb1ELb0ELb0ELb0ELb0ELb0EEENS1_21CollectiveEpilogueFwdINS6_IJSA_NS7_ILi512EEESA_EEES9_SC_SE_Li256ELb1ELb0ELb0ELb0EEENS1_36VarlenDynamicPersistentTileSchedulerILi64ELi64ELi256ELi32ELb0ELb0ELb1ELb1ELb0ELb1EEEEEEEEEvNT_6ParamsE --------------------------
	.section	.text._ZN7cutlass13device_kernelIN5flash11enable_sm90INS1_16FlashAttnFwdSm90INS1_25CollectiveMainloopFwdSm90ILi2EN4cute5tupleIJNS5_1CILi1EEES8_S8_EEENS6_IJNS7_ILi64EEESA_SA_EEELi512ENS_6half_tEfNS_4arch4Sm90ELb0ELb1ELb0ELb1ELb0ELb1ELb1ELb0ELb0ELb0ELb0ELb0EEENS1_21CollectiveEpilogueFwdINS6_IJSA_NS7_ILi512EEESA_EEES9_SC_SE_Li256ELb1ELb0ELb0ELb0EEENS1_36VarlenDynamicPersistentTileSchedulerILi64ELi64ELi256ELi32ELb0ELb0ELb1ELb1ELb0ELb1EEEEEEEEEvNT_6ParamsE,"ax",@progbits
	.align	128
.text._ZN7cutlass13device_kernelIN5flash11enable_sm90INS1_16FlashAttnFwdSm90INS1_25CollectiveMainloopFwdSm90ILi2EN4cute5tupleIJNS5_1CILi1EEES8_S8_EEENS6_IJNS7_ILi64EEESA_SA_EEELi512ENS_6half_tEfNS_4arch4Sm90ELb0ELb1ELb0ELb1ELb0ELb1ELb1ELb0ELb0ELb0ELb0ELb0EEENS1_21CollectiveEpilogueFwdINS6_IJSA_NS7_ILi512EEESA_EEES9_SC_SE_Li256ELb1ELb0ELb0ELb0EEENS1_36VarlenDynamicPersistentTileSchedulerILi64ELi64ELi256ELi32ELb0ELb0ELb1ELb1ELb0ELb1EEEEEEEEEvNT_6ParamsE:
        .type           _ZN7cutlass13device_kernelIN5flash11enable_sm90INS1_16FlashAttnFwdSm90INS1_25CollectiveMainloopFwdSm90ILi2EN4cute5tupleIJNS5_1CILi1EEES8_S8_EEENS6_IJNS7_ILi64EEESA_SA_EEELi512ENS_6half_tEfNS_4arch4Sm90ELb0ELb1ELb0ELb1ELb0ELb1ELb1ELb0ELb0ELb0ELb0ELb0EEENS1_21CollectiveEpilogueFwdINS6_IJSA_NS7_ILi512EEESA_EEES9_SC_SE_Li256ELb1ELb0ELb0ELb0EEENS1_36VarlenDynamicPersistentTileSchedulerILi64ELi64ELi256ELi32ELb0ELb0ELb1ELb1ELb0ELb1EEEEEEEEEvNT_6ParamsE,@function
        .size           _ZN7cutlass13device_kernelIN5flash11enable_sm90INS1_16FlashAttnFwdSm90INS1_25CollectiveMainloopFwdSm90ILi2EN4cute5tupleIJNS5_1CILi1EEES8_S8_EEENS6_IJNS7_ILi64EEESA_SA_EEELi512ENS_6half_tEfNS_4arch4Sm90ELb0ELb1ELb0ELb1ELb0ELb1ELb1ELb0ELb0ELb0ELb0ELb0EEENS1_21CollectiveEpilogueFwdINS6_IJSA_NS7_ILi512EEESA_EEES9_SC_SE_Li256ELb1ELb0ELb0ELb0EEENS1_36VarlenDynamicPersistentTileSchedulerILi64ELi64ELi256ELi32ELb0ELb0ELb1ELb1ELb0ELb1EEEEEEEEEvNT_6ParamsE,(.L_x_4560 - _ZN7cutlass13device_kernelIN5flash11enable_sm90INS1_16FlashAttnFwdSm90INS1_25CollectiveMainloopFwdSm90ILi2EN4cute5tupleIJNS5_1CILi1EEES8_S8_EEENS6_IJNS7_ILi64EEESA_SA_EEELi512ENS_6half_tEfNS_4arch4Sm90ELb0ELb1ELb0ELb1ELb0ELb1ELb1ELb0ELb0ELb0ELb0ELb0EEENS1_21CollectiveEpilogueFwdINS6_IJSA_NS7_ILi512EEESA_EEES9_SC_SE_Li256ELb1ELb0ELb0ELb0EEENS1_36VarlenDynamicPersistentTileSchedulerILi64ELi64ELi256ELi32ELb0ELb0ELb1ELb1ELb0ELb1EEEEEEEEEvNT_6ParamsE)
        .other          _ZN7cutlass13device_kernelIN5flash11enable_sm90INS1_16FlashAttnFwdSm90INS1_25CollectiveMainloopFwdSm90ILi2EN4cute5tupleIJNS5_1CILi1EEES8_S8_EEENS6_IJNS7_ILi64EEESA_SA_EEELi512ENS_6half_tEfNS_4arch4Sm90ELb0ELb1ELb0ELb1ELb0ELb1ELb1ELb0ELb0ELb0ELb0ELb0EEENS1_21CollectiveEpilogueFwdINS6_IJSA_NS7_ILi512EEESA_EEES9_SC_SE_Li256ELb1ELb0ELb0ELb0EEENS1_36VarlenDynamicPersistentTileSchedulerILi64ELi64ELi256ELi32ELb0ELb0ELb1ELb1ELb0ELb1EEEEEEEEEvNT_6ParamsE,@"STO_CUDA_ENTRY STV_DEFAULT"
_ZN7cutlass13device_kernelIN5flash11enable_sm90INS1_16FlashAttnFwdSm90INS1_25CollectiveMainloopFwdSm90ILi2EN4cute5tupleIJNS5_1CILi1EEES8_S8_EEENS6_IJNS7_ILi64EEESA_SA_EEELi512ENS_6half_tEfNS_4arch4Sm90ELb0ELb1ELb0ELb1ELb0ELb1ELb1ELb0ELb0ELb0ELb0ELb0EEENS1_21CollectiveEpilogueFwdINS6_IJSA_NS7_ILi512EEESA_EEES9_SC_SE_Li256ELb1ELb0ELb0ELb0EEENS1_36VarlenDynamicPersistentTileSchedulerILi64ELi64ELi256ELi32ELb0ELb0ELb1ELb1ELb0ELb1EEEEEEEEEvNT_6ParamsE:
[----:B------:R-:W0:Y:S02]  /*0000*/  LDC R1, c[0x0][0x28] ;  /* 0x00000a00ff017b82 */ /* 0x000e240000000800 */
[----:B0-----:R-:W-:Y:S01]  /*0010*/  VIADD R1, R1, 0xffffffc8 ;  /* 0xffffffc801017836 */ /* 0x001fe20000000000 */
[----:B------:R-:W0:Y:S01]  /*0020*/  S2R R3, SR_TID.X ;  /* 0x0000000000037919 */ /* 0x000e220000002100 */
[----:B------:R-:W-:Y:S01]  /*0030*/  ELECT P0, URZ, PT ;  /* 0x00000000003f782f */ /* 0x000fe20003800000 */
[----:B------:R-:W-:Y:S01]  /*0040*/  BSSY B0, `(.L_x_2657) ;  /* 0x000001a000007945 */ /* 0x000fe20003800000 */
[--C-:B0-----:R-:W-:Y:S02]  /*0050*/  SHF.R.U32.HI R0, RZ, 0x5, R3.reuse ;  /* 0x00000005ff007819 */ /* 0x101fe40000011603 */
[----:B------:R-:W-:-:S03]  /*0060*/  SHF.R.U32.HI R4, RZ, 0x7, R3 ;  /* 0x00000007ff047819 */ /* 0x000fc60000011603 */
        /* <DEDUP_REMOVED lines=23> */
.L_x_2658:
[----:B------:R-:W-:Y:S05]  /*01e0*/  BSYNC B0 ;  /* 0x0000000000007941 */ /* 0x000fea0003800000 */
.L_x_2657:
[----:B------:R-:W0:Y:S01]  /*01f0*/  SHFL.IDX PT, R4, R4, RZ, 0x1f ;  /* 0x00001fff04047589 */ /* 0x000e2200000e0000 */
[----:B------:R-:W-:Y:S01]  /*0200*/  VOTEU.ANY UP0, P0 ;  /* 0x00000000003f7886 */ /* 0x000fe20000000100 */
[----:B------:R-:W-:Y:S01]  /*0210*/  UMOV UR4, 0x1 ;  /* 0x0000000100047882 */ /* 0x000fe20000000000 */
[----:B------:R-:W-:Y:S01]  /*0220*/  UMOV UR7, 0x100 ;  /* 0x0000010000077882 */ /* 0x000fe20000000000 */
[----:B------:R-:W1:Y:S01]  /*0230*/  SHFL.IDX PT, R2, R0, RZ, 0x1f ;  /* 0x00001fff00027589 */ /* 0x000e6200000e0000 */
[----:B------:R-:W-:Y:S01]  /*0240*/  VOTEU.ANY UP1, P0 ;  /* 0x00000000003f7886 */ /* 0x000fe20000020100 */
[----:B------:R-:W2:Y:S01]  /*0250*/  @UP0 S2UR UR8, SR_CgaCtaId ;  /* 0x00000000000809c3 */ /* 0x000ea20000008800 */
[----:B------:R-:W-:Y:S01]  /*0260*/  @UP0 UMOV UR6, 0x400 ;  /* 0x0000040000060882 */ /* 0x000fe20000000000 */
[----:B------:R-:W-:-:S04]  /*0270*/  @UP0 UIADD3 UR4, -UR4, 0x100000, URZ ;  /* 0x0010000004040890 */ /* 0x000fc8000fffe13f */
[----:B------:R-:W-:Y:S02]  /*0280*/  @UP0 USHF.L.U32 UR5, UR4, 0xb, URZ ;  /* 0x0000000b04050899 */ /* 0x000fe4000800063f */
[----:B------:R-:W-:Y:S01]  /*0290*/  @UP0 USHF.L.U32 UR4, UR4, 0x1, URZ ;  /* 0x0000000104040899 */ /* 0x000fe2000800063f */
[----:B------:R-:W-:Y:S01]  /*02a0*/  VOTEU.ANY UP2, P0 ;  /* 0x00000000003f7886 */ /* 0x000fe20000040100 */
[----:B------:R-:W-:Y:S01]  /*02b0*/  VOTEU.ANY UP3, P0 ;  /* 0x00000000003f7886 */ /* 0x000fe20000060100 */
[----:B0-----:R-:W-:Y:S02]  /*02c0*/  R2UR UR9, R4 ;  /* 0x00000000040972ca */ /* 0x001fe400000e0000 */
[----:B-1----:R-:W-:Y:S01]  /*02d0*/  ISETP.NE.AND P1, PT, R2, RZ, PT ;  /* 0x000000ff0200720c */ /* 0x002fe20003f25270 */
[----:B--2---:R-:W-:Y:S02]  /*02e0*/  @UP0 ULEA UR8, UR8, UR6, 0x18 ;  /* 0x0000000608080291 */ /* 0x004fe4000f8ec03f */
[----:B------:R-:W-:-:S04]  /*02f0*/  @UP0 UIADD3 UR6, -UR7, 0x100000, URZ ;  /* 0x0010000007060890 */ /* 0x000fc8000fffe13f */
[----:B------:R-:W-:Y:S02]  /*0300*/  @UP0 USHF.L.U32 UR7, UR6, 0xb, URZ ;  /* 0x0000000b06070899 */ /* 0x000fe4000800063f */
[----:B------:R-:W-:Y:S02]  /*0310*/  @UP0 USHF.L.U32 UR6, UR6, 0x1, URZ ;  /* 0x0000000106060899 */ /* 0x000fe4000800063f */
[----:B------:R-:W-:Y:S01]  /*0320*/  IMAD.U32 R4, RZ, RZ, UR9 ;  /* 0x00000009ff047e24 */ /* 0x000fe2000f8e00ff */
[----:B------:R-:W-:-:S04]  /*0330*/  UISETP.NE.AND UP0, UPT, UR9, URZ, UPT ;  /* 0x0000003f0900728c */ /* 0x000fc8000bf05270 */
[----:B------:R0:W-:Y:S04]  /*0340*/  STL [R1+0x2c], R4 ;  /* 0x00002c0401007387 */ /* 0x0001e80000100800 */
[----:B------:R-:W1:Y:S02]  /*0350*/  FENCE.VIEW.ASYNC.S ;  /* 0x00000000000073c6 */ /* 0x000e640000000000 */
[----:B-1----:R0:W1:Y:S01]  /*0360*/  @UP1 SYNCS.EXCH.64 URZ, [UR8+0x38800], UR4 ;  /* 0x03880004083f15b2 */ /* 0x0020620008000100 */
[----:B------:R0:W2:Y:S01]  /*0370*/  @UP2 SYNCS.EXCH.64 URZ, [UR8+0x38810], UR4 ;  /* 0x03881004083f25b2 */ /* 0x0000a20008000100 */
[----:B------:R0:W3:Y:S01]  /*0380*/  @UP3 SYNCS.EXCH.64 URZ, [UR8+0x38820], UR6 ;  /* 0x03882006083f35b2 */ /* 0x0000e20008000100 */
        /* <DEDUP_REMOVED lines=14> */
[----:B----4-:R-:W-:Y:S01]  /*0470*/  NOP ;  /* 0x0000000000007918 */ /* 0x010fe20000000000 */
.L_x_2659:
[----:B------:R-:W4:Y:S01]  /*0480*/  SHFL.IDX PT, R2, R0, RZ, 0x1f ;  /* 0x00001fff00027589 */ /* 0x000f2200000e0000 */
[----:B------:R-:W-:Y:S01]  /*0490*/  NOP ;  /* 0x0000000000007918 */ /* 0x000fe20000000000 */
[----:B----4-:R-:W-:-:S13]  /*04a0*/  ISETP.NE.AND P0, PT, R2, RZ, PT ;  /* 0x000000ff0200720c */ /* 0x010fda0003f05270 */
        /* <DEDUP_REMOVED lines=18> */
[----:B----4-:R-:W-:Y:S01]  /*05d0*/  NOP ;  /* 0x0000000000007918 */ /* 0x010fe20000000000 */
.L_x_2660:
[----:B------:R-:W4:Y:S01]  /*05e0*/  SHFL.IDX PT, R2, R0, RZ, 0x1f ;  /* 0x00001fff00027589 */ /* 0x000f2200000e0000 */
[----:B------:R-:W-:Y:S01]  /*05f0*/  NOP ;  /* 0x0000000000007918 */ /* 0x000fe20000000000 */
[----:B----4-:R-:W-:-:S13]  /*0600*/  ISETP.NE.AND P0, PT, R2, RZ, PT ;  /* 0x000000ff0200720c */ /* 0x010fda0003f05270 */
        /* <DEDUP_REMOVED lines=15> */
.L_x_2661:
        /* <DEDUP_REMOVED lines=22> */
.L_x_2662:
        /* <DEDUP_REMOVED lines=22> */
.L_x_2663:
[----:B0-----:R-:W-:Y:S01]  /*09c0*/  UMOV UR4, 0x1 ;  /* 0x0000000100047882 */ /* 0x001fe20000000000 */
[----:B------:R-:W-:Y:S01]  /*09d0*/  PLOP3.LUT P0, PT, PT, PT, UP0, 0x80, 0x0 ;  /* 0x000000000000781c */ /* 0x000fe20003f0f008 */
[----:B------:R-:W-:Y:S01]  /*09e0*/  USEL UR4, UR4, 0x2, !UP0 ;  /* 0x0000000204047887 */ /* 0x000fe2000c000000 */
[----:B------:R-:W-:Y:S01]  /*09f0*/  NOP ;  /* 0x0000000000007918 */ /* 0x000fe20000000000 */
[----:B------:R-:W-:Y:S01]  /*0a00*/  ULDC.64 UR54, c[0x0][0x208] ;  /* 0x0000820000367ab9 */ /* 0x000fe20000000a00 */
[----:B------:R-:W-:Y:S03]  /*0a10*/  BSSY B8, `(.L_x_2664) ;  /* 0x00021c9000087945 */ /* 0x000fe60003800000 */
[----:B------:R-:W-:-:S05]  /*0a20*/  IMAD.U32 R2, RZ, RZ, UR4 ;  /* 0x00000004ff027e24 */ /* 0x000fca000f8e00ff */
[----:B------:R0:W-:Y:S01]  /*0a30*/  STL [R1+0x30], R2 ;  /* 0x0000300201007387 */ /* 0x0001e20000100800 */
[----:B-123--:R-:W-:Y:S06]  /*0a40*/  BAR.SYNC.DEFER_BLOCKING 0x0 ;  /* 0x0000000000007b1d */ /* 0x00efec0000010000 */
[----:B------:R-:W-:Y:S05]  /*0a50*/  @!P0 BRA `(.L_x_2665) ;  /* 0x000001ac00988947 */ /* 0x000fea0003800000 */
.L_x_2666:
[----:B------:R-:W-:-:S08]  /*0a60*/  NOP ;  /* 0x0000000000007918 */ /* 0x000fd00000000000 */
[----:B------:R-:W1:Y:S02]  /*0a70*/  USETMAXREG.TRY_ALLOC.CTAPOOL UP0, 0xf0 ;  /* 0x000000f0000079c8 */ /* 0x000e640008000600 */
[----:B-1----:R-:W-:-:S13]  /*0a80*/  PLOP3.LUT P0, PT, PT, PT, UP0, 0x80, 0x0 ;  /* 0x000000000000781c */ /* 0x002fda0003f0f008 */
[----:B------:R-:W-:Y:S05]  /*0a90*/  @!P0 BRA `(.L_x_2666) ;  /* 0xfffffffc00f08947 */ /* 0x000fea000383ffff */
[----:B------:R-:W-:Y:S01]  /*0aa0*/  SHF.R.U32.HI R0, RZ, 0x7, R3 ;  /* 0x00000007ff007819 */ /* 0x000fe20000011603 */
[----:B------:R-:W1:Y:S01]  /*0ab0*/  S2UR UR5, SR_CgaCtaId ;  /* 0x00000000000579c3 */ /* 0x000e620000008800 */
[----:B------:R-:W-:Y:S02]  /*0ac0*/  UMOV UR4, 0x400 ;  /* 0x0000040000047882 */ /* 0x000fe40000000000 */
[----:B------:R-:W-:-:S13]  /*0ad0*/  ISETP.NE.AND P0, PT, R0, 0x1, PT ;  /* 0x000000010000780c */ /* 0x000fda0003f05270 */
[----:B------:R-:W-:Y:S06]  /*0ae0*/  @!P0 BAR.ARV 0x8, 0xa0 ;  /* 0x0202800000008b1d */ /* 0x000fec0000002000 */
[----:B------:R-:W-:Y:S01]  /*0af0*/  ISETP.GE.U32.AND P0, PT, R3, 0x100, PT ;  /* 0x000001000300780c */ /* 0x000fe20003f06070 */
[----:B-1----:R-:W-:-:S06]  /*0b00*/  ULEA UR4, UR5, UR4, 0x18 ;  /* 0x0000000405047291 */ /* 0x002fcc000f8ec03f */
[----:B------:R-:W-:Y:S01]  /*0b10*/  IMAD.U32 R18, RZ, RZ, UR4 ;  /* 0x00000004ff127e24 */ /* 0x000fe2000f8e00ff */
[----:B------:R-:W-:-:S05]  /*0b20*/  ULDC UR4, c[0x0][0xd14] ;  /* 0x0003450000047ab9 */ /* 0x000fca0000000800 */
[----:B------:R-:W-:Y:S08]  /*0b30*/  @P0 BAR.ARV 0xf, 0x100 ;  /* 0x03c4000000000b1d */ /* 0x000ff00000002000 */
[----:B------:R-:W-:Y:S06]  /*0b40*/  BAR.SYNC.DEFER_BLOCKING 0x5, 0x120 ;  /* 0x0144800000007b1d */ /* 0x000fec0000010000 */
[----:B------:R-:W1:Y:S02]  /*0b50*/  LDS.128 R188, [R18+0x388d0] ;  /* 0x0388d00012bc7984 */ /* 0x000e640000000c00 */
[----:B------:R-:W-:Y:S06]  /*0b60*/  BAR.ARV 0x4, 0x120 ;  /* 0x0104800000007b1d */ /* 0x000fec0000002000 */
[----:B-1----:R-:W-:-:S13]  /*0b70*/  ISETP.GE.AND P0, PT, R191, UR4, PT ;  /* 0x00000004bf007c0c */ /* 0x002fda000bf06270 */
[----:B------:R-:W-:Y:S05]  /*0b80*/  @P0 BRA `(.L_x_2667) ;  /* 0x0000021800c40947 */ /* 0x000fea0003800000 */
[----:B------:R-:W2:Y:S01]  /*0b90*/  LDL R0, [R1+0x30] ;  /* 0x0000300001007983 */ /* 0x000ea20000100800 */
[----:B------:R-:W-:Y:S01]  /*0ba0*/  VIADD R234, R3, 0xffffff80 ;  /* 0xffffff8003ea7836 */ /* 0x000fe20000000000 */
[----:B------:R-:W-:Y:S01]  /*0bb0*/  MOV R19, RZ ;  /* 0x000000ff00137202 */ /* 0x000fe20000000f00 */
[----:B------:R-:W-:Y:S02]  /*0bc0*/  IMAD.MOV.U32 R208, RZ, RZ, 0x40 ;  /* 0x00000040ffd07424 */ /* 0x000fe400078e00ff */
[----:B------:R-:W-:Y:S01]  /*0bd0*/  IMAD.MOV.U32 R187, RZ, RZ, RZ ;  /* 0x000000ffffbb7224 */ /* 0x000fe200078e00ff */
[----:B------:R-:W-:Y:S01]  /*0be0*/  SHF.R.S32.HI R3, RZ, 0x1f, R234 ;  /* 0x0000001fff037819 */ /* 0x000fe200000114ea */
[----:B------:R-:W-:Y:S02]  /*0bf0*/  IMAD.MOV.U32 R192, RZ, RZ, RZ ;  /* 0x000000ffffc07224 */ /* 0x000fe400078e00ff */
[----:B------:R-:W-:Y:S01]  /*0c00*/  IMAD.MOV.U32 R22, RZ, RZ, RZ ;  /* 0x000000ffff167224 */ /* 0x000fe200078e00ff */
[CC--:B0-----:R-:W-:Y:S01]  /*0c10*/  LEA.HI R2, R3.reuse, R234.reuse, RZ, 0x4 ;  /* 0x000000ea03027211 */ /* 0x0c1fe200078f20ff */
[----:B------:R-:W-:Y:S01]  /*0c20*/  IMAD.MOV.U32 R218, RZ, RZ, RZ ;  /* 0x000000ffffda7224 */ /* 0x000fe200078e00ff */
[----:B------:R-:W-:-:S02]  /*0c30*/  LEA.HI R6, R3, R234, RZ, 0x5 ;  /* 0x000000ea03067211 */ /* 0x000fc400078f28ff */
[----:B------:R-:W-:Y:S02]  /*0c40*/  LOP3.LUT R5, R2, 0xfffffff0, RZ, 0xc0, !PT ;  /* 0xfffffff002057812 */ /* 0x000fe400078ec0ff */
[--C-:B------:R-:W-:Y:S02]  /*0c50*/  SHF.R.S32.HI R213, RZ, 0x5, R6.reuse ;  /* 0x00000005ffd57819 */ /* 0x100fe40000011406 */
[----:B------:R-:W-:Y:S01]  /*0c60*/  SHF.R.S32.HI R6, RZ, 0x1f, R6 ;  /* 0x0000001fff067819 */ /* 0x000fe20000011406 */
[----:B------:R-:W-:Y:S01]  /*0c70*/  IMAD.IADD R4, R234, 0x1, -R5 ;  /* 0x00000001ea047824 */ /* 0x000fe200078e0a05 */
[----:B------:R-:W-:Y:S02]  /*0c80*/  SHF.R.S32.HI R5, RZ, 0x4, R2 ;  /* 0x00000004ff057819 */ /* 0x000fe40000011402 */
[----:B------:R-:W-:Y:S02]  /*0c90*/  LEA.HI R6, R6, R213, RZ, 0x2 ;  /* 0x000000d506067211 */ /* 0x000fe400078f10ff */
[----:B------:R-:W-:-:S02]  /*0ca0*/  SHF.R.S32.HI R9, RZ, 0x1f, R4 ;  /* 0x0000001fff097819 */ /* 0x000fc40000011404 */
[----:B------:R-:W-:Y:S02]  /*0cb0*/  LEA.HI R2, R2, R5, RZ, 0x1 ;  /* 0x0000000502027211 */ /* 0x000fe400078f08ff */
[----:B------:R-:W-:Y:S02]  /*0cc0*/  LEA.HI R12, R9, R4, RZ, 0x3 ;  /* 0x00000004090c7211 */ /* 0x000fe400078f18ff */
[----:B------:R-:W-:Y:S02]  /*0cd0*/  LOP3.LUT R6, R6, 0x3ffffc, RZ, 0xc0, !PT ;  /* 0x003ffffc06067812 */ /* 0x000fe400078ec0ff */
[C---:B------:R-:W-:Y:S01]  /*0ce0*/  LOP3.LUT R13, R12.reuse, 0xfffffff8, RZ, 0xc0, !PT ;  /* 0xfffffff80c0d7812 */ /* 0x040fe200078ec0ff */
[----:B------:R-:W-:Y:S01]  /*0cf0*/  IMAD.SHL.U32 R12, R12, 0x40, RZ ;  /* 0x000000400c0c7824 */ /* 0x000fe200078e00ff */
[----:B------:R-:W-:Y:S01]  /*0d00*/  LOP3.LUT R2, R2, 0x1ffffffe, RZ, 0xc0, !PT ;  /* 0x1ffffffe02027812 */ /* 0x000fe200078ec0ff */
[----:B------:R-:W-:Y:S02]  /*0d10*/  IMAD.IADD R6, R213, 0x1, -R6 ;  /* 0x00000001d5067824 */ /* 0x000fe400078e0a06 */
[----:B------:R-:W-:Y:S01]  /*0d20*/  IMAD.IADD R13, R4, 0x1, -R13 ;  /* 0x00000001040d7824 */ /* 0x000fe200078e0a0d */
[----:B------:R-:W-:Y:S01]  /*0d30*/  LOP3.LUT R12, R12, 0x7ffffe00, RZ, 0xc0, !PT ;  /* 0x7ffffe000c0c7812 */ /* 0x000fe200078ec0ff */
[----:B------:R-:W-:-:S03]  /*0d40*/  IMAD.IADD R2, R5, 0x1, -R2 ;  /* 0x0000000105027824 */ /* 0x000fc600078e0a02 */
[----:B------:R-:W-:Y:S01]  /*0d50*/  R2P PR, R13, 0x6 ;  /* 0x000000060d007804 */ /* 0x000fe20000000000 */
[----:B------:R-:W-:Y:S02]  /*0d60*/  IMAD.SHL.U32 R2, R2, 0x8, RZ ;  /* 0x0000000802027824 */ /* 0x000fe400078e00ff */
[----:B------:R-:W-:Y:S02]  /*0d70*/  IMAD R12, R213, 0x400, R12 ;  /* 0x00000400d50c7824 */ /* 0x000fe400078e020c */
[----:B------:R-:W-:Y:S02]  /*0d80*/  SEL R208, R208, 0xffffffc0, !P2 ;  /* 0xffffffc0d0d07807 */ /* 0x000fe40005000000 */
[----:B--2---:R-:W-:Y:S02]  /*0d90*/  R2UR UR4, R0 ;  /* 0x00000000000472ca */ /* 0x004fe400000e0000 */
[----:B------:R-:W-:-:S04]  /*0da0*/  LEA.HI R0, R3, R234, RZ, 0x7 ;  /* 0x000000ea03007211 */ /* 0x000fc800078f38ff */
[----:B------:R-:W-:Y:S02]  /*0db0*/  SHF.R.S32.HI R221, RZ, 0x7, R0 ;  /* 0x00000007ffdd7819 */ /* 0x000fe40000011400 */
[C---:B------:R-:W-:Y:S02]  /*0dc0*/  LOP3.LUT R7, R0.reuse, 0xffffff80, RZ, 0xc0, !PT ;  /* 0xffffff8000077812 */ /* 0x040fe400078ec0ff */
[----:B------:R-:W-:Y:S01]  /*0dd0*/  LEA.HI R0, R0, R221, RZ, 0x1 ;  /* 0x000000dd00007211 */ /* 0x000fe200078f08ff */
[----:B------:R-:W-:Y:S02]  /*0de0*/  IMAD R15, R221, 0x100, R4 ;  /* 0x00000100dd0f7824 */ /* 0x000fe400078e0204 */
[----:B------:R-:W-:Y:S01]  /*0df0*/  IMAD.SHL.U32 R4, R13, 0x40, RZ ;  /* 0x000000400d047824 */ /* 0x000fe200078e00ff */
[----:B------:R-:W-:Y:S01]  /*0e00*/  LOP3.LUT R0, R0, 0xfffffe, RZ, 0xc0, !PT ;  /* 0x00fffffe00007812 */ /* 0x000fe200078ec0ff */
[----:B------:R-:W-:Y:S01]  /*0e10*/  IMAD.IADD R7, R234, 0x1, -R7 ;  /* 0x00000001ea077824 */ /* 0x000fe200078e0a07 */
[----:B------:R-:W-:Y:S01]  /*0e20*/  LEA R15, R6, R15, 0x4 ;  /* 0x0000000f060f7211 */ /* 0x000fe200078e20ff */
[----:B------:R-:W-:Y:S01]  /*0e30*/  ULOP3.LUT UR36, UR4, 0x1, URZ, 0xfc, !UPT ;  /* 0x0000000104247892 */ /* 0x000fe2000f8efc3f */
[----:B------:R-:W-:Y:S01]  /*0e40*/  LOP3.LUT R5, R4, 0x1c0, RZ, 0xc0, !PT ;  /* 0x000001c004057812 */ /* 0x000fe200078ec0ff */
[----:B------:R-:W-:Y:S01]  /*0e50*/  IMAD.IADD R0, R221, 0x1, -R0 ;  /* 0x00000001dd007824 */ /* 0x000fe200078e0a00 */
[----:B------:R-:W-:Y:S01]  /*0e60*/  SHF.R.S32.HI R8, RZ, 0x1f, R7 ;  /* 0x0000001fff087819 */ /* 0x000fe20000011407 */
[--C-:B------:R-:W-:Y:S01]  /*0e70*/  IMAD.U32 R233, R15, 0x40, R2.reuse ;  /* 0x000000400fe97824 */ /* 0x100fe200078e0002 */
[----:B------:R-:W-:Y:S01]  /*0e80*/  LOP3.LUT R2, R5, 0x8, R2, 0xf8, !PT ;  /* 0x0000000805027812 */ /* 0x000fe200078ef802 */
[----:B------:R-:W-:Y:S01]  /*0e90*/  IMAD.SHL.U32 R196, R0, 0x100, RZ ;  /* 0x0000010000c47824 */ /* 0x000fe200078e00ff */
[----:B------:R-:W-:-:S02]  /*0ea0*/  SHF.R.U32.HI R5, RZ, 0x3, R5 ;  /* 0x00000003ff057819 */ /* 0x000fc40000011605 */
[CC--:B------:R-:W-:Y:S02]  /*0eb0*/  LEA.HI R6, R3.reuse, R234.reuse, RZ, 0x2 ;  /* 0x000000ea03067211 */ /* 0x0c0fe400078f10ff */
[----:B------:R-:W-:Y:S02]  /*0ec0*/  LOP3.LUT R5, R2, R5, RZ, 0x3c, !PT ;  /* 0x0000000502057212 */ /* 0x000fe400078e3cff */
[----:B------:R-:W-:Y:S02]  /*0ed0*/  LEA.HI R2, R3, R234, RZ, 0x3 ;  /* 0x000000ea03027211 */ /* 0x000fe400078f18ff */
[-C--:B------:R-:W-:Y:S01]  /*0ee0*/  LEA.HI R9, R8, R7.reuse, RZ, 0x2 ;  /* 0x0000000708097211 */ /* 0x080fe200078f10ff */
[----:B------:R-:W-:Y:S01]  /*0ef0*/  IMAD.IADD R5, R12, 0x1, R5 ;  /* 0x000000010c057824 */ /* 0x000fe200078e0205 */
[----:B------:R-:W-:Y:S02]  /*0f00*/  LOP3.LUT R3, R2, 0x1ffffff8, RZ, 0xc0, !PT ;  /* 0x1ffffff802037812 */ /* 0x000fe400078ec0ff */
[----:B------:R-:W-:Y:S01]  /*0f10*/  SHF.R.S32.HI R186, RZ, 0x2, R6 ;  /* 0x00000002ffba7819 */ /* 0x000fe20000011406 */
[----:B------:R-:W-:Y:S01]  /*0f20*/  IMAD R197, R5, 0x2, R18 ;  /* 0x0000000205c57824 */ /* 0x000fe200078e0212 */
[----:B------:R-:W-:Y:S01]  /*0f30*/  LOP3.LUT R4, R9, 0x7ffffffc, RZ, 0xc0, !PT ;  /* 0x7ffffffc09047812 */ /* 0x000fe200078ec0ff */
[----:B------:R-:W-:Y:S01]  /*0f40*/  IMAD.IADD R3, R234, 0x1, -R3 ;  /* 0x00000001ea037824 */ /* 0x000fe200078e0a03 */
[----:B------:R-:W-:Y:S01]  /*0f50*/  LEA.HI R8, R8, R7, RZ, 0x5 ;  /* 0x0000000708087211 */ /* 0x000fe200078f28ff */
[----:B------:R-:W-:Y:S01]  /*0f60*/  VIADD R236, R186, 0x20 ;  /* 0x00000020baec7836 */ /* 0x000fe20000000000 */
[--C-:B------:R-:W-:Y:S01]  /*0f70*/  SHF.R.S32.HI R10, RZ, 0x2, R9.reuse ;  /* 0x00000002ff0a7819 */ /* 0x100fe20000011409 */
[----:B------:R-:W-:Y:S01]  /*0f80*/  IMAD.IADD R4, R7, 0x1, -R4 ;  /* 0x0000000107047824 */ /* 0x000fe200078e0a04 */
[----:B------:R-:W-:Y:S01]  /*0f90*/  LOP3.LUT R7, R6, 0xfffffffc, RZ, 0xc0, !PT ;  /* 0xfffffffc06077812 */ /* 0x000fe200078ec0ff */
[----:B------:R-:W-:Y:S01]  /*0fa0*/  IMAD.SHL.U32 R211, R3, 0x8, RZ ;  /* 0x0000000803d37824 */ /* 0x000fe200078e00ff */
[----:B------:R-:W-:Y:S01]  /*0fb0*/  SHF.R.S32.HI R3, RZ, 0x1f, R236 ;  /* 0x0000001fff037819 */ /* 0x000fe200000114ec */
[----:B------:R-:W-:Y:S01]  /*0fc0*/  IMAD.SHL.U32 R231, R236, 0x40, RZ ;  /* 0x00000040ece77824 */ /* 0x000fe200078e00ff */
[----:B------:R-:W-:Y:S01]  /*0fd0*/  SHF.R.S32.HI R11, RZ, 0x1f, R9 ;  /* 0x0000001fff0b7819 */ /* 0x000fe20000011409 */
[----:B------:R-:W-:Y:S01]  /*0fe0*/  IMAD.IADD R220, R234, 0x1, -R7 ;  /* 0x00000001eadc7824 */ /* 0x000fe200078e0a07 */
[----:B------:R-:W-:Y:S01]  /*0ff0*/  LEA.HI R3, R3, R236, RZ, 0x3 ;  /* 0x000000ec03037211 */ /* 0x000fe200078f18ff */
[----:B------:R-:W-:Y:S01]  /*1000*/  VIADD R209, R197, 0x36400 ;  /* 0x00036400c5d17836 */ /* 0x000fe20000000000 */
[----:B------:R-:W-:Y:S01]  /*1010*/  LEA.HI R11, R11, R10, RZ, 0x3 ;  /* 0x0000000a0b0b7211 */ /* 0x000fe200078f18ff */
[----:B------:R-:W-:Y:S01]  /*1020*/  IMAD.SHL.U32 R16, R220, 0x8, RZ ;  /* 0x00000008dc107824 */ /* 0x000fe200078e00ff */
[----:B------:R-:W-:Y:S01]  /*1030*/  SHF.R.S32.HI R9, RZ, 0x1f, R6 ;  /* 0x0000001fff097819 */ /* 0x000fe20000011406 */
[----:B------:R-:W-:Y:S01]  /*1040*/  IMAD.SHL.U32 R3, R3, 0x40, RZ ;  /* 0x0000004003037824 */ /* 0x000fe200078e00ff */
[----:B------:R-:W-:Y:S01]  /*1050*/  LOP3.LUT R231, R231, 0x1c0, RZ, 0xc0, !PT ;  /* 0x000001c0e7e77812 */ /* 0x000fe200078ec0ff */
[----:B------:R-:W-:Y:S01]  /*1060*/  IMAD.SHL.U32 R185, R4, 0x2, RZ ;  /* 0x0000000204b97824 */ /* 0x000fe200078e00ff */
[----:B------:R-:W-:-:S02]  /*1070*/  SHF.R.S32.HI R214, RZ, 0x3, R2 ;  /* 0x00000003ffd67819 */ /* 0x000fc40000011402 */
[----:B------:R-:W-:Y:S02]  /*1080*/  LOP3.LUT R11, R11, 0xfffffff8, RZ, 0xc0, !PT ;  /* 0xfffffff80b0b7812 */ /* 0x000fe400078ec0ff */
[----:B------:R-:W-:Y:S02]  /*1090*/  LEA.HI R9, R9, R186, RZ, 0x3 ;  /* 0x000000ba09097211 */ /* 0x000fe400078f18ff */
[----:B------:R-:W-:Y:S01]  /*10a0*/  LOP3.LUT R2, R231, 0x38, R16, 0xf8, !PT ;  /* 0x00000038e7027812 */ /* 0x000fe200078ef810 */
[----:B------:R-:W-:Y:S01]  /*10b0*/  IMAD.IADD R11, R10, 0x1, -R11 ;  /* 0x000000010a0b7824 */ /* 0x000fe200078e0a0b */
[----:B------:R-:W-:Y:S02]  /*10c0*/  SHF.R.U32.HI R235, RZ, 0x3, R231 ;  /* 0x00000003ffeb7819 */ /* 0x000fe400000116e7 */
[----:B------:R-:W-:Y:S02]  /*10d0*/  LOP3.LUT R232, R3, 0xfffffe00, RZ, 0xc0, !PT ;  /* 0xfffffe0003e87812 */ /* 0x000fe400078ec0ff */
[----:B------:R-:W-:-:S02]  /*10e0*/  SHF.R.S32.HI R8, RZ, 0x5, R8 ;  /* 0x00000005ff087819 */ /* 0x000fc40000011408 */
[----:B------:R-:W-:Y:S02]  /*10f0*/  LOP3.LUT R9, R9, 0xfffffff8, RZ, 0xc0, !PT ;  /* 0xfffffff809097812 */ /* 0x000fe400078ec0ff */
[----:B------:R-:W-:Y:S01]  /*1100*/  IADD3 R198, R197, 0x36420, RZ ;  /* 0x00036420c5c67810 */ /* 0x000fe20007ffe0ff */
[C---:B------:R-:W-:Y:S01]  /*1110*/  @P1 VIADD R198, R209.reuse, 0xffffffe0 ;  /* 0xffffffe0d1c61836 */ /* 0x040fe20000000000 */
[----:B------:R-:W-:Y:S01]  /*1120*/  LOP3.LUT R3, R232, R2, R235, 0xf6, !PT ;  /* 0x00000002e8037212 */ /* 0x000fe200078ef6eb */
[----:B------:R-:W-:Y:S01]  /*1130*/  IMAD.IADD R209, R209, 0x1, R208 ;  /* 0x00000001d1d17824 */ /* 0x000fe200078e02d0 */
[----:B------:R-:W-:Y:S01]  /*1140*/  SHF.R.S32.HI R225, RZ, 0x1f, R186 ;  /* 0x0000001fffe17819 */ /* 0x000fe200000114ba */
[----:B------:R-:W-:Y:S02]  /*1150*/  IMAD R194, R8, 0x10, R11 ;  /* 0x0000001008c27824 */ /* 0x000fe400078e020b */
[----:B------:R-:W-:Y:S02]  /*1160*/  IMAD.IADD R195, R186, 0x1, -R9 ;  /* 0x00000001bac37824 */ /* 0x000fe400078e0a09 */
[----:B------:R-:W-:-:S02]  /*1170*/  IMAD R230, R3, 0x2, R18 ;  /* 0x0000000203e67824 */ /* 0x000fc400078e0212 */
[----:B------:R-:W-:-:S07]  /*1180*/  IMAD.IADD R208, R208, 0x1, R198 ;  /* 0x00000001d0d07824 */ /* 0x000fce00078e02c6 */
.L_x_2877:
[----:B------:R-:W-:Y:S01]  /*1190*/  ULDC.64 UR4, c[0x0][0xb20] ;  /* 0x0002c80000047ab9 */ /* 0x000fe20000000a00 */
[----:B0-23-5:R-:W0:Y:S01]  /*11a0*/  LDC.64 R4, c[0x0][0xb00] ;  /* 0x0002c000ff047b82 */ /* 0x02de220000000a00 */
[----:B------:R-:W-:Y:S01]  /*11b0*/  ISETP.NE.U32.AND P0, PT, RZ, UR4, PT ;  /* 0x00000004ff007c0c */ /* 0x000fe2000bf05070 */
[----:B------:R-:W-:Y:S01]  /*11c0*/  IMAD.MOV.U32 R11, RZ, RZ, RZ ;  /* 0x000000ffff0b7224 */ /* 0x000fe200078e00ff */
[----:B------:R-:W-:Y:S01]  /*11d0*/  ULDC.64 UR6, c[0x0][0xb18] ;  /* 0x0002c60000067ab9 */ /* 0x000fe20000000a00 */
[----:B------:R-:W-:Y:S01]  /*11e0*/  IMAD.MOV.U32 R25, RZ, RZ, RZ ;  /* 0x000000ffff197224 */ /* 0x000fe200078e00ff */
        /* <DEDUP_REMOVED lines=13> */
[----:B------:R2:W5:Y:S01]  /*12c0*/  @P3 LDG.E R25, desc[UR54][R8.64] ;  /* 0x0000003608193981 */ /* 0x000562000c1e1900 */
        /* <DEDUP_REMOVED lines=16> */
[----:B--2---:R-:W-:Y:S06]  /*13d0*/  @P1 BRA `(.L_x_2668) ;  /* 0x0000000000241947 */ /* 0x004fec0003800000 */
        /* <DEDUP_REMOVED lines=8> */
[----:B--2---:R-:W-:-:S07]  /*1460*/  IADD3 R184, -R184, R5, RZ ;  /* 0x00000005b8b87210 */ /* 0x004fce0007ffe1ff */
.L_x_2668:
[----:B------:R-:W-:Y:S02]  /*1470*/  IMAD.U32 R32, RZ, RZ, UR5 ;  /* 0x00000005ff207e24 */ /* 0x000fe4000f8e00ff */
[----:B------:R-:W-:Y:S01]  /*1480*/  IMAD.U32 R24, RZ, RZ, UR4 ;  /* 0x00000004ff187e24 */ /* 0x000fe2000f8e00ff */
[----:B------:R-:W-:Y:S06]  /*1490*/  @!P2 BRA `(.L_x_2669) ;  /* 0x000000000010a947 */ /* 0x000fec0003800000 */
[----:B------:R-:W0:Y:S02]  /*14a0*/  LDC.64 R2, c[0x0][0xb18] ;  /* 0x0002c600ff027b82 */ /* 0x000e240000000a00 */
[----:B0-----:R-:W-:-:S05]  /*14b0*/  IMAD.WIDE R2, R191, 0x4, R2 ;  /* 0x00000004bf027825 */ /* 0x001fca00078e0202 */
[----:B------:R0:W5:Y:S01]  /*14c0*/  LDG.E R24, desc[UR54][R2.64] ;  /* 0x0000003602187981 */ /* 0x000162000c1e1900 */
[----:B------:R-:W-:Y:S05]  /*14d0*/  BRA `(.L_x_2670) ;  /* 0x0000000000107947 */ /* 0x000fea0003800000 */
.L_x_2669:
[----:B------:R-:W-:Y:S05]  /*14e0*/  @!P3 BRA `(.L_x_2670) ;  /* 0x00000000000cb947 */ /* 0x000fea0003800000 */
[----:B------:R-:W2:Y:S04]  /*14f0*/  LDG.E R3, desc[UR54][R8.64] ;  /* 0x0000003608037981 */ /* 0x000ea8000c1e1900 */
[----:B------:R-:W2:Y:S02]  /*1500*/  LDG.E R24, desc[UR54][R8.64+0x4] ;  /* 0x0000043608187981 */ /* 0x000ea4000c1e1900 */
[----:B--2---:R-:W-:-:S07]  /*1510*/  IMAD.IADD R24, R24, 0x1, -R3 ;  /* 0x0000000118187824 */ /* 0x004fce00078e0a03 */
.L_x_2670:
        /* <DEDUP_REMOVED lines=13> */
[----:B--2---:R-:W-:-:S04]  /*15f0*/  @P1 IMAD.WIDE R4, R191, 0x4, R4 ;  /* 0x00000004bf041825 */ /* 0x004fc800078e0204 */
[----:B------:R-:W-:Y:S01]  /*1600*/  IMAD.IADD R10, R24, 0x1, -R11 ;  /* 0x00000001180a7824 */ /* 0x000fe200078e0a0b */
[----:B------:R0:W5:Y:S01]  /*1610*/  @P1 LDG.E R33, desc[UR54][R4.64] ;  /* 0x0000003604211981 */ /* 0x000162000c1e1900 */
[----:B-1----:R-:W-:Y:S02]  /*1620*/  ISETP.GE.AND P1, PT, R9, 0x1, PT ;  /* 0x000000010900780c */ /* 0x002fe40003f26270 */
[----:B------:R-:W-:Y:S01]  /*1630*/  LEA R47, R189, 0x40, 0x6 ;  /* 0x00000040bd2f7811 */ /* 0x000fe200078e30ff */
[----:B---3--:R-:W-:-:S04]  /*1640*/  @P0 IMAD.IADD R32, R7, 0x1, -R0 ;  /* 0x0000000107200824 */ /* 0x008fc800078e0a00 */
[----:B------:R-:W-:-:S04]  /*1650*/  IMAD.IADD R23, R10, 0x1, R32 ;  /* 0x000000010a177824 */ /* 0x000fc800078e0220 */
[C---:B------:R-:W-:Y:S01]  /*1660*/  VIADD R0, R23.reuse, 0x3f ;  /* 0x0000003f17007836 */ /* 0x040fe20000000000 */
[----:B------:R-:W-:-:S04]  /*1670*/  IADD3 R47, R23, R47, -R184 ;  /* 0x0000002f172f7210 */ /* 0x000fc80007ffe8b8 */
        /* <DEDUP_REMOVED lines=16> */
.L_x_2673:
[----:B------:R-:W-:-:S13]  /*1780*/  ISETP.NE.AND P0, PT, R9, 0x1, PT ;  /* 0x000000010900780c */ /* 0x000fda0003f05270 */
[----:B------:R-:W0:Y:S02]  /*1790*/  @P0 LDC.64 R4, c[0x0][0xae0] ;  /* 0x0002b800ff040b82 */ /* 0x000e240000000a00 */
[----:B0-----:R-:W-:-:S05]  /*17a0*/  @P0 IMAD.HI.U32 R4, R2, R4, RZ ;  /* 0x0000000402040227 */ /* 0x001fca00078e00ff */
[----:B------:R-:W-:-:S07]  /*17b0*/  @P0 SHF.R.U32.HI R2, RZ, R5, R4 ;  /* 0x00000005ff020219 */ /* 0x000fce0000011604 */
.L_x_2674:
[----:B------:R-:W-:Y:S05]  /*17c0*/  BSYNC B0 ;  /* 0x0000000000007941 */ /* 0x000fea0003800000 */
.L_x_2672:
[----:B------:R-:W-:-:S05]  /*17d0*/  IMAD R3, R2, R9, R9 ;  /* 0x0000000902037224 */ /* 0x000fca00078e0209 */
[----:B------:R-:W-:-:S07]  /*17e0*/  VIMNMX R0, R0, R3, PT ;  /* 0x0000000300007248 */ /* 0x000fce0003fe0100 */
.L_x_2671:
[----:B------:R-:W-:Y:S01]  /*17f0*/  IMAD R2, R189, 0x40, -R184 ;  /* 0x00000040bd027824 */ /* 0x000fe200078e0ab8 */
[----:B------:R-:W-:-:S04]  /*1800*/  ULDC UR4, c[0x0][0xad4] ;  /* 0x0002b50000047ab9 */ /* 0x000fc80000000800 */
[----:B------:R-:W-:-:S05]  /*1810*/  IADD3 R45, R23, R2, RZ ;  /* 0x00000002172d7210 */ /* 0x000fca0007ffe0ff */
        /* <DEDUP_REMOVED lines=12> */
.L_x_2677:
[----:B------:R-:W-:Y:S01]  /*18e0*/  ISETP.NE.AND P0, PT, R9, 0x1, PT ;  /* 0x000000010900780c */ /* 0x000fe20003f05270 */
[----:B------:R-:W-:-:S12]  /*18f0*/  IMAD.MOV.U32 R4, RZ, RZ, R45 ;  /* 0x000000ffff047224 */ /* 0x000fd800078e002d */
[----:B------:R-:W0:Y:S02]  /*1900*/  @P0 LDC.64 R6, c[0x0][0xae0] ;  /* 0x0002b800ff060b82 */ /* 0x000e240000000a00 */
[----:B0-----:R-:W-:-:S05]  /*1910*/  @P0 IMAD.HI.U32 R6, R45, R6, RZ ;  /* 0x000000062d060227 */ /* 0x001fca00078e00ff */
[----:B------:R-:W-:-:S07]  /*1920*/  @P0 SHF.R.U32.HI R4, RZ, R7, R6 ;  /* 0x00000007ff040219 */ /* 0x000fce0000011606 */
.L_x_2678:
[----:B------:R-:W-:Y:S05]  /*1930*/  BSYNC B0 ;  /* 0x0000000000007941 */ /* 0x000fea0003800000 */
.L_x_2676:
[----:B------:R-:W-:-:S05]  /*1940*/  IMAD R3, R4, R9, RZ ;  /* 0x0000000904037224 */ /* 0x000fca00078e02ff */
[----:B------:R-:W-:-:S07]  /*1950*/  VIMNMX R2, R2, R3, !PT ;  /* 0x0000000302027248 */ /* 0x000fce0007fe0100 */
.L_x_2675:
        /* <DEDUP_REMOVED lines=42> */
[----:B-1---5:R-:W-:Y:S05]  /*1c00*/  CALL.ABS.NOINC R2 ;  /* 0x0000000002007343 */ /* 0x022fea0003c00000 */
.L_x_2681:
[----:B------:R-:W-:Y:S05]  /*1c10*/  BSYNC B6 ;  /* 0x0000000000067941 */ /* 0x000fea0003800000 */
.L_x_2680:
        /* <DEDUP_REMOVED lines=20> */
.L_x_2683:
[----:B------:R-:W-:Y:S05]  /*1d60*/  BSYNC B6 ;  /* 0x0000000000067941 */ /* 0x000fea0003800000 */
.L_x_2682:
        /* <DEDUP_REMOVED lines=8> */
[----:B------:R-:W2:Y:S08]  /*1df0*/  LDC.64 R20, c[0x0][0x3d8] ;  /* 0x0000f600ff147b82 */ /* 0x000eb00000000a00 */
[----:B------:R-:W3:Y:S08]  /*1e00*/  @P0 LDC.64 R2, c[0x0][0xaf0] ;  /* 0x0002bc00ff020b82 */ /* 0x000ef00000000a00 */
[----:B------:R-:W4:Y:S01]  /*1e10*/  LDC R63, c[0x0][0x3d4] ;  /* 0x0000f500ff3f7b82 */ /* 0x000f220000000800 */
[----:B------:R-:W-:-:S07]  /*1e20*/  SHF.R.S32.HI R17, RZ, 0x1f, R16 ;  /* 0x0000001fff117819 */ /* 0x000fce0000011410 */
[----:B------:R-:W1:Y:S01]  /*1e30*/  LDC.64 R26, c[0x0][0x3e8] ;  /* 0x0000fa00ff1a7b82 */ /* 0x000e620000000a00 */
[----:B---3--:R-:W-:-:S04]  /*1e40*/  @P0 IMAD.WIDE R2, R191, 0x4, R2 ;  /* 0x00000004bf020825 */ /* 0x008fc800078e0202 */
[----:B------:R-:W-:Y:S01]  /*1e50*/  IMAD.SHL.U32 R40, R220, 0x4, RZ ;  /* 0x00000004dc287824 */ /* 0x000fe200078e00ff */
[----:B------:R3:W3:Y:S01]  /*1e60*/  @P0 LDG.E R191, desc[UR54][R2.64] ;  /* 0x0000003602bf0981 */ /* 0x0006e2000c1e1900 */
[----:B0-----:R-:W-:Y:S01]  /*1e70*/  ISETP.NE.AND P0, PT, R0, 0x1, PT ;  /* 0x000000010000780c */ /* 0x001fe20003f05270 */
[----:B------:R-:W-:Y:S01]  /*1e80*/  IMAD.SHL.U32 R57, R195, 0x40, RZ ;  /* 0x00000040c3397824 */ /* 0x000fe200078e00ff */
[----:B------:R-:W-:Y:S01]  /*1e90*/  SHF.R.S32.HI R10, RZ, 0x1f, R25 ;  /* 0x0000001fff0a7819 */ /* 0x000fe20000011419 */
[----:B------:R-:W0:Y:S01]  /*1ea0*/  S2R R58, SR_TID.X ;  /* 0x00000000003a7919 */ /* 0x000e220000002100 */
[----:B------:R-:W-:Y:S01]  /*1eb0*/  SHF.R.S32.HI R41, RZ, 0x1f, R40 ;  /* 0x0000001fff297819 */ /* 0x000fe20000011428 */
[----:B--2---:R-:W-:Y:S01]  /*1ec0*/  IMAD.SHL.U32 R55, R20, 0x40, RZ ;  /* 0x0000004014377824 */ /* 0x004fe200078e00ff */
[----:B----4-:R-:W-:Y:S01]  /*1ed0*/  ISETP.GE.AND P1, PT, R16, R63, PT ;  /* 0x0000003f1000720c */ /* 0x010fe20003f26270 */
[-C--:B-1----:R-:W-:Y:S01]  /*1ee0*/  IMAD R4, R10, R52.reuse, RZ ;  /* 0x000000340a047224 */ /* 0x082fe200078e02ff */
[----:B------:R-:W-:Y:S01]  /*1ef0*/  SHF.L.U64.HI R51, R52, 0x6, R53 ;  /* 0x0000000634337819 */ /* 0x000fe20000010235 */
[----:B---3--:R-:W-:Y:S01]  /*1f00*/  IMAD.WIDE.U32 R2, R25, R52, RZ ;  /* 0x0000003419027225 */ /* 0x008fe200078e00ff */
[----:B------:R-:W-:Y:S01]  /*1f10*/  SEL R11, R63, RZ, P1 ;  /* 0x000000ff3f0b7207 */ /* 0x000fe20000800000 */
[----:B------:R-:W1:Y:S01]  /*1f20*/  LDC R59, c[0x0][0x3d4] ;  /* 0x0000f500ff3b7b82 */ /* 0x000e620000000800 */
[----:B------:R-:W-:Y:S01]  /*1f30*/  LOP3.LUT R57, R57, 0x1c0, RZ, 0xc0, !PT ;  /* 0x000001c039397812 */ /* 0x000fe200078ec0ff */
[C---:B------:R-:W-:Y:S01]  /*1f40*/  VIADD R76, R16.reuse, 0x20 ;  /* 0x00000020104c7836 */ /* 0x040fe20000000000 */
[----:B------:R-:W-:Y:S01]  /*1f50*/  P2R R72, PR, RZ, 0x2 ;  /* 0x00000002ff487803 */ /* 0x000fe20000000000 */
[----:B------:R-:W-:Y:S01]  /*1f60*/  IMAD.IADD R11, R16, 0x1, R11 ;  /* 0x00000001100b7824 */ /* 0x000fe200078e020b */
[----:B------:R-:W-:Y:S01]  /*1f70*/  SHF.R.U32.HI R61, RZ, 0x3, R57 ;  /* 0x00000003ff3d7819 */ /* 0x000fe20000011639 */
[C---:B------:R-:W-:Y:S01]  /*1f80*/  IMAD.SHL.U32 R56, R26.reuse, 0x40, RZ ;  /* 0x000000401a387824 */ /* 0x040fe200078e00ff */
[----:B------:R-:W-:Y:S01]  /*1f90*/  SHF.L.U64.HI R54, R26, 0x6, R27 ;  /* 0x000000061a367819 */ /* 0x000fe2000001021b */
[----:B------:R-:W2:Y:S01]  /*1fa0*/  @P0 LDC R5, c[0x0][0x42c] ;  /* 0x00010b00ff050b82 */ /* 0x000ea20000000800 */
[----:B------:R-:W-:Y:S01]  /*1fb0*/  SHF.R.S32.HI R50, RZ, 0x1f, R11 ;  /* 0x0000001fff327819 */ /* 0x000fe2000001140b */
[----:B------:R-:W-:-:S03]  /*1fc0*/  IMAD.SHL.U32 R63, R63, 0x2, RZ ;  /* 0x000000023f3f7824 */ /* 0x000fc600078e00ff */
[----:B------:R-:W-:-:S03]  /*1fd0*/  LEA.HI R50, R50, R11, RZ, 0x3 ;  /* 0x0000000b32327211 */ /* 0x000fc600078f18ff */
[----:B------:R-:W3:Y:S01]  /*1fe0*/  @P0 LDC R7, c[0x0][0x430] ;  /* 0x00010c00ff070b82 */ /* 0x000ee20000000800 */
[----:B------:R-:W-:-:S04]  /*1ff0*/  LOP3.LUT R67, R50, 0xfffffff8, RZ, 0xc0, !PT ;  /* 0xfffffff832437812 */ /* 0x000fc800078ec0ff */
[----:B------:R-:W-:-:S03]  /*2000*/  SHF.R.S32.HI R71, RZ, 0x1f, R67 ;  /* 0x0000001fff477819 */ /* 0x000fc60000011443 */
[----:B------:R-:W4:Y:S01]  /*2010*/  LDC R60, c[0x0][0x2e4] ;  /* 0x0000b900ff3c7b82 */ /* 0x000f220000000800 */
[----:B0-----:R-:W-:-:S05]  /*2020*/  SHF.R.U32.HI R58, RZ, 0x7, R58 ;  /* 0x00000007ff3a7819 */ /* 0x001fca000001163a */
[----:B------:R-:W-:Y:S02]  /*2030*/  VIADD R58, R58, 0x8 ;  /* 0x000000083a3a7836 */ /* 0x000fe40000000000 */
[----:B--2---:R-:W-:-:S04]  /*2040*/  @P0 IMAD.HI.U32 R0, R190, R5, RZ ;  /* 0x00000005be000227 */ /* 0x004fc800078e00ff */
[----:B------:R-:W-:Y:S01]  /*2050*/  IMAD R5, R25, R53, R4 ;  /* 0x0000003519057224 */ /* 0x000fe200078e0204 */
[----:B---3--:R-:W-:-:S03]  /*2060*/  @P0 SHF.R.U32.HI R190, RZ, R7, R0 ;  /* 0x00000007ffbe0219 */ /* 0x008fc60000011600 */
[----:B------:R-:W-:Y:S01]  /*2070*/  IMAD.IADD R3, R3, 0x1, R5 ;  /* 0x0000000103037824 */ /* 0x000fe200078e0205 */
[----:B------:R-:W-:Y:S02]  /*2080*/  ISETP.NE.U32.AND P0, PT, RZ, UR6, PT ;  /* 0x00000006ff007c0c */ /* 0x000fe4000bf05070 */
[----:B------:R-:W-:Y:S01]  /*2090*/  SHF.R.S32.HI R0, RZ, 0x1f, R190 ;  /* 0x0000001fff007819 */ /* 0x000fe200000114be */
[----:B------:R-:W-:Y:S01]  /*20a0*/  IMAD.WIDE.U32 R2, R190, UR4, R2 ;  /* 0x00000004be027c25 */ /* 0x000fe2000f8e0002 */
[----:B------:R-:W-:Y:S01]  /*20b0*/  ISETP.NE.AND.EX P0, PT, RZ, UR7, PT, P0 ;  /* 0x00000007ff007c0c */ /* 0x000fe2000bf05300 */
[----:B------:R-:W-:Y:S02]  /*20c0*/  ULDC.64 UR6, c[0x0][0x320] ;  /* 0x0000c80000067ab9 */ /* 0x000fe40000000a00 */
[----:B------:R-:W-:-:S04]  /*20d0*/  IMAD R5, R0, UR4, RZ ;  /* 0x0000000400057c24 */ /* 0x000fc8000f8e02ff */
[----:B------:R-:W-:Y:S01]  /*20e0*/  IMAD R7, R190, UR5, R5 ;  /* 0x00000005be077c24 */ /* 0x000fe2000f8e0205 */
[----:B------:R-:W-:Y:S01]  /*20f0*/  ULDC.64 UR4, c[0x0][0x300] ;  /* 0x0000c00000047ab9 */ /* 0x000fe20000000a00 */
[----:B------:R-:W-:Y:S02]  /*2100*/  IMAD R5, R0, UR6, RZ ;  /* 0x0000000600057c24 */ /* 0x000fe4000f8e02ff */
[----:B------:R-:W-:Y:S02]  /*2110*/  IMAD.IADD R3, R3, 0x1, R7 ;  /* 0x0000000103037824 */ /* 0x000fe400078e0207 */
[C---:B------:R-:W-:Y:S02]  /*2120*/  IMAD R9, R190.reuse, UR7, R5 ;  /* 0x00000007be097c24 */ /* 0x040fe4000f8e0205 */
[----:B------:R-:W-:-:S04]  /*2130*/  IMAD.WIDE.U32 R4, R190, UR6, R16 ;  /* 0x00000006be047c25 */ /* 0x000fc8000f8e0010 */
        /* <DEDUP_REMOVED lines=9> */
[C---:B------:R-:W-:Y:S01]  /*21d0*/  IMAD R6, R225.reuse, R52, RZ ;  /* 0x00000034e1067224 */ /* 0x040fe200078e02ff */
[----:B------:R-:W-:Y:S01]  /*21e0*/  IADD3 R46, P0, R42, R2, RZ ;  /* 0x000000022a2e7210 */ /* 0x000fe20007f1e0ff */
[----:B------:R-:W-:Y:S01]  /*21f0*/  IMAD R2, R225, R20, RZ ;  /* 0x00000014e1027224 */ /* 0x000fe200078e02ff */
[----:B------:R-:W-:Y:S01]  /*2200*/  SHF.L.U32 R52, R52, 0x6, RZ ;  /* 0x0000000634347819 */ /* 0x000fe200000006ff */
[----:B------:R-:W-:Y:S01]  /*2210*/  IMAD R9, R186, R53, R6 ;  /* 0x00000035ba097224 */ /* 0x000fe200078e0206 */
[----:B------:R-:W-:Y:S01]  /*2220*/  SHF.L.U64.HI R53, R20, 0x6, R21 ;  /* 0x0000000614357819 */ /* 0x000fe20000010215 */
[----:B------:R-:W-:Y:S02]  /*2230*/  IMAD R6, R0, UR4, RZ ;  /* 0x0000000400067c24 */ /* 0x000fe4000f8e02ff */
[----:B------:R-:W-:-:S02]  /*2240*/  IMAD.IADD R0, R43, 0x1, R7 ;  /* 0x000000012b007824 */ /* 0x000fc400078e0207 */
[----:B------:R-:W-:Y:S02]  /*2250*/  IMAD R73, R39, UR5, R6 ;  /* 0x0000000527497c24 */ /* 0x000fe4000f8e0206 */
[----:B------:R-:W-:Y:S01]  /*2260*/  IMAD R13, R186, R21, R2 ;  /* 0x00000015ba0d7224 */ /* 0x000fe200078e0202 */
[----:B------:R-:W-:Y:S01]  /*2270*/  IADD3.X R48, R0, R3, R9, P0, !PT ;  /* 0x0000000300307210 */ /* 0x000fe200007fe409 */
[----:B------:R-:W-:-:S04]  /*2280*/  IMAD.WIDE.U32 R6, R186, R20, R16 ;  /* 0x00000014ba067225 */ /* 0x000fc800078e0010 */
[----:B------:R-:W-:-:S04]  /*2290*/  IMAD.WIDE.U32 R2, R186, R20, R40 ;  /* 0x00000014ba027225 */ /* 0x000fc800078e0028 */
[----:B------:R-:W-:Y:S01]  /*22a0*/  IMAD.WIDE.U32 R38, R39, UR4, R4 ;  /* 0x0000000427267c25 */ /* 0x000fe2000f8e0004 */
[----:B------:R-:W-:Y:S02]  /*22b0*/  ULDC UR4, c[0x0][0x2e4] ;  /* 0x0000b90000047ab9 */ /* 0x000fe40000000800 */
[----:B------:R-:W-:Y:S01]  /*22c0*/  ISETP.GE.AND P0, PT, R16, UR4, PT ;  /* 0x0000000410007c0c */ /* 0x000fe2000bf06270 */
[----:B------:R-:W-:Y:S01]  /*22d0*/  IMAD R4, R225, R26, RZ ;  /* 0x0000001ae1047224 */ /* 0x000fe200078e02ff */
[----:B------:R-:W-:Y:S01]  /*22e0*/  ISETP.GE.AND P1, PT, R76, UR4, PT ;  /* 0x000000044c007c0c */ /* 0x000fe2000bf26270 */
[----:B------:R-:W-:Y:S02]  /*22f0*/  IMAD.IADD R7, R13, 0x1, R7 ;  /* 0x000000010d077824 */ /* 0x000fe400078e0207 */
[----:B------:R-:W-:Y:S01]  /*2300*/  IMAD.IADD R3, R3, 0x1, R13 ;  /* 0x0000000103037824 */ /* 0x000fe200078e020d */
[----:B-----5:R-:W-:Y:S01]  /*2310*/  SHF.R.S32.HI R13, RZ, 0x1f, R33 ;  /* 0x0000001fff0d7819 */ /* 0x020fe20000011421 */
[----:B------:R-:W-:-:S02]  /*2320*/  IMAD R15, R186, R27, R4 ;  /* 0x0000001bba0f7224 */ /* 0x000fc400078e0204 */
[----:B------:R-:W-:-:S04]  /*2330*/  IMAD.WIDE.U32 R4, R186, R26, R40 ;  /* 0x0000001aba047225 */ /* 0x000fc800078e0028 */
[-C--:B------:R-:W-:Y:S02]  /*2340*/  IMAD R12, R13, R20.reuse, RZ ;  /* 0x000000140d0c7224 */ /* 0x080fe400078e02ff */
[----:B------:R-:W-:Y:S02]  /*2350*/  IMAD.IADD R5, R5, 0x1, R15 ;  /* 0x0000000105057824 */ /* 0x000fe400078e020f */
[C---:B------:R-:W-:Y:S02]  /*2360*/  IMAD R11, R33.reuse, R21, R12 ;  /* 0x00000015210b7224 */ /* 0x040fe400078e020c */
[----:B------:R-:W-:-:S04]  /*2370*/  IMAD.WIDE.U32 R36, R33, R20, R6 ;  /* 0x0000001421247225 */ /* 0x000fc800078e0006 */
[C---:B------:R-:W-:Y:S01]  /*2380*/  IMAD.WIDE.U32 R34, R33.reuse, R20, R2 ;  /* 0x0000001421227225 */ /* 0x040fe200078e0002 */
[----:B------:R-:W-:Y:S01]  /*2390*/  IADD3 R2, P2, R186, R25, RZ ;  /* 0x00000019ba027210 */ /* 0x000fe20007f5e0ff */
[----:B------:R-:W0:Y:S02]  /*23a0*/  LDC.64 R20, c[0x0][0x2d8] ;  /* 0x0000b600ff147b82 */ /* 0x000e240000000a00 */
[----:B------:R-:W-:Y:S01]  /*23b0*/  IMAD.WIDE.U32 R28, R33, R26, R4 ;  /* 0x0000001a211c7225 */ /* 0x000fe200078e0004 */
[----:B------:R-:W-:-:S03]  /*23c0*/  LOP3.LUT R4, R57, 0x18, R16, 0xf8, !PT ;  /* 0x0000001839047812 */ /* 0x000fc600078ef810 */
[----:B------:R-:W-:Y:S01]  /*23d0*/  IMAD.WIDE.U32 R8, R186, R26, R16 ;  /* 0x0000001aba087225 */ /* 0x000fe200078e0010 */
[----:B------:R-:W-:-:S03]  /*23e0*/  LOP3.LUT R4, R4, R61, RZ, 0x3c, !PT ;  /* 0x0000003d04047212 */ /* 0x000fc600078e3cff */
[----:B------:R-:W-:Y:S02]  /*23f0*/  IMAD.IADD R9, R15, 0x1, R9 ;  /* 0x000000010f097824 */ /* 0x000fe400078e0209 */
[-C--:B------:R-:W-:Y:S02]  /*2400*/  IMAD R12, R13, R26.reuse, RZ ;  /* 0x0000001a0d0c7224 */ /* 0x080fe400078e02ff */
[----:B------:R-:W-:Y:S01]  /*2410*/  IMAD R62, R213, 0x200, R4 ;  /* 0x00000200d53e7824 */ /* 0x000fe200078e0204 */
[----:B------:R-:W-:Y:S01]  /*2420*/  LOP3.LUT R4, R57, 0x38, R50, 0xf8, !PT ;  /* 0x0000003839047812 */ /* 0x000fe200078ef832 */
[C---:B------:R-:W-:Y:S02]  /*2430*/  IMAD R69, R33.reuse, R27, R12 ;  /* 0x0000001b21457224 */ /* 0x040fe400078e020c */
[----:B------:R-:W-:Y:S01]  /*2440*/  IMAD.WIDE.U32 R30, R33, R26, R8 ;  /* 0x0000001a211e7225 */ /* 0x000fe200078e0008 */
[----:B------:R-:W-:-:S03]  /*2450*/  LOP3.LUT R4, R4, R61, RZ, 0x3c, !PT ;  /* 0x0000003d04047212 */ /* 0x000fc600078e3cff */
[----:B------:R-:W-:Y:S01]  /*2460*/  IMAD.IADD R65, R69, 0x1, R31 ;  /* 0x0000000145417824 */ /* 0x000fe200078e021f */
[----:B------:R-:W-:Y:S01]  /*2470*/  LEA R68, R213, R4, 0x9 ;  /* 0x00000004d5447211 */ /* 0x000fe200078e48ff */
[----:B------:R-:W-:Y:S02]  /*2480*/  IMAD.X R3, R225, 0x1, R10, P2 ;  /* 0x00000001e1037824 */ /* 0x000fe400010e060a */
[----:B------:R-:W-:Y:S02]  /*2490*/  IMAD.IADD R64, R11, 0x1, R37 ;  /* 0x000000010b407824 */ /* 0x000fe400078e0225 */
[----:B------:R-:W-:Y:S02]  /*24a0*/  IMAD.IADD R66, R35, 0x1, R11 ;  /* 0x0000000123427824 */ /* 0x000fe400078e020b */
[----:B------:R-:W-:Y:S02]  /*24b0*/  IMAD.IADD R69, R29, 0x1, R69 ;  /* 0x000000011d457824 */ /* 0x000fe400078e0245 */
[----:B-1--4-:R-:W-:-:S07]  /*24c0*/  IMAD.IADD R73, R39, 0x1, R73 ;  /* 0x0000000127497824 */ /* 0x012fce00078e0249 */
.L_x_2713:
        /* <DEDUP_REMOVED lines=9> */
[----:B-1----:R-:W-:-:S03]  /*2560*/  IADD3 R4, P2, R46, R24, RZ ;  /* 0x000000182e047210 */ /* 0x002fc60007f5e0ff */
[----:B------:R-:W-:Y:S01]  /*2570*/  IMAD.IADD R79, R25, 0x1, R5 ;  /* 0x00000001194f7824 */ /* 0x000fe200078e0205 */
[----:B0-----:R-:W-:Y:S01]  /*2580*/  LEA R12, P4, R4, R20, 0x1 ;  /* 0x00000014040c7211 */ /* 0x001fe200078808ff */
        /* <DEDUP_REMOVED lines=22> */
[----:B------:R-:W-:Y:S01]  /*26f0*/  IADD3 R7, P3, R34, R4, RZ ;  /* 0x0000000422077210 */ /* 0x000fe20007f7e0ff */
[----:B------:R-:W-:Y:S01]  /*2700*/  IMAD R9, R54, R49, RZ ;  /* 0x0000003136097224 */ /* 0x000fe200078e02ff */
[----:B------:R-:W-:Y:S01]  /*2710*/  ULDC.64 UR4, c[0x0][0x3c8] ;  /* 0x0000f20000047ab9 */ /* 0x000fe20000000a00 */
[----:B------:R-:W-:Y:S01]  /*2720*/  IMAD.MOV.U32 R4, RZ, RZ, R28 ;  /* 0x000000ffff047224 */ /* 0x000fe200078e001c */
[----:B------:R-:W-:Y:S01]  /*2730*/  ULDC.64 UR6, c[0x0][0x3e0] ;  /* 0x0000f80000067ab9 */ /* 0x000fe20000000a00 */
[----:B------:R-:W-:Y:S01]  /*2740*/  IMAD.MOV.U32 R5, RZ, RZ, R69 ;  /* 0x000000ffff057224 */ /* 0x000fe200078e0045 */
[----:B------:R-:W-:Y:S01]  /*2750*/  IADD3 R8, R40, 0x10, RZ ;  /* 0x0000001028087810 */ /* 0x000fe20007ffe0ff */
[-C--:B------:R-:W-:Y:S02]  /*2760*/  IMAD R9, R77, R56.reuse, R9 ;  /* 0x000000384d097224 */ /* 0x080fe400078e0209 */
[----:B------:R-:W-:-:S04]  /*2770*/  IMAD.WIDE.U32 R4, R49, R56, R4 ;  /* 0x0000003831047225 */ /* 0x000fc800078e0004 */
[----:B------:R-:W-:Y:S01]  /*2780*/  IMAD.X R10, R81, 0x1, R66, P3 ;  /* 0x00000001510a7824 */ /* 0x000fe200018e0642 */
[----:B------:R-:W-:Y:S01]  /*2790*/  LEA R6, P3, R7, UR4, 0x1 ;  /* 0x0000000407067c11 */ /* 0x000fe2000f8608ff */
[----:B------:R-:W-:Y:S01]  /*27a0*/  IMAD.IADD R5, R5, 0x1, R9 ;  /* 0x0000000105057824 */ /* 0x000fe200078e0209 */
[C---:B------:R-:W-:Y:S02]  /*27b0*/  LEA R78, P5, R4.reuse, UR6, 0x1 ;  /* 0x00000006044e7c11 */ /* 0x040fe4000f8a08ff */
        /* <DEDUP_REMOVED lines=10> */
.L_x_2688:
[----:B------:R-:W-:Y:S05]  /*2860*/  BSYNC B1 ;  /* 0x0000000000017941 */ /* 0x000fea0003800000 */
.L_x_2687:
        /* <DEDUP_REMOVED lines=10> */
[----:B------:R-:W-:Y:S02]  /*2910*/  IMAD.MOV.U32 R4, RZ, RZ, R10 ;  /* 0x000000ffff047224 */ /* 0x000fe400078e000a */
[----:B------:R-:W-:-:S03]  /*2920*/  IMAD.MOV.U32 R6, RZ, RZ, R24 ;  /* 0x000000ffff067224 */ /* 0x000fc600078e0018 */
[----:B------:R-:W-:Y:S02]  /*2930*/  PRMT R84, R4, 0x5410, R5 ;  /* 0x0000541004547816 */ /* 0x000fe40000000005 */
[----:B------:R-:W-:Y:S01]  /*2940*/  PRMT R86, R6, 0x5410, R7 ;  /* 0x0000541006567816 */ /* 0x000fe20000000007 */
[----:B------:R-:W-:Y:S06]  /*2950*/  @!P3 BRA `(.L_x_2689) ;  /* 0x000000000004b947 */ /* 0x000fec0003800000 */
[----:B------:R-:W-:Y:S01]  /*2960*/  BPT.TRAP 0x1 ;  /* 0x000000040000795c */ /* 0x000fe20000300000 */
.L_x_2689:
[----:B------:R-:W-:Y:S01]  /*2970*/  IMAD R70, R187, 0x8, R18 ;  /* 0x00000008bb467824 */ /* 0x000fe200078e0212 */
[----:B------:R-:W-:Y:S01]  /*2980*/  SHF.L.U32 R77, R192, 0x1f, RZ ;  /* 0x0000001fc04d7819 */ /* 0x000fe200000006ff */
[----:B------:R-:W-:Y:S03]  /*2990*/  BSSY B1, `(.L_x_2690) ;  /* 0x0000003000017945 */ /* 0x000fe60003800000 */
[----:B------:R-:W0:Y:S02]  /*29a0*/  SYNCS.PHASECHK.TRANS64.TRYWAIT P5, [R70+URZ+0x38890], R77 ;  /* 0x0388904d460075a7 */ /* 0x000e2400080a017f */
[----:B0-----:R-:W-:Y:S05]  /*29b0*/  @!P5 BRA `(.L_x_2691) ;  /* 0x000001fc0040d947 */ /* 0x001fea0003800000 */
.L_x_2995:
[----:B------:R-:W-:Y:S05]  /*29c0*/  BSYNC B1 ;  /* 0x0000000000017941 */ /* 0x000fea0003800000 */
.L_x_2690:
        /* <DEDUP_REMOVED lines=10> */
[----:B------:R-:W-:Y:S01]  /*2a70*/  HADD2.F32 R6, -RZ, R5.H1_H1 ;  /* 0x30000005ff067230 */ /* 0x000fe20000004100 */
[--C-:B------:R-:W-:Y:S01]  /*2a80*/  SHF.R.U64 R27, R24, 0x10, R25.reuse ;  /* 0x00000010181b7819 */ /* 0x100fe20000001219 */
[----:B------:R-:W-:Y:S01]  /*2a90*/  HADD2.F32 R24, -RZ, R7.H1_H1 ;  /* 0x30000007ff187230 */ /* 0x000fe20000004100 */
[----:B------:R-:W-:Y:S01]  /*2aa0*/  SHF.R.U32.HI R74, RZ, 0x10, R25 ;  /* 0x00000010ff4a7819 */ /* 0x000fe20000011619 */
[----:B------:R-:W-:Y:S02]  /*2ab0*/  HADD2.F32 R5, -RZ, R5.H0_H0 ;  /* 0x20000005ff057230 */ /* 0x000fe40000004100 */
        /* <DEDUP_REMOVED lines=11> */
[----:B------:R-:W-:Y:S01]  /*2b70*/  FFMA.FTZ R85, R24, R26, R79 ;  /* 0x0000001a18557223 */ /* 0x000fe2000001004f */
[----:B------:R-:W-:-:S02]  /*2b80*/  HADD2.F32 R24, -RZ, R86.H0_H0 ;  /* 0x20000056ff187230 */ /* 0x000fc40000004100 */
[----:B------:R-:W-:Y:S01]  /*2b90*/  FFMA.FTZ R80, R7, R26, -R80 ;  /* 0x0000001a07507223 */ /* 0x000fe20000010850 */
[----:B------:R-:W-:Y:S02]  /*2ba0*/  HADD2.F32 R27, -RZ, R86.H1_H1 ;  /* 0x30000056ff1b7230 */ /* 0x000fe40000004100 */
[----:B------:R-:W-:Y:S02]  /*2bb0*/  HADD2.F32 R5, -RZ, R4.H1_H1 ;  /* 0x30000004ff057230 */ /* 0x000fe40000004100 */
[----:B------:R-:W-:Y:S02]  /*2bc0*/  HADD2.F32 R6, -RZ, R14.H1_H1 ;  /* 0x3000000eff067230 */ /* 0x000fe40000004100 */
[----:B------:R-:W-:Y:S02]  /*2bd0*/  HADD2.F32 R4, -RZ, R4.H0_H0 ;  /* 0x20000004ff047230 */ /* 0x000fe40000004100 */
[----:B------:R-:W-:Y:S01]  /*2be0*/  FMUL.FTZ R79, R5, R24 ;  /* 0x00000018054f7220 */ /* 0x000fe20000410000 */
[----:B------:R-:W-:-:S02]  /*2bf0*/  HADD2.F32 R14, -RZ, R14.H0_H0 ;  /* 0x2000000eff0e7230 */ /* 0x000fc40000004100 */
[--C-:B------:R-:W-:Y:S02]  /*2c00*/  HADD2.F32 R7, -RZ, R83.reuse.H0_H0 ;  /* 0x20000053ff077230 */ /* 0x100fe40000004100 */
[----:B------:R-:W-:Y:S01]  /*2c10*/  FMUL.FTZ R24, R4, R24 ;  /* 0x0000001804187220 */ /* 0x000fe20000410000 */
[----:B------:R-:W-:Y:S02]  /*2c20*/  HADD2.F32 R25, -RZ, R83.H1_H1 ;  /* 0x30000053ff197230 */ /* 0x000fe40000004100 */
[-C--:B------:R-:W-:Y:S01]  /*2c30*/  FMUL.FTZ R83, R6, R27.reuse ;  /* 0x0000001b06537220 */ /* 0x080fe20000410000 */
        /* <DEDUP_REMOVED lines=9> */
.L_x_2696:
[----:B------:R-:W-:Y:S05]  /*2cd0*/  BSYNC B2 ;  /* 0x0000000000027941 */ /* 0x000fea0003800000 */
.L_x_2695:
[----:B--2---:R1:W-:Y:S02]  /*2ce0*/  STG.E.128 desc[UR54][R12.64], R4 ;  /* 0x000000040c007986 */ /* 0x0043e4000c101d36 */
.L_x_2694:
[----:B------:R-:W-:Y:S05]  /*2cf0*/  BSYNC B1 ;  /* 0x0000000000017941 */ /* 0x000fea0003800000 */
.L_x_2693:
[----:B------:R-:W-:Y:S05]  /*2d00*/  @P1 BRA `(.L_x_2692) ;  /* 0x0000000c00ec1947 */ /* 0x000fea0003800000 */
[----:B-1----:R-:W-:Y:S01]  /*2d10*/  IMAD.MOV.U32 R4, RZ, RZ, 0x20 ;  /* 0x00000020ff047424 */ /* 0x002fe200078e00ff */
[----:B------:R-:W-:Y:S01]  /*2d20*/  LOP3.LUT P4, RZ, R195, 0x4, RZ, 0xc0, !PT ;  /* 0x00000004c3ff7812 */ /* 0x000fe2000788c0ff */
[----:B------:R-:W-:Y:S01]  /*2d30*/  BSSY B1, `(.L_x_2697) ;  /* 0x0000031000017945 */ /* 0x000fe20003800000 */
[----:B------:R-:W-:Y:S02]  /*2d40*/  IADD3 R14, R40, 0x10, RZ ;  /* 0x00000010280e7810 */ /* 0x000fe40007ffe0ff */
[----:B------:R-:W-:Y:S02]  /*2d50*/  SEL R4, R4, 0xffffffe0, !P4 ;  /* 0xffffffe004047807 */ /* 0x000fe40006000000 */
[----:B------:R-:W-:Y:S02]  /*2d60*/  ISETP.GE.AND P4, PT, R14, R59, PT ;  /* 0x0000003b0e00720c */ /* 0x000fe40003f86270 */
[----:B------:R-:W-:-:S05]  /*2d70*/  IADD3 R15, R4, R62, R15 ;  /* 0x0000003e040f7210 */ /* 0x000fca0007ffe00f */
[----:B------:R-:W-:-:S06]  /*2d80*/  IMAD R4, R15, 0x2, R18 ;  /* 0x000000020f047824 */ /* 0x000fcc00078e0212 */
[----:B------:R-:W1:Y:S01]  /*2d90*/  LDS.128 R4, [R4+0x22400] ;  /* 0x0224000004047984 */ /* 0x000e620000000c00 */
        /* <DEDUP_REMOVED lines=42> */
.L_x_2698:
[----:B------:R-:W-:Y:S05]  /*3040*/  BSYNC B1 ;  /* 0x0000000000017941 */ /* 0x000fea0003800000 */
.L_x_2697:
[----:B-1----:R2:W-:Y:S01]  /*3050*/  STG.E.128 desc[UR54][R12.64+0x40], R4 ;  /* 0x000040040c007986 */ /* 0x0025e2000c101d36 */
[----:B------:R-:W-:Y:S05]  /*3060*/  BRA `(.L_x_2692) ;  /* 0x0000000c00147947 */ /* 0x000fea0003800000 */
.L_x_2686:
        /* <DEDUP_REMOVED lines=42> */
.L_x_2699:
[----:B------:R-:W-:Y:S01]  /*3310*/  IMAD R70, R187, 0x8, R18 ;  /* 0x00000008bb467824 */ /* 0x000fe200078e0212 */
[----:B------:R-:W-:Y:S01]  /*3320*/  SHF.L.U32 R77, R192, 0x1f, RZ ;  /* 0x0000001fc04d7819 */ /* 0x000fe200000006ff */
[----:B------:R-:W-:Y:S03]  /*3330*/  BSSY B1, `(.L_x_2700) ;  /* 0x0000003000017945 */ /* 0x000fe60003800000 */
[----:B------:R-:W0:Y:S02]  /*3340*/  SYNCS.PHASECHK.TRANS64.TRYWAIT P5, [R70+URZ+0x38890], R77 ;  /* 0x0388904d460075a7 */ /* 0x000e2400080a017f */
[----:B0-----:R-:W-:Y:S05]  /*3350*/  @!P5 BRA `(.L_x_2701) ;  /* 0x000001f000ecd947 */ /* 0x001fea0003800000 */
.L_x_2996:
[----:B------:R-:W-:Y:S05]  /*3360*/  BSYNC B1 ;  /* 0x0000000000017941 */ /* 0x000fea0003800000 */
.L_x_2700:
        /* <DEDUP_REMOVED lines=20> */
[----:B------:R-:W-:Y:S02]  /*34b0*/  IMAD.SHL.U32 R83, R13, 0x8, RZ ;  /* 0x000000080d537824 */ /* 0x000fe400078e00ff */
[----:B------:R-:W-:-:S03]  /*34c0*/  IMAD.IADD R13, R68, 0x1, R15 ;  /* 0x00000001440d7824 */ /* 0x000fc600078e020f */
[----:B------:R-:W-:Y:S01]  /*34d0*/  LOP3.LUT R12, R57, 0x38, R83, 0xf8, !PT ;  /* 0x00000038390c7812 */ /* 0x000fe200078ef853 */
[----:B------:R-:W-:-:S03]  /*34e0*/  IMAD R13, R13, 0x2, R18 ;  /* 0x000000020d0d7824 */ /* 0x000fc600078e0212 */
[----:B------:R-:W-:-:S05]  /*34f0*/  LOP3.LUT R12, R12, R61, RZ, 0x3c, !PT ;  /* 0x0000003d0c0c7212 */ /* 0x000fca00078e3cff */
        /* <DEDUP_REMOVED lines=40> */
[-C--:B------:R-:W-:Y:S01]  /*3780*/  FMUL.FTZ R9, R5, R7.reuse ;  /* 0x0000000705097220 */ /* 0x080fe20000410000 */
[----:B------:R-:W-:Y:S02]  /*3790*/  HADD2.F32 R8, -RZ, R86.H0_H0 ;  /* 0x20000056ff087230 */ /* 0x000fe40000004100 */
[C---:B------:R-:W-:Y:S01]  /*37a0*/  FMUL.FTZ R86, R4.reuse, R7 ;  /* 0x0000000704567220 */ /* 0x040fe20000410000 */
[----:B------:R-:W-:Y:S01]  /*37b0*/  FMUL.FTZ R10, R15, R10 ;  /* 0x0000000a0f0a7220 */ /* 0x000fe20000410000 */
[-C--:B------:R-:W-:Y:S01]  /*37c0*/  FFMA.FTZ R84, R4, R6.reuse, -R9 ;  /* 0x0000000604547223 */ /* 0x080fe20000010809 */
[----:B------:R-:W-:Y:S02]  /*37d0*/  HADD2.F32 R9, -RZ, R91.H0_H0 ;  /* 0x2000005bff097230 */ /* 0x000fe40000004100 */
[----:B------:R-:W-:Y:S01]  /*37e0*/  FFMA.FTZ R86, R5, R6, R86 ;  /* 0x0000000605567223 */ /* 0x000fe20000010056 */
[-C--:B------:R-:W-:Y:S01]  /*37f0*/  FFMA.FTZ R87, R15, R8.reuse, -R88 ;  /* 0x000000080f577223 */ /* 0x080fe20000010858 */
[----:B------:R-:W-:Y:S01]  /*3800*/  FFMA.FTZ R89, R27, R8, R10 ;  /* 0x000000081b597223 */ /* 0x000fe2000001000a */
[----:B------:R-:W-:-:S02]  /*3810*/  HADD2.F32 R8, -RZ, R95.H1_H1 ;  /* 0x3000005fff087230 */ /* 0x000fc40000004100 */
[----:B------:R-:W-:Y:S01]  /*3820*/  HADD2.F32 R5, -RZ, R24.H0_H0 ;  /* 0x20000018ff057230 */ /* 0x000fe20000004100 */
[----:B------:R-:W-:Y:S01]  /*3830*/  F2FP.F16.F32.PACK_AB R84, R87, R84 ;  /* 0x000000545754723e */ /* 0x000fe200000000ff */
[----:B------:R-:W-:Y:S02]  /*3840*/  HADD2.F32 R4, -RZ, R12.H0_H0 ;  /* 0x2000000cff047230 */ /* 0x000fe40000004100 */
[----:B------:R-:W-:Y:S02]  /*3850*/  HADD2.F32 R24, -RZ, R24.H1_H1 ;  /* 0x30000018ff187230 */ /* 0x000fe40000004100 */
[-C--:B------:R-:W-:Y:S01]  /*3860*/  FMUL.FTZ R11, R5, R8.reuse ;  /* 0x00000008050b7220 */ /* 0x080fe20000410000 */
        /* <DEDUP_REMOVED lines=33> */
.L_x_2703:
[----:B------:R-:W-:Y:S05]  /*3a80*/  BSYNC B1 ;  /* 0x0000000000017941 */ /* 0x000fea0003800000 */
.L_x_2702:
        /* <DEDUP_REMOVED lines=10> */
.L_x_2685:
[----:B------:R-:W-:-:S06]  /*3b30*/  UISETP.NE.AND UP0, UPT, UR36, 0x3, UPT ;  /* 0x000000032400788c */ /* 0x000fcc000bf05270 */
[----:B------:R-:W-:-:S13]  /*3b40*/  PLOP3.LUT P3, PT, PT, PT, UP0, 0x80, 0x0 ;  /* 0x000000000000781c */ /* 0x000fda0003f6f008 */
[----:B------:R-:W-:Y:S05]  /*3b50*/  @!P3 BRA `(.L_x_2704) ;  /* 0x000000000004b947 */ /* 0x000fea0003800000 */
[----:B------:R-:W-:Y:S01]  /*3b60*/  BPT.TRAP 0x1 ;  /* 0x000000040000795c */ /* 0x000fe20000300000 */
.L_x_2704:
[----:B------:R-:W-:Y:S01]  /*3b70*/  LEA R70, R187, R18, 0x3 ;  /* 0x00000012bb467211 */ /* 0x000fe200078e18ff */
[----:B------:R-:W-:Y:S01]  /*3b80*/  IMAD R75, R49, -0x40, R32 ;  /* 0xffffffc0314b7824 */ /* 0x000fe200078e0220 */
[----:B------:R-:W-:Y:S01]  /*3b90*/  SHF.L.U32 R77, R192, 0x1f, RZ ;  /* 0x0000001fc04d7819 */ /* 0x000fe200000006ff */
[----:B------:R-:W-:Y:S03]  /*3ba0*/  BSSY B1, `(.L_x_2705) ;  /* 0x0000005000017945 */ /* 0x000fe60003800000 */
[----:B------:R-:W0:Y:S01]  /*3bb0*/  SYNCS.PHASECHK.TRANS64.TRYWAIT P5, [R70+URZ+0x38890], R77 ;  /* 0x0388904d460075a7 */ /* 0x000e2200080a017f */
[----:B------:R-:W-:-:S04]  /*3bc0*/  VIMNMX R75, R75, 0x40, PT ;  /* 0x000000404b4b7848 */ /* 0x000fc80003fe0100 */
[----:B------:R-:W-:Y:S01]  /*3bd0*/  ISETP.GE.AND P4, PT, R186, R75, PT ;  /* 0x0000004bba00720c */ /* 0x000fe20003f86270 */
[----:B0-----:R-:W-:-:S12]  /*3be0*/  @!P5 BRA `(.L_x_2706) ;  /* 0x000001e800dcd947 */ /* 0x001fd80003800000 */
.L_x_2997:
[----:B------:R-:W-:Y:S05]  /*3bf0*/  BSYNC B1 ;  /* 0x0000000000017941 */ /* 0x000fea0003800000 */
.L_x_2705:
[----:B------:R-:W-:Y:S05]  /*3c00*/  @P4 BRA `(.L_x_2692) ;  /* 0x00000000002c4947 */ /* 0x000fea0003800000 */
[----:B------:R-:W-:Y:S01]  /*3c10*/  @!P1 LOP3.LUT P4, RZ, R195, 0x4, RZ, 0xc0, !PT ;  /* 0x00000004c3ff9812 */ /* 0x000fe2000788c0ff */
[----:B------:R-:W-:Y:S01]  /*3c20*/  @!P1 VIADD R4, R62, 0x20 ;  /* 0x000000203e049836 */ /* 0x000fe20000000000 */
[----:B------:R-:W-:Y:S02]  /*3c30*/  PLOP3.LUT P5, PT, PT, PT, PT, 0x8, 0x0 ;  /* 0x000000000000781c */ /* 0x000fe40003fae170 */
[----:B------:R-:W-:-:S13]  /*3c40*/  @!P1 PLOP3.LUT P5, PT, P4, PT, PT, 0x80, 0x0 ;  /* 0x000000000000981c */ /* 0x000fda00027af070 */
[----:B------:R-:W-:-:S04]  /*3c50*/  @P5 VIADD R4, R62, 0xffffffe0 ;  /* 0xffffffe03e045836 */ /* 0x000fc80000000000 */
[----:B------:R-:W-:Y:S02]  /*3c60*/  @!P1 IMAD.IADD R15, R15, 0x1, R4 ;  /* 0x000000010f0f9824 */ /* 0x000fe400078e0204 */
[----:B------:R-:W1:Y:S02]  /*3c70*/  @!P0 LDS.128 R4, [R14+0x22400] ;  /* 0x022400000e048984 */ /* 0x000e640000000c00 */
[----:B------:R-:W-:-:S06]  /*3c80*/  @!P1 IMAD R8, R15, 0x2, R18 ;  /* 0x000000020f089824 */ /* 0x000fcc00078e0212 */
[----:B------:R-:W2:Y:S04]  /*3c90*/  @!P1 LDS.128 R8, [R8+0x22400] ;  /* 0x0224000008089984 */ /* 0x000ea80000000c00 */
[----:B-1----:R1:W-:Y:S04]  /*3ca0*/  @!P0 STG.E.128 desc[UR54][R12.64], R4 ;  /* 0x000000040c008986 */ /* 0x0023e8000c101d36 */
[----:B--2---:R1:W-:Y:S02]  /*3cb0*/  @!P1 STG.E.128 desc[UR54][R12.64+0x40], R8 ;  /* 0x000040080c009986 */ /* 0x0043e4000c101d36 */
.L_x_2692:
[----:B------:R-:W-:Y:S05]  /*3cc0*/  BSYNC B0 ;  /* 0x0000000000007941 */ /* 0x000fea0003800000 */
.L_x_2684:
        /* <DEDUP_REMOVED lines=17> */
.L_x_2708:
[----:B------:R-:W-:Y:S05]  /*3de0*/  BSYNC B0 ;  /* 0x0000000000007941 */ /* 0x000fea0003800000 */
.L_x_2707:
[----:B------:R-:W2:Y:S01]  /*3df0*/  SYNCS.PHASECHK.TRANS64.TRYWAIT P5, [R70+URZ+0x388b0], R77 ;  /* 0x0388b04d460075a7 */ /* 0x000ea200080a017f */
[----:B------:R-:W-:Y:S01]  /*3e00*/  BSSY B0, `(.L_x_2709) ;  /* 0x0000003000007945 */ /* 0x000fe20003800000 */
[----:B------:R-:W-:-:S03]  /*3e10*/  ISETP.GE.AND P3, PT, R186, R75, PT ;  /* 0x0000004bba00720c */ /* 0x000fc60003f66270 */
[----:B--2---:R-:W-:Y:S10]  /*3e20*/  @!P5 BRA `(.L_x_2710) ;  /* 0x000001e80060d947 */ /* 0x004ff40003800000 */
.L_x_2998:
[----:B------:R-:W-:Y:S05]  /*3e30*/  BSYNC B0 ;  /* 0x0000000000007941 */ /* 0x000fea0003800000 */
.L_x_2709:
[----:B------:R-:W-:Y:S04]  /*3e40*/  BSSY B0, `(.L_x_2711) ;  /* 0x0000052000007945 */ /* 0x000fe80003800000 */
[----:B------:R-:W-:Y:S05]  /*3e50*/  @P3 BRA `(.L_x_2712) ;  /* 0x0000000400403947 */ /* 0x000fea0003800000 */
[----:B-1----:R-:W-:Y:S01]  /*3e60*/  IMAD.WIDE R4, R49, 0x40, R2 ;  /* 0x0000004031047825 */ /* 0x002fe200078e0202 */
[----:B------:R-:W-:Y:S01]  /*3e70*/  ULDC.64 UR4, c[0x0][0x318] ;  /* 0x0000c60000047ab9 */ /* 0x000fe20000000a00 */
[----:B------:R-:W-:Y:S02]  /*3e80*/  LOP3.LUT P3, RZ, R195, 0x4, RZ, 0xc0, !PT ;  /* 0x00000004c3ff7812 */ /* 0x000fe4000786c0ff */
[----:B------:R-:W-:Y:S02]  /*3e90*/  IMAD R5, R5, UR4, RZ ;  /* 0x0000000405057c24 */ /* 0x000fe4000f8e02ff */
[----:B------:R-:W-:Y:S02]  /*3ea0*/  IMAD.MOV.U32 R6, RZ, RZ, R38 ;  /* 0x000000ffff067224 */ /* 0x000fe400078e0026 */
[----:B------:R-:W-:Y:S02]  /*3eb0*/  IMAD.MOV.U32 R7, RZ, RZ, R73 ;  /* 0x000000ffff077224 */ /* 0x000fe400078e0049 */
[----:B------:R-:W-:-:S02]  /*3ec0*/  IMAD R5, R4, UR5, R5 ;  /* 0x0000000504057c24 */ /* 0x000fc4000f8e0205 */
[----:B------:R-:W-:Y:S01]  /*3ed0*/  IMAD.WIDE.U32 R6, R4, UR4, R6 ;  /* 0x0000000404067c25 */ /* 0x000fe2000f8e0006 */
[----:B------:R-:W-:-:S03]  /*3ee0*/  ULDC.64 UR4, c[0x0][0x308] ;  /* 0x0000c20000047ab9 */ /* 0x000fc60000000a00 */
[----:B------:R-:W-:Y:S01]  /*3ef0*/  IMAD R9, R187, 0x8000, R62 ;  /* 0x00008000bb097824 */ /* 0x000fe200078e023e */
[----:B------:R-:W-:Y:S01]  /*3f00*/  LEA R74, P5, R6, UR4, 0x1 ;  /* 0x00000004064a7c11 */ /* 0x000fe2000f8a08ff */
[----:B------:R-:W-:Y:S01]  /*3f10*/  IMAD.IADD R5, R7, 0x1, R5 ;  /* 0x0000000107057824 */ /* 0x000fe200078e0205 */
[----:B------:R-:W-:Y:S01]  /*3f20*/  ULDC UR4, c[0x0][0x310] ;  /* 0x0000c40000047ab9 */ /* 0x000fe20000000800 */
[----:B------:R-:W-:Y:S01]  /*3f30*/  VIADD R4, R16, 0x40 ;  /* 0x0000004010047836 */ /* 0x000fe20000000000 */
[C---:B---3--:R-:W-:Y:S01]  /*3f40*/  LEA R80, R9.reuse, R18, 0x1 ;  /* 0x0000001209507211 */ /* 0x048fe200078e08ff */
[C---:B0-2---:R-:W-:Y:S01]  /*3f50*/  VIADD R77, R9.reuse, 0x20 ;  /* 0x00000020094d7836 */ /* 0x045fe20000000000 */
[----:B------:R-:W-:Y:S01]  /*3f60*/  LEA.HI.X R75, R6, UR5, R5, 0x1, P5 ;  /* 0x00000005064b7c11 */ /* 0x000fe2000a8f0c05 */
[----:B------:R-:W-:Y:S01]  /*3f70*/  @P3 VIADD R77, R9, 0xffffffe0 ;  /* 0xffffffe0094d3836 */ /* 0x000fe20000000000 */
[C---:B------:R-:W-:Y:S01]  /*3f80*/  ISETP.GE.AND P5, PT, R16.reuse, UR4, PT ;  /* 0x0000000410007c0c */ /* 0x040fe2000bfa6270 */
[----:B------:R-:W-:Y:S01]  /*3f90*/  VIADD R12, R16, 0x80 ;  /* 0x00000080100c7836 */ /* 0x000fe20000000000 */
[----:B------:R-:W-:Y:S01]  /*3fa0*/  ISETP.GE.AND P3, PT, R4, UR4, PT ;  /* 0x0000000404007c0c */ /* 0x000fe2000bf66270 */
[----:B------:R-:W-:-:S02]  /*3fb0*/  VIADD R13, R16, 0xc0 ;  /* 0x000000c0100d7836 */ /* 0x000fc40000000000 */
[C---:B------:R-:W-:Y:S02]  /*3fc0*/  VIADD R78, R16.reuse, 0x100 ;  /* 0x00000100104e7836 */ /* 0x040fe40000000000 */
[----:B------:R-:W-:-:S06]  /*3fd0*/  VIADD R79, R16, 0x140 ;  /* 0x00000140104f7836 */ /* 0x000fcc0000000000 */
        /* <DEDUP_REMOVED lines=21> */
[----:B------:R-:W-:Y:S02]  /*4130*/  IMAD R79, R77, 0x2, R18 ;  /* 0x000000024d4f7824 */ /* 0x000fe400078e0212 */
[----:B------:R-:W-:-:S06]  /*4140*/  VIADD R77, R16, 0xa0 ;  /* 0x000000a0104d7836 */ /* 0x000fcc0000000000 */
        /* <DEDUP_REMOVED lines=33> */
.L_x_2712:
[----:B------:R-:W-:Y:S05]  /*4360*/  BSYNC B0 ;  /* 0x0000000000007941 */ /* 0x000fea0003800000 */
.L_x_2711:
        /* <DEDUP_REMOVED lines=16> */
[----:B--2---:R-:W-:Y:S06]  /*4470*/  @P2 BRA `(.L_x_2713) ;  /* 0xffffffe000142947 */ /* 0x004fec000383ffff */
.L_x_2679:
[----:B------:R-:W-:Y:S04]  /*4480*/  BSSY B0, `(.L_x_2714) ;  /* 0x0000004000007945 */ /* 0x000fe80003800000 */
[----:B------:R-:W-:Y:S05]  /*4490*/  @P3 BRA `(.L_x_2715) ;  /* 0x0000000000083947 */ /* 0x000fea0003800000 */
[----:B------:R-:W0:Y:S02]  /*44a0*/  FENCE.VIEW.ASYNC.G ;  /* 0x00000000000073c6 */ /* 0x000e240000000100 */
[----:B0-----:R-:W-:Y:S06]  /*44b0*/  BAR.ARV 0xc, 0x120 ;  /* 0x0304800000007b1d */ /* 0x001fec0000002000 */
.L_x_2715:
[----:B------:R-:W-:Y:S05]  /*44c0*/  BSYNC B0 ;  /* 0x0000000000007941 */ /* 0x000fea0003800000 */
.L_x_2714:
[----:B------:R-:W2:Y:S01]  /*44d0*/  LDL R0, [R1+0x2c] ;  /* 0x00002c0001007983 */ /* 0x000ea20000100800 */
[----:B------:R-:W-:Y:S01]  /*44e0*/  BSSY B7, `(.L_x_2716) ;  /* 0x00014c8000077945 */ /* 0x000fe20003800000 */
[----:B--2---:R-:W-:-:S13]  /*44f0*/  R2UR UR4, R0 ;  /* 0x00000000000472ca */ /* 0x004fda00000e0000 */
[----:B------:R-:W-:-:S03]  /*4500*/  UISETP.NE.AND UP0, UPT, UR4, 0x1, UPT ;  /* 0x000000010400788c */ /* 0x000fc6000bf05270 */
[----:B------:R-:W-:Y:S02]  /*4510*/  ULDC UR4, c[0x0][0xad8] ;  /* 0x0002b60000047ab9 */ /* 0x000fe40000000800 */
[----:B------:R-:W-:Y:S01]  /*4520*/  VIADD R0, R47, UR4 ;  /* 0x000000042f007c36 */ /* 0x000fe20008000000 */
[----:B------:R-:W-:-:S13]  /*4530*/  PLOP3.LUT P0, PT, PT, PT, UP0, 0x80, 0x0 ;  /* 0x000000000000781c */ /* 0x000fda0003f0f008 */
[----:B------:R-:W-:Y:S05]  /*4540*/  @!P0 BRA `(.L_x_2717) ;  /* 0x00000020001c8947 */ /* 0x000fea0003800000 */
[----:B-1----:R-:W0:Y:S02]  /*4550*/  LDC R4, c[0x0][0xadc] ;  /* 0x0002b700ff047b82 */ /* 0x002e240000000800 */
        /* <DEDUP_REMOVED lines=13> */
.L_x_2720:
[----:B------:R-:W-:-:S13]  /*4630*/  ISETP.NE.AND P1, PT, R4, 0x1, PT ;  /* 0x000000010400780c */ /* 0x000fda0003f25270 */
[----:B------:R-:W0:Y:S02]  /*4640*/  @P1 LDC.64 R6, c[0x0][0xae0] ;  /* 0x0002b800ff061b82 */ /* 0x000e240000000a00 */
[----:B0-----:R-:W-:-:S05]  /*4650*/  @P1 IMAD.HI.U32 R2, R3, R6, RZ ;  /* 0x0000000603021227 */ /* 0x001fca00078e00ff */
[----:B------:R-:W-:-:S07]  /*4660*/  @P1 SHF.R.U32.HI R3, RZ, R7, R2 ;  /* 0x00000007ff031219 */ /* 0x000fce0000011602 */
.L_x_2721:
[----:B------:R-:W-:Y:S05]  /*4670*/  BSYNC B0 ;  /* 0x0000000000007941 */ /* 0x000fea0003800000 */
.L_x_2719:
[----:B------:R-:W-:-:S05]  /*4680*/  IMAD R3, R3, R4, R4 ;  /* 0x0000000403037224 */ /* 0x000fca00078e0204 */
[----:B------:R-:W-:-:S07]  /*4690*/  VIMNMX R0, R0, R3, PT ;  /* 0x0000000300007248 */ /* 0x000fce0003fe0100 */
.L_x_2718:
[----:B------:R-:W-:Y:S01]  /*46a0*/  VIADD R0, R0, 0x3f ;  /* 0x0000003f00007836 */ /* 0x000fe20000000000 */
[----:B------:R-:W-:Y:S02]  /*46b0*/  ULDC UR4, c[0x0][0xad4] ;  /* 0x0002b50000047ab9 */ /* 0x000fe40000000800 */
[----:B------:R-:W-:Y:S02]  /*46c0*/  VIADD R2, R45, -UR4 ;  /* 0x800000042d027c36 */ /* 0x000fe40008000000 */
[----:B------:R-:W-:-:S04]  /*46d0*/  SHF.R.S32.HI R3, RZ, 0x1f, R0 ;  /* 0x0000001fff037819 */ /* 0x000fc80000011400 */
[----:B------:R-:W-:-:S04]  /*46e0*/  LEA.HI R3, R3, R0, RZ, 0x6 ;  /* 0x0000000003037211 */ /* 0x000fc800078f30ff */
[----:B------:R-:W-:-:S04]  /*46f0*/  SHF.R.S32.HI R3, RZ, 0x6, R3 ;  /* 0x00000006ff037819 */ /* 0x000fc80000011403 */
[----:B---34-:R-:W-:Y:S01]  /*4700*/  VIMNMX R14, R168, R3, PT ;  /* 0x00000003a80e7248 */ /* 0x018fe20003fe0100 */
        /* <DEDUP_REMOVED lines=11> */
.L_x_2724:
[----:B------:R-:W-:-:S13]  /*47c0*/  ISETP.NE.AND P0, PT, R4, 0x1, PT ;  /* 0x000000010400780c */ /* 0x000fda0003f05270 */
[----:B------:R-:W0:Y:S02]  /*47d0*/  @P0 LDC.64 R6, c[0x0][0xae0] ;  /* 0x0002b800ff060b82 */ /* 0x000e240000000a00 */
[----:B0-----:R-:W-:-:S05]  /*47e0*/  @P0 IMAD.HI.U32 R6, R45, R6, RZ ;  /* 0x000000062d060227 */ /* 0x001fca00078e00ff */
[----:B------:R-:W-:-:S07]  /*47f0*/  @P0 SHF.R.U32.HI R45, RZ, R7, R6 ;  /* 0x00000007ff2d0219 */ /* 0x000fce0000011606 */
.L_x_2725:
[----:B------:R-:W-:Y:S05]  /*4800*/  BSYNC B0 ;  /* 0x0000000000007941 */ /* 0x000fea0003800000 */
.L_x_2723:
[----:B------:R-:W-:-:S05]  /*4810*/  IMAD R45, R45, R4, RZ ;  /* 0x000000042d2d7224 */ /* 0x000fca00078e02ff */
[----:B------:R-:W-:-:S07]  /*4820*/  VIMNMX R2, R2, R45, !PT ;  /* 0x0000002d02027248 */ /* 0x000fce0007fe0100 */
.L_x_2722:
[----:B------:R-:W-:Y:S01]  /*4830*/  SHF.R.S32.HI R3, RZ, 0x1f, R2 ;  /* 0x0000001fff037819 */ /* 0x000fe20000011402 */
[----:B------:R-:W-:Y:S01]  /*4840*/  IMAD.MOV.U32 R0, RZ, RZ, RZ ;  /* 0x000000ffff007224 */ /* 0x000fe200078e00ff */
[----:B------:R-:W-:Y:S02]  /*4850*/  PLOP3.LUT P0, PT, PT, PT, PT, 0x80, 0x0 ;  /* 0x000000000000781c */ /* 0x000fe40003f0f070 */
[----:B------:R-:W-:Y:S02]  /*4860*/  CS2R R150, SRZ ;  /* 0x0000000000967805 */ /* 0x000fe4000001ff00 */
        /* <DEDUP_REMOVED lines=64> */
[----:B------:R-:W-:Y:S01]  /*4c70*/  CS2R R6, SRZ ;  /* 0x0000000000067805 */ /* 0x000fe2000001ff00 */
[----:B------:R-:W-:Y:S01]  /*4c80*/  IMAD.MOV.U32 R31, RZ, RZ, RZ ;  /* 0x000000ffff1f7224 */ /* 0x000fe200078e00ff */
[----:B------:R-:W-:Y:S01]  /*4c90*/  CS2R R172, SRZ ;  /* 0x0000000000ac7805 */ /* 0x000fe2000001ff00 */
[----:B------:R-:W-:Y:S01]  /*4ca0*/  IMAD.MOV.U32 R27, RZ, RZ, RZ ;  /* 0x000000ffff1b7224 */ /* 0x000fe200078e00ff */
[----:B------:R-:W-:Y:S01]  /*4cb0*/  MOV R5, RZ ;  /* 0x000000ff00057202 */ /* 0x000fe20000000f00 */
[----:B------:R-:W-:Y:S01]  /*4cc0*/  IMAD.MOV.U32 R174, RZ, RZ, RZ ;  /* 0x000000ffffae7224 */ /* 0x000fe200078e00ff */
[----:B------:R-:W-:Y:S06]  /*4cd0*/  @!P1 BRA `(.L_x_2726) ;  /* 0x0000014400209947 */ /* 0x000fec0003800000 */
[----:B------:R-:W0:Y:S01]  /*4ce0*/  SHFL.IDX PT, R0, R221, RZ, 0x1f ;  /* 0x00001fffdd007589 */ /* 0x000e2200000e0000 */
[----:B------:R-:W-:Y:S01]  /*4cf0*/  IMAD.MOV.U32 R7, RZ, RZ, 0x40000040 ;  /* 0x40000040ff077424 */ /* 0x000fe200078e00ff */
[----:B------:R-:W-:Y:S01]  /*4d00*/  BSSY B0, `(.L_x_2727) ;  /* 0x00000fc000007945 */ /* 0x000fe20003800000 */
[----:B------:R-:W-:Y:S01]  /*4d10*/  IMAD.MOV.U32 R13, RZ, RZ, 0x40000040 ;  /* 0x40000040ff0d7424 */ /* 0x000fe200078e00ff */
[----:B------:R-:W-:Y:S01]  /*4d20*/  BAR.SYNC.DEFER_BLOCKING 0xe, 0x100 ;  /* 0x0384000000007b1d */ /* 0x000fe20000010000 */
[----:B------:R-:W-:Y:S01]  /*4d30*/  IMAD.MOV.U32 R9, RZ, RZ, 0x40000040 ;  /* 0x40000040ff097424 */ /* 0x000fe200078e00ff */
[----:B------:R-:W-:Y:S01]  /*4d40*/  R2UR UR7, R7 ;  /* 0x00000000070772ca */ /* 0x000fe200000e0000 */
[----:B------:R-:W-:Y:S02]  /*4d50*/  IMAD.MOV.U32 R11, RZ, RZ, 0x40000040 ;  /* 0x40000040ff0b7424 */ /* 0x000fe400078e00ff */
[----:B------:R-:W-:Y:S02]  /*4d60*/  IMAD.MOV.U32 R7, RZ, RZ, 0x40000040 ;  /* 0x40000040ff077424 */ /* 0x000fe400078e00ff */
[----:B------:R-:W-:Y:S01]  /*4d70*/  IMAD.MOV.U32 R21, RZ, RZ, 0x40000040 ;  /* 0x40000040ff157424 */ /* 0x000fe200078e00ff */
[----:B------:R-:W1:Y:S01]  /*4d80*/  S2R R15, SR_TID.X ;  /* 0x00000000000f7919 */ /* 0x000e620000002100 */
[----:B------:R-:W-:-:S05]  /*4d90*/  VIADD R5, R14, 0xfffffffe ;  /* 0xfffffffe0e057836 */ /* 0x000fca0000000000 */
[----:B------:R-:W-:Y:S02]  /*4da0*/  ISETP.GE.AND P0, PT, R5, R4, PT ;  /* 0x000000040500720c */ /* 0x000fe40003f06270 */
[----:B0-----:R-:W-:-:S04]  /*4db0*/  LEA.HI R2, R0, R0, RZ, 0x1 ;  /* 0x0000000000027211 */ /* 0x001fc800078f08ff */
[----:B------:R-:W-:Y:S01]  /*4dc0*/  LOP3.LUT R3, R2, 0x1fffe, RZ, 0xc0, !PT ;  /* 0x0001fffe02037812 */ /* 0x000fe200078ec0ff */
[----:B-----5:R-:W-:-:S04]  /*4dd0*/  WARPGROUP.ARRIVE ;  /* 0x00000000000079c5 */ /* 0x020fc80000000000 */
[----:B------:R-:W-:Y:S02]  /*4de0*/  IMAD.IADD R3, R0, 0x1, -R3 ;  /* 0x0000000100037824 */ /* 0x000fe400078e0a03 */
[----:B------:R-:W-:Y:S02]  /*4df0*/  VIADD R0, R18, 0x36400 ;  /* 0x0003640012007836 */ /* 0x000fe40000000000 */
[----:B------:R-:W-:-:S03]  /*4e00*/  IMAD R3, R3, 0x8000, R18 ;  /* 0x0000800003037824 */ /* 0x000fc600078e0212 */
[----:B------:R-:W-:Y:S01]  /*4e10*/  SHF.R.U32.HI R0, RZ, 0x4, R0 ;  /* 0x00000004ff007819 */ /* 0x000fe20000011600 */
[----:B------:R-:W-:-:S03]  /*4e20*/  VIADD R3, R3, 0x400 ;  /* 0x0000040003037836 */ /* 0x000fc60000000000 */
[----:B------:R-:W-:Y:S02]  /*4e30*/  LOP3.LUT R0, R0, 0x3fff, RZ, 0xc0, !PT ;  /* 0x00003fff00007812 */ /* 0x000fe400078ec0ff */
[----:B------:R-:W-:Y:S02]  /*4e40*/  SHF.R.U32.HI R3, RZ, 0x4, R3 ;  /* 0x00000004ff037819 */ /* 0x000fe40000011603 */
[----:B------:R-:W-:Y:S02]  /*4e50*/  LOP3.LUT R2, R0, 0x10000, RZ, 0xfc, !PT ;  /* 0x0001000000027812 */ /* 0x000fe400078efcff */
[----:B------:R-:W-:Y:S02]  /*4e60*/  LOP3.LUT R3, R3, 0x3fff, RZ, 0xc0, !PT ;  /* 0x00003fff03037812 */ /* 0x000fe400078ec0ff */
[C---:B------:R-:W-:Y:S01]  /*4e70*/  R2UR UR4, R2.reuse ;  /* 0x00000000020472ca */ /* 0x040fe200000e0000 */
[C---:B------:R-:W-:Y:S01]  /*4e80*/  VIADD R12, R2.reuse, 0x2 ;  /* 0x00000002020c7836 */ /* 0x040fe20000000000 */
[----:B------:R-:W-:Y:S01]  /*4e90*/  LOP3.LUT R152, R3, 0x2000000, RZ, 0xfc, !PT ;  /* 0x0200000003987812 */ /* 0x000fe200078efcff */
[----:B------:R-:W-:Y:S01]  /*4ea0*/  IMAD.MOV.U32 R3, RZ, RZ, 0x40000040 ;  /* 0x40000040ff037424 */ /* 0x000fe200078e00ff */
[C---:B------:R-:W-:Y:S01]  /*4eb0*/  IADD3 R10, R2.reuse, 0x4, RZ ;  /* 0x00000004020a7810 */ /* 0x040fe20007ffe0ff */
[----:B------:R-:W-:Y:S01]  /*4ec0*/  VIADD R20, R2, 0x6 ;  /* 0x0000000602147836 */ /* 0x000fe20000000000 */
[----:B-1----:R-:W-:Y:S01]  /*4ed0*/  LOP3.LUT R15, R15, 0x7f, RZ, 0xc0, !PT ;  /* 0x0000007f0f0f7812 */ /* 0x002fe200078ec0ff */
[----:B------:R-:W-:Y:S01]  /*4ee0*/  IMAD R6, R19, 0x1000, R152 ;  /* 0x0000100013067824 */ /* 0x000fe200078e0298 */
[----:B------:R-:W-:-:S02]  /*4ef0*/  R2UR UR5, R3 ;  /* 0x00000000030572ca */ /* 0x000fc400000e0000 */
[----:B------:R-:W-:Y:S01]  /*4f00*/  ISETP.NE.AND P2, PT, R15, RZ, PT ;  /* 0x000000ff0f00720c */ /* 0x000fe20003f45270 */
[C---:B------:R-:W-:Y:S01]  /*4f10*/  VIADD R8, R6.reuse, 0x80 ;  /* 0x0000008006087836 */ /* 0x040fe20000000000 */
[----:B------:R-:W-:-:S11]  /*4f20*/  R2UR UR6, R6 ;  /* 0x00000000060672ca */ /* 0x000fd600000e0000 */
[----:B------:R-:W-:Y:S02]  /*4f30*/  @!P2 IMAD R0, R19, 0x8, R18 ;  /* 0x000000081300a824 */ /* 0x000fe400078e0212 */
[----:B------:R-:W-:Y:S01]  /*4f40*/  HGMMA.64x256x16.F32 R24, gdesc[UR4].tnspB, RZ, !UPT, gsb0 ;  /* 0x43e00000041879f0 */ /* 0x000fe2000c0008ff */
[----:B------:R-:W-:Y:S01]  /*4f50*/  R2UR UR4, R12 ;  /* 0x000000000c0472ca */ /* 0x000fe200000e0000 */
[----:B------:R-:W-:Y:S01]  /*4f60*/  @!P2 VIADD R0, R0, 0x38860 ;  /* 0x000388600000a836 */ /* 0x000fe20000000000 */
[----:B------:R-:W-:Y:S02]  /*4f70*/  R2UR UR5, R13 ;  /* 0x000000000d0572ca */ /* 0x000fe400000e0000 */
[----:B------:R-:W-:Y:S01]  /*4f80*/  R2UR UR6, R8 ;  /* 0x00000000080672ca */ /* 0x000fe200000e0000 */
[C---:B------:R-:W-:Y:S01]  /*4f90*/  VIADD R8, R6.reuse, 0x100 ;  /* 0x0000010006087836 */ /* 0x040fe20000000000 */
[----:B------:R-:W-:Y:S01]  /*4fa0*/  R2UR UR7, R9 ;  /* 0x00000000090772ca */ /* 0x000fe200000e0000 */
[----:B------:R-:W-:Y:S01]  /*4fb0*/  IMAD.MOV.U32 R9, RZ, RZ, 0x40000040 ;  /* 0x40000040ff097424 */ /* 0x000fe200078e00ff */
[----:B------:R-:W-:Y:S01]  /*4fc0*/  @!P2 PRMT R0, RZ, 0x654, R0 ;  /* 0x00000654ff00a816 */ /* 0x000fe20000000000 */
[----:B------:R-:W-:Y:S01]  /*4fd0*/  VIADD R6, R6, 0x180 ;  /* 0x0000018006067836 */ /* 0x000fe20000000000 */
[----:B------:R-:W-:-:S02]  /*4fe0*/  WARPGROUP.DEPBAR.LE gsb0, 0x0 ;  /* 0x00008000000079c5 */ /* 0x000fc40000010000 */
[----:B------:R-:W-:-:S15]  /*4ff0*/  WARPGROUP.ARRIVE ;  /* 0x00000000000079c5 */ /* 0x000fde0000000000 */
        /* <DEDUP_REMOVED lines=21> */
.L_x_2729:
[----:B------:R-:W-:Y:S01]  /*5150*/  BAR.SYNC.DEFER_BLOCKING 0xe, 0x100 ;  /* 0x0384000000007b1d */ /* 0x000fe20000010000 */
[C---:B------:R-:W-:Y:S01]  /*5160*/  IMAD R7, R19.reuse, 0x40, R194 ;  /* 0x0000004013077824 */ /* 0x040fe200078e02c2 */
[----:B------:R-:W-:Y:S02]  /*5170*/  IADD3 R19, R19, 0x1, RZ ;  /* 0x0000000113137810 */ /* 0x000fe40007ffe0ff */
[----:B------:R-:W-:Y:S01]  /*5180*/  R2UR UR4, R2 ;  /* 0x00000000020472ca */ /* 0x000fe200000e0000 */
[----:B01----:R-:W-:Y:S01]  /*5190*/  IMAD R0, R7, 0x4, R18 ;  /* 0x0000000407007824 */ /* 0x003fe200078e0212 */
[----:B------:R-:W-:Y:S01]  /*51a0*/  ISETP.NE.AND P0, PT, R19, 0x2, PT ;  /* 0x000000021300780c */ /* 0x000fe20003f05270 */
[----:B------:R-:W-:Y:S01]  /*51b0*/  IMAD.MOV.U32 R7, RZ, RZ, 0x40000040 ;  /* 0x40000040ff077424 */ /* 0x000fe200078e00ff */
[----:B------:R-:W-:Y:S02]  /*51c0*/  R2UR UR5, R3 ;  /* 0x00000000030572ca */ /* 0x000fe400000e0000 */
[----:B------:R-:W-:-:S02]  /*51d0*/  SEL R19, R19, RZ, P0 ;  /* 0x000000ff13137207 */ /* 0x000fc40000000000 */
[----:B------:R-:W-:Y:S01]  /*51e0*/  R2UR UR7, R7 ;  /* 0x00000000070772ca */ /* 0x000fe200000e0000 */
[----:B------:R-:W-:Y:S01]  /*51f0*/  IMAD.MOV.U32 R7, RZ, RZ, 0x40000040 ;  /* 0x40000040ff077424 */ /* 0x000fe200078e00ff */
[----:B------:R-:W-:Y:S01]  /*5200*/  ISETP.GT.AND P1, PT, R5, R4, PT ;  /* 0x000000040500720c */ /* 0x000fe20003f24270 */
[----:B------:R-:W-:Y:S02]  /*5210*/  IMAD R6, R19, 0x1000, R152 ;  /* 0x0000100013067824 */ /* 0x000fe400078e0298 */
[----:B------:R-:W-:-:S03]  /*5220*/  VIADD R5, R5, 0xffffffff ;  /* 0xffffffff05057836 */ /* 0x000fc60000000000 */
[----:B------:R-:W-:Y:S01]  /*5230*/  R2UR UR6, R6 ;  /* 0x00000000060672ca */ /* 0x000fe200000e0000 */
[----:B------:R-:W0:Y:S04]  /*5240*/  LDS R8, [R0+0x38400] ;  /* 0x0384000000087984 */ /* 0x000e280000000800 */
[----:B------:R1:W2:Y:S02]  /*5250*/  LDS R9, [R0+0x38420] ;  /* 0x0384200000097984 */ /* 0x0002a40000000800 */
[----:B-1----:R-:W-:-:S04]  /*5260*/  @!P2 IMAD R0, R19, 0x8, R18 ;  /* 0x000000081300a824 */ /* 0x002fc800078e0212 */
        /* <DEDUP_REMOVED lines=130> */
[----:B------:R-:W-:-:S02]  /*5a90*/  VIADD R8, R6, 0x80 ;  /* 0x0000008006087836 */ /* 0x000fc40000000000 */
[----:B------:R-:W-:-:S03]  /*5aa0*/  IMAD.MOV.U32 R9, RZ, RZ, 0x40000040 ;  /* 0x40000040ff097424 */ /* 0x000fc600078e00ff */
[----:B------:R-:W-:-:S06]  /*5ab0*/  WARPGROUP.ARRIVE ;  /* 0x00000000000079c5 */ /* 0x000fcc0000000000 */
[----:B------:R-:W-:Y:S01]  /*5ac0*/  HGMMA.64x256x16.F32 R24, gdesc[UR4].tnspB, R24, gsb0 ;  /* 0x43e00000041879f0 */ /* 0x000fe20008000818 */
        /* <DEDUP_REMOVED lines=21> */
[----:B------:R-:W-:Y:S02]  /*5c20*/  R2UR UR7, R7 ;  /* 0x00000000070772ca */ /* 0x000fe400000e0000 */
[----:B------:R-:W-:-:S04]  /*5c30*/  SEL R7, RZ, 0x1, P0 ;  /* 0x00000001ff077807 */ /* 0x000fc80000000000 */
[----:B------:R-:W-:Y:S01]  /*5c40*/  LOP3.LUT R22, R22, R7, RZ, 0x3c, !PT ;  /* 0x0000000716167212 */ /* 0x000fe200078e3cff */
[----:B------:R-:W-:Y:S02]  /*5c50*/  WARPGROUP.DEPBAR.LE gsb0, 0x0 ;  /* 0x00008000000079c5 */ /* 0x000fe40000010000 */
[----:B------:R-:W-:-:S12]  /*5c60*/  WARPGROUP.ARRIVE ;  /* 0x00000000000079c5 */ /* 0x000fd80000000000 */
[----:B------:R-:W-:Y:S03]  /*5c70*/  HGMMA.64x256x16.F32 R24, gdesc[UR4].tnspB, R24, gsb0 ;  /* 0x43e00000041879f0 */ /* 0x000fe60008000818 */
[----:B------:R-:W-:Y:S02]  /*5c80*/  WARPGROUP.DEPBAR.LE gsb0, 0x0 ;  /* 0x00008000000079c5 */ /* 0x000fe40000010000 */
[----:B------:R-:W-:Y:S06]  /*5c90*/  BAR.ARV 0xf, 0x100 ;  /* 0x03c4000000007b1d */ /* 0x000fec0000002000 */
[----:B------:R1:W-:Y:S01]  /*5ca0*/  @!P2 SYNCS.ARRIVE.TRANS64.RED.A1T0 RZ, [R0+URZ], RZ ;  /* 0x000000ff00ffa9a7 */ /* 0x0003e2000810043f */
[----:B------:R-:W-:Y:S05]  /*5cb0*/  @P1 BRA `(.L_x_2729) ;  /* 0xfffffff400241947 */ /* 0x000fea000383ffff */
.L_x_2728:
[----:B------:R-:W-:Y:S05]  /*5cc0*/  BSYNC B0 ;  /* 0x0000000000007941 */ /* 0x000fea0003800000 */
.L_x_2727:
[----:B------:R-:W-:Y:S01]  /*5cd0*/  BAR.SYNC.DEFER_BLOCKING 0xe, 0x100 ;  /* 0x0384000000007b1d */ /* 0x000fe20000010000 */
[C---:B------:R-:W-:Y:S01]  /*5ce0*/  IMAD R3, R19.reuse, 0x40, R194 ;  /* 0x0000004013037824 */ /* 0x040fe200078e02c2 */
[----:B------:R-:W-:Y:S01]  /*5cf0*/  PLOP3.LUT P0, PT, PT, PT, PT, 0x8, 0x0 ;  /* 0x000000000000781c */ /* 0x000fe20003f0e170 */
[----:B------:R-:W-:-:S03]  /*5d00*/  VIADD R19, R19, 0x1 ;  /* 0x0000000113137836 */ /* 0x000fc60000000000 */
[----:B------:R-:W-:Y:S02]  /*5d10*/  LEA R3, R3, R18, 0x2 ;  /* 0x0000001203037211 */ /* 0x000fe400078e10ff */
[----:B------:R-:W-:-:S04]  /*5d20*/  ISETP.NE.AND P1, PT, R19, 0x2, PT ;  /* 0x000000021300780c */ /* 0x000fc80003f25270 */
[----:B------:R-:W-:Y:S02]  /*5d30*/  SEL R5, RZ, 0x1, P1 ;  /* 0x00000001ff057807 */ /* 0x000fe40000800000 */
[----:B------:R-:W-:Y:S02]  /*5d40*/  SEL R19, R19, RZ, P1 ;  /* 0x000000ff13137207 */ /* 0x000fe40000800000 */
[----:B------:R-:W-:Y:S01]  /*5d50*/  LOP3.LUT R22, R22, R5, RZ, 0x3c, !PT ;  /* 0x0000000516167212 */ /* 0x000fe200078e3cff */
[----:B------:R-:W2:Y:S04]  /*5d60*/  LDS R2, [R3+0x38400] ;  /* 0x0384000003027984 */ /* 0x000ea80000000800 */
[----:B01----:R-:W0:Y:S01]  /*5d70*/  LDS R0, [R3+0x38420] ;  /* 0x0384200003007984 */ /* 0x003e220000000800 */
[-C--:B--2---:R-:W-:Y:S01]  /*5d80*/  FMUL.FTZ R172, R25, R2.reuse ;  /* 0x0000000219ac7220 */ /* 0x084fe20000410000 */
[-C--:B------:R-:W-:Y:S01]  /*5d90*/  FMUL.FTZ R6, R29, R2.reuse ;  /* 0x000000021d067220 */ /* 0x080fe20000410000 */
[-C--:B------:R-:W-:Y:S01]  /*5da0*/  FMUL.FTZ R174, R24, R2.reuse ;  /* 0x0000000218ae7220 */ /* 0x080fe20000410000 */
[-C--:B------:R-:W-:Y:S01]  /*5db0*/  FMUL.FTZ R173, R28, R2.reuse ;  /* 0x000000021cad7220 */ /* 0x080fe20000410000 */
[----:B------:R-:W-:Y:S01]  /*5dc0*/  FMUL.FTZ R155, R64, R2 ;  /* 0x00000002409b7220 */ /* 0x000fe20000410000 */
[-C--:B0-----:R-:W-:Y:S01]  /*5dd0*/  FMUL.FTZ R9, R42, R0.reuse ;  /* 0x000000002a097220 */ /* 0x081fe20000410000 */
        /* <DEDUP_REMOVED lines=126> */
.L_x_2717:
        /* <DEDUP_REMOVED lines=14> */
.L_x_2732:
[----:B------:R-:W-:-:S13]  /*66a0*/  ISETP.NE.AND P1, PT, R4, 0x1, PT ;  /* 0x000000010400780c */ /* 0x000fda0003f25270 */
[----:B------:R-:W0:Y:S02]  /*66b0*/  @P1 LDC.64 R6, c[0x0][0xae0] ;  /* 0x0002b800ff061b82 */ /* 0x000e240000000a00 */
[----:B0-----:R-:W-:-:S05]  /*66c0*/  @P1 IMAD.HI.U32 R2, R3, R6, RZ ;  /* 0x0000000603021227 */ /* 0x001fca00078e00ff */
[----:B------:R-:W-:-:S07]  /*66d0*/  @P1 SHF.R.U32.HI R3, RZ, R7, R2 ;  /* 0x00000007ff031219 */ /* 0x000fce0000011602 */
.L_x_2733:
[----:B------:R-:W-:Y:S05]  /*66e0*/  BSYNC B0 ;  /* 0x0000000000007941 */ /* 0x000fea0003800000 */
.L_x_2731:
[----:B------:R-:W-:-:S05]  /*66f0*/  IMAD R3, R3, R4, R4 ;  /* 0x0000000403037224 */ /* 0x000fca00078e0204 */
[----:B------:R-:W-:-:S07]  /*6700*/  VIMNMX R0, R0, R3, PT ;  /* 0x0000000300007248 */ /* 0x000fce0003fe0100 */
.L_x_2730:
        /* <DEDUP_REMOVED lines=18> */
.L_x_2736:
[----:B------:R-:W-:-:S13]  /*6830*/  ISETP.NE.AND P0, PT, R4, 0x1, PT ;  /* 0x000000010400780c */ /* 0x000fda0003f05270 */
[----:B------:R-:W0:Y:S02]  /*6840*/  @P0 LDC.64 R6, c[0x0][0xae0] ;  /* 0x0002b800ff060b82 */ /* 0x000e240000000a00 */
[----:B0-----:R-:W-:-:S05]  /*6850*/  @P0 IMAD.HI.U32 R6, R45, R6, RZ ;  /* 0x000000062d060227 */ /* 0x001fca00078e00ff */
[----:B------:R-:W-:-:S07]  /*6860*/  @P0 SHF.R.U32.HI R45, RZ, R7, R6 ;  /* 0x00000007ff2d0219 */ /* 0x000fce0000011606 */
.L_x_2737:
[----:B------:R-:W-:Y:S05]  /*6870*/  BSYNC B0 ;  /* 0x0000000000007941 */ /* 0x000fea0003800000 */
.L_x_2735:
[----:B------:R-:W-:-:S05]  /*6880*/  IMAD R45, R45, R4, RZ ;  /* 0x000000042d2d7224 */ /* 0x000fca00078e02ff */
[----:B------:R-:W-:-:S07]  /*6890*/  VIMNMX R2, R2, R45, !PT ;  /* 0x0000002d02027248 */ /* 0x000fce0007fe0100 */
.L_x_2734:
        /* <DEDUP_REMOVED lines=47> */
[----:B---3--:R-:W-:Y:S02]  /*6b90*/  CS2R R80, SRZ ;  /* 0x0000000000507805 */ /* 0x008fe4000001ff00 */
[----:B------:R-:W-:-:S02]  /*6ba0*/  CS2R R78, SRZ ;  /* 0x00000000004e7805 */ /* 0x000fc4000001ff00 */
[----:B------:R-:W-:Y:S02]  /*6bb0*/  CS2R R76, SRZ ;  /* 0x00000000004c7805 */ /* 0x000fe4000001ff00 */
[----:B----4-:R-:W-:Y:S02]  /*6bc0*/  CS2R R74, SRZ ;  /* 0x00000000004a7805 */ /* 0x010fe4000001ff00 */
        /* <DEDUP_REMOVED lines=45> */
[----:B------:R-:W-:Y:S01]  /*6ea0*/  MOV R13, RZ ;  /* 0x000000ff000d7202 */ /* 0x000fe20000000f00 */
[----:B------:R-:W-:Y:S02]  /*6eb0*/  IMAD.U32 R7, RZ, RZ, UR7 ;  /* 0x00000007ff077e24 */ /* 0x000fe4000f8e00ff */
[----:B------:R-:W-:-:S02]  /*6ec0*/  IMAD.U32 R10, RZ, RZ, UR4 ;  /* 0x00000004ff0a7e24 */ /* 0x000fc4000f8e00ff */
[----:B------:R-:W-:Y:S02]  /*6ed0*/  IMAD.U32 R11, RZ, RZ, UR5 ;  /* 0x00000005ff0b7e24 */ /* 0x000fe4000f8e00ff */
[----:B------:R-:W-:Y:S02]  /*6ee0*/  IMAD.MOV.U32 R8, RZ, RZ, 0x70 ;  /* 0x00000070ff087424 */ /* 0x000fe400078e00ff */
[----:B0-----:R-:W-:-:S07]  /*6ef0*/  IMAD.MOV.U32 R12, RZ, RZ, 0x1 ;  /* 0x00000001ff0c7424 */ /* 0x001fce00078e00ff */
[----:B------:R-:W-:-:S07]  /*6f00*/  LEPC R20, `(.L_x_2739) ;  /* 0x000000001014794e */ /* 0x000fce0000000000 */
[----:B-1---5:R-:W-:Y:S05]  /*6f10*/  CALL.ABS.NOINC R2 ;  /* 0x0000000002007343 */ /* 0x022fea0003c00000 */
.L_x_2739:
[----:B------:R-:W-:Y:S05]  /*6f20*/  BSYNC B6 ;  /* 0x0000000000067941 */ /* 0x000fea0003800000 */
.L_x_2738:
        /* <DEDUP_REMOVED lines=12> */
.L_x_2743:
[----:B-1----:R1:W2:Y:S02]  /*6ff0*/  SYNCS.PHASECHK.TRANS64.TRYWAIT P0, [R18+URZ+0x38800], R3 ;  /* 0x03880003120075a7 */ /* 0x0022a4000800017f */
[----:B--2---:R-:W-:Y:S05]  /*7000*/  @!P0 NANOSLEEP.SYNCS 0x989680 ;  /* 0x009896800000895d */ /* 0x004fea0003900000 */
[----:B------:R-:W2:Y:S02]  /*7010*/  @!P0 SYNCS.PHASECHK.TRANS64 P0, [R18+URZ+0x38800], R3 ;  /* 0x03880003120085a7 */ /* 0x000ea4000800007f */
[----:B--2---:R-:W-:Y:S05]  /*7020*/  @!P0 BRA `(.L_x_2743) ;  /* 0xfffffffc00f08947 */ /* 0x004fea000383ffff */
.L_x_2742:
[----:B------:R-:W-:Y:S05]  /*7030*/  BSYNC B0 ;  /* 0x0000000000007941 */ /* 0x000fea0003800000 */
.L_x_2741:
[----:B------:R-:W-:Y:S05]  /*7040*/  BRA `(.L_x_2744) ;  /* 0x0000002c004c7947 */ /* 0x000fea0003800000 */
.L_x_2740:
        /* <DEDUP_REMOVED lines=10> */
[-C--:B0-----:R-:W-:Y:S01]  /*70f0*/  IMAD R0, R5, R10.reuse, RZ ;  /* 0x0000000a05007224 */ /* 0x081fe200078e02ff */
[----:B------:R-:W-:Y:S01]  /*7100*/  SHF.L.U64.HI R46, R10, 0x5, R11 ;  /* 0x000000050a2e7819 */ /* 0x000fe2000001020b */
[----:B------:R-:W-:-:S02]  /*7110*/  IMAD R6, R225, R10, RZ ;  /* 0x0000000ae1067224 */ /* 0x000fc400078e02ff */
[----:B------:R-:W-:-:S04]  /*7120*/  IMAD.WIDE.U32 R42, R33, R10, RZ ;  /* 0x0000000a212a7225 */ /* 0x000fc800078e00ff */
[-C--:B-1----:R-:W-:Y:S01]  /*7130*/  IMAD R4, R5, R38.reuse, RZ ;  /* 0x0000002605047224 */ /* 0x082fe200078e02ff */
[----:B------:R-:W-:Y:S01]  /*7140*/  SHF.L.U64.HI R44, R38, 0x5, R39 ;  /* 0x00000005262c7819 */ /* 0x000fe20000010227 */
[-C--:B------:R-:W-:Y:S02]  /*7150*/  IMAD R5, R225, R38.reuse, RZ ;  /* 0x00000026e1057224 */ /* 0x080fe400078e02ff */
[-C--:B------:R-:W-:Y:S02]  /*7160*/  IMAD R51, R186, R11.reuse, R6 ;  /* 0x0000000bba337224 */ /* 0x080fe400078e0206 */
[C---:B------:R-:W-:Y:S02]  /*7170*/  IMAD R47, R33.reuse, R11, R0 ;  /* 0x0000000b212f7224 */ /* 0x040fe400078e0200 */
[C---:B------:R-:W-:Y:S02]  /*7180*/  IMAD R49, R33.reuse, R39, R4 ;  /* 0x0000002721317224 */ /* 0x040fe400078e0204 */
[----:B------:R-:W-:-:S04]  /*7190*/  IMAD.WIDE.U32 R40, R33, R38, RZ ;  /* 0x0000002621287225 */ /* 0x000fc800078e00ff */
[----:B------:R-:W-:-:S04]  /*71a0*/  IMAD.WIDE.U32 R6, R186, R10, R2 ;  /* 0x0000000aba067225 */ /* 0x000fc800078e0002 */
[----:B------:R-:W-:Y:S01]  /*71b0*/  IMAD R55, R186, R39, R5 ;  /* 0x00000027ba377224 */ /* 0x000fe200078e0205 */
[----:B------:R-:W-:Y:S01]  /*71c0*/  IADD3 R26, P3, R6, R42, RZ ;  /* 0x0000002a061a7210 */ /* 0x000fe20007f7e0ff */
[----:B------:R-:W-:-:S04]  /*71d0*/  IMAD.WIDE.U32 R8, R186, R38, R2 ;  /* 0x00000026ba087225 */ /* 0x000fc800078e0002 */
[----:B------:R-:W-:Y:S01]  /*71e0*/  IMAD.WIDE.U32 R2, R186, R10, R24 ;  /* 0x0000000aba027225 */ /* 0x000fe200078e0018 */
[----:B------:R-:W-:-:S03]  /*71f0*/  IADD3 R29, P4, R8, R40, RZ ;  /* 0x00000028081d7210 */ /* 0x000fc60007f9e0ff */
[----:B------:R-:W-:Y:S01]  /*7200*/  IMAD.WIDE.U32 R4, R186, R38, R24 ;  /* 0x00000026ba047225 */ /* 0x000fe200078e0018 */
[----:B------:R-:W-:-:S03]  /*7210*/  IADD3 R48, P1, R2, R42, RZ ;  /* 0x0000002a02307210 */ /* 0x000fc60007f3e0ff */
[----:B------:R-:W-:Y:S01]  /*7220*/  IMAD.IADD R47, R47, 0x1, R43 ;  /* 0x000000012f2f7824 */ /* 0x000fe200078e022b */
[----:B------:R-:W-:Y:S01]  /*7230*/  IADD3 R53, P2, R4, R40, RZ ;  /* 0x0000002804357210 */ /* 0x000fe20007f5e0ff */
[----:B------:R-:W-:Y:S02]  /*7240*/  IMAD.IADD R49, R49, 0x1, R41 ;  /* 0x0000000131317824 */ /* 0x000fe400078e0229 */
[----:B------:R-:W-:Y:S01]  /*7250*/  IMAD.SHL.U32 R45, R10, 0x20, RZ ;  /* 0x000000200a2d7824 */ /* 0x000fe200078e00ff */
[----:B------:R-:W-:Y:S01]  /*7260*/  IADD3.X R27, R47, R51, R7, P3, !PT ;  /* 0x000000332f1b7210 */ /* 0x000fe20001ffe407 */
[----:B------:R-:W-:Y:S01]  /*7270*/  IMAD.SHL.U32 R38, R38, 0x20, RZ ;  /* 0x0000002026267824 */ /* 0x000fe200078e00ff */
[----:B------:R-:W-:Y:S02]  /*7280*/  IADD3.X R31, R49, R55, R9, P4, !PT ;  /* 0x00000037311f7210 */ /* 0x000fe400027fe409 */
[----:B------:R-:W-:Y:S02]  /*7290*/  IADD3.X R51, R47, R3, R51, P1, !PT ;  /* 0x000000032f337210 */ /* 0x000fe40000ffe433 */
        /* <DEDUP_REMOVED lines=18> */
.L_x_2746:
[----:B------:R-:W-:Y:S05]  /*73c0*/  BSYNC B6 ;  /* 0x0000000000067941 */ /* 0x000fea0003800000 */
.L_x_2745:
[----:B------:R-:W0:Y:S01]  /*73d0*/  LDC.64 R4, c[0x0][0x3d8] ;  /* 0x0000f600ff047b82 */ /* 0x000e220000000a00 */
[----:B------:R-:W-:Y:S01]  /*73e0*/  SHF.R.S32.HI R7, RZ, 0x1f, R189 ;  /* 0x0000001fff077819 */ /* 0x000fe200000114bd */
[----:B------:R-:W-:Y:S01]  /*73f0*/  ULDC.U8 UR4, c[0x0][0x3f0] ;  /* 0x0000fc0000047ab9 */ /* 0x000fe20000000000 */
[----:B------:R-:W-:Y:S01]  /*7400*/  BSSY B0, `(.L_x_2747) ;  /* 0x000028f000007945 */ /* 0x000fe20003800000 */
[----:B------:R-:W-:-:S04]  /*7410*/  ISETP.NE.AND P0, PT, RZ, UR4, PT ;  /* 0x00000004ff007c0c */ /* 0x000fc8000bf05270 */
[----:B------:R-:W1:Y:S01]  /*7420*/  LDC.64 R2, c[0x0][0x3e8] ;  /* 0x0000fa00ff027b82 */ /* 0x000e620000000a00 */
[----:B0-----:R-:W-:-:S04]  /*7430*/  IMAD R0, R7, R4, RZ ;  /* 0x0000000407007224 */ /* 0x001fc800078e02ff */
[C---:B------:R-:W-:Y:S02]  /*7440*/  IMAD R11, R189.reuse, R5, R0 ;  /* 0x00000005bd0b7224 */ /* 0x040fe400078e0200 */
[----:B------:R-:W-:Y:S02]  /*7450*/  IMAD R0, R189, -0x40, R184 ;  /* 0xffffffc0bd007824 */ /* 0x000fe400078e02b8 */
[----:B-1----:R-:W-:Y:S02]  /*7460*/  IMAD R10, R7, R2, RZ ;  /* 0x00000002070a7224 */ /* 0x002fe400078e02ff */
[----:B------:R-:W-:-:S04]  /*7470*/  IMAD.WIDE.U32 R6, R189, R4, RZ ;  /* 0x00000004bd067225 */ /* 0x000fc800078e00ff */
[----:B------:R-:W-:-:S04]  /*7480*/  IMAD.WIDE.U32 R8, R189, R2, RZ ;  /* 0x00000002bd087225 */ /* 0x000fc800078e00ff */
[----:B------:R-:W-:Y:S02]  /*7490*/  IMAD R13, R189, R3, R10 ;  /* 0x00000003bd0d7224 */ /* 0x000fe400078e020a */
[----:B------:R-:W-:Y:S02]  /*74a0*/  IMAD.IADD R11, R7, 0x1, R11 ;  /* 0x00000001070b7824 */ /* 0x000fe400078e020b */
[----:B------:R-:W-:Y:S01]  /*74b0*/  IMAD.IADD R7, R9, 0x1, R13 ;  /* 0x0000000109077824 */ /* 0x000fe200078e020d */
[----:B------:R-:W-:Y:S01]  /*74c0*/  VIMNMX R9, R0, 0x40, PT ;  /* 0x0000004000097848 */ /* 0x000fe20003fe0100 */
[C---:B------:R-:W-:Y:S01]  /*74d0*/  IMAD.SHL.U32 R57, R6.reuse, 0x40, RZ ;  /* 0x0000004006397824 */ /* 0x040fe200078e00ff */
[----:B------:R-:W-:Y:S01]  /*74e0*/  SHF.L.U64.HI R50, R6, 0x6, R11 ;  /* 0x0000000606327819 */ /* 0x000fe2000001020b */
[C---:B------:R-:W-:Y:S01]  /*74f0*/  IMAD.SHL.U32 R54, R8.reuse, 0x40, RZ ;  /* 0x0000004008367824 */ /* 0x040fe200078e00ff */
[----:B------:R-:W-:Y:S01]  /*7500*/  SHF.L.U64.HI R52, R8, 0x6, R7 ;  /* 0x0000000608347819 */ /* 0x000fe20000010207 */
[----:B------:R-:W-:Y:S06]  /*7510*/  @!P0 BRA `(.L_x_2748) ;  /* 0x0000001400488947 */ /* 0x000fec0003800000 */
[----:B------:R-:W0:Y:S01]  /*7520*/  LDC R0, c[0x0][0x428] ;  /* 0x00010a00ff007b82 */ /* 0x000e220000000800 */
[----:B------:R-:W-:Y:S01]  /*7530*/  IMAD R7, R189, 0x40, R186 ;  /* 0x00000040bd077824 */ /* 0x000fe200078e02ba */
[-C--:B------:R-:W-:Y:S01]  /*7540*/  ISETP.GE.AND P0, PT, R186, R9.reuse, PT ;  /* 0x00000009ba00720c */ /* 0x080fe20003f06270 */
[----:B------:R-:W-:Y:S01]  /*7550*/  BSSY B1, `(.L_x_2749) ;  /* 0x000002c000017945 */ /* 0x000fe20003800000 */
[----:B------:R-:W-:Y:S01]  /*7560*/  ISETP.GE.AND P1, PT, R236, R9, PT ;  /* 0x00000009ec00720c */ /* 0x000fe20003f26270 */
[----:B------:R-:W-:Y:S01]  /*7570*/  IMAD R39, R220, 0x20, R7 ;  /* 0x00000020dc277824 */ /* 0x000fe200078e0207 */
[----:B------:R-:W-:Y:S01]  /*7580*/  MOV R10, R40 ;  /* 0x00000028000a7202 */ /* 0x000fe20000000f00 */
        /* <DEDUP_REMOVED lines=15> */
[----:B-1----:R-:W-:-:S04]  /*7680*/  @P2 SHF.R.U32.HI R39, RZ, R13, R0 ;  /* 0x0000000dff272219 */ /* 0x002fc80000011600 */
        /* <DEDUP_REMOVED lines=8> */
[----:B------:R-:W-:Y:S01]  /*7710*/  IMAD.X R30, R50, 0x1, R51, P4 ;  /* 0x00000001321e7824 */ /* 0x000fe200020e0633 */
[----:B------:R-:W-:Y:S01]  /*7720*/  ISETP.GE.AND P3, PT, R24, UR4, PT ;  /* 0x0000000418007c0c */ /* 0x000fe2000bf66270 */
[----:B------:R-:W-:Y:S01]  /*7730*/  ULDC.64 UR8, c[0x0][0x3e0] ;  /* 0x0000f80000087ab9 */ /* 0x000fe20000000a00 */
[----:B------:R-:W-:Y:S01]  /*7740*/  LEA R12, P4, R13, UR6, 0x1 ;  /* 0x000000060d0c7c11 */ /* 0x000fe2000f8808ff */
[----:B------:R-:W-:Y:S01]  /*7750*/  IMAD.X R15, R52, 0x1, R55, P5 ;  /* 0x00000001340f7824 */ /* 0x000fe200028e0637 */
[----:B------:R-:W-:-:S02]  /*7760*/  LEA R14, P5, R0, UR8, 0x1 ;  /* 0x00000008000e7c11 */ /* 0x000fc4000f8a08ff */
[----:B------:R-:W-:Y:S02]  /*7770*/  CS2R R36, SRZ ;  /* 0x0000000000247805 */ /* 0x000fe4000001ff00 */
[----:B------:R-:W-:Y:S02]  /*7780*/  LEA.HI.X R13, R13, UR7, R30, 0x1, P4 ;  /* 0x000000070d0d7c11 */ /* 0x000fe4000a0f0c1e */
[----:B------:R-:W-:Y:S02]  /*7790*/  CS2R R32, SRZ ;  /* 0x0000000000207805 */ /* 0x000fe4000001ff00 */
[----:B------:R-:W-:Y:S02]  /*77a0*/  CS2R R34, SRZ ;  /* 0x0000000000227805 */ /* 0x000fe4000001ff00 */
[----:B------:R-:W-:Y:S02]  /*77b0*/  CS2R R30, SRZ ;  /* 0x00000000001e7805 */ /* 0x000fe4000001ff00 */
[----:B------:R-:W-:Y:S01]  /*77c0*/  LEA.HI.X R15, R0, UR9, R15, 0x1, P5 ;  /* 0x00000009000f7c11 */ /* 0x000fe2000a8f0c0f */
[----:B------:R0:W5:Y:S04]  /*77d0*/  @!P3 LDG.E.64 R36, desc[UR54][R12.64] ;  /* 0x000000360c24b981 */ /* 0x000168000c1e1b00 */
[----:B------:R0:W5:Y:S04]  /*77e0*/  @!P2 LDG.E.64 R32, desc[UR54][R12.64+0x20] ;  /* 0x000020360c20a981 */ /* 0x000168000c1e1b00 */
[----:B------:R0:W5:Y:S04]  /*77f0*/  @!P3 LDG.E.64 R34, desc[UR54][R14.64] ;  /* 0x000000360e22b981 */ /* 0x000168000c1e1b00 */
[----:B------:R0:W5:Y:S02]  /*7800*/  @!P2 LDG.E.64 R30, desc[UR54][R14.64+0x20] ;  /* 0x000020360e1ea981 */ /* 0x000164000c1e1b00 */
.L_x_2750:
[----:B------:R-:W-:Y:S05]  /*7810*/  BSYNC B1 ;  /* 0x0000000000017941 */ /* 0x000fea0003800000 */
.L_x_2749:
        /* <DEDUP_REMOVED lines=24> */
.L_x_2752:
[----:B------:R-:W-:Y:S05]  /*79a0*/  BSYNC B1 ;  /* 0x0000000000017941 */ /* 0x000fea0003800000 */
.L_x_2751:
[----:B01----:R-:W-:Y:S01]  /*79b0*/  IMAD.SHL.U32 R12, R195, 0x40, RZ ;  /* 0x00000040c30c7824 */ /* 0x003fe200078e00ff */
[----:B------:R-:W-:Y:S01]  /*79c0*/  LEA.HI R0, R218, R218, RZ, 0x1 ;  /* 0x000000dada007211 */ /* 0x000fe200078f08ff */
[C---:B------:R-:W-:Y:S01]  /*79d0*/  IMAD.WIDE.U32 R6, R39.reuse, R4, R6 ;  /* 0x0000000427067225 */ /* 0x040fe200078e0006 */
[----:B------:R-:W-:Y:S01]  /*79e0*/  ULDC.64 UR4, c[0x0][0x3c8] ;  /* 0x0000f20000047ab9 */ /* 0x000fe20000000a00 */
[----:B------:R-:W-:Y:S01]  /*79f0*/  ULDC.64 UR6, c[0x0][0x3e0] ;  /* 0x0000f80000067ab9 */ /* 0x000fe20000000a00 */
[----:B------:R-:W-:Y:S01]  /*7a00*/  LOP3.LUT R15, R12, 0x1c0, RZ, 0xc0, !PT ;  /* 0x000001c00c0f7812 */ /* 0x000fe200078ec0ff */
[----:B------:R-:W-:Y:S01]  /*7a10*/  IMAD.WIDE.U32 R10, R39, R2, R10 ;  /* 0x00000002270a7225 */ /* 0x000fe200078e000a */
[----:B------:R-:W-:-:S03]  /*7a20*/  LOP3.LUT R13, R0, 0xfffffffe, RZ, 0xc0, !PT ;  /* 0xfffffffe000d7812 */ /* 0x000fc600078ec0ff */
[C---:B------:R-:W-:Y:S01]  /*7a30*/  IMAD R4, R41.reuse, R4, RZ ;  /* 0x0000000429047224 */ /* 0x040fe200078e02ff */
[----:B------:R-:W-:Y:S01]  /*7a40*/  LEA R0, P3, R10, UR6, 0x1 ;  /* 0x000000060a007c11 */ /* 0x000fe2000f8608ff */
[----:B------:R-:W-:Y:S02]  /*7a50*/  IMAD R2, R41, R2, RZ ;  /* 0x0000000229027224 */ /* 0x000fe400078e02ff */
[C---:B------:R-:W-:Y:S02]  /*7a60*/  IMAD R5, R39.reuse, R5, R4 ;  /* 0x0000000527057224 */ /* 0x040fe400078e0204 */
[----:B------:R-:W-:Y:S01]  /*7a70*/  IMAD R39, R39, R3, R2 ;  /* 0x0000000327277224 */ /* 0x000fe200078e0202 */
[----:B------:R-:W-:Y:S01]  /*7a80*/  LOP3.LUT R2, R15, 0x18, R16, 0xf8, !PT ;  /* 0x000000180f027812 */ /* 0x000fe200078ef810 */
[----:B------:R-:W-:Y:S01]  /*7a90*/  IMAD.IADD R7, R7, 0x1, R5 ;  /* 0x0000000107077824 */ /* 0x000fe200078e0205 */
[----:B------:R-:W-:Y:S01]  /*7aa0*/  SHF.R.U32.HI R15, RZ, 0x3, R15 ;  /* 0x00000003ff0f7819 */ /* 0x000fe2000001160f */
[----:B------:R-:W-:Y:S01]  /*7ab0*/  IMAD.IADD R5, R11, 0x1, R39 ;  /* 0x000000010b057824 */ /* 0x000fe200078e0227 */
[----:B------:R-:W-:Y:S01]  /*7ac0*/  LEA R3, P2, R6, UR4, 0x1 ;  /* 0x0000000406037c11 */ /* 0x000fe2000f8408ff */
[----:B------:R-:W-:Y:S01]  /*7ad0*/  IMAD.IADD R56, R218, 0x1, -R13 ;  /* 0x00000001da387824 */ /* 0x000fe200078e0a0d */
[----:B------:R-:W-:Y:S01]  /*7ae0*/  UMOV UR4, 0xffffffff ;  /* 0xffffffff00047882 */ /* 0x000fe20000000000 */
[----:B------:R-:W-:-:S02]  /*7af0*/  LOP3.LUT R38, R2, R15, RZ, 0x3c, !PT ;  /* 0x0000000f02267212 */ /* 0x000fc400078e3cff */
[----:B------:R-:W-:Y:S02]  /*7b00*/  LEA.HI.X R4, R6, UR5, R7, 0x1, P2 ;  /* 0x0000000506047c11 */ /* 0x000fe400090f0c07 */
[----:B------:R-:W-:Y:S02]  /*7b10*/  LEA.HI.X R2, R10, UR7, R5, 0x1, P3 ;  /* 0x000000070a027c11 */ /* 0x000fe400098f0c05 */
[----:B------:R-:W-:Y:S01]  /*7b20*/  SHF.L.U32 R5, R56, 0x1f, RZ ;  /* 0x0000001f38057819 */ /* 0x000fe200000006ff */
[----:B------:R-:W-:Y:S06]  /*7b30*/  BRA.DIV UR4, `(.L_x_2753) ;  /* 0x000001ae04307947 */ /* 0x000fec000b800000 */
.L_x_3001:
[----:B------:R-:W-:-:S03]  /*7b40*/  UMOV UR4, 0xffffffff ;  /* 0xffffffff00047882 */ /* 0x000fc60000000000 */
[----:B------:R-:W-:Y:S05]  /*7b50*/  BRA.DIV UR4, `(.L_x_2754) ;  /* 0x000001ae04507947 */ /* 0x000fea000b800000 */
.L_x_3004:
[----:B------:R-:W-:-:S03]  /*7b60*/  UMOV UR4, 0xffffffff ;  /* 0xffffffff00047882 */ /* 0x000fc60000000000 */
[----:B------:R-:W-:Y:S05]  /*7b70*/  BRA.DIV UR4, `(.L_x_2755) ;  /* 0x000001ae04707947 */ /* 0x000fea000b800000 */
.L_x_3007:
[----:B------:R-:W-:-:S03]  /*7b80*/  UMOV UR4, 0xffffffff ;  /* 0xffffffff00047882 */ /* 0x000fc60000000000 */
[----:B------:R-:W-:Y:S05]  /*7b90*/  BRA.DIV UR4, `(.L_x_2756) ;  /* 0x000001ae04907947 */ /* 0x000fea000b800000 */
.L_x_3010:
[----:B------:R-:W-:-:S03]  /*7ba0*/  UMOV UR4, 0xffffffff ;  /* 0xffffffff00047882 */ /* 0x000fc60000000000 */
[----:B------:R-:W-:Y:S05]  /*7bb0*/  BRA.DIV UR4, `(.L_x_2757) ;  /* 0x000001ae04b07947 */ /* 0x000fea000b800000 */
.L_x_3013:
[----:B------:R-:W-:-:S03]  /*7bc0*/  UMOV UR4, 0xffffffff ;  /* 0xffffffff00047882 */ /* 0x000fc60000000000 */
[----:B------:R-:W-:Y:S05]  /*7bd0*/  BRA.DIV UR4, `(.L_x_2758) ;  /* 0x000001ae04d07947 */ /* 0x000fea000b800000 */
.L_x_3016:
[----:B------:R-:W-:-:S03]  /*7be0*/  UMOV UR4, 0xffffffff ;  /* 0xffffffff00047882 */ /* 0x000fc60000000000 */
[----:B------:R-:W-:Y:S05]  /*7bf0*/  BRA.DIV UR4, `(.L_x_2759) ;  /* 0x000001ae04f07947 */ /* 0x000fea000b800000 */
.L_x_3019:
[----:B------:R-:W-:-:S03]  /*7c00*/  UMOV UR4, 0xffffffff ;  /* 0xffffffff00047882 */ /* 0x000fc60000000000 */
[----:B------:R-:W-:Y:S05]  /*7c10*/  BRA.DIV UR4, `(.L_x_2760) ;  /* 0x000001b204107947 */ /* 0x000fea000b800000 */
.L_x_3022:
[----:B------:R-:W0:Y:S01]  /*7c20*/  SYNCS.PHASECHK.TRANS64.TRYWAIT P2, [R18+URZ+0x38800], R5 ;  /* 0x03880005120075a7 */ /* 0x000e22000804017f */
[----:B-----5:R-:W-:Y:S01]  /*7c30*/  IMAD.MOV.U32 R2, RZ, RZ, R35 ;  /* 0x000000ffff027224 */ /* 0x020fe200078e0023 */
[----:B------:R-:W-:Y:S01]  /*7c40*/  MOV R4, R31 ;  /* 0x0000001f00047202 */ /* 0x000fe20000000f00 */
[----:B------:R-:W-:Y:S01]  /*7c50*/  IMAD.MOV.U32 R3, RZ, RZ, R30 ;  /* 0x000000ffff037224 */ /* 0x000fe200078e001e */
[----:B------:R-:W-:Y:S01]  /*7c60*/  LOP3.LUT P3, RZ, R195, 0x4, RZ, 0xc0, !PT ;  /* 0x00000004c3ff7812 */ /* 0x000fe2000786c0ff */
        /* <DEDUP_REMOVED lines=8> */
[----:B------:R-:W-:Y:S01]  /*7cf0*/  IMAD R2, R3, 0x2, R18 ;  /* 0x0000000203027824 */ /* 0x000fe200078e0212 */
[----:B------:R-:W-:Y:S01]  /*7d00*/  BSSY B1, `(.L_x_2761) ;  /* 0x0000015000017945 */ /* 0x000fe20003800000 */
[----:B------:R-:W-:Y:S01]  /*7d10*/  IMAD.MOV.U32 R0, RZ, RZ, R36 ;  /* 0x000000ffff007224 */ /* 0x000fe200078e0024 */
[----:B------:R-:W-:Y:S01]  /*7d20*/  PRMT R42, R6, 0x7610, R42 ;  /* 0x00007610062a7816 */ /* 0x000fe2000000002a */
[----:B------:R-:W-:-:S02]  /*7d30*/  IMAD.MOV.U32 R4, RZ, RZ, R33 ;  /* 0x000000ffff047224 */ /* 0x000fc400078e0021 */
[----:B------:R-:W-:Y:S01]  /*7d40*/  VIADD R3, R2, 0x20400 ;  /* 0x0002040002037836 */ /* 0x000fe20000000000 */
[----:B------:R-:W-:Y:S01]  /*7d50*/  PRMT R13, R0, 0x7610, R13 ;  /* 0x00007610000d7816 */ /* 0x000fe2000000000d */
[----:B------:R-:W-:Y:S01]  /*7d60*/  IMAD.MOV.U32 R6, RZ, RZ, R26 ;  /* 0x000000ffff067224 */ /* 0x000fe200078e001a */
[----:B------:R-:W-:Y:S01]  /*7d70*/  PRMT R42, R42, 0x5410, R4 ;  /* 0x000054102a2a7816 */ /* 0x000fe20000000004 */
[----:B------:R-:W-:Y:S01]  /*7d80*/  IMAD.MOV.U32 R7, RZ, RZ, R27 ;  /* 0x000000ffff077224 */ /* 0x000fe200078e001b */
[----:B------:R-:W-:Y:S01]  /*7d90*/  MOV R4, R9 ;  /* 0x0000000900047202 */ /* 0x000fe20000000f00 */
[----:B------:R-:W-:Y:S02]  /*7da0*/  VIADD R0, R2, 0x20440 ;  /* 0x0002044002007836 */ /* 0x000fe40000000000 */
[----:B------:R-:W-:Y:S01]  /*7db0*/  @P3 VIADD R0, R3, 0xffffffc0 ;  /* 0xffffffc003003836 */ /* 0x000fe20000000000 */
[----:B------:R-:W-:Y:S01]  /*7dc0*/  PRMT R43, R6, 0x5410, R7 ;  /* 0x00005410062b7816 */ /* 0x000fe20000000007 */
[----:B------:R-:W-:-:S02]  /*7dd0*/  IMAD.MOV.U32 R3, RZ, RZ, R8 ;  /* 0x000000ffff037224 */ /* 0x000fc400078e0008 */
[----:B------:R-:W-:Y:S02]  /*7de0*/  IMAD.MOV.U32 R6, RZ, RZ, R28 ;  /* 0x000000ffff067224 */ /* 0x000fe400078e001c */
[----:B------:R-:W-:Y:S01]  /*7df0*/  IMAD.MOV.U32 R7, RZ, RZ, R29 ;  /* 0x000000ffff077224 */ /* 0x000fe200078e001d */
[----:B------:R-:W-:Y:S01]  /*7e00*/  PRMT R44, R3, 0x5410, R4 ;  /* 0x00005410032c7816 */ /* 0x000fe20000000004 */
[----:B------:R-:W-:Y:S02]  /*7e10*/  IMAD.MOV.U32 R3, RZ, RZ, R20 ;  /* 0x000000ffff037224 */ /* 0x000fe400078e0014 */
[----:B------:R-:W-:Y:S01]  /*7e20*/  IMAD.MOV.U32 R4, RZ, RZ, R21 ;  /* 0x000000ffff047224 */ /* 0x000fe200078e0015 */
[----:B------:R-:W-:Y:S01]  /*7e30*/  PRMT R45, R6, 0x5410, R7 ;  /* 0x00005410062d7816 */ /* 0x000fe20000000007 */
[----:B0-----:R-:W-:Y:S06]  /*7e40*/  @!P2 BRA `(.L_x_2762) ;  /* 0x000001ac00aca947 */ /* 0x001fec0003800000 */
.L_x_3023:
[----:B------:R-:W-:Y:S05]  /*7e50*/  BSYNC B1 ;  /* 0x0000000000017941 */ /* 0x000fea0003800000 */
.L_x_2761:
        /* <DEDUP_REMOVED lines=10> */
[----:B------:R-:W-:Y:S01]  /*7f00*/  SHF.R.U64 R38, R34, 0x10, R35 ;  /* 0x0000001022267819 */ /* 0x000fe20000001223 */
[----:B------:R-:W-:Y:S01]  /*7f10*/  HADD2.F32 R15, -RZ, R15.H0_H0 ;  /* 0x2000000fff0f7230 */ /* 0x000fe20000004100 */
[----:B------:R-:W-:Y:S01]  /*7f20*/  SHF.R.U32.HI R14, RZ, 0x10, R37 ;  /* 0x00000010ff0e7819 */ /* 0x000fe20000011625 */
[----:B------:R-:W-:Y:S01]  /*7f30*/  HADD2.F32 R13, -RZ, R13.H0_H0 ;  /* 0x2000000dff0d7230 */ /* 0x000fe20000004100 */
[----:B------:R-:W-:Y:S02]  /*7f40*/  SHF.R.U32.HI R34, RZ, 0x10, R35 ;  /* 0x00000010ff227819 */ /* 0x000fe40000011623 */
[----:B------:R-:W-:Y:S01]  /*7f50*/  SHF.R.U64 R39, R36, 0x10, R37 ;  /* 0x0000001024277819 */ /* 0x000fe20000001225 */
[----:B------:R-:W-:Y:S02]  /*7f60*/  HADD2.F32 R14, -RZ, R14.H0_H0 ;  /* 0x2000000eff0e7230 */ /* 0x000fe40000004100 */
[----:B------:R-:W-:-:S02]  /*7f70*/  HADD2.F32 R34, -RZ, R34.H0_H0 ;  /* 0x20000022ff227230 */ /* 0x000fc40000004100 */
[--C-:B0-----:R-:W-:Y:S02]  /*7f80*/  HADD2.F32 R12, -RZ, R7.reuse.H1_H1 ;  /* 0x30000007ff0c7230 */ /* 0x101fe40000004100 */
[--C-:B------:R-:W-:Y:S02]  /*7f90*/  HADD2.F32 R3, -RZ, R4.reuse.H0_H0 ;  /* 0x20000004ff037230 */ /* 0x100fe40000004100 */
[----:B------:R-:W-:Y:S02]  /*7fa0*/  HADD2.F32 R4, -RZ, R4.H1_H1 ;  /* 0x30000004ff047230 */ /* 0x000fe40000004100 */
[C---:B------:R-:W-:Y:S01]  /*7fb0*/  FMUL.FTZ R36, R12.reuse, R34 ;  /* 0x000000220c247220 */ /* 0x040fe20000410000 */
[----:B------:R-:W-:Y:S02]  /*7fc0*/  HADD2.F32 R11, -RZ, R7.H0_H0 ;  /* 0x20000007ff0b7230 */ /* 0x000fe40000004100 */
[----:B------:R-:W-:Y:S01]  /*7fd0*/  FMUL.FTZ R35, R12, R14 ;  /* 0x0000000e0c237220 */ /* 0x000fe20000410000 */
[----:B------:R-:W-:-:S02]  /*7fe0*/  HADD2.F32 R7, -RZ, R6.H0_H0 ;  /* 0x20000006ff077230 */ /* 0x000fc40000004100 */
[C---:B------:R-:W-:Y:S01]  /*7ff0*/  FMUL.FTZ R12, R4.reuse, R15 ;  /* 0x0000000f040c7220 */ /* 0x040fe20000410000 */
[----:B------:R-:W-:Y:S02]  /*8000*/  HADD2.F32 R10, -RZ, R6.H1_H1 ;  /* 0x30000006ff0a7230 */ /* 0x000fe40000004100 */
[C---:B------:R-:W-:Y:S01]  /*8010*/  FFMA.FTZ R36, R11.reuse, R14, -R36 ;  /* 0x0000000e0b247223 */ /* 0x040fe20000010824 */
[----:B------:R-:W-:Y:S01]  /*8020*/  FFMA.FTZ R37, R11, R34, R35 ;  /* 0x000000220b257223 */ /* 0x000fe20000010023 */
[-C--:B------:R-:W-:Y:S01]  /*8030*/  FMUL.FTZ R34, R4, R13.reuse ;  /* 0x0000000d04227220 */ /* 0x080fe20000410000 */
[C---:B------:R-:W-:Y:S01]  /*8040*/  FFMA.FTZ R14, R3.reuse, R13, -R12 ;  /* 0x0000000d030e7223 */ /* 0x040fe2000001080c */
[--C-:B------:R-:W-:Y:S02]  /*8050*/  HADD2.F32 R6, -RZ, R5.reuse.H0_H0 ;  /* 0x20000005ff067230 */ /* 0x100fe40000004100 */
        /* <DEDUP_REMOVED lines=8> */
[----:B------:R-:W-:Y:S01]  /*80e0*/  FFMA.FTZ R34, R7, R11, -R34 ;  /* 0x0000000b07227223 */ /* 0x000fe20000010822 */
[C---:B------:R-:W-:Y:S01]  /*80f0*/  FMUL.FTZ R15, R5.reuse, R12 ;  /* 0x0000000c050f7220 */ /* 0x040fe20000410000 */
[----:B------:R-:W-:Y:S01]  /*8100*/  FMUL.FTZ R35, R5, R4 ;  /* 0x0000000405237220 */ /* 0x000fe20000410000 */
[----:B------:R-:W-:-:S02]  /*8110*/  FFMA.FTZ R13, R7, R13, R10 ;  /* 0x0000000d070d7223 */ /* 0x000fc4000001000a */
[C---:B------:R-:W-:Y:S01]  /*8120*/  FFMA.FTZ R5, R6.reuse, R4, -R15 ;  /* 0x0000000406057223 */ /* 0x040fe2000001080f */
[----:B------:R-:W-:Y:S01]  /*8130*/  F2FP.F16.F32.PACK_AB R7, R37, R36 ;  /* 0x000000242507723e */ /* 0x000fe200000000ff */
[----:B------:R-:W-:Y:S01]  /*8140*/  FFMA.FTZ R12, R6, R12, R35 ;  /* 0x0000000c060c7223 */ /* 0x000fe20000010023 */
[----:B------:R-:W-:Y:S02]  /*8150*/  F2FP.F16.F32.PACK_AB R4, R3, R14 ;  /* 0x0000000e0304723e */ /* 0x000fe400000000ff */
[----:B------:R-:W-:Y:S02]  /*8160*/  F2FP.F16.F32.PACK_AB R6, R13, R34 ;  /* 0x000000220d06723e */ /* 0x000fe400000000ff */
[----:B------:R-:W-:-:S05]  /*8170*/  F2FP.F16.F32.PACK_AB R5, R12, R5 ;  /* 0x000000050c05723e */ /* 0x000fca00000000ff */
[----:B------:R1:W-:Y:S02]  /*8180*/  STS.128 [R2+0x20400], R4 ;  /* 0x0204000402007388 */ /* 0x0003e40000000c00 */
.L_x_2766:
[----:B------:R-:W-:Y:S05]  /*8190*/  BSYNC B2 ;  /* 0x0000000000027941 */ /* 0x000fea0003800000 */
.L_x_2765:
[----:B------:R-:W-:Y:S05]  /*81a0*/  @P2 BRA `(.L_x_2764) ;  /* 0x0000000000a82947 */ /* 0x000fea0003800000 */
[----:B01----:R-:W0:Y:S01]  /*81b0*/  LDS.128 R4, [R0] ;  /* 0x0000000000047984 */ /* 0x003e220000000c00 */
[----:B------:R-:W-:Y:S01]  /*81c0*/  SHF.R.U64 R34, R30, 0x10, R31 ;  /* 0x000000101e227819 */ /* 0x000fe2000000121f */
[----:B------:R-:W-:Y:S01]  /*81d0*/  HADD2.F32 R15, -RZ, R40.H1_H1 ;  /* 0x30000028ff0f7230 */ /* 0x000fe20000004100 */
        /* <DEDUP_REMOVED lines=19> */
[----:B------:R-:W-:Y:S02]  /*8310*/  HADD2.F32 R6, -RZ, R5.H0_H0 ;  /* 0x20000005ff067230 */ /* 0x000fe40000004100 */
        /* <DEDUP_REMOVED lines=18> */
[----:B------:R2:W-:Y:S02]  /*8440*/  STS.128 [R0], R4 ;  /* 0x0000000400007388 */ /* 0x0005e40000000c00 */
.L_x_2764:
[----:B------:R-:W-:Y:S05]  /*8450*/  BSYNC B1 ;  /* 0x0000000000017941 */ /* 0x000fea0003800000 */
.L_x_2763:
[----:B------:R-:W-:Y:S05]  /*8460*/  @P1 BRA `(.L_x_2767) ;  /* 0x0000001800201947 */ /* 0x000fea0003800000 */
[----:B------:R-:W3:Y:S01]  /*8470*/  LDC R3, c[0x0][0x3d4] ;  /* 0x0000f500ff037b82 */ /* 0x000ee20000000800 */
[C---:B-12---:R-:W-:Y:S01]  /*8480*/  VIADD R4, R24.reuse, 0x10 ;  /* 0x0000001018047836 */ /* 0x046fe20000000000 */
[----:B------:R-:W-:Y:S01]  /*8490*/  BSSY B1, `(.L_x_2768) ;  /* 0x000002e000017945 */ /* 0x000fe20003800000 */
[----:B---3--:R-:W-:-:S03]  /*84a0*/  ISETP.GE.AND P0, PT, R24, R3, PT ;  /* 0x000000031800720c */ /* 0x008fc60003f06270 */
        /* <DEDUP_REMOVED lines=12> */
[--C-:B------:R-:W-:Y:S02]  /*8570*/  HADD2.F32 R3, -RZ, R4.reuse.H0_H0 ;  /* 0x20000004ff037230 */ /* 0x100fe40000004100 */
        /* <DEDUP_REMOVED lines=9> */
[-C--:B------:R-:W-:Y:S01]  /*8610*/  FMUL.FTZ R24, R4, R13.reuse ;  /* 0x0000000d04187220 */ /* 0x080fe20000410000 */
[C---:B------:R-:W-:Y:S01]  /*8620*/  FFMA.FTZ R14, R3.reuse, R13, -R12 ;  /* 0x0000000d030e7223 */ /* 0x040fe2000001080c */
[----:B------:R-:W-:Y:S02]  /*8630*/  HADD2.F32 R6, -RZ, R5.H0_H0 ;  /* 0x20000005ff067230 */ /* 0x000fe40000004100 */
[----:B------:R-:W-:Y:S02]  /*8640*/  HADD2.F32 R13, -RZ, R43.H1_H1 ;  /* 0x3000002bff0d7230 */ /* 0x000fe40000004100 */
[----:B------:R-:W-:Y:S01]  /*8650*/  FFMA.FTZ R3, R3, R15, R24 ;  /* 0x0000000f03037223 */ /* 0x000fe20000010018 */
[----:B------:R-:W-:Y:S01]  /*8660*/  HADD2.F32 R5, -RZ, R5.H1_H1 ;  /* 0x30000005ff057230 */ /* 0x000fe20000004100 */
[----:B------:R-:W-:Y:S01]  /*8670*/  F2FP.F16.F32.PACK_AB R27, R25, R26 ;  /* 0x0000001a191b723e */ /* 0x000fe200000000ff */
[----:B------:R-:W-:-:S02]  /*8680*/  HADD2.F32 R11, -RZ, R45.H1_H1 ;  /* 0x3000002dff0b7230 */ /* 0x000fc40000004100 */
[C---:B------:R-:W-:Y:S01]  /*8690*/  FMUL.FTZ R24, R10.reuse, R13 ;  /* 0x0000000d0a187220 */ /* 0x040fe20000410000 */
[----:B------:R-:W-:Y:S02]  /*86a0*/  HADD2.F32 R12, -RZ, R28.H0_H0 ;  /* 0x2000001cff0c7230 */ /* 0x000fe40000004100 */
[----:B------:R-:W-:Y:S02]  /*86b0*/  HADD2.F32 R4, -RZ, R30.H0_H0 ;  /* 0x2000001eff047230 */ /* 0x000fe40000004100 */
[-C--:B------:R-:W-:Y:S01]  /*86c0*/  FMUL.FTZ R10, R10, R11.reuse ;  /* 0x0000000b0a0a7220 */ /* 0x080fe20000410000 */
[----:B------:R-:W-:Y:S01]  /*86d0*/  FFMA.FTZ R24, R7, R11, -R24 ;  /* 0x0000000b07187223 */ /* 0x000fe20000010818 */
[C---:B------:R-:W-:Y:S01]  /*86e0*/  FMUL.FTZ R15, R5.reuse, R12 ;  /* 0x0000000c050f7220 */ /* 0x040fe20000410000 */
[-C--:B------:R-:W-:Y:S01]  /*86f0*/  FMUL.FTZ R5, R5, R4.reuse ;  /* 0x0000000405057220 */ /* 0x080fe20000410000 */
[----:B------:R-:W-:Y:S02]  /*8700*/  FFMA.FTZ R7, R7, R13, R10 ;  /* 0x0000000d07077223 */ /* 0x000fe4000001000a */
[C---:B------:R-:W-:Y:S01]  /*8710*/  FFMA.FTZ R15, R6.reuse, R4, -R15 ;  /* 0x00000004060f7223 */ /* 0x040fe2000001080f */
[----:B------:R-:W-:-:S02]  /*8720*/  FFMA.FTZ R6, R6, R12, R5 ;  /* 0x0000000c06067223 */ /* 0x000fc40000010005 */
[----:B------:R-:W-:Y:S02]  /*8730*/  F2FP.F16.F32.PACK_AB R26, R7, R24 ;  /* 0x00000018071a723e */ /* 0x000fe400000000ff */
[----:B------:R-:W-:Y:S02]  /*8740*/  F2FP.F16.F32.PACK_AB R24, R3, R14 ;  /* 0x0000000e0318723e */ /* 0x000fe400000000ff */
[----:B------:R-:W-:-:S05]  /*8750*/  F2FP.F16.F32.PACK_AB R25, R6, R15 ;  /* 0x0000000f0619723e */ /* 0x000fca00000000ff */
[----:B------:R1:W-:Y:S02]  /*8760*/  STS.128 [R2+0x21400], R24 ;  /* 0x0214001802007388 */ /* 0x0003e40000000c00 */
.L_x_2769:
[----:B------:R-:W-:Y:S05]  /*8770*/  BSYNC B1 ;  /* 0x0000000000017941 */ /* 0x000fea0003800000 */
.L_x_2768:
        /* <DEDUP_REMOVED lines=8> */
[----:B-1----:R-:W-:Y:S01]  /*8800*/  SHF.R.U64 R24, R20, 0x10, R21 ;  /* 0x0000001014187819 */ /* 0x002fe20000001215 */
        /* <DEDUP_REMOVED lines=10> */
[----:B------:R-:W-:Y:S01]  /*88b0*/  FFMA.FTZ R20, R8, R10, -R15 ;  /* 0x0000000a08147223 */ /* 0x000fe2000001080f */
[-C--:B------:R-:W-:Y:S01]  /*88c0*/  FMUL.FTZ R15, R4, R11.reuse ;  /* 0x0000000b040f7220 */ /* 0x080fe20000410000 */
[----:B------:R-:W-:Y:S01]  /*88d0*/  FFMA.FTZ R21, R8, R12, R21 ;  /* 0x0000000c08157223 */ /* 0x000fe20000010015 */
[C---:B------:R-:W-:Y:S01]  /*88e0*/  FFMA.FTZ R11, R2.reuse, R11, -R9 ;  /* 0x0000000b020b7223 */ /* 0x040fe20000010809 */
[--C-:B------:R-:W-:Y:S02]  /*88f0*/  HADD2.F32 R3, -RZ, R5.reuse.H0_H0 ;  /* 0x20000005ff037230 */ /* 0x100fe40000004100 */
[----:B------:R-:W-:Y:S01]  /*8900*/  FFMA.FTZ R2, R2, R13, R15 ;  /* 0x0000000d02027223 */ /* 0x000fe2000001000f */
[----:B------:R-:W-:Y:S01]  /*8910*/  HADD2.F32 R9, -RZ, R44.H1_H1 ;  /* 0x3000002cff097230 */ /* 0x000fe20000004100 */
[----:B------:R-:W-:Y:S01]  /*8920*/  F2FP.F16.F32.PACK_AB R15, R21, R20 ;  /* 0x00000014150f723e */ /* 0x000fe200000000ff */
[----:B------:R-:W-:Y:S02]  /*8930*/  HADD2.F32 R8, -RZ, R46.H1_H1 ;  /* 0x3000002eff087230 */ /* 0x000fe40000004100 */
[----:B------:R-:W-:-:S02]  /*8940*/  HADD2.F32 R5, -RZ, R5.H1_H1 ;  /* 0x30000005ff057230 */ /* 0x000fc40000004100 */
[CC--:B------:R-:W-:Y:S01]  /*8950*/  FMUL.FTZ R12, R6.reuse, R9.reuse ;  /* 0x00000009060c7220 */ /* 0x0c0fe20000410000 */
[----:B------:R-:W-:Y:S02]  /*8960*/  HADD2.F32 R10, -RZ, R14.H0_H0 ;  /* 0x2000000eff0a7230 */ /* 0x000fe40000004100 */
[-C--:B------:R-:W-:Y:S01]  /*8970*/  FMUL.FTZ R14, R6, R8.reuse ;  /* 0x00000008060e7220 */ /* 0x080fe20000410000 */
[----:B------:R-:W-:Y:S02]  /*8980*/  HADD2.F32 R4, -RZ, R24.H0_H0 ;  /* 0x20000018ff047230 */ /* 0x000fe40000004100 */
[----:B------:R-:W-:Y:S01]  /*8990*/  FFMA.FTZ R12, R7, R8, -R12 ;  /* 0x00000008070c7223 */ /* 0x000fe2000001080c */
[----:B------:R-:W-:Y:S01]  /*89a0*/  FMUL.FTZ R6, R5, R10 ;  /* 0x0000000a05067220 */ /* 0x000fe20000410000 */
[----:B------:R-:W-:Y:S01]  /*89b0*/  FFMA.FTZ R7, R7, R9, R14 ;  /* 0x0000000907077223 */ /* 0x000fe2000001000e */
[-C--:B------:R-:W-:Y:S02]  /*89c0*/  FMUL.FTZ R5, R5, R4.reuse ;  /* 0x0000000405057220 */ /* 0x080fe40000410000 */
[----:B------:R-:W-:-:S02]  /*89d0*/  FFMA.FTZ R6, R3, R4, -R6 ;  /* 0x0000000403067223 */ /* 0x000fc40000010806 */
[----:B------:R-:W-:Y:S01]  /*89e0*/  FFMA.FTZ R5, R3, R10, R5 ;  /* 0x0000000a03057223 */ /* 0x000fe20000010005 */
[----:B------:R-:W-:Y:S02]  /*89f0*/  F2FP.F16.F32.PACK_AB R14, R7, R12 ;  /* 0x0000000c070e723e */ /* 0x000fe400000000ff */
[----:B------:R-:W-:Y:S02]  /*8a00*/  F2FP.F16.F32.PACK_AB R12, R2, R11 ;  /* 0x0000000b020c723e */ /* 0x000fe400000000ff */
[----:B------:R-:W-:-:S05]  /*8a10*/  F2FP.F16.F32.PACK_AB R13, R5, R6 ;  /* 0x00000006050d723e */ /* 0x000fca00000000ff */
[----:B------:R3:W-:Y:S01]  /*8a20*/  STS.128 [R0+0x1000], R12 ;  /* 0x0010000c00007388 */ /* 0x0007e20000000c00 */
[----:B------:R-:W-:Y:S05]  /*8a30*/  BRA `(.L_x_2767) ;  /* 0x0000001000ac7947 */ /* 0x000fea0003800000 */
.L_x_2748:
        /* <DEDUP_REMOVED lines=12> */
[----:B------:R-:W-:Y:S01]  /*8b00*/  @!P1 IADD3.X R14, R27, R46, R50, P5, P6 ;  /* 0x0000002e1b0e9210 */ /* 0x000fe20002fec432 */
[----:B------:R-:W-:Y:S01]  /*8b10*/  @!P0 IMAD.X R8, R50, 0x1, R27, P4 ;  /* 0x0000000132088824 */ /* 0x000fe200020e061b */
[----:B------:R-:W-:Y:S01]  /*8b20*/  @!P0 LEA R6, P4, R7, UR4, 0x1 ;  /* 0x0000000407068c11 */ /* 0x000fe2000f8808ff */
[----:B------:R-:W1:Y:S01]  /*8b30*/  @!P1 LDC.64 R24, c[0x0][0x3c8] ;  /* 0x0000f200ff189b82 */ /* 0x000e620000000a00 */
[----:B------:R-:W-:-:S02]  /*8b40*/  @!P0 IADD3 R9, P5, R54, R29, RZ ;  /* 0x0000001d36098210 */ /* 0x000fc40007fbe0ff */
[----:B------:R-:W-:Y:S02]  /*8b50*/  @!P0 LEA.HI.X R7, R7, UR5, R8, 0x1, P4 ;  /* 0x0000000507078c11 */ /* 0x000fe4000a0f0c08 */
[----:B------:R-:W-:Y:S01]  /*8b60*/  @!P1 IADD3.X R13, R31, R44, R52, P2, P3 ;  /* 0x0000002c1f0d9210 */ /* 0x000fe200017e6434 */
[----:B------:R-:W-:Y:S01]  /*8b70*/  @!P0 IMAD.X R20, R52, 0x1, R31, P5 ;  /* 0x0000000134148824 */ /* 0x000fe200028e061f */
[----:B------:R-:W-:Y:S02]  /*8b80*/  CS2R R28, SRZ ;  /* 0x00000000001c7805 */ /* 0x000fe4000001ff00 */
[----:B------:R-:W-:Y:S02]  /*8b90*/  CS2R R30, SRZ ;  /* 0x00000000001e7805 */ /* 0x000fe4000001ff00 */
[C---:B------:R-:W-:Y:S01]  /*8ba0*/  @!P0 LEA R8, P2, R9.reuse, UR6, 0x1 ;  /* 0x0000000609088c11 */ /* 0x040fe2000f8408ff */
[----:B------:R2:W5:Y:S03]  /*8bb0*/  @!P0 LDG.E.128 R32, desc[UR54][R6.64] ;  /* 0x0000003606208981 */ /* 0x000566000c1e1d00 */
[----:B------:R-:W-:-:S02]  /*8bc0*/  @!P0 LEA.HI.X R9, R9, UR7, R20, 0x1, P2 ;  /* 0x0000000709098c11 */ /* 0x000fc400090f0c14 */
[----:B0-----:R-:W-:-:S04]  /*8bd0*/  @!P1 LEA R12, P4, R0, R36, 0x1 ;  /* 0x00000024000c9211 */ /* 0x001fc800078808ff */
[----:B------:R-:W-:Y:S02]  /*8be0*/  @!P1 LEA.HI.X R13, R0, R37, R13, 0x1, P4 ;  /* 0x00000025000d9211 */ /* 0x000fe400020f0c0d */
[----:B------:R-:W0:Y:S03]  /*8bf0*/  LDC R0, c[0x0][0x428] ;  /* 0x00010a00ff007b82 */ /* 0x000e260000000800 */
[----:B------:R-:W5:Y:S01]  /*8c00*/  @!P1 LDG.E.128 R28, desc[UR54][R12.64] ;  /* 0x000000360c1c9981 */ /* 0x000f62000c1e1d00 */
[----:B------:R-:W-:Y:S01]  /*8c10*/  IMAD R15, R189, 0x40, R186 ;  /* 0x00000040bd0f7824 */ /* 0x000fe200078e02ba */
[----:B-1----:R-:W-:Y:S02]  /*8c20*/  @!P1 LEA R10, P3, R11, R24, 0x1 ;  /* 0x000000180b0a9211 */ /* 0x002fe400078608ff */
[----:B0-----:R-:W-:Y:S01]  /*8c30*/  ISETP.NE.AND P2, PT, R0, 0x1, PT ;  /* 0x000000010000780c */ /* 0x001fe20003f45270 */
[----:B------:R-:W-:Y:S01]  /*8c40*/  IMAD R15, R220, 0x20, R15 ;  /* 0x00000020dc0f7824 */ /* 0x000fe200078e020f */
[----:B------:R-:W-:-:S02]  /*8c50*/  CS2R R36, SRZ ;  /* 0x0000000000247805 */ /* 0x000fc4000001ff00 */
[----:B------:R-:W-:Y:S02]  /*8c60*/  CS2R R38, SRZ ;  /* 0x0000000000267805 */ /* 0x000fe4000001ff00 */
[----:B------:R-:W-:-:S07]  /*8c70*/  @!P1 LEA.HI.X R11, R11, R25, R14, 0x1, P3 ;  /* 0x000000190b0b9211 */ /* 0x000fce00018f0c0e */
[----:B------:R-:W0:Y:S08]  /*8c80*/  @P2 LDC R0, c[0x0][0x42c] ;  /* 0x00010b00ff002b82 */ /* 0x000e300000000800 */
[----:B--2---:R-:W1:Y:S01]  /*8c90*/  @P2 LDC R7, c[0x0][0x430] ;  /* 0x00010c00ff072b82 */ /* 0x004e620000000800 */
[----:B------:R-:W-:Y:S02]  /*8ca0*/  CS2R R24, SRZ ;  /* 0x0000000000187805 */ /* 0x000fe4000001ff00 */
[----:B------:R-:W-:Y:S01]  /*8cb0*/  CS2R R26, SRZ ;  /* 0x00000000001a7805 */ /* 0x000fe2000001ff00 */
[----:B------:R2:W5:Y:S01]  /*8cc0*/  @!P0 LDG.E.128 R36, desc[UR54][R8.64] ;  /* 0x0000003608248981 */ /* 0x000562000c1e1d00 */
[----:B------:R-:W-:-:S04]  /*8cd0*/  IMAD.MOV.U32 R6, RZ, RZ, R42 ;  /* 0x000000ffff067224 */ /* 0x000fc800078e002a */
[----:B------:R3:W5:Y:S01]  /*8ce0*/  @!P1 LDG.E.128 R24, desc[UR54][R10.64] ;  /* 0x000000360a189981 */ /* 0x000762000c1e1d00 */
[----:B0-----:R-:W-:-:S05]  /*8cf0*/  @P2 IMAD.HI.U32 R0, R15, R0, RZ ;  /* 0x000000000f002227 */ /* 0x001fca00078e00ff */
[----:B-1----:R-:W-:-:S04]  /*8d00*/  @P2 SHF.R.U32.HI R15, RZ, R7, R0 ;  /* 0x00000007ff0f2219 */ /* 0x002fc80000011600 */
[----:B------:R-:W-:Y:S01]  /*8d10*/  SHF.R.S32.HI R21, RZ, 0x1f, R15 ;  /* 0x0000001fff157819 */ /* 0x000fe2000001140f */
[----:B------:R-:W-:Y:S01]  /*8d20*/  IMAD.MOV.U32 R7, RZ, RZ, R47 ;  /* 0x000000ffff077224 */ /* 0x000fe200078e002f */
[----:B--2---:R-:W-:Y:S01]  /*8d30*/  MOV R8, R40 ;  /* 0x0000002800087202 */ /* 0x004fe20000000f00 */
[----:B------:R-:W-:Y:S02]  /*8d40*/  IMAD.MOV.U32 R9, RZ, RZ, R49 ;  /* 0x000000ffff097224 */ /* 0x000fe400078e0031 */
[C---:B------:R-:W-:Y:S02]  /*8d50*/  IMAD R0, R21.reuse, R4, RZ ;  /* 0x0000000415007224 */ /* 0x040fe400078e02ff */
[----:B---3--:R-:W-:Y:S02]  /*8d60*/  IMAD R10, R21, R2, RZ ;  /* 0x00000002150a7224 */ /* 0x008fe400078e02ff */
[----:B------:R-:W-:-:S04]  /*8d70*/  IMAD.WIDE.U32 R6, R15, R4, R6 ;  /* 0x000000040f067225 */ /* 0x000fc800078e0006 */
[----:B------:R-:W-:-:S04]  /*8d80*/  IMAD.WIDE.U32 R8, R15, R2, R8 ;  /* 0x000000020f087225 */ /* 0x000fc800078e0008 */
[C---:B------:R-:W-:Y:S02]  /*8d90*/  IMAD R5, R15.reuse, R5, R0 ;  /* 0x000000050f057224 */ /* 0x040fe400078e0200 */
[----:B------:R-:W-:Y:S02]  /*8da0*/  IMAD R15, R15, R3, R10 ;  /* 0x000000030f0f7224 */ /* 0x000fe400078e020a */
[----:B------:R-:W-:Y:S01]  /*8db0*/  IMAD.IADD R7, R7, 0x1, R5 ;  /* 0x0000000107077824 */ /* 0x000fe200078e0205 */
[----:B------:R-:W-:Y:S01]  /*8dc0*/  LEA R3, P2, R6, UR4, 0x1 ;  /* 0x0000000406037c11 */ /* 0x000fe2000f8408ff */
[----:B------:R-:W-:Y:S01]  /*8dd0*/  IMAD.IADD R5, R9, 0x1, R15 ;  /* 0x0000000109057824 */ /* 0x000fe200078e020f */
[----:B------:R-:W-:Y:S01]  /*8de0*/  LEA R0, P3, R8, UR6, 0x1 ;  /* 0x0000000608007c11 */ /* 0x000fe2000f8608ff */
[----:B------:R-:W-:Y:S01]  /*8df0*/  UMOV UR4, 0xffffffff ;  /* 0xffffffff00047882 */ /* 0x000fe20000000000 */
[----:B------:R-:W-:Y:S02]  /*8e00*/  LEA.HI.X R4, R6, UR5, R7, 0x1, P2 ;  /* 0x0000000506047c11 */ /* 0x000fe400090f0c07 */
[----:B------:R-:W-:-:S02]  /*8e10*/  LEA.HI.X R2, R8, UR7, R5, 0x1, P3 ;  /* 0x0000000708027c11 */ /* 0x000fc400098f0c05 */
[----:B------:R-:W-:Y:S01]  /*8e20*/  LEA.HI R5, R218, R218, RZ, 0x1 ;  /* 0x000000dada057211 */ /* 0x000fe200078f08ff */
[----:B------:R-:W-:Y:S06]  /*8e30*/  BRA.DIV UR4, `(.L_x_2770) ;  /* 0x0000019e04c47947 */ /* 0x000fec000b800000 */
.L_x_3026:
[----:B------:R-:W-:-:S03]  /*8e40*/  UMOV UR4, 0xffffffff ;  /* 0xffffffff00047882 */ /* 0x000fc60000000000 */
[----:B------:R-:W-:Y:S05]  /*8e50*/  BRA.DIV UR4, `(.L_x_2771) ;  /* 0x0000019e04e47947 */ /* 0x000fea000b800000 */
.L_x_3029:
[----:B------:R-:W-:-:S03]  /*8e60*/  UMOV UR4, 0xffffffff ;  /* 0xffffffff00047882 */ /* 0x000fc60000000000 */
[----:B------:R-:W-:Y:S05]  /*8e70*/  BRA.DIV UR4, `(.L_x_2772) ;  /* 0x000001a204047947 */ /* 0x000fea000b800000 */
.L_x_3032:
[----:B------:R-:W-:-:S03]  /*8e80*/  UMOV UR4, 0xffffffff ;  /* 0xffffffff00047882 */ /* 0x000fc60000000000 */
[----:B------:R-:W-:Y:S05]  /*8e90*/  BRA.DIV UR4, `(.L_x_2773) ;  /* 0x000001a204247947 */ /* 0x000fea000b800000 */
.L_x_3035:
[----:B------:R-:W-:-:S03]  /*8ea0*/  UMOV UR4, 0xffffffff ;  /* 0xffffffff00047882 */ /* 0x000fc60000000000 */
[----:B------:R-:W-:Y:S05]  /*8eb0*/  BRA.DIV UR4, `(.L_x_2774) ;  /* 0x000001a204447947 */ /* 0x000fea000b800000 */
.L_x_3038:
[----:B------:R-:W-:Y:S01]  /*8ec0*/  UMOV UR4, 0xffffffff ;  /* 0xffffffff00047882 */ /* 0x000fe20000000000 */
[----:B------:R-:W-:Y:S02]  /*8ed0*/  LOP3.LUT R5, R5, 0xfffffffe, RZ, 0xc0, !PT ;  /* 0xfffffffe05057812 */ /* 0x000fe400078ec0ff */
[----:B------:R-:W-:Y:S05]  /*8ee0*/  BRA.DIV UR4, `(.L_x_2775) ;  /* 0x000001a204607947 */ /* 0x000fea000b800000 */
.L_x_3041:
[----:B------:R-:W-:Y:S01]  /*8ef0*/  UMOV UR4, 0xffffffff ;  /* 0xffffffff00047882 */ /* 0x000fe20000000000 */
[----:B------:R-:W-:Y:S02]  /*8f00*/  IMAD.IADD R56, R218, 0x1, -R5 ;  /* 0x00000001da387824 */ /* 0x000fe400078e0a05 */
[----:B------:R-:W-:Y:S05]  /*8f10*/  BRA.DIV UR4, `(.L_x_2776) ;  /* 0x000001a2047c7947 */ /* 0x000fea000b800000 */
.L_x_3044:
[----:B------:R-:W-:Y:S01]  /*8f20*/  UMOV UR4, 0xffffffff ;  /* 0xffffffff00047882 */ /* 0x000fe20000000000 */
[----:B------:R-:W-:Y:S02]  /*8f30*/  SHF.L.U32 R3, R56, 0x1f, RZ ;  /* 0x0000001f38037819 */ /* 0x000fe400000006ff */
[----:B------:R-:W-:Y:S05]  /*8f40*/  BRA.DIV UR4, `(.L_x_2777) ;  /* 0x000001a204987947 */ /* 0x000fea000b800000 */
.L_x_3047:
[----:B------:R-:W0:Y:S01]  /*8f50*/  SYNCS.PHASECHK.TRANS64.TRYWAIT P2, [R18+URZ+0x38800], R3 ;  /* 0x03880003120075a7 */ /* 0x000e22000804017f */
[----:B-----5:R-:W-:Y:S01]  /*8f60*/  IMAD.MOV.U32 R0, RZ, RZ, R32 ;  /* 0x000000ffff007224 */ /* 0x020fe200078e0020 */
[----:B------:R-:W-:Y:S01]  /*8f70*/  BSSY B1, `(.L_x_2778) ;  /* 0x000001a000017945 */ /* 0x000fe20003800000 */
[----:B------:R-:W-:Y:S02]  /*8f80*/  IMAD.MOV.U32 R2, RZ, RZ, R33 ;  /* 0x000000ffff027224 */ /* 0x000fe400078e0021 */
[----:B------:R-:W-:Y:S01]  /*8f90*/  IMAD.MOV.U32 R4, RZ, RZ, R34 ;  /* 0x000000ffff047224 */ /* 0x000fe200078e0022 */
[----:B------:R-:W-:Y:S01]  /*8fa0*/  PRMT R49, R49, 0x5410, R0 ;  /* 0x0000541031317816 */ /* 0x000fe20000000000 */
[----:B------:R-:W-:Y:S01]  /*8fb0*/  IMAD.MOV.U32 R0, RZ, RZ, R36 ;  /* 0x000000ffff007224 */ /* 0x000fe200078e0024 */
[----:B------:R-:W-:Y:S01]  /*8fc0*/  PRMT R14, R14, 0x5410, R2 ;  /* 0x000054100e0e7816 */ /* 0x000fe20000000002 */
[----:B------:R-:W-:Y:S02]  /*8fd0*/  IMAD.MOV.U32 R2, RZ, RZ, R37 ;  /* 0x000000ffff027224 */ /* 0x000fe400078e0025 */
        /* <DEDUP_REMOVED lines=10> */
[----:B------:R-:W-:Y:S01]  /*9080*/  PRMT R49, R2, 0x7610, R49 ;  /* 0x0000761002317816 */ /* 0x000fe20000000031 */
[----:B------:R-:W-:Y:S01]  /*9090*/  IMAD.MOV.U32 R2, RZ, RZ, R29 ;  /* 0x000000ffff027224 */ /* 0x000fe200078e001d */
[----:B------:R-:W-:Y:S01]  /*90a0*/  PRMT R52, R4, 0x5410, R5 ;  /* 0x0000541004347816 */ /* 0x000fe20000000005 */
[----:B------:R-:W-:Y:S02]  /*90b0*/  IMAD.MOV.U32 R4, RZ, RZ, R26 ;  /* 0x000000ffff047224 */ /* 0x000fe400078e001a */
[----:B------:R-:W-:Y:S01]  /*90c0*/  IMAD.MOV.U32 R5, RZ, RZ, R27 ;  /* 0x000000ffff057224 */ /* 0x000fe200078e001b */
[----:B------:R-:W-:Y:S01]  /*90d0*/  PRMT R51, R0, 0x5410, R2 ;  /* 0x0000541000337816 */ /* 0x000fe20000000002 */
[----:B------:R-:W-:-:S03]  /*90e0*/  IMAD.IADD R0, R16, 0x1, R41 ;  /* 0x0000000110007824 */ /* 0x000fc600078e0229 */
[----:B------:R-:W-:Y:S01]  /*90f0*/  PRMT R53, R4, 0x5410, R5 ;  /* 0x0000541004357816 */ /* 0x000fe20000000005 */
[----:B0-----:R-:W-:Y:S06]  /*9100*/  @!P2 BRA `(.L_x_2779) ;  /* 0x000001a00050a947 */ /* 0x001fec0003800000 */
.L_x_3048:
[----:B------:R-:W-:Y:S05]  /*9110*/  BSYNC B1 ;  /* 0x0000000000017941 */ /* 0x000fea0003800000 */
.L_x_2778:
[----:B------:R-:W-:Y:S01]  /*9120*/  BSSY B1, `(.L_x_2780) ;  /* 0x0000063000017945 */ /* 0x000fe20003800000 */
[----:B------:R-:W-:Y:S01]  /*9130*/  IMAD.MOV.U32 R54, RZ, RZ, R30 ;  /* 0x000000ffff367224 */ /* 0x000fe200078e001e */
[----:B------:R-:W-:Y:S01]  /*9140*/  LOP3.LUT R0, R0, 0x38, RZ, 0xc0, !PT ;  /* 0x0000003800007812 */ /* 0x000fe200078ec0ff */
[----:B------:R-:W-:Y:S01]  /*9150*/  IMAD.MOV.U32 R55, RZ, RZ, R31 ;  /* 0x000000ffff377224 */ /* 0x000fe200078e001f */
[----:B------:R-:W-:Y:S06]  /*9160*/  @P0 BRA `(.L_x_2781) ;  /* 0x0000000400780947 */ /* 0x000fec0003800000 */
[----:B------:R-:W-:Y:S01]  /*9170*/  IMAD.SHL.U32 R2, R195, 0x40, RZ ;  /* 0x00000040c3027824 */ /* 0x000fe200078e00ff */
[--C-:B------:R-:W-:Y:S01]  /*9180*/  SHF.R.U64 R47, R32, 0x10, R33.reuse ;  /* 0x00000010202f7819 */ /* 0x100fe20000001221 */
[--C-:B------:R-:W-:Y:S01]  /*9190*/  HADD2.F32 R32, -RZ, R14.reuse.H1_H1 ;  /* 0x3000000eff207230 */ /* 0x100fe20000004100 */
[----:B------:R-:W-:Y:S01]  /*91a0*/  SHF.R.U32.HI R40, RZ, 0x10, R33 ;  /* 0x00000010ff287819 */ /* 0x000fe20000011621 */
[----:B------:R-:W-:Y:S01]  /*91b0*/  HADD2.F32 R33, -RZ, R14.H0_H0 ;  /* 0x2000000eff217230 */ /* 0x000fe20000004100 */
[----:B------:R-:W-:Y:S02]  /*91c0*/  LOP3.LUT R5, R2, 0x1c0, RZ, 0xc0, !PT ;  /* 0x000001c002057812 */ /* 0x000fe400078ec0ff */
[----:B------:R-:W-:Y:S02]  /*91d0*/  SHF.R.U64 R44, R36, 0x10, R37 ;  /* 0x00000010242c7819 */ /* 0x000fe40000001225 */
[----:B------:R-:W-:Y:S02]  /*91e0*/  LOP3.LUT R2, R5, 0x38, R16, 0xf8, !PT ;  /* 0x0000003805027812 */ /* 0x000fe400078ef810 */
[----:B------:R-:W-:-:S02]  /*91f0*/  SHF.R.U32.HI R7, RZ, 0x3, R5 ;  /* 0x00000003ff077819 */ /* 0x000fc40000011605 */
[----:B------:R-:W-:Y:S02]  /*9200*/  SHF.R.U32.HI R37, RZ, 0x10, R37 ;  /* 0x00000010ff257819 */ /* 0x000fe40000011625 */
[----:B------:R-:W-:Y:S02]  /*9210*/  LOP3.LUT R2, R2, R7, RZ, 0x3c, !PT ;  /* 0x0000000702027212 */ /* 0x000fe400078e3cff */
[----:B------:R-:W-:Y:S01]  /*9220*/  SHF.R.U64 R46, R34, 0x10, R35 ;  /* 0x00000010222e7819 */ /* 0x000fe20000001223 */
[----:B------:R-:W-:Y:S01]  /*9230*/  HADD2.F32 R34, -RZ, R37.H0_H0 ;  /* 0x20000025ff227230 */ /* 0x000fe20000004100 */
[----:B------:R-:W-:Y:S01]  /*9240*/  SHF.R.U64 R43, R38, 0x10, R39 ;  /* 0x00000010262b7819 */ /* 0x000fe20000001227 */
[----:B0-----:R-:W-:Y:S01]  /*9250*/  IMAD R3, R213, 0x200, R2 ;  /* 0x00000200d5037824 */ /* 0x001fe200078e0202 */
[----:B------:R-:W-:Y:S02]  /*9260*/  LOP3.LUT R2, R7, R0, R5, 0x1e, !PT ;  /* 0x0000000007027212 */ /* 0x000fe400078e1e05 */
[----:B------:R-:W-:Y:S01]  /*9270*/  SHF.R.U32.HI R45, RZ, 0x10, R35 ;  /* 0x00000010ff2d7819 */ /* 0x000fe20000011623 */
[----:B------:R-:W-:Y:S01]  /*9280*/  IMAD R41, R3, 0x2, R18 ;  /* 0x0000000203297824 */ /* 0x000fe200078e0212 */
[----:B------:R-:W-:Y:S01]  /*9290*/  SHF.R.U32.HI R39, RZ, 0x10, R39 ;  /* 0x00000010ff277819 */ /* 0x000fe20000011627 */
[----:B------:R-:W-:-:S02]  /*92a0*/  IMAD R3, R213, 0x200, R2 ;  /* 0x00000200d5037824 */ /* 0x000fc400078e0202 */
[----:B------:R-:W-:Y:S01]  /*92b0*/  HADD2.F32 R35, -RZ, R49.H0_H0 ;  /* 0x20000031ff237230 */ /* 0x000fe20000004100 */
        /* <DEDUP_REMOVED lines=9> */
[--C-:B------:R-:W-:Y:S02]  /*9350*/  HADD2.F32 R20, -RZ, R11.reuse.H0_H0 ;  /* 0x2000000bff147230 */ /* 0x100fe40000004100 */
[CC--:B------:R-:W-:Y:S01]  /*9360*/  FMUL.FTZ R36, R14.reuse, R33.reuse ;  /* 0x000000210e247220 */ /* 0x0c0fe20000410000 */
[-C--:B------:R-:W-:Y:S01]  /*9370*/  FMUL.FTZ R38, R14, R32.reuse ;  /* 0x000000200e267220 */ /* 0x080fe20000410000 */
[----:B------:R-:W-:Y:S02]  /*9380*/  HADD2.F32 R14, -RZ, R40.H0_H0 ;  /* 0x20000028ff0e7230 */ /* 0x000fe40000004100 */
[C---:B------:R-:W-:Y:S01]  /*9390*/  FFMA.FTZ R36, R3.reuse, R32, -R36 ;  /* 0x0000002003247223 */ /* 0x040fe20000010824 */
[----:B------:R-:W-:Y:S01]  /*93a0*/  FFMA.FTZ R38, R3, R33, R38 ;  /* 0x0000002103267223 */ /* 0x000fe20000010026 */
[C---:B------:R-:W-:Y:S01]  /*93b0*/  FMUL.FTZ R32, R15.reuse, R34 ;  /* 0x000000220f207220 */ /* 0x040fe20000410000 */
[----:B------:R-:W-:Y:S02]  /*93c0*/  HADD2.F32 R3, -RZ, R50.H1_H1 ;  /* 0x30000032ff037230 */ /* 0x000fe40000004100 */
[-C--:B------:R-:W-:Y:S01]  /*93d0*/  FMUL.FTZ R40, R15, R14.reuse ;  /* 0x0000000e0f287220 */ /* 0x080fe20000410000 */
[----:B------:R-:W-:Y:S01]  /*93e0*/  FMUL.FTZ R15, R20, R35 ;  /* 0x00000023140f7220 */ /* 0x000fe20000410000 */
[----:B------:R-:W-:Y:S01]  /*93f0*/  FFMA.FTZ R33, R5, R14, -R32 ;  /* 0x0000000e05217223 */ /* 0x000fe20000010820 */
[----:B------:R-:W-:-:S02]  /*9400*/  HADD2.F32 R21, -RZ, R11.H1_H1 ;  /* 0x3000000bff157230 */ /* 0x000fc40000004100 */
[-C--:B------:R-:W-:Y:S01]  /*9410*/  FMUL.FTZ R20, R20, R3.reuse ;  /* 0x0000000314147220 */ /* 0x080fe20000410000 */
[----:B------:R-:W-:Y:S02]  /*9420*/  HADD2.F32 R32, -RZ, R39.H0_H0 ;  /* 0x20000027ff207230 */ /* 0x000fe40000004100 */
[----:B------:R-:W-:Y:S01]  /*9430*/  FFMA.FTZ R37, R5, R34, R40 ;  /* 0x0000002205257223 */ /* 0x000fe20000010028 */
[C---:B------:R-:W-:Y:S01]  /*9440*/  FFMA.FTZ R34, R12.reuse, R3, -R15 ;  /* 0x000000030c227223 */ /* 0x040fe2000001080f */
[----:B------:R-:W-:Y:S02]  /*9450*/  HADD2.F32 R14, -RZ, R45.H0_H0 ;  /* 0x2000002dff0e7230 */ /* 0x000fe40000004100 */
[----:B------:R-:W-:Y:S01]  /*9460*/  FFMA.FTZ R35, R12, R35, R20 ;  /* 0x000000230c237223 */ /* 0x000fe20000010014 */
[----:B------:R-:W-:Y:S02]  /*9470*/  HADD2.F32 R9, -RZ, R8.H0_H0 ;  /* 0x20000008ff097230 */ /* 0x000fe40000004100 */
[----:B------:R-:W-:Y:S01]  /*9480*/  FMUL.FTZ R12, R21, R32 ;  /* 0x00000020150c7220 */ /* 0x000fe20000410000 */
[----:B------:R-:W-:-:S02]  /*9490*/  HADD2.F32 R3, -RZ, R49.H1_H1 ;  /* 0x30000031ff037230 */ /* 0x000fc40000004100 */
[-C--:B------:R-:W-:Y:S01]  /*94a0*/  FMUL.FTZ R40, R21, R14.reuse ;  /* 0x0000000e15287220 */ /* 0x080fe20000410000 */
[----:B------:R-:W-:Y:S02]  /*94b0*/  HADD2.F32 R5, -RZ, R48.H0_H0 ;  /* 0x20000030ff057230 */ /* 0x000fe40000004100 */
[----:B------:R-:W-:Y:S01]  /*94c0*/  FFMA.FTZ R39, R13, R14, -R12 ;  /* 0x0000000e0d277223 */ /* 0x000fe2000001080c */
[----:B------:R-:W-:Y:S02]  /*94d0*/  HADD2.F32 R2, -RZ, R4.H0_H0 ;  /* 0x20000004ff027230 */ /* 0x000fe40000004100 */
[C---:B------:R-:W-:Y:S01]  /*94e0*/  FMUL.FTZ R20, R9.reuse, R3 ;  /* 0x0000000309147220 */ /* 0x040fe20000410000 */
[----:B------:R-:W-:Y:S02]  /*94f0*/  HADD2.F32 R11, -RZ, R10.H0_H0 ;  /* 0x2000000aff0b7230 */ /* 0x000fe40000004100 */
[----:B------:R-:W-:Y:S01]  /*9500*/  FMUL.FTZ R15, R9, R5 ;  /* 0x00000005090f7220 */ /* 0x000fe20000410000 */
[----:B------:R-:W-:-:S02]  /*9510*/  HADD2.F32 R14, -RZ, R48.H1_H1 ;  /* 0x30000030ff0e7230 */ /* 0x000fc40000004100 */
[----:B------:R-:W-:Y:S01]  /*9520*/  FFMA.FTZ R40, R13, R32, R40 ;  /* 0x000000200d287223 */ /* 0x000fe20000010028 */
[----:B------:R-:W-:Y:S02]  /*9530*/  HADD2.F32 R12, -RZ, R50.H0_H0 ;  /* 0x20000032ff0c7230 */ /* 0x000fe40000004100 */
[C---:B------:R-:W-:Y:S01]  /*9540*/  FFMA.FTZ R15, R2.reuse, R3, -R15 ;  /* 0x00000003020f7223 */ /* 0x040fe2000001080f */
[----:B------:R-:W-:Y:S01]  /*9550*/  FFMA.FTZ R20, R2, R5, R20 ;  /* 0x0000000502147223 */ /* 0x000fe20000010014 */
[----:B------:R-:W-:Y:S02]  /*9560*/  HADD2.F32 R7, -RZ, R6.H0_H0 ;  /* 0x20000006ff077230 */ /* 0x000fe40000004100 */
[C---:B------:R-:W-:Y:S01]  /*9570*/  FMUL.FTZ R32, R11.reuse, R14 ;  /* 0x0000000e0b207220 */ /* 0x040fe20000410000 */
[----:B------:R-:W-:Y:S01]  /*9580*/  FMUL.FTZ R2, R11, R12 ;  /* 0x0000000c0b027220 */ /* 0x000fe20000410000 */
[----:B------:R-:W-:Y:S02]  /*9590*/  HADD2.F32 R8, -RZ, R8.H1_H1 ;  /* 0x30000008ff087230 */ /* 0x000fe40000004100 */
[----:B------:R-:W-:-:S02]  /*95a0*/  HADD2.F32 R10, -RZ, R10.H1_H1 ;  /* 0x3000000aff0a7230 */ /* 0x000fc40000004100 */
[C---:B------:R-:W-:Y:S01]  /*95b0*/  FFMA.FTZ R32, R7.reuse, R12, -R32 ;  /* 0x0000000c07207223 */ /* 0x040fe20000010820 */
[----:B------:R-:W-:Y:S02]  /*95c0*/  HADD2.F32 R9, -RZ, R44.H0_H0 ;  /* 0x2000002cff097230 */ /* 0x000fe40000004100 */
[----:B------:R-:W-:Y:S01]  /*95d0*/  FFMA.FTZ R14, R7, R14, R2 ;  /* 0x0000000e070e7223 */ /* 0x000fe20000010002 */
[----:B------:R-:W-:Y:S02]  /*95e0*/  HADD2.F32 R11, -RZ, R43.H0_H0 ;  /* 0x2000002bff0b7230 */ /* 0x000fe40000004100 */
[----:B------:R-:W-:Y:S02]  /*95f0*/  HADD2.F32 R3, -RZ, R47.H0_H0 ;  /* 0x2000002fff037230 */ /* 0x000fe40000004100 */
[----:B------:R-:W-:Y:S01]  /*9600*/  FMUL.FTZ R7, R8, R9 ;  /* 0x0000000908077220 */ /* 0x000fe20000410000 */
[----:B------:R-:W-:Y:S02]  /*9610*/  HADD2.F32 R5, -RZ, R46.H0_H0 ;  /* 0x2000002eff057230 */ /* 0x000fe40000004100 */
[----:B------:R-:W-:Y:S01]  /*9620*/  FMUL.FTZ R13, R10, R11 ;  /* 0x0000000b0a0d7220 */ /* 0x000fe20000410000 */
[----:B------:R-:W-:-:S02]  /*9630*/  HADD2.F32 R4, -RZ, R4.H1_H1 ;  /* 0x30000004ff047230 */ /* 0x000fc40000004100 */
[----:B------:R-:W-:Y:S01]  /*9640*/  FMUL.FTZ R8, R8, R3 ;  /* 0x0000000308087220 */ /* 0x000fe20000410000 */
[----:B------:R-:W-:Y:S02]  /*9650*/  HADD2.F32 R6, -RZ, R6.H1_H1 ;  /* 0x30000006ff067230 */ /* 0x000fe40000004100 */
[----:B------:R-:W-:Y:S01]  /*9660*/  FMUL.FTZ R10, R10, R5 ;  /* 0x000000050a0a7220 */ /* 0x000fe20000410000 */
[C---:B------:R-:W-:Y:S01]  /*9670*/  FFMA.FTZ R2, R4.reuse, R3, -R7 ;  /* 0x0000000304027223 */ /* 0x040fe20000010807 */
[----:B------:R-:W-:Y:S01]  /*9680*/  FFMA.FTZ R3, R4, R9, R8 ;  /* 0x0000000904037223 */ /* 0x000fe20000010008 */
[C---:B------:R-:W-:Y:S01]  /*9690*/  FFMA.FTZ R13, R6.reuse, R5, -R13 ;  /* 0x00000005060d7223 */ /* 0x040fe2000001080d */
[----:B------:R-:W-:Y:S01]  /*96a0*/  FFMA.FTZ R21, R6, R11, R10 ;  /* 0x0000000b06157223 */ /* 0x000fe2000001000a */
[----:B------:R-:W-:Y:S02]  /*96b0*/  F2FP.F16.F32.PACK_AB R5, R33, R36 ;  /* 0x000000242105723e */ /* 0x000fe400000000ff */
        /* <DEDUP_REMOVED lines=9> */
.L_x_2781:
[----:B------:R-:W-:Y:S05]  /*9750*/  BSYNC B1 ;  /* 0x0000000000017941 */ /* 0x000fea0003800000 */
.L_x_2780:
[----:B------:R-:W-:Y:S01]  /*9760*/  PRMT R33, R54, 0x5410, R55 ;  /* 0x0000541036217816 */ /* 0x000fe20000000037 */
[----:B------:R-:W-:Y:S06]  /*9770*/  @P1 BRA `(.L_x_2767) ;  /* 0x00000004005c1947 */ /* 0x000fec0003800000 */
[----:B0-----:R-:W-:Y:S01]  /*9780*/  LOP3.LUT R3, R235, R0, R231, 0x1e, !PT ;  /* 0x00000000eb037212 */ /* 0x001fe200078e1ee7 */
[----:B-1----:R-:W0:Y:S01]  /*9790*/  LDS.128 R8, [R230+0x20400] ;  /* 0x02040000e6087984 */ /* 0x002e220000000c00 */
[--C-:B------:R-:W-:Y:S02]  /*97a0*/  SHF.R.U64 R38, R24, 0x10, R25.reuse ;  /* 0x0000001018267819 */ /* 0x100fe40000001219 */
[----:B------:R-:W-:Y:S01]  /*97b0*/  SHF.R.U32.HI R24, RZ, 0x10, R25 ;  /* 0x00000010ff187819 */ /* 0x000fe20000011619 */
[----:B------:R-:W-:Y:S01]  /*97c0*/  IMAD.IADD R3, R232, 0x1, R3 ;  /* 0x00000001e8037824 */ /* 0x000fe200078e0203 */
[--C-:B------:R-:W-:Y:S01]  /*97d0*/  SHF.R.U64 R37, R26, 0x10, R27.reuse ;  /* 0x000000101a257819 */ /* 0x100fe2000000121b */
[----:B------:R-:W-:Y:S01]  /*97e0*/  HADD2.F32 R25, -RZ, R52.H1_H1 ;  /* 0x30000034ff197230 */ /* 0x000fe20000004100 */
[----:B------:R-:W-:Y:S01]  /*97f0*/  SHF.R.U32.HI R35, RZ, 0x10, R27 ;  /* 0x00000010ff237819 */ /* 0x000fe2000001161b */
[----:B------:R-:W-:Y:S01]  /*9800*/  IMAD R3, R3, 0x2, R18 ;  /* 0x0000000203037824 */ /* 0x000fe200078e0212 */
[--C-:B------:R-:W-:Y:S01]  /*9810*/  SHF.R.U64 R36, R28, 0x10, R29.reuse ;  /* 0x000000101c247819 */ /* 0x100fe2000000121d */
[----:B------:R-:W-:Y:S01]  /*9820*/  HADD2.F32 R27, -RZ, R51.H1_H1 ;  /* 0x30000033ff1b7230 */ /* 0x000fe20000004100 */
[----:B------:R-:W-:-:S02]  /*9830*/  SHF.R.U32.HI R28, RZ, 0x10, R29 ;  /* 0x00000010ff1c7819 */ /* 0x000fc4000001161d */
[----:B------:R-:W1:Y:S01]  /*9840*/  LDS.128 R4, [R3+0x20400] ;  /* 0x0204000003047984 */ /* 0x000e620000000c00 */
[--C-:B------:R-:W-:Y:S02]  /*9850*/  SHF.R.U64 R34, R30, 0x10, R31.reuse ;  /* 0x000000101e227819 */ /* 0x100fe4000000121f */
[----:B------:R-:W-:Y:S01]  /*9860*/  SHF.R.U32.HI R32, RZ, 0x10, R31 ;  /* 0x00000010ff207819 */ /* 0x000fe2000001161f */
[----:B------:R-:W-:Y:S02]  /*9870*/  HADD2.F32 R26, -RZ, R28.H0_H0 ;  /* 0x2000001cff1a7230 */ /* 0x000fe40000004100 */
[--C-:B0-----:R-:W-:Y:S02]  /*9880*/  HADD2.F32 R2, -RZ, R9.reuse.H0_H0 ;  /* 0x20000009ff027230 */ /* 0x101fe40000004100 */
[----:B------:R-:W-:Y:S02]  /*9890*/  HADD2.F32 R9, -RZ, R9.H1_H1 ;  /* 0x30000009ff097230 */ /* 0x000fe40000004100 */
[----:B------:R-:W-:-:S02]  /*98a0*/  HADD2.F32 R0, -RZ, R8.H0_H0 ;  /* 0x20000008ff007230 */ /* 0x000fc40000004100 */
[----:B------:R-:W-:Y:S02]  /*98b0*/  HADD2.F32 R12, -RZ, R10.H0_H0 ;  /* 0x2000000aff0c7230 */ /* 0x000fe40000004100 */
[--C-:B------:R-:W-:Y:S02]  /*98c0*/  HADD2.F32 R13, -RZ, R11.reuse.H0_H0 ;  /* 0x2000000bff0d7230 */ /* 0x100fe40000004100 */
[----:B------:R-:W-:Y:S02]  /*98d0*/  HADD2.F32 R11, -RZ, R11.H1_H1 ;  /* 0x3000000bff0b7230 */ /* 0x000fe40000004100 */
[----:B------:R-:W-:Y:S02]  /*98e0*/  HADD2.F32 R8, -RZ, R8.H1_H1 ;  /* 0x30000008ff087230 */ /* 0x000fe40000004100 */
[--C-:B-1----:R-:W-:Y:S02]  /*98f0*/  HADD2.F32 R14, -RZ, R5.reuse.H0_H0 ;  /* 0x20000005ff0e7230 */ /* 0x102fe40000004100 */
[----:B------:R-:W-:-:S02]  /*9900*/  HADD2.F32 R15, -RZ, R5.H1_H1 ;  /* 0x30000005ff0f7230 */ /* 0x000fc40000004100 */
[----:B------:R-:W-:Y:S02]  /*9910*/  HADD2.F32 R5, -RZ, R4.H0_H0 ;  /* 0x20000004ff057230 */ /* 0x000fe40000004100 */
[C---:B------:R-:W-:Y:S01]  /*9920*/  FMUL.FTZ R29, R14.reuse, R27 ;  /* 0x0000001b0e1d7220 */ /* 0x040fe20000410000 */
[-C--:B------:R-:W-:Y:S01]  /*9930*/  FMUL.FTZ R31, R14, R25.reuse ;  /* 0x000000190e1f7220 */ /* 0x080fe20000410000 */
[----:B------:R-:W-:Y:S02]  /*9940*/  HADD2.F32 R14, -RZ, R24.H0_H0 ;  /* 0x20000018ff0e7230 */ /* 0x000fe40000004100 */
[C---:B------:R-:W-:Y:S01]  /*9950*/  FMUL.FTZ R28, R15.reuse, R26 ;  /* 0x0000001a0f1c7220 */ /* 0x040fe20000410000 */
[C---:B------:R-:W-:Y:S01]  /*9960*/  FFMA.FTZ R29, R2.reuse, R25, -R29 ;  /* 0x00000019021d7223 */ /* 0x040fe2000001081d */
[----:B------:R-:W-:Y:S01]  /*9970*/  FFMA.FTZ R31, R2, R27, R31 ;  /* 0x0000001b021f7223 */ /* 0x000fe2000001001f */
[----:B------:R-:W-:Y:S02]  /*9980*/  HADD2.F32 R24, -RZ, R51.H0_H0 ;  /* 0x20000033ff187230 */ /* 0x000fe40000004100 */
[----:B------:R-:W-:Y:S01]  /*9990*/  FMUL.FTZ R30, R15, R14 ;  /* 0x0000000e0f1e7220 */ /* 0x000fe20000410000 */
[----:B------:R-:W-:-:S02]  /*99a0*/  HADD2.F32 R2, -RZ, R52.H0_H0 ;  /* 0x20000034ff027230 */ /* 0x000fc40000004100 */
[----:B------:R-:W-:Y:S01]  /*99b0*/  FFMA.FTZ R28, R9, R14, -R28 ;  /* 0x0000000e091c7223 */ /* 0x000fe2000001081c */
[----:B------:R-:W-:Y:S02]  /*99c0*/  HADD2.F32 R20, -RZ, R6.H0_H0 ;  /* 0x20000006ff147230 */ /* 0x000fe40000004100 */
[C---:B------:R-:W-:Y:S01]  /*99d0*/  FMUL.FTZ R25, R5.reuse, R24 ;  /* 0x0000001805197220 */ /* 0x040fe20000410000 */
[----:B------:R-:W-:Y:S02]  /*99e0*/  HADD2.F32 R21, -RZ, R7.H0_H0 ;  /* 0x20000007ff157230 */ /* 0x000fe40000004100 */
[-C--:B------:R-:W-:Y:S01]  /*99f0*/  FMUL.FTZ R27, R5, R2.reuse ;  /* 0x00000002051b7220 */ /* 0x080fe20000410000 */
[----:B------:R-:W-:Y:S02]  /*9a00*/  HADD2.F32 R15, -RZ, R33.H0_H0 ;  /* 0x20000021ff0f7230 */ /* 0x000fe40000004100 */
[----:B------:R-:W-:Y:S01]  /*9a10*/  FFMA.FTZ R25, R0, R2, -R25 ;  /* 0x0000000200197223 */ /* 0x000fe20000010819 */
[----:B------:R-:W-:-:S02]  /*9a20*/  HADD2.F32 R5, -RZ, R53.H0_H0 ;  /* 0x20000035ff057230 */ /* 0x000fc40000004100 */
[----:B------:R-:W-:Y:S01]  /*9a30*/  FFMA.FTZ R27, R0, R24, R27 ;  /* 0x00000018001b7223 */ /* 0x000fe2000001001b */
[----:B------:R-:W-:Y:S02]  /*9a40*/  HADD2.F32 R14, -RZ, R33.H1_H1 ;  /* 0x30000021ff0e7230 */ /* 0x000fe40000004100 */
[----:B------:R-:W-:Y:S01]  /*9a50*/  FFMA.FTZ R30, R9, R26, R30 ;  /* 0x0000001a091e7223 */ /* 0x000fe2000001001e */
[----:B------:R-:W-:Y:S02]  /*9a60*/  HADD2.F32 R0, -RZ, R53.H1_H1 ;  /* 0x30000035ff007230 */ /* 0x000fe40000004100 */
[C---:B------:R-:W-:Y:S01]  /*9a70*/  FMUL.FTZ R9, R20.reuse, R15 ;  /* 0x0000000f14097220 */ /* 0x040fe20000410000 */
[----:B------:R-:W-:Y:S01]  /*9a80*/  FMUL.FTZ R33, R20, R5 ;  /* 0x0000000514217220 */ /* 0x000fe20000410000 */
[C---:B------:R-:W-:Y:S01]  /*9a90*/  FMUL.FTZ R26, R21.reuse, R14 ;  /* 0x0000000e151a7220 */ /* 0x040fe20000410000 */
[----:B------:R-:W-:Y:S02]  /*9aa0*/  HADD2.F32 R7, -RZ, R7.H1_H1 ;  /* 0x30000007ff077230 */ /* 0x000fe40000004100 */
[----:B------:R-:W-:Y:S01]  /*9ab0*/  FMUL.FTZ R21, R21, R0 ;  /* 0x0000000015157220 */ /* 0x000fe20000410000 */
[----:B------:R-:W-:-:S02]  /*9ac0*/  HADD2.F32 R20, -RZ, R32.H0_H0 ;  /* 0x20000020ff147230 */ /* 0x000fc40000004100 */
[C---:B------:R-:W-:Y:S01]  /*9ad0*/  FFMA.FTZ R24, R12.reuse, R5, -R9 ;  /* 0x000000050c187223 */ /* 0x040fe20000010809 */
[----:B------:R-:W-:Y:S02]  /*9ae0*/  HADD2.F32 R2, -RZ, R35.H0_H0 ;  /* 0x20000023ff027230 */ /* 0x000fe40000004100 */
[----:B------:R-:W-:Y:S01]  /*9af0*/  FFMA.FTZ R33, R12, R15, R33 ;  /* 0x0000000f0c217223 */ /* 0x000fe20000010021 */
[C---:B------:R-:W-:Y:S01]  /*9b00*/  FFMA.FTZ R26, R13.reuse, R0, -R26 ;  /* 0x000000000d1a7223 */ /* 0x040fe2000001081a */
[----:B------:R-:W-:Y:S01]  /*9b10*/  FFMA.FTZ R21, R13, R14, R21 ;  /* 0x0000000e0d157223 */ /* 0x000fe20000010015 */
[----:B------:R-:W-:Y:S02]  /*9b20*/  HADD2.F32 R4, -RZ, R4.H1_H1 ;  /* 0x30000004ff047230 */ /* 0x000fe40000004100 */
[C---:B------:R-:W-:Y:S01]  /*9b30*/  FMUL.FTZ R12, R7.reuse, R20 ;  /* 0x00000014070c7220 */ /* 0x040fe20000410000 */
[----:B------:R-:W-:Y:S02]  /*9b40*/  HADD2.F32 R6, -RZ, R6.H1_H1 ;  /* 0x30000006ff067230 */ /* 0x000fe40000004100 */
[----:B------:R-:W-:Y:S01]  /*9b50*/  FMUL.FTZ R0, R7, R2 ;  /* 0x0000000207007220 */ /* 0x000fe20000410000 */
[----:B------:R-:W-:-:S02]  /*9b60*/  HADD2.F32 R9, -RZ, R36.H0_H0 ;  /* 0x20000024ff097230 */ /* 0x000fc40000004100 */
[C---:B------:R-:W-:Y:S01]  /*9b70*/  FFMA.FTZ R35, R11.reuse, R2, -R12 ;  /* 0x000000020b237223 */ /* 0x040fe2000001080c */
[----:B------:R-:W-:Y:S02]  /*9b80*/  HADD2.F32 R13, -RZ, R34.H0_H0 ;  /* 0x20000022ff0d7230 */ /* 0x000fe40000004100 */
[----:B------:R-:W-:Y:S01]  /*9b90*/  FFMA.FTZ R20, R11, R20, R0 ;  /* 0x000000140b147223 */ /* 0x000fe20000010000 */
[----:B------:R-:W-:Y:S02]  /*9ba0*/  HADD2.F32 R5, -RZ, R38.H0_H0 ;  /* 0x20000026ff057230 */ /* 0x000fe40000004100 */
[----:B------:R-:W-:Y:S01]  /*9bb0*/  FMUL.FTZ R11, R4, R9 ;  /* 0x00000009040b7220 */ /* 0x000fe20000410000 */
[----:B------:R-:W-:Y:S02]  /*9bc0*/  HADD2.F32 R7, -RZ, R37.H0_H0 ;  /* 0x20000025ff077230 */ /* 0x000fe40000004100 */
[----:B------:R-:W-:Y:S01]  /*9bd0*/  FMUL.FTZ R15, R6, R13 ;  /* 0x0000000d060f7220 */ /* 0x000fe20000410000 */
[----:B------:R-:W-:-:S02]  /*9be0*/  HADD2.F32 R10, -RZ, R10.H1_H1 ;  /* 0x3000000aff0a7230 */ /* 0x000fc40000004100 */
[-C--:B------:R-:W-:Y:S01]  /*9bf0*/  FMUL.FTZ R0, R4, R5.reuse ;  /* 0x0000000504007220 */ /* 0x080fe20000410000 */
[----:B------:R-:W-:Y:S01]  /*9c00*/  FFMA.FTZ R4, R8, R5, -R11 ;  /* 0x0000000508047223 */ /* 0x000fe2000001080b */
[----:B------:R-:W-:Y:S01]  /*9c10*/  FMUL.FTZ R6, R6, R7 ;  /* 0x0000000706067220 */ /* 0x000fe20000410000 */
[----:B------:R-:W-:Y:S01]  /*9c20*/  F2FP.F16.F32.PACK_AB R5, R28, R29 ;  /* 0x0000001d1c05723e */ /* 0x000fe200000000ff */
[----:B------:R-:W-:Y:S01]  /*9c30*/  FFMA.FTZ R15, R10, R7, -R15 ;  /* 0x000000070a0f7223 */ /* 0x000fe2000001080f */
[----:B------:R-:W-:Y:S01]  /*9c40*/  FFMA.FTZ R0, R8, R9, R0 ;  /* 0x0000000908007223 */ /* 0x000fe20000010000 */
[----:B------:R-:W-:Y:S01]  /*9c50*/  FFMA.FTZ R10, R10, R13, R6 ;  /* 0x0000000d0a0a7223 */ /* 0x000fe20000010006 */
[----:B------:R-:W-:Y:S02]  /*9c60*/  F2FP.F16.F32.PACK_AB R7, R35, R26 ;  /* 0x0000001a2307723e */ /* 0x000fe400000000ff */
[----:B------:R-:W-:Y:S02]  /*9c70*/  F2FP.F16.F32.PACK_AB R4, R4, R25 ;  /* 0x000000190404723e */ /* 0x000fe400000000ff */
[----:B------:R-:W-:-:S02]  /*9c80*/  F2FP.F16.F32.PACK_AB R6, R15, R24 ;  /* 0x000000180f06723e */ /* 0x000fc400000000ff */
[----:B------:R-:W-:Y:S02]  /*9c90*/  F2FP.F16.F32.PACK_AB R11, R20, R21 ;  /* 0x00000015140b723e */ /* 0x000fe400000000ff */
[----:B------:R-:W-:Y:S01]  /*9ca0*/  F2FP.F16.F32.PACK_AB R9, R30, R31 ;  /* 0x0000001f1e09723e */ /* 0x000fe200000000ff */
[----:B------:R4:W-:Y:S01]  /*9cb0*/  STS.128 [R230+0x20400], R4 ;  /* 0x02040004e6007388 */ /* 0x0009e20000000c00 */
[----:B------:R-:W-:Y:S02]  /*9cc0*/  F2FP.F16.F32.PACK_AB R8, R0, R27 ;  /* 0x0000001b0008723e */ /* 0x000fe400000000ff */
[----:B------:R-:W-:-:S05]  /*9cd0*/  F2FP.F16.F32.PACK_AB R10, R10, R33 ;  /* 0x000000210a0a723e */ /* 0x000fca00000000ff */
[----:B------:R4:W-:Y:S02]  /*9ce0*/  STS.128 [R3+0x20400], R8 ;  /* 0x0204000803007388 */ /* 0x0009e40000000c00 */
.L_x_2767:
[----:B------:R-:W-:Y:S05]  /*9cf0*/  BSYNC B0 ;  /* 0x0000000000007941 */ /* 0x000fea0003800000 */
.L_x_2747:
        /* <DEDUP_REMOVED lines=8> */
.L_x_2744:
[----:B--23--:R-:W-:-:S05]  /*9d80*/  IMAD.U32 R0, RZ, RZ, UR36 ;  /* 0x00000024ff007e24 */ /* 0x00cfca000f8e00ff */
[----:B------:R-:W-:-:S13]  /*9d90*/  ISETP.NE.AND P0, PT, R0, 0x3, PT ;  /* 0x000000030000780c */ /* 0x000fda0003f05270 */
[----:B------:R-:W-:Y:S05]  /*9da0*/  @!P0 BRA `(.L_x_2782) ;  /* 0x0000000000048947 */ /* 0x000fea0003800000 */
[----:B------:R-:W-:Y:S01]  /*9db0*/  BPT.TRAP 0x1 ;  /* 0x000000040000795c */ /* 0x000fe20000300000 */
.L_x_2782:
[----:B------:R-:W-:Y:S01]  /*9dc0*/  IMAD R20, R19, 0x8, R18 ;  /* 0x0000000813147824 */ /* 0x000fe200078e0212 */
[----:B-1--4-:R-:W-:-:S04]  /*9dd0*/  SHF.L.U32 R7, R22, 0x1f, RZ ;  /* 0x0000001f16077819 */ /* 0x012fc800000006ff */
[----:B------:R1:W2:Y:S01]  /*9de0*/  SYNCS.PHASECHK.TRANS64.TRYWAIT P1, [R20+URZ+0x38830], R7 ;  /* 0x03883007140075a7 */ /* 0x0002a2000802017f */
[----:B------:R-:W-:Y:S05]  /*9df0*/  @!P0 BRA `(.L_x_2783) ;  /* 0x0000000000048947 */ /* 0x000fea0003800000 */
[----:B------:R-:W-:Y:S01]  /*9e00*/  BPT.TRAP 0x1 ;  /* 0x000000040000795c */ /* 0x000fe20000300000 */
.L_x_2783:
[C---:B------:R-:W-:Y:S02]  /*9e10*/  VIADD R0, R18.reuse, 0x22400 ;  /* 0x0002240012007836 */ /* 0x040fe40000000000 */
[----:B------:R-:W-:-:S03]  /*9e20*/  VIADD R2, R18, 0x20400 ;  /* 0x0002040012027836 */ /* 0x000fc60000000000 */
[----:B------:R-:W-:Y:S02]  /*9e30*/  SHF.R.U32.HI R0, RZ, 0x4, R0 ;  /* 0x00000004ff007819 */ /* 0x000fe40000011600 */
[----:B------:R-:W-:Y:S02]  /*9e40*/  SHF.R.U32.HI R2, RZ, 0x4, R2 ;  /* 0x00000004ff027819 */ /* 0x000fe40000011602 */
[----:B------:R-:W-:Y:S02]  /*9e50*/  LOP3.LUT R0, R0, 0x3fff, RZ, 0xc0, !PT ;  /* 0x00003fff00007812 */ /* 0x000fe400078ec0ff */
[----:B------:R-:W-:Y:S02]  /*9e60*/  LOP3.LUT R2, R2, 0x3fff, RZ, 0xc0, !PT ;  /* 0x00003fff02027812 */ /* 0x000fe400078ec0ff */
[----:B------:R-:W-:Y:S01]  /*9e70*/  LOP3.LUT R190, R0, 0x10000, RZ, 0xfc, !PT ;  /* 0x0001000000be7812 */ /* 0x000fe200078efcff */
[----:B--2---:R-:W-:Y:S06]  /*9e80*/  @P1 BRA `(.L_x_2784) ;  /* 0x0000000000081947 */ /* 0x004fec0003800000 */
[----:B------:R-:W2:Y:S02]  /*9e90*/  SYNCS.PHASECHK.TRANS64.TRYWAIT P1, [R20+URZ+0x38830], R7 ;  /* 0x03883007140075a7 */ /* 0x000ea4000802017f */
[----:B--2---:R-:W-:Y:S05]  /*9ea0*/  @!P1 BRA `(.L_x_2785) ;  /* 0x0000019000fc9947 */ /* 0x004fea0003800000 */
.L_x_2784:
[----:B------:R-:W-:Y:S01]  /*9eb0*/  LOP3.LUT R4, R2, 0x10000, RZ, 0xfc, !PT ;  /* 0x0001000002047812 */ /* 0x000fe200078efcff */
[----:B------:R-:W-:Y:S01]  /*9ec0*/  IMAD R2, R19, 0x200, R190 ;  /* 0x0000020013027824 */ /* 0x000fe200078e02be */
[----:B------:R-:W-:Y:S05]  /*9ed0*/  WARPSYNC.ALL ;  /* 0x0000000000007948 */ /* 0x000fea0003800000 */
[----:B0-----:R-:W-:Y:S01]  /*9ee0*/  IMAD.MOV.U32 R5, RZ, RZ, 0x40000040 ;  /* 0x40000040ff057424 */ /* 0x001fe200078e00ff */
[----:B------:R-:W-:Y:S01]  /*9ef0*/  R2UR UR4, R4 ;  /* 0x00000000040472ca */ /* 0x000fe200000e0000 */
[----:B------:R-:W-:Y:S01]  /*9f00*/  IMAD.MOV.U32 R3, RZ, RZ, 0x40000040 ;  /* 0x40000040ff037424 */ /* 0x000fe200078e00ff */
[----:B------:R-:W-:Y:S01]  /*9f10*/  R2UR UR6, R2 ;  /* 0x00000000020672ca */ /* 0x000fe200000e0000 */
[----:B-----5:R-:W-:Y:S01]  /*9f20*/  WARPGROUP.ARRIVE ;  /* 0x00000000000079c5 */ /* 0x020fe20000000000 */
[----:B------:R-:W-:Y:S01]  /*9f30*/  R2UR UR5, R5 ;  /* 0x00000000050572ca */ /* 0x000fe200000e0000 */
[----:B------:R-:W-:Y:S01]  /*9f40*/  VIADD R12, R4, 0x2 ;  /* 0x00000002040c7836 */ /* 0x000fe20000000000 */
[----:B------:R-:W-:Y:S01]  /*9f50*/  R2UR UR7, R3 ;  /* 0x00000000030772ca */ /* 0x000fe200000e0000 */
[----:B------:R-:W-:Y:S01]  /*9f60*/  VIADD R8, R2, 0x2 ;  /* 0x0000000202087836 */ /* 0x000fe20000000000 */
[----:B------:R-:W-:Y:S01]  /*9f70*/  MOV R9, 0x40000040 ;  /* 0x4000004000097802 */ /* 0x000fe20000000f00 */
[----:B------:R-:W-:Y:S01]  /*9f80*/  IMAD.MOV.U32 R13, RZ, RZ, 0x40000040 ;  /* 0x40000040ff0d7424 */ /* 0x000fe200078e00ff */
[----:B------:R-:W-:Y:S01]  /*9f90*/  BSSY B0, `(.L_x_2786) ;  /* 0x0000023000007945 */ /* 0x000fe20003800000 */
[----:B------:R-:W-:-:S02]  /*9fa0*/  VIADD R10, R4, 0x4 ;  /* 0x00000004040a7836 */ /* 0x000fc40000000000 */
[----:B------:R-:W-:Y:S02]  /*9fb0*/  IMAD.MOV.U32 R11, RZ, RZ, 0x40000040 ;  /* 0x40000040ff0b7424 */ /* 0x000fe400078e00ff */
        /* <DEDUP_REMOVED lines=14> */
[----:B------:R-:W-:Y:S01]  /*a0a0*/  R2UR UR6, R8 ;  /* 0x00000000080672ca */ /* 0x000fe200000e0000 */
[----:B------:R-:W-:Y:S01]  /*a0b0*/  VIADD R8, R4, 0x6 ;  /* 0x0000000604087836 */ /* 0x000fe20000000000 */
[----:B------:R-:W-:Y:S01]  /*a0c0*/  R2UR UR7, R9 ;  /* 0x00000000090772ca */ /* 0x000fe200000e0000 */
[----:B------:R-:W-:Y:S01]  /*a0d0*/  IMAD.MOV.U32 R9, RZ, RZ, 0x40000040 ;  /* 0x40000040ff097424 */ /* 0x000fe200078e00ff */
[----:B------:R-:W-:Y:S02]  /*a0e0*/  WARPGROUP.DEPBAR.LE gsb0, 0x0 ;  /* 0x00008000000079c5 */ /* 0x000fe40000010000 */
[----:B------:R-:W-:-:S09]  /*a0f0*/  WARPGROUP.ARRIVE ;  /* 0x00000000000079c5 */ /* 0x000fd20000000000 */
[----:B------:R-:W-:Y:S01]  /*a100*/  HGMMA.64x64x16.F32 R24, gdesc[UR4], R24, gsb0 ;  /* 0x00e00000041879f0 */ /* 0x000fe20008000818 */
[----:B------:R-:W-:Y:S02]  /*a110*/  R2UR UR4, R8 ;  /* 0x00000000080472ca */ /* 0x000fe400000e0000 */
[----:B------:R-:W-:Y:S02]  /*a120*/  R2UR UR5, R9 ;  /* 0x00000000090572ca */ /* 0x000fe400000e0000 */
[----:B------:R-:W-:Y:S02]  /*a130*/  R2UR UR6, R2 ;  /* 0x00000000020672ca */ /* 0x000fe400000e0000 */
[----:B------:R-:W-:Y:S02]  /*a140*/  R2UR UR7, R3 ;  /* 0x00000000030772ca */ /* 0x000fe400000e0000 */
[----:B------:R-:W-:Y:S01]  /*a150*/  SHF.L.U32 R3, R56, 0x1f, RZ ;  /* 0x0000001f38037819 */ /* 0x000fe200000006ff */
[----:B------:R-:W-:-:S02]  /*a160*/  WARPGROUP.DEPBAR.LE gsb0, 0x0 ;  /* 0x00008000000079c5 */ /* 0x000fc40000010000 */
[----:B------:R-:W-:-:S08]  /*a170*/  WARPGROUP.ARRIVE ;  /* 0x00000000000079c5 */ /* 0x000fd00000000000 */
[----:B------:R-:W-:Y:S03]  /*a180*/  HGMMA.64x64x16.F32 R24, gdesc[UR4], R24, gsb0 ;  /* 0x00e00000041879f0 */ /* 0x000fe60008000818 */
[----:B------:R-:W-:Y:S02]  /*a190*/  WARPGROUP.DEPBAR.LE gsb0, 0x0 ;  /* 0x00008000000079c5 */ /* 0x000fe40000010000 */
[----:B------:R-:W0:Y:S02]  /*a1a0*/  SYNCS.PHASECHK.TRANS64.TRYWAIT P1, [R18+URZ+0x38810], R3 ;  /* 0x03881003120075a7 */ /* 0x000e24000802017f */
[----:B0-----:R-:W-:Y:S05]  /*a1b0*/  @!P1 BRA `(.L_x_2787) ;  /* 0x00000190004c9947 */ /* 0x001fea0003800000 */
.L_x_3049:
[----:B------:R-:W-:Y:S05]  /*a1c0*/  BSYNC B0 ;  /* 0x0000000000007941 */ /* 0x000fea0003800000 */
.L_x_2786:
[----:B------:R-:W-:Y:S05]  /*a1d0*/  @!P0 BRA `(.L_x_2788) ;  /* 0x0000000000048947 */ /* 0x000fea0003800000 */
[----:B------:R-:W-:Y:S01]  /*a1e0*/  BPT.TRAP 0x1 ;  /* 0x000000040000795c */ /* 0x000fe20000300000 */
.L_x_2788:
[----:B------:R3:W4:Y:S01]  /*a1f0*/  SYNCS.PHASECHK.TRANS64.TRYWAIT P2, [R20+URZ+0x38850], R7 ;  /* 0x03885007140075a7 */ /* 0x000722000804017f */
[----:B------:R-:W-:Y:S05]  /*a200*/  @!P0 BRA `(.L_x_2789) ;  /* 0x0000000000048947 */ /* 0x000fea0003800000 */
[----:B------:R-:W-:Y:S01]  /*a210*/  BPT.TRAP 0x1 ;  /* 0x000000040000795c */ /* 0x000fe20000300000 */
.L_x_2789:
[----:B------:R-:W5:Y:S02]  /*a220*/  S2R R0, SR_TID.X ;  /* 0x0000000000007919 */ /* 0x000f640000002100 */
[----:B-----5:R-:W-:-:S04]  /*a230*/  LOP3.LUT R0, R0, 0x7f, RZ, 0xc0, !PT ;  /* 0x0000007f00007812 */ /* 0x020fc800078ec0ff */
[----:B------:R-:W-:Y:S01]  /*a240*/  ISETP.NE.AND P1, PT, R0, RZ, PT ;  /* 0x000000ff0000720c */ /* 0x000fe20003f25270 */
[----:B------:R-:W-:-:S05]  /*a250*/  VIADD R0, R18, 0x400 ;  /* 0x0000040012007836 */ /* 0x000fca0000000000 */
[----:B------:R-:W-:Y:S01]  /*a260*/  SHF.R.U32.HI R0, RZ, 0x4, R0 ;  /* 0x00000004ff007819 */ /* 0x000fe20000011600 */
[----:B----4-:R-:W-:Y:S06]  /*a270*/  @P2 BRA `(.L_x_2790) ;  /* 0x0000000000082947 */ /* 0x010fec0003800000 */
[----:B------:R-:W4:Y:S02]  /*a280*/  SYNCS.PHASECHK.TRANS64.TRYWAIT P2, [R20+URZ+0x38850], R7 ;  /* 0x03885007140075a7 */ /* 0x000f24000804017f */
[----:B----4-:R-:W-:Y:S05]  /*a290*/  @!P2 BRA `(.L_x_2791) ;  /* 0x000001900028a947 */ /* 0x010fea0003800000 */
.L_x_2790:
[----:B------:R-:W-:Y:S01]  /*a2a0*/  LOP3.LUT R0, R0, 0x3fff, RZ, 0xc0, !PT ;  /* 0x00003fff00007812 */ /* 0x000fe200078ec0ff */
[----:B------:R-:W-:Y:S05]  /*a2b0*/  WARPSYNC.ALL ;  /* 0x0000000000007948 */ /* 0x000fea0003800000 */
[----:B------:R-:W-:Y:S01]  /*a2c0*/  LOP3.LUT R191, R0, 0x10000, RZ, 0xfc, !PT ;  /* 0x0001000000bf7812 */ /* 0x000fe200078efcff */
[----:B------:R-:W-:Y:S01]  /*a2d0*/  VIADD R0, R18, 0x26400 ;  /* 0x0002640012007836 */ /* 0x000fe20000000000 */
[----:B0-----:R-:W-:-:S03]  /*a2e0*/  MOV R3, 0x40000040 ;  /* 0x4000004000037802 */ /* 0x001fc60000000f00 */
[----:B------:R-:W-:Y:S01]  /*a2f0*/  IMAD R6, R19, 0x1000, R191 ;  /* 0x0000100013067824 */ /* 0x000fe200078e02bf */
[----:B------:R-:W-:Y:S01]  /*a300*/  WARPGROUP.ARRIVE ;  /* 0x00000000000079c5 */ /* 0x000fe20000000000 */
[----:B-1234-:R-:W-:Y:S01]  /*a310*/  IMAD.MOV.U32 R7, RZ, RZ, 0x40000040 ;  /* 0x40000040ff077424 */ /* 0x01efe200078e00ff */
[----:B------:R-:W-:Y:S01]  /*a320*/  SHF.R.U32.HI R0, RZ, 0x4, R0 ;  /* 0x00000004ff007819 */ /* 0x000fe20000011600 */
[C---:B------:R-:W-:Y:S01]  /*a330*/  VIADD R14, R6.reuse, 0x2 ;  /* 0x00000002060e7836 */ /* 0x040fe20000000000 */
[----:B------:R-:W-:Y:S01]  /*a340*/  R2UR UR6, R6 ;  /* 0x00000000060672ca */ /* 0x000fe200000e0000 */
[----:B------:R-:W-:Y:S01]  /*a350*/  IMAD.MOV.U32 R15, RZ, RZ, 0x40000040 ;  /* 0x40000040ff0f7424 */ /* 0x000fe200078e00ff */
[----:B------:R-:W-:Y:S01]  /*a360*/  LOP3.LUT R0, R0, 0x3fff, RZ, 0xc0, !PT ;  /* 0x00003fff00007812 */ /* 0x000fe200078ec0ff */
[----:B------:R-:W-:Y:S01]  /*a370*/  IMAD.MOV.U32 R57, RZ, RZ, 0x40000040 ;  /* 0x40000040ff397424 */ /* 0x000fe200078e00ff */
[----:B------:R-:W-:Y:S01]  /*a380*/  R2UR UR7, R7 ;  /* 0x00000000070772ca */ /* 0x000fe200000e0000 */
[----:B------:R-:W0:Y:S01]  /*a390*/  S2R R21, SR_TID.X ;  /* 0x0000000000157919 */ /* 0x000e220000002100 */
[----:B------:R-:W-:Y:S01]  /*a3a0*/  LOP3.LUT R2, R0, 0x10000, RZ, 0xfc, !PT ;  /* 0x0001000000027812 */ /* 0x000fe200078efcff */
[----:B------:R-:W-:Y:S01]  /*a3b0*/  IMAD.MOV.U32 R60, RZ, RZ, 0x4 ;  /* 0x00000004ff3c7424 */ /* 0x000fe200078e00ff */
[----:B------:R-:W-:Y:S01]  /*a3c0*/  R2UR UR5, R3 ;  /* 0x00000000030572ca */ /* 0x000fe200000e0000 */
[----:B------:R-:W-:Y:S01]  /*a3d0*/  IMAD.MOV.U32 R65, RZ, RZ, 0x40000040 ;  /* 0x40000040ff417424 */ /* 0x000fe200078e00ff */
[C---:B------:R-:W-:Y:S01]  /*a3e0*/  R2UR UR4, R2.reuse ;  /* 0x00000000020472ca */ /* 0x040fe200000e0000 */
[----:B------:R-:W-:-:S02]  /*a3f0*/  VIADD R56, R2, 0x2 ;  /* 0x0000000202387836 */ /* 0x000fc40000000000 */
[----:B------:R-:W-:Y:S02]  /*a400*/  VIADD R7, R2, 0x800 ;  /* 0x0000080002077836 */ /* 0x000fe40000000000 */
[----:B------:R-:W-:-:S08]  /*a410*/  IMAD.MOV.U32 R63, RZ, RZ, 0x40000040 ;  /* 0x40000040ff3f7424 */ /* 0x000fd000078e00ff */
        /* <DEDUP_REMOVED lines=9> */
[----:B0-----:R-:W-:-:S05]  /*a4b0*/  SHF.R.U32.HI R21, RZ, 0x7, R21 ;  /* 0x00000007ff157819 */ /* 0x001fca0000011615 */
[----:B------:R0:W1:Y:S02]  /*a4c0*/  SHFL.IDX PT, R0, R21, RZ, 0x1f ;  /* 0x00001fff15007589 */ /* 0x00006400000e0000 */
[----:B0-----:R-:W-:Y:S01]  /*a4d0*/  VIADD R21, R6, 0x800 ;  /* 0x0000080006157836 */ /* 0x001fe20000000000 */
        /* <DEDUP_REMOVED lines=21> */
[----:B------:R-:W-:Y:S01]  /*a630*/  R2UR UR4, R56 ;  /* 0x00000000380472ca */ /* 0x000fe200000e0000 */
[----:B------:R-:W-:Y:S01]  /*a640*/  VIADD R56, R2, 0x200 ;  /* 0x0000020002387836 */ /* 0x000fe20000000000 */
        /* <DEDUP_REMOVED lines=64> */
[----:B------:R-:W-:Y:S01]  /*aa50*/  R2UR UR4, R56 ;  /* 0x00000000380472ca */ /* 0x000fe200000e0000 */
[----:B------:R-:W-:Y:S01]  /*aa60*/  VIADD R56, R2, 0x404 ;  /* 0x0000040402387836 */ /* 0x000fe20000000000 */
[----:B------:R-:W-:Y:S01]  /*aa70*/  R2UR UR5, R57 ;  /* 0x00000000390572ca */ /* 0x000fe200000e0000 */
[----:B------:R-:W-:Y:S01]  /*aa80*/  IMAD.MOV.U32 R57, RZ, RZ, 0x40000040 ;  /* 0x40000040ff397424 */ /* 0x000fe200078e00ff */
        /* <DEDUP_REMOVED lines=60> */
[----:B------:R-:W-:Y:S01]  /*ae50*/  IMAD.IADD R14, R0, 0x1, R7 ;  /* 0x00000001000e7824 */ /* 0x000fe200078e0207 */
[----:B------:R-:W-:Y:S01]  /*ae60*/  R2UR UR7, R15 ;  /* 0x000000000f0772ca */ /* 0x000fe200000e0000 */
[----:B------:R-:W-:Y:S01]  /*ae70*/  IMAD.MOV.U32 R15, RZ, RZ, 0x40000040 ;  /* 0x40000040ff0f7424 */ /* 0x000fe200078e00ff */
[----:B------:R-:W-:Y:S01]  /*ae80*/  R2UR UR4, R56 ;  /* 0x00000000380472ca */ /* 0x000fe200000e0000 */
[----:B------:R-:W-:Y:S01]  /*ae90*/  IMAD.IADD R56, R0, 0x1, R21 ;  /* 0x0000000100387824 */ /* 0x000fe200078e0215 */
[----:B------:R-:W-:Y:S02]  /*aea0*/  R2UR UR5, R57 ;  /* 0x00000000390572ca */ /* 0x000fe400000e0000 */
        /* <DEDUP_REMOVED lines=22> */
[----:B------:R-:W-:Y:S02]  /*b010*/  IMAD.MOV.U32 R15, RZ, RZ, 0x40000040 ;  /* 0x40000040ff0f7424 */ /* 0x000fe400078e00ff */
[----:B------:R-:W-:-:S05]  /*b020*/  IMAD.MOV.U32 R7, RZ, RZ, 0x28 ;  /* 0x00000028ff077424 */ /* 0x000fca00078e00ff */
[----:B------:R-:W-:-:S04]  /*b030*/  SEL R7, R7, 0x26, P2 ;  /* 0x0000002607077807 */ /* 0x000fc80001000000 */
[----:B------:R-:W-:Y:S01]  /*b040*/  LOP3.LUT R7, R7, 0x6, RZ, 0xc0, !PT ;  /* 0x0000000607077812 */ /* 0x000fe200078ec0ff */
[----:B------:R-:W-:Y:S02]  /*b050*/  WARPGROUP.DEPBAR.LE gsb0, 0x0 ;  /* 0x00008000000079c5 */ /* 0x000fe40000010000 */
[----:B------:R-:W-:-:S06]  /*b060*/  WARPGROUP.ARRIVE ;  /* 0x00000000000079c5 */ /* 0x000fcc0000000000 */
[----:B------:R-:W-:Y:S01]  /*b070*/  HGMMA.64x64x16.F32 R24, gdesc[UR4], R24, gsb0 ;  /* 0x00e00000041879f0 */ /* 0x000fe20008000818 */
[----:B------:R-:W-:Y:S02]  /*b080*/  R2UR UR6, R56 ;  /* 0x00000000380672ca */ /* 0x000fe400000e0000 */
[----:B------:R-:W-:Y:S02]  /*b090*/  R2UR UR7, R57 ;  /* 0x00000000390772ca */ /* 0x000fe400000e0000 */
[----:B------:R-:W-:Y:S01]  /*b0a0*/  R2UR UR4, R14 ;  /* 0x000000000e0472ca */ /* 0x000fe200000e0000 */
[----:B------:R-:W-:Y:S01]  /*b0b0*/  IMAD.MOV.U32 R14, RZ, RZ, 0xa00 ;  /* 0x00000a00ff0e7424 */ /* 0x000fe200078e00ff */
[----:B------:R-:W-:Y:S01]  /*b0c0*/  R2UR UR5, R15 ;  /* 0x000000000f0572ca */ /* 0x000fe200000e0000 */
[----:B------:R-:W-:Y:S01]  /*b0d0*/  IMAD.MOV.U32 R15, RZ, RZ, 0x40000040 ;  /* 0x40000040ff0f7424 */ /* 0x000fe200078e00ff */
[----:B------:R-:W-:Y:S02]  /*b0e0*/  MOV R57, 0x40000040 ;  /* 0x4000004000397802 */ /* 0x000fe40000000f00 */
[----:B------:R-:W-:-:S04]  /*b0f0*/  SEL R14, R14, 0x980, P2 ;  /* 0x000009800e0e7807 */ /* 0x000fc80001000000 */
[----:B------:R-:W-:-:S04]  /*b100*/  LOP3.LUT R14, R14, 0xa00, RZ, 0xc0, !PT ;  /* 0x00000a000e0e7812 */ /* 0x000fc800078ec0ff */
[CC--:B------:R-:W-:Y:S02]  /*b110*/  IADD3 R56, R7.reuse, R14.reuse, R2 ;  /* 0x0000000e07387210 */ /* 0x0c0fe40007ffe002 */
[----:B------:R-:W-:Y:S01]  /*b120*/  IADD3 R14, R7, R14, R6 ;  /* 0x0000000e070e7210 */ /* 0x000fe20007ffe006 */
[----:B------:R-:W-:-:S05]  /*b130*/  IMAD.MOV.U32 R7, RZ, RZ, 0x30 ;  /* 0x00000030ff077424 */ /* 0x000fca00078e00ff */
[----:B------:R-:W-:-:S04]  /*b140*/  SEL R7, R7, 0x2e, P2 ;  /* 0x0000002e07077807 */ /* 0x000fc80001000000 */
[----:B------:R-:W-:Y:S01]  /*b150*/  LOP3.LUT R7, R7, 0x6, RZ, 0xc0, !PT ;  /* 0x0000000607077812 */ /* 0x000fe200078ec0ff */
[----:B------:R-:W-:Y:S02]  /*b160*/  WARPGROUP.DEPBAR.LE gsb0, 0x0 ;  /* 0x00008000000079c5 */ /* 0x000fe40000010000 */
[----:B------:R-:W-:-:S06]  /*b170*/  WARPGROUP.ARRIVE ;  /* 0x00000000000079c5 */ /* 0x000fcc0000000000 */
[----:B------:R-:W-:Y:S01]  /*b180*/  HGMMA.64x64x16.F32 R24, gdesc[UR4], R24, gsb0 ;  /* 0x00e00000041879f0 */ /* 0x000fe20008000818 */
[----:B------:R-:W-:Y:S02]  /*b190*/  R2UR UR4, R56 ;  /* 0x00000000380472ca */ /* 0x000fe400000e0000 */
[----:B------:R-:W-:Y:S01]  /*b1a0*/  R2UR UR5, R57 ;  /* 0x00000000390572ca */ /* 0x000fe200000e0000 */
[----:B------:R-:W-:Y:S01]  /*b1b0*/  VIADD R57, R6, 0xa00 ;  /* 0x00000a0006397836 */ /* 0x000fe20000000000 */
[----:B------:R-:W-:Y:S02]  /*b1c0*/  R2UR UR6, R14 ;  /* 0x000000000e0672ca */ /* 0x000fe400000e0000 */
[----:B------:R-:W-:Y:S01]  /*b1d0*/  R2UR UR7, R15 ;  /* 0x000000000f0772ca */ /* 0x000fe200000e0000 */
[----:B------:R-:W-:Y:S02]  /*b1e0*/  VIADD R15, R2, 0xa00 ;  /* 0x00000a00020f7836 */ /* 0x000fe40000000000 */
[----:B------:R-:W-:-:S02]  /*b1f0*/  IMAD.IADD R64, R0, 0x1, R57 ;  /* 0x0000000100407824 */ /* 0x000fc400078e0239 */
[----:B------:R-:W-:Y:S01]  /*b200*/  IMAD.IADD R62, R0, 0x1, R15 ;  /* 0x00000001003e7824 */ /* 0x000fe200078e020f */
[C---:B------:R-:W-:Y:S01]  /*b210*/  IADD3 R14, R60.reuse, R15, RZ ;  /* 0x0000000f3c0e7210 */ /* 0x040fe20007ffe0ff */
[----:B------:R-:W-:Y:S01]  /*b220*/  IMAD.IADD R56, R60, 0x1, R57 ;  /* 0x000000013c387824 */ /* 0x000fe200078e0239 */
[----:B------:R-:W-:Y:S02]  /*b230*/  WARPGROUP.DEPBAR.LE gsb0, 0x0 ;  /* 0x00008000000079c5 */ /* 0x000fe40000010000 */
[----:B------:R-:W-:-:S06]  /*b240*/  WARPGROUP.ARRIVE ;  /* 0x00000000000079c5 */ /* 0x000fcc0000000000 */
[----:B------:R-:W-:Y:S01]  /*b250*/  HGMMA.64x64x16.F32 R24, gdesc[UR4], R24, gsb0 ;  /* 0x00e00000041879f0 */ /* 0x000fe20008000818 */
[----:B------:R-:W-:Y:S01]  /*b260*/  R2UR UR6, R64 ;  /* 0x00000000400672ca */ /* 0x000fe200000e0000 */
[----:B------:R-:W-:Y:S01]  /*b270*/  IMAD.IADD R64, R58, 0x1, R57 ;  /* 0x000000013a407824 */ /* 0x000fe200078e0239 */
[----:B------:R-:W-:Y:S01]  /*b280*/  R2UR UR7, R65 ;  /* 0x00000000410772ca */ /* 0x000fe200000e0000 */
[----:B------:R-:W-:Y:S01]  /*b290*/  IMAD.MOV.U32 R65, RZ, RZ, 0x40000040 ;  /* 0x40000040ff417424 */ /* 0x000fe200078e00ff */
[----:B------:R-:W-:Y:S01]  /*b2a0*/  R2UR UR4, R62 ;  /* 0x000000003e0472ca */ /* 0x000fe200000e0000 */
[----:B------:R-:W-:Y:S01]  /*b2b0*/  IMAD.IADD R62, R58, 0x1, R15 ;  /* 0x000000013a3e7824 */ /* 0x000fe200078e020f */
[----:B------:R-:W-:Y:S01]  /*b2c0*/  R2UR UR5, R63 ;  /* 0x000000003f0572ca */ /* 0x000fe200000e0000 */
[----:B------:R-:W-:Y:S02]  /*b2d0*/  IMAD.MOV.U32 R63, RZ, RZ, 0x40000040 ;  /* 0x40000040ff3f7424 */ /* 0x000fe400078e00ff */
[----:B------:R-:W-:-:S02]  /*b2e0*/  IMAD.MOV.U32 R57, RZ, RZ, 0x40000040 ;  /* 0x40000040ff397424 */ /* 0x000fc400078e00ff */
[----:B------:R-:W-:Y:S01]  /*b2f0*/  IMAD.MOV.U32 R15, RZ, RZ, 0x40000040 ;  /* 0x40000040ff0f7424 */ /* 0x000fe200078e00ff */
[----:B------:R-:W-:Y:S02]  /*b300*/  WARPGROUP.DEPBAR.LE gsb0, 0x0 ;  /* 0x00008000000079c5 */ /* 0x000fe40000010000 */
[----:B------:R-:W-:-:S06]  /*b310*/  WARPGROUP.ARRIVE ;  /* 0x00000000000079c5 */ /* 0x000fcc0000000000 */
        /* <DEDUP_REMOVED lines=14> */
[----:B------:R-:W-:Y:S01]  /*b400*/  IMAD.MOV.U32 R14, RZ, RZ, 0xc00 ;  /* 0x00000c00ff0e7424 */ /* 0x000fe200078e00ff */
[----:B------:R-:W-:Y:S01]  /*b410*/  R2UR UR5, R15 ;  /* 0x000000000f0572ca */ /* 0x000fe200000e0000 */
[----:B------:R-:W-:-:S03]  /*b420*/  IMAD.MOV.U32 R15, RZ, RZ, 0x40000040 ;  /* 0x40000040ff0f7424 */ /* 0x000fc600078e00ff */
        /* <DEDUP_REMOVED lines=17> */
[----:B------:R-:W-:Y:S02]  /*b540*/  IMAD.IADD R62, R0, 0x1, R15 ;  /* 0x00000001003e7824 */ /* 0x000fe400078e020f */
[C---:B------:R-:W-:Y:S02]  /*b550*/  IMAD.IADD R56, R60.reuse, 0x1, R57 ;  /* 0x000000013c387824 */ /* 0x040fe400078e0239 */
[----:B------:R-:W-:Y:S01]  /*b560*/  IMAD.IADD R14, R60, 0x1, R15 ;  /* 0x000000013c0e7824 */ /* 0x000fe200078e020f */
[----:B------:R-:W-:Y:S02]  /*b570*/  WARPGROUP.DEPBAR.LE gsb0, 0x0 ;  /* 0x00008000000079c5 */ /* 0x000fe40000010000 */
[----:B------:R-:W-:-:S06]  /*b580*/  WARPGROUP.ARRIVE ;  /* 0x00000000000079c5 */ /* 0x000fcc0000000000 */
[----:B------:R-:W-:Y:S01]  /*b590*/  HGMMA.64x64x16.F32 R24, gdesc[UR4], R24, gsb0 ;  /* 0x00e00000041879f0 */ /* 0x000fe20008000818 */
[----:B------:R-:W-:Y:S02]  /*b5a0*/  R2UR UR6, R64 ;  /* 0x00000000400672ca */ /* 0x000fe400000e0000 */
[----:B------:R-:W-:Y:S01]  /*b5b0*/  R2UR UR7, R65 ;  /* 0x00000000410772ca */ /* 0x000fe200000e0000 */
[----:B------:R-:W-:Y:S01]  /*b5c0*/  IMAD.MOV.U32 R65, RZ, RZ, 0x40000040 ;  /* 0x40000040ff417424 */ /* 0x000fe200078e00ff */
[----:B------:R-:W-:Y:S01]  /*b5d0*/  R2UR UR4, R62 ;  /* 0x000000003e0472ca */ /* 0x000fe200000e0000 */
[C---:B------:R-:W-:Y:S01]  /*b5e0*/  IMAD.IADD R62, R58.reuse, 0x1, R15 ;  /* 0x000000013a3e7824 */ /* 0x040fe200078e020f */
[----:B------:R-:W-:Y:S01]  /*b5f0*/  R2UR UR5, R63 ;  /* 0x000000003f0572ca */ /* 0x000fe200000e0000 */
[----:B------:R-:W-:Y:S01]  /*b600*/  IMAD.MOV.U32 R63, RZ, RZ, 0x40000040 ;  /* 0x40000040ff3f7424 */ /* 0x000fe200078e00ff */
[----:B------:R-:W-:Y:S01]  /*b610*/  IADD3 R64, R58, R57, RZ ;  /* 0x000000393a407210 */ /* 0x000fe20007ffe0ff */
[----:B------:R-:W-:-:S02]  /*b620*/  IMAD.MOV.U32 R57, RZ, RZ, 0x40000040 ;  /* 0x40000040ff397424 */ /* 0x000fc400078e00ff */
[----:B------:R-:W-:Y:S01]  /*b630*/  IMAD.MOV.U32 R15, RZ, RZ, 0x40000040 ;  /* 0x40000040ff0f7424 */ /* 0x000fe200078e00ff */
[----:B------:R-:W-:Y:S02]  /*b640*/  WARPGROUP.DEPBAR.LE gsb0, 0x0 ;  /* 0x00008000000079c5 */ /* 0x000fe40000010000 */
[----:B------:R-:W-:-:S06]  /*b650*/  WARPGROUP.ARRIVE ;  /* 0x00000000000079c5 */ /* 0x000fcc0000000000 */
[----:B------:R-:W-:Y:S01]  /*b660*/  HGMMA.64x64x16.F32 R24, gdesc[UR4], R24, gsb0 ;  /* 0x00e00000041879f0 */ /* 0x000fe20008000818 */
[----:B------:R-:W-:Y:S02]  /*b670*/  R2UR UR6, R64 ;  /* 0x00000000400672ca */ /* 0x000fe400000e0000 */
[----:B------:R-:W-:Y:S02]  /*b680*/  R2UR UR7, R65 ;  /* 0x00000000410772ca */ /* 0x000fe400000e0000 */
        /* <DEDUP_REMOVED lines=16> */
[----:B------:R-:W-:Y:S02]  /*b790*/  IADD3 R14, R7, R14, R6 ;  /* 0x0000000e070e7210 */ /* 0x000fe40007ffe006 */
[----:B------:R-:W-:Y:S01]  /*b7a0*/  IADD3 R7, R2, 0xe00, RZ ;  /* 0x00000e0002077810 */ /* 0x000fe20007ffe0ff */
[----:B------:R-:W-:Y:S02]  /*b7b0*/  WARPGROUP.DEPBAR.LE gsb0, 0x0 ;  /* 0x00008000000079c5 */ /* 0x000fe40000010000 */
[----:B------:R-:W-:-:S06]  /*b7c0*/  WARPGROUP.ARRIVE ;  /* 0x00000000000079c5 */ /* 0x000fcc0000000000 */
[----:B------:R-:W-:Y:S01]  /*b7d0*/  HGMMA.64x64x16.F32 R24, gdesc[UR4], R24, gsb0 ;  /* 0x00e00000041879f0 */ /* 0x000fe20008000818 */
[----:B------:R-:W-:Y:S02]  /*b7e0*/  R2UR UR4, R56 ;  /* 0x00000000380472ca */ /* 0x000fe400000e0000 */
[----:B------:R-:W-:Y:S01]  /*b7f0*/  R2UR UR5, R57 ;  /* 0x00000000390572ca */ /* 0x000fe200000e0000 */
[----:B------:R-:W-:Y:S01]  /*b800*/  VIADD R57, R6, 0xe00 ;  /* 0x00000e0006397836 */ /* 0x000fe20000000000 */
[----:B------:R-:W-:Y:S01]  /*b810*/  R2UR UR6, R14 ;  /* 0x000000000e0672ca */ /* 0x000fe200000e0000 */
[C---:B------:R-:W-:Y:S01]  /*b820*/  IMAD.IADD R14, R0.reuse, 0x1, R7 ;  /* 0x00000001000e7824 */ /* 0x040fe200078e0207 */
[----:B------:R-:W-:Y:S01]  /*b830*/  R2UR UR7, R15 ;  /* 0x000000000f0772ca */ /* 0x000fe200000e0000 */
[----:B------:R-:W-:Y:S01]  /*b840*/  IMAD.IADD R62, R0, 0x1, R57 ;  /* 0x00000001003e7824 */ /* 0x000fe200078e0239 */
[----:B------:R-:W-:Y:S01]  /*b850*/  MOV R0, 0x40 ;  /* 0x0000004000007802 */ /* 0x000fe20000000f00 */
[----:B------:R-:W-:-:S02]  /*b860*/  IMAD.MOV.U32 R15, RZ, RZ, 0x40000040 ;  /* 0x40000040ff0f7424 */ /* 0x000fc400078e00ff */
[----:B------:R-:W-:Y:S01]  /*b870*/  IMAD.IADD R56, R60, 0x1, R57 ;  /* 0x000000013c387824 */ /* 0x000fe200078e0239 */
[----:B------:R-:W-:Y:S01]  /*b880*/  SEL R0, R0, 0x3e, P2 ;  /* 0x0000003e00007807 */ /* 0x000fe20001000000 */
        /* <DEDUP_REMOVED lines=11> */
[----:B------:R-:W-:Y:S01]  /*b940*/  IMAD.MOV.U32 R57, RZ, RZ, 0x40000040 ;  /* 0x40000040ff397424 */ /* 0x000fe200078e00ff */
[----:B------:R-:W-:-:S02]  /*b950*/  WARPGROUP.DEPBAR.LE gsb0, 0x0 ;  /* 0x00008000000079c5 */ /* 0x000fc40000010000 */
[----:B------:R-:W-:-:S07]  /*b960*/  WARPGROUP.ARRIVE ;  /* 0x00000000000079c5 */ /* 0x000fce0000000000 */
[----:B------:R-:W-:Y:S01]  /*b970*/  HGMMA.64x64x16.F32 R24, gdesc[UR4], R24, gsb0 ;  /* 0x00e00000041879f0 */ /* 0x000fe20008000818 */
[----:B------:R-:W-:Y:S02]  /*b980*/  R2UR UR6, R62 ;  /* 0x000000003e0672ca */ /* 0x000fe400000e0000 */
[----:B------:R-:W-:Y:S02]  /*b990*/  R2UR UR7, R63 ;  /* 0x000000003f0772ca */ /* 0x000fe400000e0000 */
[----:B------:R-:W-:Y:S01]  /*b9a0*/  R2UR UR4, R14 ;  /* 0x000000000e0472ca */ /* 0x000fe200000e0000 */
[----:B------:R-:W-:Y:S01]  /*b9b0*/  IMAD.IADD R14, R60, 0x1, R7 ;  /* 0x000000013c0e7824 */ /* 0x000fe200078e0207 */
[----:B------:R-:W-:Y:S01]  /*b9c0*/  R2UR UR5, R15 ;  /* 0x000000000f0572ca */ /* 0x000fe200000e0000 */
[----:B------:R-:W-:Y:S01]  /*b9d0*/  IMAD.MOV.U32 R15, RZ, RZ, 0x40000040 ;  /* 0x40000040ff0f7424 */ /* 0x000fe200078e00ff */
[----:B------:R-:W-:Y:S01]  /*b9e0*/  LOP3.LUT R7, R0, 0x6, RZ, 0xc0, !PT ;  /* 0x0000000600077812 */ /* 0x000fe200078ec0ff */
[----:B------:R-:W-:-:S05]  /*b9f0*/  @!P1 VIADD R0, R20, 0x38840 ;  /* 0x0003884014009836 */ /* 0x000fca0000000000 */
[----:B------:R-:W-:Y:S01]  /*ba00*/  @!P1 PRMT R0, RZ, 0x654, R0 ;  /* 0x00000654ff009816 */ /* 0x000fe20000000000 */
[----:B------:R-:W-:Y:S02]  /*ba10*/  WARPGROUP.DEPBAR.LE gsb0, 0x0 ;  /* 0x00008000000079c5 */ /* 0x000fe40000010000 */
[----:B------:R-:W-:-:S06]  /*ba20*/  WARPGROUP.ARRIVE ;  /* 0x00000000000079c5 */ /* 0x000fcc0000000000 */
[----:B------:R-:W-:Y:S01]  /*ba30*/  HGMMA.64x64x16.F32 R24, gdesc[UR4], R24, gsb0 ;  /* 0x00e00000041879f0 */ /* 0x000fe20008000818 */
[----:B------:R-:W-:Y:S02]  /*ba40*/  R2UR UR6, R56 ;  /* 0x00000000380672ca */ /* 0x000fe400000e0000 */
[----:B------:R-:W-:Y:S01]  /*ba50*/  R2UR UR7, R57 ;  /* 0x00000000390772ca */ /* 0x000fe200000e0000 */
[----:B------:R-:W-:Y:S01]  /*ba60*/  IMAD.MOV.U32 R57, RZ, RZ, 0x40000040 ;  /* 0x40000040ff397424 */ /* 0x000fe200078e00ff */
[----:B------:R-:W-:Y:S01]  /*ba70*/  R2UR UR4, R14 ;  /* 0x000000000e0472ca */ /* 0x000fe200000e0000 */
[----:B------:R-:W-:Y:S01]  /*ba80*/  IMAD.MOV.U32 R14, RZ, RZ, 0x1000 ;  /* 0x00001000ff0e7424 */ /* 0x000fe200078e00ff */
[----:B------:R-:W-:Y:S02]  /*ba90*/  R2UR UR5, R15 ;  /* 0x000000000f0572ca */ /* 0x000fe400000e0000 */
[----:B------:R-:W-:Y:S02]  /*baa0*/  LEA R15, R168, 0xffffffc0, 0x6 ;  /* 0xffffffc0a80f7811 */ /* 0x000fe400078e30ff */
[----:B------:R-:W-:-:S02]  /*bab0*/  SEL R14, R14, 0xf80, P2 ;  /* 0x00000f800e0e7807 */ /* 0x000fc40001000000 */
[----:B------:R-:W-:Y:S02]  /*bac0*/  IADD3 R21, -R185, R23, -R15 ;  /* 0x00000017b9157210 */ /* 0x000fe40007ffe90f */
[----:B------:R-:W-:-:S04]  /*bad0*/  LOP3.LUT R14, R14, 0x1e00, RZ, 0xc0, !PT ;  /* 0x00001e000e0e7812 */ /* 0x000fc800078ec0ff */
[CC--:B------:R-:W-:Y:S02]  /*bae0*/  IADD3 R56, R7.reuse, R14.reuse, R2 ;  /* 0x0000000e07387210 */ /* 0x0c0fe40007ffe002 */
[----:B------:R-:W-:Y:S01]  /*baf0*/  IADD3 R6, R7, R14, R6 ;  /* 0x0000000e07067210 */ /* 0x000fe20007ffe006 */
        /* <DEDUP_REMOVED lines=8> */
[----:B------:R-:W-:-:S04]  /*bb80*/  IMAD.MOV.U32 R7, RZ, RZ, -0x40 ;  /* 0xffffffc0ff077424 */ /* 0x000fc800078e00ff */
[----:B------:R-:W-:-:S04]  /*bb90*/  IMAD R6, R168, R7, 0x41 ;  /* 0x00000041a8067424 */ /* 0x000fc800078e0207 */
[----:B------:R-:W-:Y:S01]  /*bba0*/  VIADD R58, R6, 0xffffffff ;  /* 0xffffffff063a7836 */ /* 0x000fe20000000000 */
[----:B------:R-:W-:-:S05]  /*bbb0*/  IADD3 R14, -R184, R6, R23 ;  /* 0x00000006b80e7210 */ /* 0x000fca0007ffe117 */
[----:B------:R-:W-:Y:S01]  /*bbc0*/  IMAD.IADD R14, R14, 0x1, -R185 ;  /* 0x000000010e0e7824 */ /* 0x000fe200078e0ab9 */
[----:B------:R-:W-:Y:S02]  /*bbd0*/  WARPGROUP.DEPBAR.LE gsb0, 0x0 ;  /* 0x00008000000079c5 */ /* 0x000fe40000010000 */
[----:B------:R-:W-:-:S06]  /*bbe0*/  WARPGROUP.ARRIVE ;  /* 0x00000000000079c5 */ /* 0x000fcc0000000000 */
[----:B------:R-:W-:Y:S01]  /*bbf0*/  HGMMA.64x64x16.F32 R24, gdesc[UR4], R24, gsb0 ;  /* 0x00e00000041879f0 */ /* 0x000fe20008000818 */
[----:B------:R-:W-:Y:S01]  /*bc00*/  ULDC.64 UR4, c[0x0][0xad8] ;  /* 0x0002b60000047ab9 */ /* 0x000fe20000000a00 */
[----:B------:R-:W-:Y:S01]  /*bc10*/  ULDC UR6, c[0x0][0xad4] ;  /* 0x0002b50000067ab9 */ /* 0x000fe20000000800 */
[----:B------:R-:W-:Y:S01]  /*bc20*/  UISETP.GE.AND UP0, UPT, UR5, 0x1, UPT ;  /* 0x000000010500788c */ /* 0x000fe2000bf06270 */
[----:B------:R-:W-:Y:S02]  /*bc30*/  IMAD.U32 R188, RZ, RZ, UR6 ;  /* 0x00000006ffbc7e24 */ /* 0x000fe4000f8e00ff */
[----:B------:R-:W-:Y:S01]  /*bc40*/  VIADD R56, R14, UR4 ;  /* 0x000000040e387c36 */ /* 0x000fe20008000000 */
[----:B------:R-:W-:Y:S02]  /*bc50*/  UP2UR UR46, UPR, URZ, 0x1 ;  /* 0x000000013f2e7883 */ /* 0x000fe40008000000 */
[----:B------:R-:W-:Y:S02]  /*bc60*/  PLOP3.LUT P2, PT, PT, PT, UP0, 0x40, 0x0 ;  /* 0x000000000000781c */ /* 0x000fe40003f4e808 */
[----:B------:R-:W-:-:S05]  /*bc70*/  LOP3.LUT R7, RZ, R188, RZ, 0x33, !PT ;  /* 0x000000bcff077212 */ /* 0x000fca00078e33ff */
[----:B------:R-:W-:Y:S01]  /*bc80*/  IMAD.IADD R57, R14, 0x1, R7 ;  /* 0x000000010e397824 */ /* 0x000fe200078e0207 */
        /* <DEDUP_REMOVED lines=18> */
.L_x_2794:
[----:B------:R-:W-:-:S06]  /*bdb0*/  UISETP.NE.AND UP0, UPT, UR5, 0x1, UPT ;  /* 0x000000010500788c */ /* 0x000fcc000bf05270 */
[----:B------:R-:W-:-:S05]  /*bdc0*/  PLOP3.LUT P2, PT, PT, PT, UP0, 0x80, 0x0 ;  /* 0x000000000000781c */ /* 0x000fca0003f4f008 */
[----:B------:R-:W-:-:S08]  /*bdd0*/  @UP0 ULDC.64 UR6, c[0x0][0xae0] ;  /* 0x0002b80000060ab9 */ /* 0x000fd00000000a00 */
[----:B------:R-:W-:-:S05]  /*bde0*/  @P2 IMAD.HI.U32 R59, R14, UR6, RZ ;  /* 0x000000060e3b2c27 */ /* 0x000fca000f8e00ff */
[----:B------:R-:W-:-:S07]  /*bdf0*/  @P2 SHF.R.U32.HI R14, RZ, UR7, R59 ;  /* 0x00000007ff0e2c19 */ /* 0x000fce000801163b */
.L_x_2795:
[----:B------:R-:W-:Y:S05]  /*be00*/  BSYNC B0 ;  /* 0x0000000000007941 */ /* 0x000fea0003800000 */
.L_x_2793:
[----:B------:R-:W-:-:S05]  /*be10*/  IMAD R14, R14, UR5, -R15 ;  /* 0x000000050e0e7c24 */ /* 0x000fca000f8e0a0f */
[----:B------:R-:W-:-:S04]  /*be20*/  IADD3 R14, -R185, R14, RZ ;  /* 0x0000000eb90e7210 */ /* 0x000fc80007ffe1ff */
[----:B------:R-:W-:Y:S02]  /*be30*/  VIMNMX R7, R7, R14, !PT ;  /* 0x0000000e07077248 */ /* 0x000fe40007fe0100 */
[----:B------:R-:W-:-:S07]  /*be40*/  VIADDMNMX R6, R14, UR5, R6, PT ;  /* 0x000000050e067c46 */ /* 0x000fce000b800106 */
.L_x_2792:
[C---:B------:R-:W-:Y:S01]  /*be50*/  ISETP.GE.AND P2, PT, R58.reuse, 0x2, PT ;  /* 0x000000023a00780c */ /* 0x040fe20003f46270 */
[----:B------:R-:W-:Y:S01]  /*be60*/  UISETP.NE.AND UP0, UPT, UR46, URZ, UPT ;  /* 0x0000003f2e00728c */ /* 0x000fe2000bf05270 */
[C---:B------:R-:W-:Y:S02]  /*be70*/  ISETP.GE.AND P6, PT, R58.reuse, 0xa, PT ;  /* 0x0000000a3a00780c */ /* 0x040fe40003fc6270 */
        /* <DEDUP_REMOVED lines=10> */
[----:B------:R-:W-:Y:S02]  /*bf20*/  ISETP.LT.OR P5, PT, R6, 0x9, P5 ;  /* 0x000000090600780c */ /* 0x000fe40002fa1670 */
        /* <DEDUP_REMOVED lines=82> */
.L_x_2798:
[----:B------:R-:W-:-:S06]  /*c450*/  UISETP.NE.AND UP0, UPT, UR5, 0x1, UPT ;  /* 0x000000010500788c */ /* 0x000fcc000bf05270 */
[----:B------:R-:W-:-:S05]  /*c460*/  PLOP3.LUT P6, PT, PT, PT, UP0, 0x80, 0x0 ;  /* 0x000000000000781c */ /* 0x000fca0003fcf008 */
[----:B------:R-:W-:-:S08]  /*c470*/  @UP0 ULDC.64 UR6, c[0x0][0xae0] ;  /* 0x0002b80000060ab9 */ /* 0x000fd00000000a00 */
[----:B------:R-:W-:Y:S01]  /*c480*/  @P6 IMAD.HI.U32 R21, R14, UR6, RZ ;  /* 0x000000060e156c27 */ /* 0x000fe2000f8e00ff */
[----:B------:R-:W-:-:S13]  /*c490*/  PLOP3.LUT P6, PT, PT, PT, UP0, 0x80, 0x0 ;  /* 0x000000000000781c */ /* 0x000fda0003fcf008 */
[----:B------:R-:W-:-:S07]  /*c4a0*/  @P6 SHF.R.U32.HI R14, RZ, UR7, R21 ;  /* 0x00000007ff0e6c19 */ /* 0x000fce0008011615 */
.L_x_2799:
[----:B------:R-:W-:Y:S05]  /*c4b0*/  BSYNC B0 ;  /* 0x0000000000007941 */ /* 0x000fea0003800000 */
.L_x_2797:
[----:B------:R-:W-:-:S04]  /*c4c0*/  IMAD R14, R14, UR5, -R15 ;  /* 0x000000050e0e7c24 */ /* 0x000fc8000f8e0a0f */
[----:B------:R-:W-:-:S05]  /*c4d0*/  IMAD.IADD R14, R14, 0x1, -R185 ;  /* 0x000000010e0e7824 */ /* 0x000fca00078e0ab9 */
[----:B------:R-:W-:Y:S02]  /*c4e0*/  VIMNMX R7, R7, R14, !PT ;  /* 0x0000000e07077248 */ /* 0x000fe40007fe0100 */
[----:B------:R-:W-:-:S07]  /*c4f0*/  VIADDMNMX R6, R14, UR5, R6, PT ;  /* 0x000000050e067c46 */ /* 0x000fce000b800106 */
.L_x_2796:
[----:B------:R-:W-:Y:S01]  /*c500*/  ISETP.GT.AND P2, PT, R7, 0x1, !P2 ;  /* 0x000000010700780c */ /* 0x000fe20005744270 */
[----:B------:R-:W-:Y:S01]  /*c510*/  ULDC UR6, c[0x0][0xa80] ;  /* 0x0002a00000067ab9 */ /* 0x000fe20000000800 */
[----:B------:R-:W-:Y:S01]  /*c520*/  FMNMX.FTZ R14, R169, R59, !PT ;  /* 0x0000003ba90e7209 */ /* 0x000fe20007810000 */
[----:B------:R-:W-:Y:S01]  /*c530*/  UISETP.NE.AND UP0, UPT, UR46, URZ, UPT ;  /* 0x0000003f2e00728c */ /* 0x000fe2000bf05270 */
[----:B------:R-:W-:Y:S01]  /*c540*/  BAR.SYNC.DEFER_BLOCKING 0xf, 0x100 ;  /* 0x03c4000000007b1d */ /* 0x000fe20000010000 */
        /* <DEDUP_REMOVED lines=26> */
[C---:B------:R-:W-:Y:S02]  /*c6f0*/  ISETP.GT.AND P2, PT, R7.reuse, 0x18, !P2 ;  /* 0x000000180700780c */ /* 0x040fe40005744270 */
[----:B------:R-:W-:-:S02]  /*c700*/  ISETP.GT.AND P3, PT, R7, 0x8, !P3 ;  /* 0x000000080700780c */ /* 0x000fc40005f64270 */
[----:B------:R-:W-:Y:S02]  /*c710*/  ISETP.LT.OR P2, PT, R6, 0x19, P2 ;  /* 0x000000190600780c */ /* 0x000fe40001741670 */
[----:B------:R-:W-:Y:S02]  /*c720*/  FMNMX.FTZ R14, R49, R14, !PT ;  /* 0x0000000e310e7209 */ /* 0x000fe40007810000 */
[----:B------:R-:W-:Y:S02]  /*c730*/  FSEL R38, R38, -INF , !P2 ;  /* 0xff80000026267808 */ /* 0x000fe40005000000 */
[----:B------:R-:W-:Y:S02]  /*c740*/  ISETP.NE.AND P2, PT, R36, RZ, PT ;  /* 0x000000ff2400720c */ /* 0x000fe40003f45270 */
[----:B------:R-:W-:Y:S02]  /*c750*/  ISETP.LT.OR P3, PT, R6, 0x9, P3 ;  /* 0x000000090600780c */ /* 0x000fe40001f61670 */
[----:B------:R-:W-:-:S02]  /*c760*/  ISETP.GT.AND P2, PT, R7, 0x19, !P2 ;  /* 0x000000190700780c */ /* 0x000fc40005744270 */
[----:B------:R-:W-:Y:S02]  /*c770*/  FMNMX.FTZ R14, R199, R14, !PT ;  /* 0x0000000ec70e7209 */ /* 0x000fe40007810000 */
[----:B------:R-:W-:Y:S02]  /*c780*/  ISETP.LT.OR P2, PT, R6, 0x1a, P2 ;  /* 0x0000001a0600780c */ /* 0x000fe40001741670 */
[----:B------:R-:W-:Y:S02]  /*c790*/  FSEL R30, R30, -INF , !P3 ;  /* 0xff8000001e1e7808 */ /* 0x000fe40005800000 */
[----:B------:R-:W-:Y:S02]  /*c7a0*/  FSEL R32, R39, -INF , !P2 ;  /* 0xff80000027207808 */ /* 0x000fe40005000000 */
[----:B------:R-:W-:Y:S02]  /*c7b0*/  ISETP.NE.AND P2, PT, R64, RZ, PT ;  /* 0x000000ff4000720c */ /* 0x000fe40003f45270 */
[----:B------:R-:W-:-:S02]  /*c7c0*/  ISETP.NE.AND P3, PT, R66, RZ, PT ;  /* 0x000000ff4200720c */ /* 0x000fc40003f65270 */
[----:B------:R-:W-:Y:S02]  /*c7d0*/  ISETP.GT.AND P2, PT, R7, 0x20, !P2 ;  /* 0x000000200700780c */ /* 0x000fe40005744270 */
[----:B------:R-:W-:Y:S02]  /*c7e0*/  FMNMX.FTZ R21, R53, R14, !PT ;  /* 0x0000000e35157209 */ /* 0x000fe40007810000 */
[----:B------:R-:W-:Y:S02]  /*c7f0*/  ISETP.LT.OR P2, PT, R6, 0x21, P2 ;  /* 0x000000210600780c */ /* 0x000fe40001741670 */
[----:B------:R-:W-:Y:S01]  /*c800*/  ISETP.NE.AND P6, PT, R25, RZ, PT ;  /* 0x000000ff1900720c */ /* 0x000fe20003fc5270 */
[----:B------:R-:W0:Y:S01]  /*c810*/  SHFL.BFLY PT, R14, R21, 0x2, 0x1f ;  /* 0x0c401f00150e7f89 */ /* 0x000e2200000e0000 */
        /* <DEDUP_REMOVED lines=8> */
[C---:B------:R-:W-:Y:S02]  /*c8a0*/  ISETP.GT.AND P2, PT, R7.reuse, 0x28, !P3 ;  /* 0x000000280700780c */ /* 0x040fe40005f44270 */
[----:B------:R-:W-:Y:S02]  /*c8b0*/  ISETP.NE.AND P3, PT, R68, RZ, PT ;  /* 0x000000ff4400720c */ /* 0x000fe40003f65270 */
[----:B------:R-:W-:Y:S02]  /*c8c0*/  ISETP.LT.OR P2, PT, R6, 0x29, P2 ;  /* 0x000000290600780c */ /* 0x000fe40001741670 */
[C---:B------:R-:W-:Y:S02]  /*c8d0*/  ISETP.GT.AND P3, PT, R7.reuse, 0x30, !P3 ;  /* 0x000000300700780c */ /* 0x040fe40005f64270 */
[----:B------:R-:W-:Y:S02]  /*c8e0*/  FSEL R46, R46, -INF , !P2 ;  /* 0xff8000002e2e7808 */ /* 0x000fe40005000000 */
[----:B------:R-:W-:-:S02]  /*c8f0*/  ISETP.GT.AND P2, PT, R7, RZ, !P6 ;  /* 0x000000ff0700720c */ /* 0x000fc40007744270 */
[----:B0-----:R-:W-:Y:S01]  /*c900*/  FMNMX.FTZ R25, R21, R14, !PT ;  /* 0x0000000e15197209 */ /* 0x001fe20007810000 */
[----:B------:R-:W-:Y:S01]  /*c910*/  IMAD.U32 R21, RZ, RZ, UR6 ;  /* 0x00000006ff157e24 */ /* 0x000fe2000f8e00ff */
[C---:B------:R-:W-:Y:S02]  /*c920*/  ISETP.LT.OR P2, PT, R6.reuse, 0x1, P2 ;  /* 0x000000010600780c */ /* 0x040fe40001741670 */
[----:B------:R-:W-:Y:S01]  /*c930*/  ISETP.LT.OR P3, PT, R6, 0x31, P3 ;  /* 0x000000310600780c */ /* 0x000fe20001f61670 */
[----:B------:R-:W0:Y:S01]  /*c940*/  SHFL.BFLY PT, R14, R25, 0x1, 0x1f ;  /* 0x0c201f00190e7f89 */ /* 0x000e2200000e0000 */
        /* <DEDUP_REMOVED lines=8> */
[----:B------:R-:W-:-:S02]  /*c9d0*/  FMNMX.FTZ R15, R34, R15, !PT ;  /* 0x0000000f220f7209 */ /* 0x000fc40007810000 */
[----:B------:R-:W-:Y:S02]  /*c9e0*/  ISETP.NE.AND P6, PT, R48, RZ, PT ;  /* 0x000000ff3000720c */ /* 0x000fe40003fc5270 */
[----:B------:R-:W-:Y:S02]  /*c9f0*/  FMNMX.FTZ R15, R28, R15, !PT ;  /* 0x0000000f1c0f7209 */ /* 0x000fe40007810000 */
[----:B------:R-:W-:Y:S02]  /*ca00*/  FSEL R50, R50, -INF , !P3 ;  /* 0xff80000032327808 */ /* 0x000fe40005800000 */
[----:B------:R-:W-:Y:S02]  /*ca10*/  FMNMX.FTZ R15, R38, R15, !PT ;  /* 0x0000000f260f7209 */ /* 0x000fe40007810000 */
[----:B0-----:R-:W-:Y:S02]  /*ca20*/  FMNMX.FTZ R14, R25, R14, !PT ;  /* 0x0000000e190e7209 */ /* 0x001fe40007810000 */
[----:B------:R-:W-:-:S02]  /*ca30*/  FMNMX.FTZ R15, R32, R15, !PT ;  /* 0x0000000f200f7209 */ /* 0x000fc40007810000 */
[C---:B------:R-:W-:Y:S01]  /*ca40*/  FSETP.NEU.FTZ.AND P2, PT, R14.reuse, -INF , PT ;  /* 0xff8000000e00780b */ /* 0x040fe20003f5d000 */
[----:B------:R-:W-:Y:S01]  /*ca50*/  FMUL.FTZ R25, R14, R21 ;  /* 0x000000150e197220 */ /* 0x000fe20000410000 */
[----:B------:R-:W-:Y:S02]  /*ca60*/  FMNMX.FTZ R15, R42, R15, !PT ;  /* 0x0000000f2a0f7209 */ /* 0x000fe40007810000 */
[----:B------:R-:W-:Y:S02]  /*ca70*/  ISETP.LT.OR P5, PT, R6, 0x39, P5 ;  /* 0x000000390600780c */ /* 0x000fe40002fa1670 */
[----:B------:R-:W-:Y:S02]  /*ca80*/  FMNMX.FTZ R15, R36, R15, !PT ;  /* 0x0000000f240f7209 */ /* 0x000fe40007810000 */
[----:B------:R-:W-:Y:S02]  /*ca90*/  FSEL R52, R25, RZ, P2 ;  /* 0x000000ff19347208 */ /* 0x000fe40001000000 */
[----:B------:R-:W-:-:S02]  /*caa0*/  FMNMX.FTZ R15, R46, R15, !PT ;  /* 0x0000000f2e0f7209 */ /* 0x000fc40007810000 */
[----:B------:R-:W-:Y:S01]  /*cab0*/  ISETP.GT.AND P2, PT, R7, 0x39, !P6 ;  /* 0x000000390700780c */ /* 0x000fe20007744270 */
[--C-:B------:R-:W-:Y:S01]  /*cac0*/  FFMA.FTZ R169, R169, R21, -R52.reuse ;  /* 0x00000015a9a97223 */ /* 0x100fe20000010834 */
[----:B------:R-:W-:Y:S01]  /*cad0*/  FMNMX.FTZ R15, R40, R15, !PT ;  /* 0x0000000f280f7209 */ /* 0x000fe20007810000 */
[-CC-:B------:R-:W-:Y:S01]  /*cae0*/  FFMA.FTZ R170, R59, R21.reuse, -R52.reuse ;  /* 0x000000153baa7223 */ /* 0x180fe20000010834 */
[----:B------:R-:W-:Y:S01]  /*caf0*/  FSEL R44, R51, -INF , !P4 ;  /* 0xff800000332c7808 */ /* 0x000fe20006000000 */
[--C-:B------:R-:W-:Y:S01]  /*cb00*/  FFMA.FTZ R172, R61, R21, -R52.reuse ;  /* 0x000000153dac7223 */ /* 0x100fe20000010834 */
[----:B------:R-:W-:Y:S01]  /*cb10*/  FMNMX.FTZ R15, R50, R15, !PT ;  /* 0x0000000f320f7209 */ /* 0x000fe20007810000 */
[-CC-:B------:R-:W-:Y:S01]  /*cb20*/  FFMA.FTZ R173, R29, R21.reuse, -R52.reuse ;  /* 0x000000151dad7223 */ /* 0x180fe20000010834 */
[----:B------:R-:W-:Y:S01]  /*cb30*/  ISETP.LT.OR P2, PT, R6, 0x3a, P2 ;  /* 0x0000003a0600780c */ /* 0x000fe20001741670 */
[-CC-:B------:R-:W-:Y:S01]  /*cb40*/  FFMA.FTZ R174, R63, R21.reuse, -R52.reuse ;  /* 0x000000153fae7223 */ /* 0x180fe20000010834 */
[----:B------:R-:W-:Y:S01]  /*cb50*/  FSEL R54, R54, -INF , !P5 ;  /* 0xff80000036367808 */ /* 0x000fe20006800000 */
[--C-:B------:R-:W-:Y:S01]  /*cb60*/  FFMA.FTZ R175, R33, R21, -R52.reuse ;  /* 0x0000001521af7223 */ /* 0x100fe20000010834 */
[----:B------:R-:W-:Y:S01]  /*cb70*/  FMNMX.FTZ R15, R44, R15, !PT ;  /* 0x0000000f2c0f7209 */ /* 0x000fe20007810000 */
[-CC-:B------:R-:W-:Y:S01]  /*cb80*/  FFMA.FTZ R176, R65, R21.reuse, -R52.reuse ;  /* 0x0000001541b07223 */ /* 0x180fe20000010834 */
[----:B------:R-:W-:Y:S01]  /*cb90*/  FSEL R48, R55, -INF , !P2 ;  /* 0xff80000037307808 */ /* 0x000fe20005000000 */
        /* <DEDUP_REMOVED lines=11> */
[----:B------:R-:W-:Y:S01]  /*cc50*/  FFMA.FTZ R200, R53, R21, -R52 ;  /* 0x0000001535c87223 */ /* 0x000fe20000010834 */
[----:B------:R-:W-:Y:S01]  /*cc60*/  MUFU.EX2 R169, R169 ;  /* 0x000000a900a97308 */ /* 0x000fe20000000800 */
[----:B------:R-:W-:-:S04]  /*cc70*/  @!P1 IADD3 R20, R20, 0x38860, RZ ;  /* 0x0003886014149810 */ /* 0x000fc80007ffe0ff */
[----:B------:R-:W-:-:S03]  /*cc80*/  @!P1 PRMT R20, RZ, 0x654, R20 ;  /* 0x00000654ff149816 */ /* 0x000fc60000000014 */
[----:B------:R-:W1:Y:S08]  /*cc90*/  MUFU.EX2 R170, R170 ;  /* 0x000000aa00aa7308 */ /* 0x000e700000000800 */
[----:B------:R-:W-:Y:S01]  /*cca0*/  MUFU.EX2 R172, R172 ;  /* 0x000000ac00ac7308 */ /* 0x000fe20000000800 */
[----:B0-----:R-:W-:-:S07]  /*ccb0*/  FMNMX.FTZ R6, R15, R6, !PT ;  /* 0x000000060f067209 */ /* 0x001fce0007810000 */
[----:B------:R-:W0:Y:S01]  /*ccc0*/  MUFU.EX2 R173, R173 ;  /* 0x000000ad00ad7308 */ /* 0x000e220000000800 */
[----:B-1----:R-:W-:Y:S01]  /*ccd0*/  F2FP.F16.F32.PACK_AB R164, R170, R169 ;  /* 0x000000a9aaa4723e */ /* 0x002fe200000000ff */
[----:B------:R-:W-:Y:S01]  /*cce0*/  FADD.FTZ R169, R169, R170 ;  /* 0x000000aaa9a97221 */ /* 0x000fe20000010000 */
[----:B------:R-:W1:Y:S05]  /*ccf0*/  SHFL.BFLY PT, R15, R6, 0x1, 0x1f ;  /* 0x0c201f00060f7f89 */ /* 0x000e6a00000e0000 */
        /* <DEDUP_REMOVED lines=8> */
[-C--:B------:R-:W-:Y:S02]  /*cd80*/  FMUL.FTZ R6, R15, R21.reuse ;  /* 0x000000150f067220 */ /* 0x080fe40000410000 */
[----:B------:R-:W0:Y:S01]  /*cd90*/  MUFU.EX2 R177, R177 ;  /* 0x000000b100b17308 */ /* 0x000e220000000800 */
[----:B--2---:R-:W-:Y:S01]  /*cda0*/  F2FP.F16.F32.PACK_AB R160, R175, R174 ;  /* 0x000000aeafa0723e */ /* 0x004fe200000000ff */
[----:B------:R-:W-:Y:S01]  /*cdb0*/  FADD.FTZ R174, R174, R173 ;  /* 0x000000adaeae7221 */ /* 0x000fe20000010000 */
[----:B------:R-:W-:Y:S01]  /*cdc0*/  FSEL R7, R6, RZ, P2 ;  /* 0x000000ff06077208 */ /* 0x000fe20001000000 */
[----:B------:R-:W-:Y:S02]  /*cdd0*/  IMAD R6, R19, 0x1000, R193 ;  /* 0x0000100013067824 */ /* 0x000fe400078e02c1 */
[----:B------:R-:W-:Y:S01]  /*cde0*/  FADD.FTZ R175, R175, R174 ;  /* 0x000000aeafaf7221 */ /* 0x000fe20000010000 */
[----:B------:R-:W-:Y:S01]  /*cdf0*/  PLOP3.LUT P2, PT, PT, PT, UP0, 0x40, 0x0 ;  /* 0x000000000000781c */ /* 0x000fe20003f4e808 */
        /* <DEDUP_REMOVED lines=17> */
[----:B------:R-:W-:Y:S01]  /*cf10*/  MUFU.EX2 R201, R201 ;  /* 0x000000c900c97308 */ /* 0x000fe20000000800 */
[----:B------:R-:W-:Y:S01]  /*cf20*/  IMAD.MOV.U32 R7, RZ, RZ, 0x40000040 ;  /* 0x40000040ff077424 */ /* 0x000fe200078e00ff */
[----:B0-----:R-:W-:Y:S01]  /*cf30*/  F2FP.F16.F32.PACK_AB R162, R177, R176 ;  /* 0x000000b0b1a2723e */ /* 0x001fe200000000ff */
[----:B------:R-:W-:Y:S01]  /*cf40*/  FADD.FTZ R176, R176, R175 ;  /* 0x000000afb0b07221 */ /* 0x000fe20000010000 */
[----:B------:R-:W-:-:S02]  /*cf50*/  R2UR UR6, R6 ;  /* 0x00000000060672ca */ /* 0x000fc400000e0000 */
[----:B------:R-:W-:Y:S01]  /*cf60*/  R2UR UR7, R7 ;  /* 0x00000000070772ca */ /* 0x000fe200000e0000 */
[----:B------:R-:W-:Y:S01]  /*cf70*/  IMAD.MOV.U32 R7, RZ, RZ, 0x40000040 ;  /* 0x40000040ff077424 */ /* 0x000fe200078e00ff */
[----:B------:R-:W0:Y:S01]  /*cf80*/  MUFU.EX2 R202, R202 ;  /* 0x000000ca00ca7308 */ /* 0x000e220000000800 */
[----:B------:R-:W-:-:S07]  /*cf90*/  FADD.FTZ R177, R177, R176 ;  /* 0x000000b0b1b17221 */ /* 0x000fce0000010000 */
        /* <DEDUP_REMOVED lines=30> */
[----:B------:R-:W3:Y:S08]  /*d180*/  MUFU.EX2 R224, R224 ;  /* 0x000000e000e07308 */ /* 0x000ef00000000800 */
[----:B------:R-:W4:Y:S01]  /*d190*/  MUFU.EX2 R226, R226 ;  /* 0x000000e200e27308 */ /* 0x000f220000000800 */
[----:B0-----:R-:W-:Y:S01]  /*d1a0*/  F2FP.F16.F32.PACK_AB R157, R223, R222 ;  /* 0x000000dedf9d723e */ /* 0x001fe200000000ff */
[----:B------:R-:W-:-:S04]  /*d1b0*/  FADD.FTZ R222, R222, R207 ;  /* 0x000000cfdede7221 */ /* 0x000fc80000010000 */
[----:B------:R-:W-:Y:S02]  /*d1c0*/  FADD.FTZ R223, R223, R222 ;  /* 0x000000dedfdf7221 */ /* 0x000fe40000010000 */
[----:B------:R-:W-:Y:S02]  /*d1d0*/  MUFU.EX2 R182, R182 ;  /* 0x000000b600b67308 */ /* 0x000fe40000000800 */
[----:B---3--:R-:W-:-:S06]  /*d1e0*/  FADD.FTZ R223, R224, R223 ;  /* 0x000000dfe0df7221 */ /* 0x008fcc0000010000 */
[----:B------:R-:W0:Y:S01]  /*d1f0*/  MUFU.EX2 R183, R183 ;  /* 0x000000b700b77308 */ /* 0x000e220000000800 */
[C---:B----4-:R-:W-:Y:S01]  /*d200*/  F2FP.F16.F32.PACK_AB R159, R226.reuse, R224 ;  /* 0x000000e0e29f723e */ /* 0x050fe200000000ff */
[----:B------:R-:W-:-:S04]  /*d210*/  FADD.FTZ R226, R226, R223 ;  /* 0x000000dfe2e27221 */ /* 0x000fc80000010000 */
[----:B------:R-:W-:Y:S02]  /*d220*/  STSM.16.M88.4 [R209], R156 ;  /* 0x0000009cd1007844 */ /* 0x000fe40000000200 */
[----:B------:R-:W-:Y:S08]  /*d230*/  MUFU.EX2 R199, R199 ;  /* 0x000000c700c77308 */ /* 0x000ff00000000800 */
[----:B------:R-:W3:Y:S01]  /*d240*/  MUFU.EX2 R200, R200 ;  /* 0x000000c800c87308 */ /* 0x000ee20000000800 */
[----:B0-----:R-:W-:Y:S01]  /*d250*/  F2FP.F16.F32.PACK_AB R152, R183, R182 ;  /* 0x000000b6b798723e */ /* 0x001fe200000000ff */
[----:B------:R-:W-:-:S04]  /*d260*/  FADD.FTZ R182, R182, R181 ;  /* 0x000000b5b6b67221 */ /* 0x000fc80000010000 */
[----:B------:R-:W-:Y:S02]  /*d270*/  FADD.FTZ R182, R183, R182 ;  /* 0x000000b6b7b67221 */ /* 0x000fe40000010000 */
[----:B------:R-:W-:Y:S08]  /*d280*/  MUFU.EX2 R227, R227 ;  /* 0x000000e300e37308 */ /* 0x000ff00000000800 */
[----:B------:R-:W0:Y:S01]  /*d290*/  MUFU.EX2 R228, R228 ;  /* 0x000000e400e47308 */ /* 0x000e220000000800 */
[----:B---3--:R-:W-:Y:S01]  /*d2a0*/  F2FP.F16.F32.PACK_AB R154, R200, R199 ;  /* 0x000000c7c89a723e */ /* 0x008fe200000000ff */
[----:B------:R-:W-:-:S06]  /*d2b0*/  FADD.FTZ R199, R199, R182 ;  /* 0x000000b6c7c77221 */ /* 0x000fcc0000010000 */
[----:B------:R-:W3:Y:S08]  /*d2c0*/  MUFU.EX2 R229, R229 ;  /* 0x000000e500e57308 */ /* 0x000ef00000000800 */
[----:B------:R-:W4:Y:S01]  /*d2d0*/  MUFU.EX2 R171, R171 ;  /* 0x000000ab00ab7308 */ /* 0x000f220000000800 */
[----:B0-----:R-:W-:Y:S01]  /*d2e0*/  F2FP.F16.F32.PACK_AB R153, R228, R227 ;  /* 0x000000e3e499723e */ /* 0x001fe200000000ff */
[----:B------:R-:W-:-:S04]  /*d2f0*/  FADD.FTZ R227, R227, R226 ;  /* 0x000000e2e3e37221 */ /* 0x000fc80000010000 */
[----:B------:R-:W-:-:S04]  /*d300*/  FADD.FTZ R228, R228, R227 ;  /* 0x000000e3e4e47221 */ /* 0x000fc80000010000 */
[----:B---3--:R-:W-:Y:S01]  /*d310*/  FADD.FTZ R228, R229, R228 ;  /* 0x000000e4e5e47221 */ /* 0x008fe20000010000 */
[----:B----4-:R-:W-:-:S05]  /*d320*/  F2FP.F16.F32.PACK_AB R155, R171, R229 ;  /* 0x000000e5ab9b723e */ /* 0x010fca00000000ff */
[----:B------:R0:W-:Y:S01]  /*d330*/  STSM.16.M88.4 [R208], R152 ;  /* 0x00000098d0007844 */ /* 0x0001e20000000200 */
[----:B------:R-:W-:-:S06]  /*d340*/  WARPGROUP.ARRIVE ;  /* 0x00000000000079c5 */ /* 0x000fcc0000000000 */
[----:B------:R-:W-:Y:S03]  /*d350*/  HGMMA.64x256x16.F32 R24, R164, gdesc[UR4].tnspB, RZ, !UPT, gsb0 ;  /* 0x43e00004a4187df0 */ /* 0x000fe6000c0008ff */
[----:B------:R-:W-:Y:S02]  /*d360*/  WARPGROUP.DEPBAR.LE gsb0, 0x0 ;  /* 0x00008000000079c5 */ /* 0x000fe40000010000 */
[----:B-1----:R-:W-:Y:S01]  /*d370*/  VIADD R164, R6, 0x80 ;  /* 0x0000008006a47836 */ /* 0x002fe20000000000 */
[----:B------:R-:W-:Y:S01]  /*d380*/  WARPGROUP.ARRIVE ;  /* 0x00000000000079c5 */ /* 0x000fe20000000000 */
[----:B------:R-:W-:-:S03]  /*d390*/  IMAD.MOV.U32 R165, RZ, RZ, 0x40000040 ;  /* 0x40000040ffa57424 */ /* 0x000fc600078e00ff */
[----:B------:R-:W-:Y:S02]  /*d3a0*/  R2UR UR6, R164 ;  /* 0x00000000a40672ca */ /* 0x000fe400000e0000 */
[----:B------:R-:W-:-:S15]  /*d3b0*/  R2UR UR7, R165 ;  /* 0x00000000a50772ca */ /* 0x000fde00000e0000 */
[----:B------:R-:W-:-:S01]  /*d3c0*/  NOP ;  /* 0x0000000000007918 */ /* 0x000fc20000000000 */
[----:B------:R-:W-:Y:S03]  /*d3d0*/  HGMMA.64x256x16.F32 R24, R160, gdesc[UR4].tnspB, R24, gsb0 ;  /* 0x43e00004a0187df0 */ /* 0x000fe60008000818 */
[----:B------:R-:W-:Y:S02]  /*d3e0*/  WARPGROUP.DEPBAR.LE gsb0, 0x0 ;  /* 0x00008000000079c5 */ /* 0x000fe40000010000 */
[C---:B--2---:R-:W-:Y:S01]  /*d3f0*/  VIADD R160, R6.reuse, 0x100 ;  /* 0x0000010006a07836 */ /* 0x044fe20000000000 */
[----:B------:R-:W-:Y:S01]  /*d400*/  WARPGROUP.ARRIVE ;  /* 0x00000000000079c5 */ /* 0x000fe20000000000 */
[----:B------:R-:W-:Y:S02]  /*d410*/  IMAD.MOV.U32 R161, RZ, RZ, 0x40000040 ;  /* 0x40000040ffa17424 */ /* 0x000fe400078e00ff */
[----:B------:R-:W-:Y:S01]  /*d420*/  VIADD R6, R6, 0x180 ;  /* 0x0000018006067836 */ /* 0x000fe20000000000 */
[----:B------:R-:W-:-:S02]  /*d430*/  R2UR UR6, R160 ;  /* 0x00000000a00672ca */ /* 0x000fc400000e0000 */
[----:B------:R-:W-:-:S15]  /*d440*/  R2UR UR7, R161 ;  /* 0x00000000a10772ca */ /* 0x000fde00000e0000 */
[----:B------:R-:W-:-:S01]  /*d450*/  NOP ;  /* 0x0000000000007918 */ /* 0x000fc20000000000 */
[----:B------:R-:W-:Y:S01]  /*d460*/  HGMMA.64x256x16.F32 R24, R156, gdesc[UR4].tnspB, R24, gsb0 ;  /* 0x43e000049c187df0 */ /* 0x000fe20008000818 */
[----:B------:R-:W-:Y:S01]  /*d470*/  R2UR UR6, R6 ;  /* 0x00000000060672ca */ /* 0x000fe200000e0000 */
[----:B------:R-:W-:Y:S01]  /*d480*/  IMAD.IADD R6, R23, 0x1, -R184 ;  /* 0x0000000117067824 */ /* 0x000fe200078e0ab8 */
[----:B------:R-:W-:Y:S01]  /*d490*/  R2UR UR7, R7 ;  /* 0x00000000070772ca */ /* 0x000fe200000e0000 */
[----:B------:R-:W-:Y:S01]  /*d4a0*/  FADD.FTZ R7, R171, R228 ;  /* 0x000000e4ab077221 */ /* 0x000fe20000010000 */
[----:B------:R-:W-:Y:S02]  /*d4b0*/  WARPGROUP.DEPBAR.LE gsb0, 0x0 ;  /* 0x00008000000079c5 */ /* 0x000fe40000010000 */
[----:B------:R-:W-:-:S15]  /*d4c0*/  WARPGROUP.ARRIVE ;  /* 0x00000000000079c5 */ /* 0x000fde0000000000 */
[----:B------:R-:W-:-:S06]  /*d4d0*/  NOP ;  /* 0x0000000000007918 */ /* 0x000fcc0000000000 */
[----:B------:R-:W-:Y:S03]  /*d4e0*/  HGMMA.64x256x16.F32 R24, R152, gdesc[UR4].tnspB, R24, gsb0 ;  /* 0x43e0000498187df0 */ /* 0x000fe60008000818 */
[----:B------:R-:W-:Y:S02]  /*d4f0*/  WARPGROUP.DEPBAR.LE gsb0, 0x0 ;  /* 0x00008000000079c5 */ /* 0x000fe40000010000 */
[----:B------:R1:W-:Y:S06]  /*d500*/  MEMBAR.ALL.CTA ;  /* 0x0000000000007992 */ /* 0x0003ec0000008000 */
[----:B-1----:R-:W1:Y:S01]  /*d510*/  FENCE.VIEW.ASYNC.S ;  /* 0x00000000000073c6 */ /* 0x002e620000000000 */
[----:B0-----:R-:W-:-:S02]  /*d520*/  IMAD R154, R189, 0x40, R6 ;  /* 0x00000040bd9a7824 */ /* 0x001fc400078e0206 */
[----:B------:R-:W-:Y:S02]  /*d530*/  FADD.FTZ R6, R200, R199 ;  /* 0x000000c7c8067221 */ /* 0x000fe40000010000 */
[----:B------:R-:W-:Y:S01]  /*d540*/  VIADD R152, R154, UR4 ;  /* 0x000000049a987c36 */ /* 0x000fe20008000000 */
[----:B-1----:R-:W-:Y:S01]  /*d550*/  NOP ;  /* 0x0000000000007918 */ /* 0x002fe20000000000 */
        /* <DEDUP_REMOVED lines=16> */
.L_x_2802:
[----:B------:R-:W-:-:S06]  /*d660*/  UISETP.NE.AND UP0, UPT, UR5, 0x1, UPT ;  /* 0x000000010500788c */ /* 0x000fcc000bf05270 */
[----:B------:R-:W-:-:S05]  /*d670*/  PLOP3.LUT P2, PT, PT, PT, UP0, 0x80, 0x0 ;  /* 0x000000000000781c */ /* 0x000fca0003f4f008 */
[----:B------:R-:W-:-:S08]  /*d680*/  @UP0 ULDC.64 UR6, c[0x0][0xae0] ;  /* 0x0002b80000060ab9 */ /* 0x000fd00000000a00 */
[----:B------:R-:W-:-:S05]  /*d690*/  @P2 IMAD.HI.U32 R154, R153, UR6, RZ ;  /* 0x00000006999a2c27 */ /* 0x000fca000f8e00ff */
[----:B------:R-:W-:-:S07]  /*d6a0*/  @P2 SHF.R.U32.HI R153, RZ, UR7, R154 ;  /* 0x00000007ff992c19 */ /* 0x000fce000801169a */
.L_x_2803:
[----:B------:R-:W-:Y:S05]  /*d6b0*/  BSYNC B0 ;  /* 0x0000000000007941 */ /* 0x000fea0003800000 */
.L_x_2801:
[----:B------:R-:W-:-:S04]  /*d6c0*/  IMAD.U32 R154, RZ, RZ, UR5 ;  /* 0x00000005ff9a7e24 */ /* 0x000fc8000f8e00ff */
[----:B------:R-:W-:-:S05]  /*d6d0*/  IMAD R153, R153, R154, UR5 ;  /* 0x0000000599997e24 */ /* 0x000fca000f8e029a */
[----:B------:R-:W-:-:S07]  /*d6e0*/  VIMNMX R152, R152, R153, PT ;  /* 0x0000009998987248 */ /* 0x000fce0003fe0100 */
.L_x_2800:
[----:B------:R-:W-:Y:S01]  /*d6f0*/  SHF.R.S32.HI R153, RZ, 0x1f, R152 ;  /* 0x0000001fff997819 */ /* 0x000fe20000011498 */
[----:B------:R-:W-:Y:S01]  /*d700*/  ULDC UR38, c[0x0][0xadc] ;  /* 0x0002b70000267ab9 */ /* 0x000fe20000000800 */
[----:B------:R-:W-:Y:S01]  /*d710*/  ULDC UR41, c[0x0][0xadc] ;  /* 0x0002b70000297ab9 */ /* 0x000fe20000000800 */
[----:B------:R-:W-:Y:S01]  /*d720*/  ULDC UR42, c[0x0][0xad4] ;  /* 0x0002b500002a7ab9 */ /* 0x000fe20000000800 */
[----:B------:R-:W-:Y:S01]  /*d730*/  LEA.HI R153, R153, R152, RZ, 0x6 ;  /* 0x0000009899997211 */ /* 0x000fe200078f30ff */
[----:B------:R-:W-:Y:S01]  /*d740*/  ULDC UR44, c[0x0][0xad4] ;  /* 0x0002b500002c7ab9 */ /* 0x000fe20000000800 */
[----:B------:R-:W-:Y:S01]  /*d750*/  ULDC UR37, c[0x0][0xa80] ;  /* 0x0002a00000257ab9 */ /* 0x000fe20000000800 */
[----:B------:R-:W-:Y:S01]  /*d760*/  ULDC UR40, c[0x0][0xa80] ;  /* 0x0002a00000287ab9 */ /* 0x000fe20000000800 */
[----:B------:R-:W-:Y:S01]  /*d770*/  SHF.R.S32.HI R153, RZ, 0x6, R153 ;  /* 0x00000006ff997819 */ /* 0x000fe20000011499 */
[----:B------:R-:W-:Y:S01]  /*d780*/  ULDC UR39, c[0x0][0xa80] ;  /* 0x0002a00000277ab9 */ /* 0x000fe20000000800 */
[----:B------:R-:W-:Y:S01]  /*d790*/  ULDC UR43, c[0x0][0xad8] ;  /* 0x0002b600002b7ab9 */ /* 0x000fe20000000800 */
[----:B------:R-:W-:Y:S01]  /*d7a0*/  ULDC UR45, c[0x0][0xad8] ;  /* 0x0002b600002d7ab9 */ /* 0x000fe20000000800 */
[----:B------:R-:W-:Y:S01]  /*d7b0*/  VIMNMX R210, R212, R153, !PT ;  /* 0x00000099d4d27248 */ /* 0x000fe20007fe0100 */
[----:B------:R-:W-:Y:S03]  /*d7c0*/  BSSY B1, `(.L_x_2804) ;  /* 0x00003d5000017945 */ /* 0x000fe60003800000 */
[----:B------:R-:W-:-:S13]  /*d7d0*/  ISETP.GE.AND P2, PT, R20, R210, PT ;  /* 0x000000d21400720c */ /* 0x000fda0003f46270 */
[----:B------:R-:W-:Y:S05]  /*d7e0*/  @!P2 BRA `(.L_x_2805) ;  /* 0x0000003c0048a947 */ /* 0x000fea0003800000 */
[----:B------:R-:W-:Y:S01]  /*d7f0*/  IADD3 R200, R0, R23, -R184 ;  /* 0x0000001700c87210 */ /* 0x000fe20007ffe8b8 */
[----:B------:R-:W-:Y:S04]  /*d800*/  BSSY B0, `(.L_x_2806) ;  /* 0x00003cc000007945 */ /* 0x000fe80003800000 */
[----:B------:R-:W-:-:S07]  /*d810*/  VIADD R200, R200, 0x8 ;  /* 0x00000008c8c87836 */ /* 0x000fce0000000000 */
.L_x_2825:
[----:B------:R-:W-:-:S05]  /*d820*/  VIADD R201, R19, 0x1 ;  /* 0x0000000113c97836 */ /* 0x000fca0000000000 */
[----:B------:R-:W-:-:S04]  /*d830*/  ISETP.NE.AND P2, PT, R201, 0x2, PT ;  /* 0x00000002c900780c */ /* 0x000fc80003f45270 */
[----:B------:R-:W-:Y:S02]  /*d840*/  SEL R21, RZ, 0x1, P2 ;  /* 0x00000001ff157807 */ /* 0x000fe40001000000 */
[----:B------:R-:W-:Y:S02]  /*d850*/  SEL R201, R201, RZ, P2 ;  /* 0x000000ffc9c97207 */ /* 0x000fe40001000000 */
[----:B------:R-:W-:Y:S01]  /*d860*/  LOP3.LUT R22, R22, R21, RZ, 0x3c, !PT ;  /* 0x0000001516167212 */ /* 0x000fe200078e3cff */
[----:B0-----:R-:W-:Y:S06]  /*d870*/  @!P0 BRA `(.L_x_2807) ;  /* 0x0000000000048947 */ /* 0x001fec0003800000 */
[----:B------:R-:W-:Y:S01]  /*d880*/  BPT.TRAP 0x1 ;  /* 0x000000040000795c */ /* 0x000fe20000300000 */
.L_x_2807:
[----:B------:R-:W-:Y:S01]  /*d890*/  IMAD R199, R201, 0x8, R18 ;  /* 0x00000008c9c77824 */ /* 0x000fe200078e0212 */
[----:B------:R-:W-:-:S04]  /*d8a0*/  SHF.L.U32 R188, R22, 0x1f, RZ ;  /* 0x0000001f16bc7819 */ /* 0x000fc800000006ff */
[----:B------:R0:W1:Y:S01]  /*d8b0*/  SYNCS.PHASECHK.TRANS64.TRYWAIT P2, [R199+URZ+0x38830], R188 ;  /* 0x038830bcc70075a7 */ /* 0x000062000804017f */
[----:B------:R-:W-:Y:S05]  /*d8c0*/  @!P0 BRA `(.L_x_2808) ;  /* 0x0000000000048947 */ /* 0x000fea0003800000 */
[----:B------:R-:W-:Y:S01]  /*d8d0*/  BPT.TRAP 0x1 ;  /* 0x000000040000795c */ /* 0x000fe20000300000 */
.L_x_2808:
[----:B------:R-:W-:Y:S01]  /*d8e0*/  BSSY B2, `(.L_x_2809) ;  /* 0x0000006000027945 */ /* 0x000fe20003800000 */
[----:B------:R-:W-:Y:S02]  /*d8f0*/  IMAD R202, R201, 0x200, R190 ;  /* 0x00000200c9ca7824 */ /* 0x000fe400078e02be */
[----:B------:R-:W-:Y:S01]  /*d900*/  IMAD.MOV.U32 R203, RZ, RZ, 0x40000040 ;  /* 0x40000040ffcb7424 */ /* 0x000fe200078e00ff */
[----:B-1----:R-:W-:Y:S06]  /*d910*/  @P2 BRA `(.L_x_2810) ;  /* 0x0000000000082947 */ /* 0x002fec0003800000 */
[----:B------:R-:W1:Y:S02]  /*d920*/  SYNCS.PHASECHK.TRANS64.TRYWAIT P2, [R199+URZ+0x38830], R188 ;  /* 0x038830bcc70075a7 */ /* 0x000e64000804017f */
[----:B-1----:R-:W-:Y:S05]  /*d930*/  @!P2 BRA `(.L_x_2811) ;  /* 0x000001580094a947 */ /* 0x002fea0003800000 */
.L_x_2810:
[----:B------:R-:W-:Y:S05]  /*d940*/  BSYNC B2 ;  /* 0x0000000000027941 */ /* 0x000fea0003800000 */
.L_x_2809:
[----:B------:R-:W-:Y:S01]  /*d950*/  R2UR UR6, R202 ;  /* 0x00000000ca0672ca */ /* 0x000fe200000e0000 */
[----:B------:R-:W-:Y:S01]  /*d960*/  WARPGROUP.ARRIVE ;  /* 0x00000000000079c5 */ /* 0x000fe20000000000 */
[----:B------:R-:W-:Y:S01]  /*d970*/  R2UR UR7, R203 ;  /* 0x00000000cb0772ca */ /* 0x000fe200000e0000 */
[----:B------:R-:W-:Y:S01]  /*d980*/  IMAD.MOV.U32 R205, RZ, RZ, 0x40000040 ;  /* 0x40000040ffcd7424 */ /* 0x000fe200078e00ff */
[----:B------:R-:W-:Y:S01]  /*d990*/  R2UR UR4, R4 ;  /* 0x00000000040472ca */ /* 0x000fe200000e0000 */
[----:B------:R-:W-:Y:S01]  /*d9a0*/  IMAD.MOV.U32 R203, RZ, RZ, 0x40000040 ;  /* 0x40000040ffcb7424 */ /* 0x000fe200078e00ff */
[----:B------:R-:W-:Y:S02]  /*d9b0*/  R2UR UR5, R5 ;  /* 0x00000000050572ca */ /* 0x000fe400000e0000 */
[----:B------:R-:W-:-:S11]  /*d9c0*/  IADD3 R204, R202, 0x2, RZ ;  /* 0x00000002cacc7810 */ /* 0x000fd60007ffe0ff */
        /* <DEDUP_REMOVED lines=28> */
.L_x_2812:
[----:B------:R2:W3:Y:S01]  /*db90*/  SYNCS.PHASECHK.TRANS64.TRYWAIT P2, [R199+URZ+0x38850], R188 ;  /* 0x038850bcc70075a7 */ /* 0x0004e2000804017f */
[----:B------:R-:W-:Y:S05]  /*dba0*/  @!P0 BRA `(.L_x_2813) ;  /* 0x0000000000048947 */ /* 0x000fea0003800000 */
[----:B------:R-:W-:Y:S01]  /*dbb0*/  BPT.TRAP 0x1 ;  /* 0x000000040000795c */ /* 0x000fe20000300000 */
.L_x_2813:
[----:B------:R-:W-:Y:S04]  /*dbc0*/  BSSY B2, `(.L_x_2814) ;  /* 0x0000004000027945 */ /* 0x000fe80003800000 */
[----:B---3--:R-:W-:Y:S05]  /*dbd0*/  @P2 BRA `(.L_x_2815) ;  /* 0x0000000000082947 */ /* 0x008fea0003800000 */
[----:B------:R-:W3:Y:S02]  /*dbe0*/  SYNCS.PHASECHK.TRANS64.TRYWAIT P2, [R199+URZ+0x38850], R188 ;  /* 0x038850bcc70075a7 */ /* 0x000ee4000804017f */
[----:B---3--:R-:W-:Y:S05]  /*dbf0*/  @!P2 BRA `(.L_x_2816) ;  /* 0x0000015400f8a947 */ /* 0x008fea0003800000 */
.L_x_2815:
[----:B------:R-:W-:Y:S05]  /*dc00*/  BSYNC B2 ;  /* 0x0000000000027941 */ /* 0x000fea0003800000 */
.L_x_2814:
[----:B------:R-:W-:Y:S01]  /*dc10*/  IMAD R202, R201, 0x1000, R191 ;  /* 0x00001000c9ca7824 */ /* 0x000fe200078e02bf */
[----:B------:R-:W-:Y:S01]  /*dc20*/  R2UR UR4, R2 ;  /* 0x00000000020472ca */ /* 0x000fe200000e0000 */
[----:B------:R-:W-:Y:S01]  /*dc30*/  IMAD.MOV.U32 R203, RZ, RZ, 0x40000040 ;  /* 0x40000040ffcb7424 */ /* 0x000fe200078e00ff */
[----:B------:R-:W-:Y:S01]  /*dc40*/  R2UR UR5, R3 ;  /* 0x00000000030572ca */ /* 0x000fe200000e0000 */
[----:B------:R-:W-:Y:S01]  /*dc50*/  WARPGROUP.ARRIVE ;  /* 0x00000000000079c5 */ /* 0x000fe20000000000 */
[----:B------:R-:W-:Y:S01]  /*dc60*/  R2UR UR6, R202 ;  /* 0x00000000ca0672ca */ /* 0x000fe200000e0000 */
[----:B------:R-:W-:Y:S01]  /*dc70*/  VIADD R204, R2, 0x2 ;  /* 0x0000000202cc7836 */ /* 0x000fe20000000000 */
[----:B------:R-:W-:Y:S01]  /*dc80*/  R2UR UR7, R203 ;  /* 0x00000000cb0772ca */ /* 0x000fe200000e0000 */
[----:B------:R-:W-:Y:S02]  /*dc90*/  IMAD.MOV.U32 R205, RZ, RZ, 0x40000040 ;  /* 0x40000040ffcd7424 */ /* 0x000fe400078e00ff */
[----:B------:R-:W4:Y:S01]  /*dca0*/  S2R R21, SR_TID.X ;  /* 0x0000000000157919 */ /* 0x000f220000002100 */
[----:B------:R-:W-:Y:S01]  /*dcb0*/  VIADD R206, R202, 0x800 ;  /* 0x00000800cace7836 */ /* 0x000fe20000000000 */
[----:B------:R-:W-:Y:S01]  /*dcc0*/  UISETP.NE.AND UP0, UPT, UR46, URZ, UPT ;  /* 0x0000003f2e00728c */ /* 0x000fe2000bf05270 */
[----:B------:R-:W-:-:S02]  /*dcd0*/  VIADD R207, R2, 0x800 ;  /* 0x0000080002cf7836 */ /* 0x000fc40000000000 */
[----:B0123--:R-:W-:-:S05]  /*dce0*/  IMAD.MOV.U32 R188, RZ, RZ, 0x4 ;  /* 0x00000004ffbc7424 */ /* 0x00ffca00078e00ff */
        /* <DEDUP_REMOVED lines=8> */
[----:B------:R-:W-:Y:S02]  /*dd70*/  MOV R205, 0x40000040 ;  /* 0x4000004000cd7802 */ /* 0x000fe40000000f00 */
[----:B----4-:R-:W-:-:S06]  /*dd80*/  SHF.R.U32.HI R21, RZ, 0x7, R21 ;  /* 0x00000007ff157819 */ /* 0x010fcc0000011615 */
[----:B------:R-:W0:Y:S02]  /*dd90*/  SHFL.IDX PT, R21, R21, RZ, 0x1f ;  /* 0x00001fff15157589 */ /* 0x000e2400000e0000 */
[----:B0-----:R-:W-:-:S04]  /*dda0*/  ISETP.GT.AND P2, PT, R21, 0x7f, PT ;  /* 0x0000007f1500780c */ /* 0x001fc80003f44270 */
        /* <DEDUP_REMOVED lines=42> */
[----:B------:R-:W-:Y:S02]  /*e050*/  IADD3 R204, R202, 0x202, RZ ;  /* 0x00000202cacc7810 */ /* 0x000fe40007ffe0ff */
[----:B------:R-:W-:Y:S01]  /*e060*/  R2UR UR7, R205 ;  /* 0x00000000cd0772ca */ /* 0x000fe200000e0000 */
[----:B------:R-:W-:Y:S01]  /*e070*/  IMAD.MOV.U32 R205, RZ, RZ, 0x40000040 ;  /* 0x40000040ffcd7424 */ /* 0x000fe200078e00ff */
[----:B------:R-:W-:Y:S01]  /*e080*/  R2UR UR6, R204 ;  /* 0x00000000cc0672ca */ /* 0x000fe200000e0000 */
[----:B------:R-:W-:Y:S01]  /*e090*/  VIADD R204, R2, 0x204 ;  /* 0x0000020402cc7836 */ /* 0x000fe20000000000 */
        /* <DEDUP_REMOVED lines=65> */
[----:B------:R-:W-:Y:S01]  /*e4b0*/  IADD3 R204, R2, 0x600, RZ ;  /* 0x0000060002cc7810 */ /* 0x000fe20007ffe0ff */
        /* <DEDUP_REMOVED lines=73> */
[----:B------:R-:W-:Y:S01]  /*e950*/  R2UR UR6, R204 ;  /* 0x00000000cc0672ca */ /* 0x000fe200000e0000 */
[----:B------:R-:W-:Y:S01]  /*e960*/  IMAD.MOV.U32 R204, RZ, RZ, 0x28 ;  /* 0x00000028ffcc7424 */ /* 0x000fe200078e00ff */
[----:B------:R-:W-:Y:S01]  /*e970*/  R2UR UR7, R205 ;  /* 0x00000000cd0772ca */ /* 0x000fe200000e0000 */
[----:B------:R-:W-:-:S03]  /*e980*/  IMAD.MOV.U32 R205, RZ, RZ, 0xa00 ;  /* 0x00000a00ffcd7424 */ /* 0x000fc600078e00ff */
[----:B------:R-:W-:Y:S02]  /*e990*/  SEL R204, R204, 0x26, P2 ;  /* 0x00000026cccc7807 */ /* 0x000fe40001000000 */
[----:B------:R-:W-:Y:S02]  /*e9a0*/  SEL R205, R205, 0x980, P2 ;  /* 0x00000980cdcd7807 */ /* 0x000fe40001000000 */
[----:B------:R-:W-:Y:S02]  /*e9b0*/  LOP3.LUT R207, R204, 0x6, RZ, 0xc0, !PT ;  /* 0x00000006cccf7812 */ /* 0x000fe400078ec0ff */
[----:B------:R-:W-:-:S04]  /*e9c0*/  LOP3.LUT R205, R205, 0xa00, RZ, 0xc0, !PT ;  /* 0x00000a00cdcd7812 */ /* 0x000fc800078ec0ff */
[CC--:B------:R-:W-:Y:S02]  /*e9d0*/  IADD3 R204, R207.reuse, R205.reuse, R2 ;  /* 0x000000cdcfcc7210 */ /* 0x0c0fe40007ffe002 */
[----:B------:R-:W-:Y:S01]  /*e9e0*/  IADD3 R206, R207, R205, R202 ;  /* 0x000000cdcfce7210 */ /* 0x000fe20007ffe0ca */
[----:B------:R-:W-:Y:S02]  /*e9f0*/  IMAD.MOV.U32 R205, RZ, RZ, 0x40000040 ;  /* 0x40000040ffcd7424 */ /* 0x000fe400078e00ff */
[----:B------:R-:W-:Y:S01]  /*ea00*/  IMAD.MOV.U32 R207, RZ, RZ, 0x40000040 ;  /* 0x40000040ffcf7424 */ /* 0x000fe200078e00ff */
[----:B------:R-:W-:Y:S02]  /*ea10*/  WARPGROUP.DEPBAR.LE gsb0, 0x0 ;  /* 0x00008000000079c5 */ /* 0x000fe40000010000 */
[----:B------:R-:W-:-:S06]  /*ea20*/  WARPGROUP.ARRIVE ;  /* 0x00000000000079c5 */ /* 0x000fcc0000000000 */
[----:B------:R-:W-:Y:S01]  /*ea30*/  HGMMA.64x64x16.F32 R152, gdesc[UR4], R152, gsb0 ;  /* 0x00e00000049879f0 */ /* 0x000fe20008000898 */
[----:B------:R-:W-:Y:S02]  /*ea40*/  R2UR UR4, R204 ;  /* 0x00000000cc0472ca */ /* 0x000fe400000e0000 */
[----:B------:R-:W-:Y:S01]  /*ea50*/  R2UR UR5, R205 ;  /* 0x00000000cd0572ca */ /* 0x000fe200000e0000 */
[----:B------:R-:W-:Y:S01]  /*ea60*/  IMAD.MOV.U32 R205, RZ, RZ, 0x40000040 ;  /* 0x40000040ffcd7424 */ /* 0x000fe200078e00ff */
[----:B------:R-:W-:Y:S01]  /*ea70*/  R2UR UR6, R206 ;  /* 0x00000000ce0672ca */ /* 0x000fe200000e0000 */
[----:B------:R-:W-:Y:S01]  /*ea80*/  VIADD R206, R2, 0xa00 ;  /* 0x00000a0002ce7836 */ /* 0x000fe20000000000 */
[----:B------:R-:W-:Y:S01]  /*ea90*/  R2UR UR7, R207 ;  /* 0x00000000cf0772ca */ /* 0x000fe200000e0000 */
[----:B------:R-:W-:Y:S02]  /*eaa0*/  VIADD R207, R202, 0xa00 ;  /* 0x00000a00cacf7836 */ /* 0x000fe40000000000 */
[----:B------:R-:W-:Y:S01]  /*eab0*/  IMAD.IADD R204, R206, 0x1, R21 ;  /* 0x00000001cecc7824 */ /* 0x000fe200078e0215 */
[----:B------:R-:W-:-:S02]  /*eac0*/  WARPGROUP.DEPBAR.LE gsb0, 0x0 ;  /* 0x00008000000079c5 */ /* 0x000fc40000010000 */
[----:B------:R-:W-:-:S07]  /*ead0*/  WARPGROUP.ARRIVE ;  /* 0x00000000000079c5 */ /* 0x000fce0000000000 */
        /* <DEDUP_REMOVED lines=37> */
[----:B------:R-:W-:Y:S01]  /*ed30*/  IMAD.MOV.U32 R205, RZ, RZ, 0x40000040 ;  /* 0x40000040ffcd7424 */ /* 0x000fe200078e00ff */
[----:B------:R-:W-:Y:S01]  /*ed40*/  MOV R207, 0x40000040 ;  /* 0x4000004000cf7802 */ /* 0x000fe20000000f00 */
        /* <DEDUP_REMOVED lines=69> */
[----:B------:R-:W-:Y:S02]  /*f1a0*/  IMAD.MOV.U32 R205, RZ, RZ, 0x40000040 ;  /* 0x40000040ffcd7424 */ /* 0x000fe400078e00ff */
[----:B------:R-:W-:Y:S01]  /*f1b0*/  IMAD.MOV.U32 R21, RZ, RZ, 0x40 ;  /* 0x00000040ff157424 */ /* 0x000fe200078e00ff */
[----:B------:R-:W-:Y:S01]  /*f1c0*/  R2UR UR4, R204 ;  /* 0x00000000cc0472ca */ /* 0x000fe200000e0000 */
[----:B------:R-:W-:Y:S01]  /*f1d0*/  IMAD.IADD R204, R207, 0x1, R203 ;  /* 0x00000001cfcc7824 */ /* 0x000fe200078e02cb */
[----:B------:R-:W-:Y:S02]  /*f1e0*/  R2UR UR5, R205 ;  /* 0x00000000cd0572ca */ /* 0x000fe400000e0000 */
[----:B------:R-:W-:-:S02]  /*f1f0*/  MOV R205, 0x40000040 ;  /* 0x4000004000cd7802 */ /* 0x000fc40000000f00 */
[----:B------:R-:W-:-:S04]  /*f200*/  SEL R21, R21, 0x3e, P2 ;  /* 0x0000003e15157807 */ /* 0x000fc80001000000 */
[----:B------:R-:W-:Y:S01]  /*f210*/  LOP3.LUT R21, R21, 0x6, RZ, 0xc0, !PT ;  /* 0x0000000615157812 */ /* 0x000fe200078ec0ff */
[----:B------:R-:W-:Y:S02]  /*f220*/  WARPGROUP.DEPBAR.LE gsb0, 0x0 ;  /* 0x00008000000079c5 */ /* 0x000fe40000010000 */
[----:B------:R-:W-:-:S06]  /*f230*/  WARPGROUP.ARRIVE ;  /* 0x00000000000079c5 */ /* 0x000fcc0000000000 */
[----:B------:R-:W-:Y:S01]  /*f240*/  HGMMA.64x64x16.F32 R152, gdesc[UR4], R152, gsb0 ;  /* 0x00e00000049879f0 */ /* 0x000fe20008000898 */
[----:B------:R-:W-:Y:S01]  /*f250*/  R2UR UR4, R204 ;  /* 0x00000000cc0472ca */ /* 0x000fe200000e0000 */
[--C-:B------:R-:W-:Y:S01]  /*f260*/  IMAD.IADD R204, R203, 0x1, R206.reuse ;  /* 0x00000001cbcc7824 */ /* 0x100fe200078e02ce */
[----:B------:R-:W-:Y:S01]  /*f270*/  R2UR UR5, R205 ;  /* 0x00000000cd0572ca */ /* 0x000fe200000e0000 */
[----:B------:R-:W-:Y:S02]  /*f280*/  IMAD.MOV.U32 R205, RZ, RZ, 0x40000040 ;  /* 0x40000040ffcd7424 */ /* 0x000fe400078e00ff */
[----:B------:R-:W-:Y:S01]  /*f290*/  IMAD.IADD R206, R188, 0x1, R206 ;  /* 0x00000001bcce7824 */ /* 0x000fe200078e02ce */
[----:B------:R-:W-:Y:S01]  /*f2a0*/  R2UR UR6, R204 ;  /* 0x00000000cc0672ca */ /* 0x000fe200000e0000 */
[----:B------:R-:W-:Y:S01]  /*f2b0*/  IMAD.IADD R204, R207, 0x1, R188 ;  /* 0x00000001cfcc7824 */ /* 0x000fe200078e02bc */
[----:B------:R-:W-:Y:S01]  /*f2c0*/  R2UR UR7, R205 ;  /* 0x00000000cd0772ca */ /* 0x000fe200000e0000 */
[----:B------:R-:W-:-:S02]  /*f2d0*/  IMAD.MOV.U32 R205, RZ, RZ, 0x40000040 ;  /* 0x40000040ffcd7424 */ /* 0x000fc400078e00ff */
[----:B------:R-:W-:Y:S02]  /*f2e0*/  IMAD.MOV.U32 R207, RZ, RZ, 0x40000040 ;  /* 0x40000040ffcf7424 */ /* 0x000fe400078e00ff */
[----:B------:R-:W-:Y:S02]  /*f2f0*/  IMAD.MOV.U32 R188, RZ, RZ, 0x1000 ;  /* 0x00001000ffbc7424 */ /* 0x000fe400078e00ff */
[----:B------:R-:W-:-:S03]  /*f300*/  IMAD.MOV.U32 R203, RZ, RZ, 0x40000040 ;  /* 0x40000040ffcb7424 */ /* 0x000fc600078e00ff */
[----:B------:R-:W-:Y:S02]  /*f310*/  SEL R188, R188, 0xf80, P2 ;  /* 0x00000f80bcbc7807 */ /* 0x000fe40001000000 */
[----:B------:R-:W-:Y:S02]  /*f320*/  PLOP3.LUT P2, PT, PT, PT, UP0, 0x40, 0x0 ;  /* 0x000000000000781c */ /* 0x000fe40003f4e808 */
[----:B------:R-:W-:-:S04]  /*f330*/  LOP3.LUT R188, R188, 0x1e00, RZ, 0xc0, !PT ;  /* 0x00001e00bcbc7812 */ /* 0x000fc800078ec0ff */
[----:B------:R-:W-:Y:S01]  /*f340*/  IADD3 R202, R21, R188, R202 ;  /* 0x000000bc15ca7210 */ /* 0x000fe20007ffe0ca */
[----:B------:R-:W-:Y:S02]  /*f350*/  WARPGROUP.DEPBAR.LE gsb0, 0x0 ;  /* 0x00008000000079c5 */ /* 0x000fe40000010000 */
[----:B------:R-:W-:-:S06]  /*f360*/  WARPGROUP.ARRIVE ;  /* 0x00000000000079c5 */ /* 0x000fcc0000000000 */
[----:B------:R-:W-:Y:S01]  /*f370*/  HGMMA.64x64x16.F32 R152, gdesc[UR4], R152, gsb0 ;  /* 0x00e00000049879f0 */ /* 0x000fe20008000898 */
[----:B------:R-:W-:Y:S02]  /*f380*/  R2UR UR4, R204 ;  /* 0x00000000cc0472ca */ /* 0x000fe400000e0000 */
[----:B------:R-:W-:Y:S01]  /*f390*/  R2UR UR5, R205 ;  /* 0x00000000cd0572ca */ /* 0x000fe200000e0000 */
[----:B------:R-:W-:Y:S01]  /*f3a0*/  IMAD.MOV.U32 R205, RZ, RZ, 0x40000040 ;  /* 0x40000040ffcd7424 */ /* 0x000fe200078e00ff */
[----:B------:R-:W-:Y:S02]  /*f3b0*/  R2UR UR6, R206 ;  /* 0x00000000ce0672ca */ /* 0x000fe400000e0000 */
[----:B------:R-:W-:Y:S02]  /*f3c0*/  R2UR UR7, R207 ;  /* 0x00000000cf0772ca */ /* 0x000fe400000e0000 */
[----:B------:R-:W-:Y:S01]  /*f3d0*/  IADD3 R204, R21, R188, R2 ;  /* 0x000000bc15cc7210 */ /* 0x000fe20007ffe002 */
[----:B------:R-:W-:Y:S01]  /*f3e0*/  @!P1 VIADD R21, R199, 0x38840 ;  /* 0x00038840c7159836 */ /* 0x000fe20000000000 */
[----:B------:R-:W-:-:S04]  /*f3f0*/  MOV R188, UR42 ;  /* 0x0000002a00bc7c02 */ /* 0x000fc80008000f00 */
[----:B------:R-:W-:Y:S02]  /*f400*/  @!P1 PRMT R21, RZ, 0x654, R21 ;  /* 0x00000654ff159816 */ /* 0x000fe40000000015 */
[----:B------:R-:W-:Y:S01]  /*f410*/  LOP3.LUT R207, RZ, R188, RZ, 0x33, !PT ;  /* 0x000000bcffcf7212 */ /* 0x000fe200078e33ff */
        /* <DEDUP_REMOVED lines=11> */
[----:B------:R0:W-:Y:S02]  /*f4d0*/  @!P1 SYNCS.ARRIVE.TRANS64.RED.A1T0 RZ, [R21+URZ], RZ ;  /* 0x000000ff15ff99a7 */ /* 0x0001e4000810043f */
[----:B0-----:R-:W-:-:S05]  /*f4e0*/  IMAD.SHL.U32 R21, R20, 0x40, RZ ;  /* 0x0000004014157824 */ /* 0x001fca00078e00ff */
[----:B------:R-:W-:-:S04]  /*f4f0*/  IADD3 R202, R23, 0x1, -R21 ;  /* 0x0000000117ca7810 */ /* 0x000fc80007ffe815 */
[----:B------:R-:W-:-:S05]  /*f500*/  IADD3 R202, -R185, R202, -R184 ;  /* 0x000000cab9ca7210 */ /* 0x000fca0007ffe9b8 */
[----:B------:R-:W-:Y:S02]  /*f510*/  IMAD.IADD R207, R207, 0x1, R202 ;  /* 0x00000001cfcf7824 */ /* 0x000fe400078e02ca */
[----:B------:R-:W-:Y:S02]  /*f520*/  VIADD R206, R202, UR45 ;  /* 0x0000002dcace7c36 */ /* 0x000fe40008000000 */
[C---:B------:R-:W-:Y:S02]  /*f530*/  IMAD.IADD R204, R0.reuse, 0x1, R207 ;  /* 0x0000000100cc7824 */ /* 0x040fe400078e02cf */
[----:B------:R-:W-:Y:S01]  /*f540*/  IMAD.IADD R205, R0, 0x1, R206 ;  /* 0x0000000100cd7824 */ /* 0x000fe200078e02ce */
[----:B------:R-:W-:Y:S06]  /*f550*/  @P2 BRA `(.L_x_2817) ;  /* 0x0000000000582947 */ /* 0x000fec0003800000 */
[----:B------:R-:W-:Y:S01]  /*f560*/  IADD3 R223, R0, R23, -R184 ;  /* 0x0000001700df7210 */ /* 0x000fe20007ffe8b8 */
[----:B------:R-:W-:Y:S03]  /*f570*/  BSSY B2, `(.L_x_2818) ;  /* 0x0000010000027945 */ /* 0x000fe60003800000 */
[----:B------:R-:W-:-:S13]  /*f580*/  ISETP.GT.AND P2, PT, R223, -0x1, PT ;  /* 0xffffffffdf00780c */ /* 0x000fda0003f44270 */
[----:B------:R-:W-:Y:S05]  /*f590*/  @P2 BRA `(.L_x_2819) ;  /* 0x0000000000202947 */ /* 0x000fea0003800000 */
[----:B------:R-:W-:Y:S01]  /*f5a0*/  IMAD.U32 R222, RZ, RZ, UR41 ;  /* 0x00000029ffde7e24 */ /* 0x000fe2000f8e00ff */
[----:B------:R-:W-:-:S04]  /*f5b0*/  LOP3.LUT R223, RZ, R223, RZ, 0x33, !PT ;  /* 0x000000dfffdf7212 */ /* 0x000fc800078e33ff */
[----:B------:R-:W-:-:S13]  /*f5c0*/  ISETP.NE.AND P2, PT, R222, 0x1, PT ;  /* 0x00000001de00780c */ /* 0x000fda0003f45270 */
[----:B------:R-:W0:Y:S02]  /*f5d0*/  @P2 LDC.64 R202, c[0x0][0xae0] ;  /* 0x0002b800ffca2b82 */ /* 0x000e240000000a00 */
[----:B0-----:R-:W-:-:S05]  /*f5e0*/  @P2 IMAD.HI.U32 R202, R223, R202, RZ ;  /* 0x000000cadfca2227 */ /* 0x001fca00078e00ff */
[----:B------:R-:W-:-:S04]  /*f5f0*/  @P2 SHF.R.U32.HI R223, RZ, R203, R202 ;  /* 0x000000cbffdf2219 */ /* 0x000fc800000116ca */
[----:B------:R-:W-:Y:S01]  /*f600*/  LOP3.LUT R223, RZ, R223, RZ, 0x33, !PT ;  /* 0x000000dfffdf7212 */ /* 0x000fe200078e33ff */
[----:B------:R-:W-:Y:S06]  /*f610*/  BRA `(.L_x_2820) ;  /* 0x0000000000147947 */ /* 0x000fec0003800000 */
.L_x_2819:
[----:B------:R-:W-:-:S05]  /*f620*/  IMAD.U32 R222, RZ, RZ, UR41 ;  /* 0x00000029ffde7e24 */ /* 0x000fca000f8e00ff */
[----:B------:R-:W-:-:S13]  /*f630*/  ISETP.NE.AND P2, PT, R222, 0x1, PT ;  /* 0x00000001de00780c */ /* 0x000fda0003f45270 */
[----:B------:R-:W0:Y:S02]  /*f640*/  @P2 LDC.64 R202, c[0x0][0xae0] ;  /* 0x0002b800ffca2b82 */ /* 0x000e240000000a00 */
[----:B0-----:R-:W-:-:S05]  /*f650*/  @P2 IMAD.HI.U32 R202, R223, R202, RZ ;  /* 0x000000cadfca2227 */ /* 0x001fca00078e00ff */
[----:B------:R-:W-:-:S07]  /*f660*/  @P2 SHF.R.U32.HI R223, RZ, R203, R202 ;  /* 0x000000cbffdf2219 */ /* 0x000fce00000116ca */
.L_x_2820:
[----:B------:R-:W-:Y:S05]  /*f670*/  BSYNC B2 ;  /* 0x0000000000027941 */ /* 0x000fea0003800000 */
.L_x_2818:
[----:B------:R-:W-:-:S04]  /*f680*/  IMAD R202, R223, R222, -R21 ;  /* 0x000000dedfca7224 */ /* 0x000fc800078e0a15 */
[----:B------:R-:W-:-:S05]  /*f690*/  IMAD.IADD R203, R202, 0x1, -R185 ;  /* 0x00000001cacb7824 */ /* 0x000fca00078e0ab9 */
[----:B------:R-:W-:Y:S02]  /*f6a0*/  VIADDMNMX R205, R203, R222, R205, PT ;  /* 0x000000decbcd7246 */ /* 0x000fe400038001cd */
[----:B------:R-:W-:-:S07]  /*f6b0*/  VIMNMX R204, R204, R203, !PT ;  /* 0x000000cbcccc7248 */ /* 0x000fce0007fe0100 */
.L_x_2817:
[----:B------:R-:W-:Y:S01]  /*f6c0*/  ISETP.GT.AND P2, PT, R20, -0x1, PT ;  /* 0xffffffff1400780c */ /* 0x000fe20003f44270 */
[----:B------:R-:W-:Y:S01]  /*f6d0*/  UISETP.NE.AND UP0, UPT, UR46, URZ, UPT ;  /* 0x0000003f2e00728c */ /* 0x000fe2000bf05270 */
[----:B------:R-:W-:Y:S02]  /*f6e0*/  IADD3 R206, R206, 0x8, R0 ;  /* 0x00000008cece7810 */ /* 0x000fe40007ffe000 */
[C---:B------:R-:W-:Y:S02]  /*f6f0*/  ISETP.GT.AND P5, PT, R204.reuse, RZ, P2 ;  /* 0x000000ffcc00720c */ /* 0x040fe400017a4270 */
[C---:B------:R-:W-:Y:S02]  /*f700*/  ISETP.GT.AND P4, PT, R204.reuse, 0x1, P2 ;  /* 0x00000001cc00780c */ /* 0x040fe40001784270 */
        /* <DEDUP_REMOVED lines=53> */
[----:B------:R-:W-:-:S04]  /*fa60*/  IADD3 R169, R0, R23, -R184 ;  /* 0x0000001700a97210 */ /* 0x000fc80007ffe8b8 */
[----:B------:R-:W-:Y:S01]  /*fa70*/  ISETP.NE.AND P3, PT, R168, 0x1, PT ;  /* 0x00000001a800780c */ /* 0x000fe20003f65270 */
[----:B------:R-:W-:-:S05]  /*fa80*/  VIADD R169, R169, 0x8 ;  /* 0x00000008a9a97836 */ /* 0x000fca0000000000 */
[----:B------:R-:W-:-:S07]  /*fa90*/  LOP3.LUT R169, RZ, R169, RZ, 0x33, !PT ;  /* 0x000000a9ffa97212 */ /* 0x000fce00078e33ff */
[----:B------:R-:W0:Y:S02]  /*faa0*/  @P3 LDC.64 R152, c[0x0][0xae0] ;  /* 0x0002b800ff983b82 */ /* 0x000e240000000a00 */
[----:B0-----:R-:W-:-:S05]  /*fab0*/  @P3 IMAD.HI.U32 R152, R169, R152, RZ ;  /* 0x00000098a9983227 */ /* 0x001fca00078e00ff */
[----:B------:R-:W-:-:S04]  /*fac0*/  @P3 SHF.R.U32.HI R169, RZ, R153, R152 ;  /* 0x00000099ffa93219 */ /* 0x000fc80000011698 */
[----:B------:R-:W-:Y:S01]  /*fad0*/  LOP3.LUT R152, RZ, R169, RZ, 0x33, !PT ;  /* 0x000000a9ff987212 */ /* 0x000fe200078e33ff */
[----:B------:R-:W-:Y:S06]  /*fae0*/  BRA `(.L_x_2824) ;  /* 0x0000000000187947 */ /* 0x000fec0003800000 */
.L_x_2823:
[----:B------:R-:W-:-:S05]  /*faf0*/  IMAD.U32 R168, RZ, RZ, UR41 ;  /* 0x00000029ffa87e24 */ /* 0x000fca000f8e00ff */
[----:B------:R-:W-:-:S13]  /*fb00*/  ISETP.NE.AND P3, PT, R168, 0x1, PT ;  /* 0x00000001a800780c */ /* 0x000fda0003f65270 */
[----:B------:R-:W0:Y:S02]  /*fb10*/  @P3 LDC.64 R152, c[0x0][0xae0] ;  /* 0x0002b800ff983b82 */ /* 0x000e240000000a00 */
[----:B0-----:R-:W-:-:S04]  /*fb20*/  @P3 IMAD.HI.U32 R204, R200, R152, RZ ;  /* 0x00000098c8cc3227 */ /* 0x001fc800078e00ff */
[----:B------:R-:W-:Y:S01]  /*fb30*/  IMAD.MOV.U32 R152, RZ, RZ, R200 ;  /* 0x000000ffff987224 */ /* 0x000fe200078e00c8 */
[----:B------:R-:W-:-:S07]  /*fb40*/  @P3 SHF.R.U32.HI R152, RZ, R153, R204 ;  /* 0x00000099ff983219 */ /* 0x000fce00000116cc */
.L_x_2824:
[----:B------:R-:W-:Y:S05]  /*fb50*/  BSYNC B2 ;  /* 0x0000000000027941 */ /* 0x000fea0003800000 */
.L_x_2822:
[----:B------:R-:W-:-:S04]  /*fb60*/  IMAD R152, R152, R168, -R21 ;  /* 0x000000a898987224 */ /* 0x000fc800078e0a15 */
[----:B------:R-:W-:-:S05]  /*fb70*/  IMAD.IADD R21, R152, 0x1, -R185 ;  /* 0x0000000198157824 */ /* 0x000fca00078e0ab9 */
[----:B------:R-:W-:Y:S02]  /*fb80*/  VIADDMNMX R206, R21, R168, R206, PT ;  /* 0x000000a815ce7246 */ /* 0x000fe400038001ce */
[----:B------:R-:W-:-:S07]  /*fb90*/  VIMNMX R207, R207, R21, !PT ;  /* 0x00000015cfcf7248 */ /* 0x000fce0007fe0100 */
.L_x_2821:
[----:B------:R-:W-:Y:S01]  /*fba0*/  FMNMX.FTZ R152, R202, R14, !PT ;  /* 0x0000000eca987209 */ /* 0x000fe20007810000 */
[----:B------:R-:W-:Y:S01]  /*fbb0*/  IMAD.MOV.U32 R169, RZ, RZ, 0x40000040 ;  /* 0x40000040ffa97424 */ /* 0x000fe200078e00ff */
[----:B------:R-:W-:Y:S01]  /*fbc0*/  ISETP.GT.AND P4, PT, R207, 0x9, P2 ;  /* 0x00000009cf00780c */ /* 0x000fe20001784270 */
[----:B------:R-:W-:Y:S01]  /*fbd0*/  @!P1 VIADD R199, R199, 0x38860 ;  /* 0x00038860c7c79836 */ /* 0x000fe20000000000 */
[----:B------:R-:W-:Y:S02]  /*fbe0*/  FMNMX.FTZ R21, R203, R152, !PT ;  /* 0x00000098cb157209 */ /* 0x000fe40007810000 */
[C---:B------:R-:W-:Y:S02]  /*fbf0*/  ISETP.GT.AND P6, PT, R207.reuse, 0x8, P2 ;  /* 0x00000008cf00780c */ /* 0x040fe400017c4270 */
        /* <DEDUP_REMOVED lines=23> */
[----:B------:R-:W-:Y:S02]  /*fd70*/  R2UR UR7, R169 ;  /* 0x00000000a90772ca */ /* 0x000fe400000e0000 */
[----:B------:R-:W-:Y:S02]  /*fd80*/  FMNMX.FTZ R152, R180, R21, !PT ;  /* 0x00000015b4987209 */ /* 0x000fe40007810000 */
[----:B------:R-:W-:-:S02]  /*fd90*/  ISETP.LT.OR P6, PT, R206, 0x19, P6 ;  /* 0x00000019ce00780c */ /* 0x000fc400037c1670 */
[----:B------:R-:W-:Y:S02]  /*fda0*/  FMNMX.FTZ R152, R181, R152, !PT ;  /* 0x00000098b5987209 */ /* 0x000fe40007810000 */
[----:B------:R-:W-:Y:S02]  /*fdb0*/  ISETP.LT.OR P5, PT, R206, 0x21, P5 ;  /* 0x00000021ce00780c */ /* 0x000fe40002fa1670 */
[----:B------:R-:W-:Y:S01]  /*fdc0*/  FSEL R167, R167, -INF , !P4 ;  /* 0xff800000a7a77808 */ /* 0x000fe20006000000 */
[----:B------:R-:W0:Y:S01]  /*fdd0*/  SHFL.BFLY PT, R21, R152, 0x2, 0x1f ;  /* 0x0c401f0098157f89 */ /* 0x000e2200000e0000 */
[C---:B------:R-:W-:Y:S02]  /*fde0*/  ISETP.GT.AND P4, PT, R207.reuse, RZ, P2 ;  /* 0x000000ffcf00720c */ /* 0x040fe40001784270 */
[----:B------:R-:W-:Y:S02]  /*fdf0*/  FSEL R166, R166, -INF , !P6 ;  /* 0xff800000a6a67808 */ /* 0x000fe40007000000 */
[----:B------:R-:W-:-:S02]  /*fe00*/  ISETP.GT.AND P6, PT, R207, 0x28, P2 ;  /* 0x00000028cf00780c */ /* 0x000fc400017c4270 */
[----:B------:R-:W-:Y:S02]  /*fe10*/  ISETP.GT.AND P3, PT, R207, 0x1, P2 ;  /* 0x00000001cf00780c */ /* 0x000fe40001764270 */
[C---:B------:R-:W-:Y:S02]  /*fe20*/  ISETP.LT.OR P4, PT, R206.reuse, 0x1, P4 ;  /* 0x00000001ce00780c */ /* 0x040fe40002781670 */
[C---:B------:R-:W-:Y:S02]  /*fe30*/  ISETP.LT.OR P6, PT, R206.reuse, 0x29, P6 ;  /* 0x00000029ce00780c */ /* 0x040fe400037c1670 */
[----:B------:R-:W-:Y:S02]  /*fe40*/  ISETP.LT.OR P3, PT, R206, 0x2, P3 ;  /* 0x00000002ce00780c */ /* 0x000fe40001f61670 */
[----:B------:R-:W-:Y:S02]  /*fe50*/  FSEL R154, R154, -INF , !P4 ;  /* 0xff8000009a9a7808 */ /* 0x000fe40006000000 */
[----:B------:R-:W-:-:S02]  /*fe60*/  FSEL R204, R174, -INF , !P6 ;  /* 0xff800000aecc7808 */ /* 0x000fc40007000000 */
[----:B------:R-:W-:Y:S02]  /*fe70*/  FSEL R155, R155, -INF , !P3 ;  /* 0xff8000009b9b7808 */ /* 0x000fe40005800000 */
[----:B------:R-:W-:Y:S02]  /*fe80*/  FMNMX.FTZ R174, R154, R15, !PT ;  /* 0x0000000f9aae7209 */ /* 0x000fe40007810000 */
[----:B------:R-:W-:Y:S02]  /*fe90*/  ISETP.GT.AND P3, PT, R207, 0x11, P2 ;  /* 0x00000011cf00780c */ /* 0x000fe40001764270 */
[----:B0-----:R-:W-:Y:S02]  /*fea0*/  FMNMX.FTZ R169, R152, R21, !PT ;  /* 0x0000001598a97209 */ /* 0x001fe40007810000 */
[----:B------:R-:W-:Y:S02]  /*feb0*/  FSEL R152, R170, -INF , !P5 ;  /* 0xff800000aa987808 */ /* 0x000fe40006800000 */
[----:B------:R-:W-:Y:S01]  /*fec0*/  FMNMX.FTZ R21, R155, R174, !PT ;  /* 0x000000ae9b157209 */ /* 0x000fe20007810000 */
[----:B------:R-:W0:Y:S01]  /*fed0*/  SHFL.BFLY PT, R170, R169, 0x1, 0x1f ;  /* 0x0c201f00a9aa7f89 */ /* 0x000e2200000e0000 */
[----:B------:R-:W-:-:S02]  /*fee0*/  ISETP.LT.OR P3, PT, R206, 0x12, P3 ;  /* 0x00000012ce00780c */ /* 0x000fc40001f61670 */
[----:B------:R-:W-:Y:S02]  /*fef0*/  FMNMX.FTZ R174, R158, R21, !PT ;  /* 0x000000159eae7209 */ /* 0x000fe40007810000 */
[----:B------:R-:W-:Y:S02]  /*ff00*/  FSEL R163, R163, -INF , !P3 ;  /* 0xff800000a3a37808 */ /* 0x000fe40005800000 */
[----:B------:R-:W-:Y:S02]  /*ff10*/  ISETP.GT.AND P3, PT, R207, 0x21, P2 ;  /* 0x00000021cf00780c */ /* 0x000fe40001764270 */
[----:B------:R-:W-:Y:S02]  /*ff20*/  FMNMX.FTZ R21, R159, R174, !PT ;  /* 0x000000ae9f157209 */ /* 0x000fe40007810000 */
[----:B------:R-:W-:Y:S02]  /*ff30*/  ISETP.LT.OR P3, PT, R206, 0x22, P3 ;  /* 0x00000022ce00780c */ /* 0x000fe40001f61670 */
[----:B------:R-:W-:-:S02]  /*ff40*/  ISETP.GT.AND P5, PT, R207, 0x29, P2 ;  /* 0x00000029cf00780c */ /* 0x000fc400017a4270 */
[----:B------:R-:W-:Y:S02]  /*ff50*/  FSEL R153, R171, -INF , !P3 ;  /* 0xff800000ab997808 */ /* 0x000fe40005800000 */
[C---:B------:R-:W-:Y:S02]  /*ff60*/  ISETP.GT.AND P3, PT, R207.reuse, 0x30, P2 ;  /* 0x00000030cf00780c */ /* 0x040fe40001764270 */
[C---:B------:R-:W-:Y:S02]  /*ff70*/  ISETP.LT.OR P5, PT, R206.reuse, 0x2a, P5 ;  /* 0x0000002ace00780c */ /* 0x040fe40002fa1670 */
[----:B------:R-:W-:Y:S02]  /*ff80*/  ISETP.GT.AND P4, PT, R207, 0x31, P2 ;  /* 0x00000031cf00780c */ /* 0x000fe40001784270 */
[----:B------:R-:W-:Y:S02]  /*ff90*/  ISETP.LT.OR P3, PT, R206, 0x31, P3 ;  /* 0x00000031ce00780c */ /* 0x000fe40001f61670 */
[----:B0-----:R-:W-:-:S02]  /*ffa0*/  FMNMX.FTZ R169, R169, R170, !PT ;  /* 0x000000aaa9a97209 */ /* 0x001fc40007810000 */
[----:B------:R-:W-:Y:S01]  /*ffb0*/  FMNMX.FTZ R170, R162, R21, !PT ;  /* 0x00000015a2aa7209 */ /* 0x000fe20007810000 */
[----:B------:R-:W-:Y:S01]  /*ffc0*/  IMAD.U32 R21, RZ, RZ, UR40 ;  /* 0x00000028ff157e24 */ /* 0x000fe2000f8e00ff */
[----:B------:R-:W-:Y:S02]  /*ffd0*/  FSEL R205, R175, -INF , !P5 ;  /* 0xff800000afcd7808 */ /* 0x000fe40006800000 */
[----:B------:R-:W-:Y:S02]  /*ffe0*/  FMNMX.FTZ R171, R163, R170, !PT ;  /* 0x000000aaa3ab7209 */ /* 0x000fe40007810000 */
[C---:B------:R-:W-:Y:S02]  /*fff0*/  ISETP.GT.AND P6, PT, R207.reuse, 0x38, P2 ;  /* 0x00000038cf00780c */ /* 0x040fe400017c4270 */
[----:B------:R-:W-:Y:S02]  /*10000*/  FMNMX.FTZ R170, R166, R171, !PT ;  /* 0x000000aba6aa7209 */ /* 0x000fe40007810000 */
[----:B------:R-:W-:-:S02]  /*10010*/  ISETP.GT.AND P2, PT, R207, 0x39, P2 ;  /* 0x00000039cf00780c */ /* 0x000fc40001744270 */
[----:B------:R-:W-:Y:S02]  /*10020*/  FMNMX.FTZ R171, R167, R170, !PT ;  /* 0x000000aaa7ab7209 */ /* 0x000fe40007810000 */
[----:B------:R-:W-:Y:S02]  /*10030*/  ISETP.LT.OR P4, PT, R206, 0x32, P4 ;  /* 0x00000032ce00780c */ /* 0x000fe40002781670 */
[----:B------:R-:W-:Y:S02]  /*10040*/  FMNMX.FTZ R170, R152, R171, !PT ;  /* 0x000000ab98aa7209 */ /* 0x000fe40007810000 */
[----:B------:R-:W-:Y:S02]  /*10050*/  FSEL R207, R178, -INF , !P3 ;  /* 0xff800000b2cf7808 */ /* 0x000fe40005800000 */
[----:B------:R-:W-:Y:S02]  /*10060*/  FMNMX.FTZ R171, R153, R170, !PT ;  /* 0x000000aa99ab7209 */ /* 0x000fe40007810000 */
[----:B------:R-:W-:-:S02]  /*10070*/  ISETP.LT.OR P6, PT, R206, 0x39, P6 ;  /* 0x00000039ce00780c */ /* 0x000fc400037c1670 */
[----:B------:R-:W-:Y:S02]  /*10080*/  FMNMX.FTZ R170, R204, R171, !PT ;  /* 0x000000abccaa7209 */ /* 0x000fe40007810000 */
[----:B------:R-:W-:Y:S02]  /*10090*/  FSEL R224, R179, -INF , !P4 ;  /* 0xff800000b3e07808 */ /* 0x000fe40006000000 */
[----:B------:R-:W-:Y:S02]  /*100a0*/  FMNMX.FTZ R170, R205, R170, !PT ;  /* 0x000000aacdaa7209 */ /* 0x000fe40007810000 */
[----:B------:R-:W-:Y:S01]  /*100b0*/  ISETP.LT.OR P2, PT, R206, 0x3a, P2 ;  /* 0x0000003ace00780c */ /* 0x000fe20001741670 */
[----:B------:R-:W-:Y:S01]  /*100c0*/  FMUL.FTZ R206, R169, R21 ;  /* 0x00000015a9ce7220 */ /* 0x000fe20000410000 */
[----:B------:R-:W-:Y:S02]  /*100d0*/  FMNMX.FTZ R171, R207, R170, !PT ;  /* 0x000000aacfab7209 */ /* 0x000fe40007810000 */
[----:B------:R-:W-:-:S02]  /*100e0*/  FSEL R182, R182, -INF , !P6 ;  /* 0xff800000b6b67808 */ /* 0x000fc40007000000 */
[----:B------:R-:W-:Y:S02]  /*100f0*/  FMNMX.FTZ R171, R224, R171, !PT ;  /* 0x000000abe0ab7209 */ /* 0x000fe40007810000 */
[----:B------:R-:W-:Y:S02]  /*10100*/  FSEL R226, R183, -INF , !P2 ;  /* 0xff800000b7e27808 */ /* 0x000fe40005000000 */
[----:B------:R-:W-:Y:S02]  /*10110*/  FMNMX.FTZ R171, R182, R171, !PT ;  /* 0x000000abb6ab7209 */ /* 0x000fe40007810000 */
[----:B------:R-:W-:Y:S02]  /*10120*/  FSETP.NEU.FTZ.AND P5, PT, R169, -INF , PT ;  /* 0xff800000a900780b */ /* 0x000fe40003fbd000 */
[----:B------:R-:W-:Y:S02]  /*10130*/  FMNMX.FTZ R178, R226, R171, !PT ;  /* 0x000000abe2b27209 */ /* 0x000fe40007810000 */
[----:B------:R-:W-:-:S02]  /*10140*/  FSEL R206, R206, RZ, P5 ;  /* 0x000000ffcece7208 */ /* 0x000fc40002800000 */
[----:B------:R-:W-:Y:S01]  /*10150*/  LEA R168, R201, R193, 0xc ;  /* 0x000000c1c9a87211 */ /* 0x000fe200078e60ff */
[----:B------:R-:W0:Y:S01]  /*10160*/  SHFL.BFLY PT, R179, R178, 0x2, 0x1f ;  /* 0x0c401f00b2b37f89 */ /* 0x000e2200000e0000 */
[----:B------:R-:W-:Y:S01]  /*10170*/  @!P1 PRMT R199, RZ, 0x654, R199 ;  /* 0x00000654ffc79816 */ /* 0x000fe200000000c7 */
[-CC-:B------:R-:W-:Y:S01]  /*10180*/  FFMA.FTZ R183, R157, R21.reuse, -R206.reuse ;  /* 0x000000159db77223 */ /* 0x180fe200000108ce */
[-CC-:B------:R-:W-:Y:S01]  /*10190*/  FFMA.FTZ R157, R160, R21.reuse, -R206.reuse ;  /* 0x00000015a09d7223 */ /* 0x180fe200000108ce */
[-CC-:B------:R-:W-:Y:S01]  /*101a0*/  FFMA.FTZ R170, R161, R21.reuse, -R206.reuse ;  /* 0x00000015a1aa7223 */ /* 0x180fe200000108ce */
[----:B------:R-:W-:Y:S01]  /*101b0*/  FSEL R161, R169, RZ, P5 ;  /* 0x000000ffa9a17208 */ /* 0x000fe20002800000 */
        /* <DEDUP_REMOVED lines=14> */
[----:B------:R-:W-:-:S02]  /*102a0*/  R2UR UR6, R168 ;  /* 0x00000000a80672ca */ /* 0x000fc400000e0000 */
[----:B0-----:R-:W-:-:S05]  /*102b0*/  FMNMX.FTZ R160, R178, R179, !PT ;  /* 0x000000b3b2a07209 */ /* 0x001fca0007810000 */
[----:B------:R-:W-:Y:S01]  /*102c0*/  MUFU.EX2 R203, R203 ;  /* 0x000000cb00cb7308 */ /* 0x000fe20000000800 */
[----:B------:R-:W0:Y:S07]  /*102d0*/  SHFL.BFLY PT, R179, R160, 0x1, 0x1f ;  /* 0x0c201f00a0b37f89 */ /* 0x000e2e00000e0000 */
[----:B------:R-:W-:Y:S08]  /*102e0*/  MUFU.EX2 R156, R156 ;  /* 0x0000009c009c7308 */ /* 0x000ff00000000800 */
[----:B------:R-:W-:Y:S08]  /*102f0*/  MUFU.EX2 R183, R183 ;  /* 0x000000b700b77308 */ /* 0x000ff00000000800 */
[----:B------:R-:W-:Y:S01]  /*10300*/  MUFU.EX2 R178, R223 ;  /* 0x000000df00b27308 */ /* 0x000fe20000000800 */
[----:B0-----:R-:W-:Y:S01]  /*10310*/  FMNMX.FTZ R179, R160, R179, !PT ;  /* 0x000000b3a0b37209 */ /* 0x001fe20007810000 */
[----:B------:R-:W-:-:S03]  /*10320*/  IMAD.MOV R160, RZ, RZ, -R196 ;  /* 0x000000ffffa07224 */ /* 0x000fc600078e0ac4 */
[C---:B------:R-:W-:Y:S01]  /*10330*/  FSETP.NEU.FTZ.AND P3, PT, R179.reuse, -INF , PT ;  /* 0xff800000b300780b */ /* 0x040fe20003f7d000 */
[-C--:B------:R-:W-:Y:S01]  /*10340*/  FMUL.FTZ R164, R179, R21.reuse ;  /* 0x00000015b3a47220 */ /* 0x080fe20000410000 */
[----:B------:R-:W-:Y:S01]  /*10350*/  ISETP.NE.AND P2, PT, R185, R160, PT ;  /* 0x000000a0b900720c */ /* 0x000fe20003f45270 */
[----:B------:R-:W-:Y:S01]  /*10360*/  FADD.FTZ R160, -R161, R14 ;  /* 0x0000000ea1a07221 */ /* 0x000fe20000010100 */
[----:B------:R-:W-:Y:S01]  /*10370*/  FSEL R206, R179, RZ, P3 ;  /* 0x000000ffb3ce7208 */ /* 0x000fe20001800000 */
[----:B------:R0:W-:Y:S01]  /*10380*/  MUFU.EX2 R14, R181 ;  /* 0x000000b5000e7308 */ /* 0x0001e20000000800 */
[----:B------:R-:W-:Y:S01]  /*10390*/  FSEL R164, R164, RZ, P3 ;  /* 0x000000ffa4a47208 */ /* 0x000fe20001800000 */
[-C--:B------:R-:W-:Y:S02]  /*103a0*/  FMUL.FTZ R160, R160, R21.reuse ;  /* 0x00000015a0a07220 */ /* 0x080fe40000410000 */
[----:B------:R-:W-:Y:S02]  /*103b0*/  FADD.FTZ R206, -R206, R15 ;  /* 0x0000000fcece7221 */ /* 0x000fe40000010100 */
[-CC-:B------:R-:W-:Y:S01]  /*103c0*/  FFMA.FTZ R161, R154, R21.reuse, -R164.reuse ;  /* 0x000000159aa17223 */ /* 0x180fe200000108a4 */
[-CC-:B------:R-:W-:Y:S01]  /*103d0*/  FFMA.FTZ R154, R158, R21.reuse, -R164.reuse ;  /* 0x000000159e9a7223 */ /* 0x180fe200000108a4 */
[----:B------:R-:W1:Y:S01]  /*103e0*/  MUFU.EX2 R160, R160 ;  /* 0x000000a000a07308 */ /* 0x000e620000000800 */
[-C--:B------:R-:W-:Y:S01]  /*103f0*/  FMUL.FTZ R222, R206, R21.reuse ;  /* 0x00000015cede7220 */ /* 0x080fe20000410000 */
[----:B------:R-:W-:Y:S01]  /*10400*/  FFMA.FTZ R206, R155, R21, -R164 ;  /* 0x000000159bce7223 */ /* 0x000fe200000108a4 */
[----:B------:R-:W-:-:S02]  /*10410*/  @!P2 IMAD R15, R19, 0x40, R194 ;  /* 0x00000040130fa824 */ /* 0x000fc400078e02c2 */
[-CC-:B------:R-:W-:Y:S01]  /*10420*/  FFMA.FTZ R19, R162, R21.reuse, -R164.reuse ;  /* 0x00000015a2137223 */ /* 0x180fe200000108a4 */
[-CC-:B0-----:R-:W-:Y:S01]  /*10430*/  FFMA.FTZ R181, R163, R21.reuse, -R164.reuse ;  /* 0x00000015a3b57223 */ /* 0x181fe200000108a4 */
[-C--:B------:R-:W-:Y:S01]  /*10440*/  FFMA.FTZ R165, R159, R21.reuse, -R164 ;  /* 0x000000159fa57223 */ /* 0x080fe200000108a4 */
[----:B------:R-:W-:Y:S01]  /*10450*/  @!P2 IMAD R15, R15, 0x4, R18 ;  /* 0x000000040f0fa824 */ /* 0x000fe200078e0212 */
[----:B------:R-:W0:Y:S01]  /*10460*/  MUFU.EX2 R155, R222 ;  /* 0x000000de009b7308 */ /* 0x000e220000000800 */
[-CC-:B------:R-:W-:Y:S01]  /*10470*/  FFMA.FTZ R204, R204, R21.reuse, -R164.reuse ;  /* 0x00000015cccc7223 */ /* 0x180fe200000108a4 */
[-CC-:B------:R-:W-:Y:S01]  /*10480*/  FFMA.FTZ R205, R205, R21.reuse, -R164.reuse ;  /* 0x00000015cdcd7223 */ /* 0x180fe200000108a4 */
[-CC-:B------:R-:W-:Y:S01]  /*10490*/  FFMA.FTZ R166, R166, R21.reuse, -R164.reuse ;  /* 0x00000015a6a67223 */ /* 0x180fe200000108a4 */
[-CC-:B------:R-:W-:Y:S01]  /*104a0*/  FFMA.FTZ R167, R167, R21.reuse, -R164.reuse ;  /* 0x00000015a7a77223 */ /* 0x180fe200000108a4 */
[-CC-:B------:R-:W-:Y:S01]  /*104b0*/  FFMA.FTZ R162, R152, R21.reuse, -R164.reuse ;  /* 0x0000001598a27223 */ /* 0x180fe200000108a4 */
[-CC-:B------:R-:W-:Y:S01]  /*104c0*/  FFMA.FTZ R153, R153, R21.reuse, -R164.reuse ;  /* 0x0000001599997223 */ /* 0x180fe200000108a4 */
[----:B------:R-:W-:Y:S01]  /*104d0*/  FFMA.FTZ R159, R182, R21, -R164 ;  /* 0x00000015b69f7223 */ /* 0x000fe200000108a4 */
[----:B------:R-:W2:Y:S01]  /*104e0*/  MUFU.EX2 R161, R161 ;  /* 0x000000a100a17308 */ /* 0x000ea20000000800 */
[----:B-1----:R-:W-:Y:S01]  /*104f0*/  FFMA.FTZ R6, R160, R6, R202 ;  /* 0x00000006a0067223 */ /* 0x002fe200000100ca */
[----:B------:R-:W-:Y:S01]  /*10500*/  @!P2 STS [R15+0x38400], R160 ;  /* 0x038400a00f00a388 */ /* 0x000fe20000000800 */
[C---:B------:R-:W-:Y:S01]  /*10510*/  F2FP.F16.F32.PACK_AB R152, R203.reuse, R202 ;  /* 0x000000cacb98723e */ /* 0x040fe200000000ff */
[-C--:B------:R-:W-:Y:S01]  /*10520*/  FMUL.FTZ R24, R24, R160.reuse ;  /* 0x000000a018187220 */ /* 0x080fe20000410000 */
[----:B------:R-:W-:Y:S01]  /*10530*/  FADD.FTZ R223, R203, R6 ;  /* 0x00000006cbdf7221 */ /* 0x000fe20000010000 */
[-C--:B------:R-:W-:Y:S01]  /*10540*/  FMUL.FTZ R25, R25, R160.reuse ;  /* 0x000000a019197220 */ /* 0x080fe20000410000 */
[----:B------:R-:W-:Y:S01]  /*10550*/  FMUL.FTZ R28, R28, R160 ;  /* 0x000000a01c1c7220 */ /* 0x000fe20000410000 */
[----:B------:R1:W3:Y:S01]  /*10560*/  MUFU.EX2 R158, R206 ;  /* 0x000000ce009e7308 */ /* 0x0002e20000000800 */
[----:B0-----:R0:W-:Y:S01]  /*10570*/  @!P2 STS [R15+0x38420], R155 ;  /* 0x0384209b0f00a388 */ /* 0x0011e20000000800 */
[-C--:B------:R-:W-:Y:S01]  /*10580*/  FMUL.FTZ R26, R26, R155.reuse ;  /* 0x0000009b1a1a7220 */ /* 0x080fe20000410000 */
[-C--:B------:R-:W-:Y:S01]  /*10590*/  FMUL.FTZ R27, R27, R155.reuse ;  /* 0x0000009b1b1b7220 */ /* 0x080fe20000410000 */
[-C--:B------:R-:W-:Y:S01]  /*105a0*/  FMUL.FTZ R30, R30, R155.reuse ;  /* 0x0000009b1e1e7220 */ /* 0x080fe20000410000 */
[-C--:B------:R-:W-:Y:S01]  /*105b0*/  FMUL.FTZ R31, R31, R155.reuse ;  /* 0x0000009b1f1f7220 */ /* 0x080fe20000410000 */
[-C--:B------:R-:W-:Y:S01]  /*105c0*/  FMUL.FTZ R34, R34, R155.reuse ;  /* 0x0000009b22227220 */ /* 0x080fe20000410000 */
[----:B------:R-:W-:Y:S01]  /*105d0*/  FMUL.FTZ R35, R35, R155 ;  /* 0x0000009b23237220 */ /* 0x000fe20000410000 */
[----:B------:R4:W-:Y:S01]  /*105e0*/  MUFU.EX2 R163, R154 ;  /* 0x0000009a00a37308 */ /* 0x0009e20000000800 */
[-CC-:B-1----:R-:W-:Y:S01]  /*105f0*/  FFMA.FTZ R206, R207, R21.reuse, -R164.reuse ;  /* 0x00000015cfce7223 */ /* 0x182fe200000108a4 */
[-CC-:B------:R-:W-:Y:S01]  /*10600*/  FFMA.FTZ R207, R224, R21.reuse, -R164.reuse ;  /* 0x00000015e0cf7223 */ /* 0x180fe200000108a4 */
[----:B------:R-:W-:Y:S01]  /*10610*/  FADD.FTZ R224, R156, R223 ;  /* 0x000000df9ce07221 */ /* 0x000fe20000010000 */
[----:B------:R-:W-:Y:S01]  /*10620*/  FFMA.FTZ R164, R226, R21, -R164 ;  /* 0x00000015e2a47223 */ /* 0x000fe200000108a4 */
[----:B--2---:R-:W-:Y:S01]  /*10630*/  FFMA.FTZ R7, R155, R7, R161 ;  /* 0x000000079b077223 */ /* 0x004fe200000100a1 */
[-C--:B------:R-:W-:Y:S01]  /*10640*/  FMUL.FTZ R38, R38, R155.reuse ;  /* 0x0000009b26267220 */ /* 0x080fe20000410000 */
[C---:B------:R-:W-:Y:S01]  /*10650*/  FADD.FTZ R224, R183.reuse, R224 ;  /* 0x000000e0b7e07221 */ /* 0x040fe20000010000 */
[----:B------:R-:W1:Y:S01]  /*10660*/  MUFU.EX2 R157, R157 ;  /* 0x0000009d009d7308 */ /* 0x000e620000000800 */
[----:B----4-:R-:W-:Y:S01]  /*10670*/  F2FP.F16.F32.PACK_AB R154, R183, R156 ;  /* 0x0000009cb79a723e */ /* 0x010fe200000000ff */
        /* <DEDUP_REMOVED lines=14> */
[----:B0-----:R-:W0:Y:S01]  /*10760*/  MUFU.EX2 R15, R165 ;  /* 0x000000a5000f7308 */ /* 0x001e220000000800 */
        /* <DEDUP_REMOVED lines=51> */
[----:B-1----:R-:W-:Y:S01]  /*10aa0*/  FADD.FTZ R224, R157, R224 ;  /* 0x000000e09de07221 */ /* 0x002fe20000010000 */
[----:B--2---:R-:W-:Y:S01]  /*10ab0*/  F2FP.F16.F32.PACK_AB R156, R170, R157 ;  /* 0x0000009daa9c723e */ /* 0x004fe200000000ff */
[-C--:B------:R-:W-:Y:S01]  /*10ac0*/  FMUL.FTZ R29, R29, R160.reuse ;  /* 0x000000a01d1d7220 */ /* 0x080fe20000410000 */
[----:B0-----:R-:W-:Y:S01]  /*10ad0*/  F2FP.F16.F32.PACK_AB R155, R15, R163 ;  /* 0x000000a30f9b723e */ /* 0x001fe200000000ff */
        /* <DEDUP_REMOVED lines=71> */
[----:B------:R-:W-:Y:S01]  /*10f50*/  FADD.FTZ R226, R163, R226 ;  /* 0x000000e2a3e27221 */ /* 0x000fe20000010000 */
[----:B------:R-:W2:Y:S01]  /*10f60*/  MUFU.EX2 R180, R180 ;  /* 0x000000b400b47308 */ /* 0x000ea20000000800 */
[----:B---3--:R-:W-:Y:S01]  /*10f70*/  F2FP.F16.F32.PACK_AB R158, R174, R171 ;  /* 0x000000abae9e723e */ /* 0x008fe200000000ff */
[----:B------:R3:W-:Y:S01]  /*10f80*/  STSM.16.M88.4 [R197+0x36400], R152 ;  /* 0x03640098c5007844 */ /* 0x0007e20000000200 */
[----:B----4-:R-:W-:Y:S01]  /*10f90*/  F2FP.F16.F32.PACK_AB R157, R181, R19 ;  /* 0x00000013b59d723e */ /* 0x010fe200000000ff */
[----:B------:R-:W-:Y:S01]  /*10fa0*/  VIADD R6, R168, 0x80 ;  /* 0x00000080a8067836 */ /* 0x000fe20000000000 */
[----:B0-----:R-:W-:Y:S01]  /*10fb0*/  F2FP.F16.F32.PACK_AB R160, R178, R175 ;  /* 0x000000afb2a0723e */ /* 0x001fe200000000ff */
[----:B------:R-:W-:Y:S01]  /*10fc0*/  IMAD.MOV.U32 R7, RZ, RZ, 0x40000040 ;  /* 0x40000040ff077424 */ /* 0x000fe200078e00ff */
[----:B-1----:R-:W-:Y:S01]  /*10fd0*/  F2FP.F16.F32.PACK_AB R162, R173, R172 ;  /* 0x000000acada2723e */ /* 0x002fe200000000ff */
[----:B------:R-:W-:Y:S01]  /*10fe0*/  MUFU.EX2 R206, R206 ;  /* 0x000000ce00ce7308 */ /* 0x000fe20000000800 */
[----:B-----5:R-:W-:Y:S01]  /*10ff0*/  F2FP.F16.F32.PACK_AB R161, R203, R202 ;  /* 0x000000cacba1723e */ /* 0x020fe200000000ff */
[----:B------:R-:W-:Y:S01]  /*11000*/  FADD.FTZ R226, R15, R226 ;  /* 0x000000e20fe27221 */ /* 0x000fe20000010000 */
[----:B--2---:R-:W-:Y:S01]  /*11010*/  F2FP.F16.F32.PACK_AB R163, R205, R204 ;  /* 0x000000cccda3723e */ /* 0x004fe200000000ff */
[----:B------:R-:W-:Y:S01]  /*11020*/  FADD.FTZ R224, R170, R224 ;  /* 0x000000e0aae07221 */ /* 0x000fe20000010000 */
[----:B------:R-:W-:Y:S01]  /*11030*/  ISETP.GT.AND P2, PT, R20, R210, PT ;  /* 0x000000d21400720c */ /* 0x000fe20003f44270 */
[----:B------:R-:W-:Y:S01]  /*11040*/  FADD.FTZ R226, R19, R226 ;  /* 0x000000e213e27221 */ /* 0x000fe20000010000 */
[----:B------:R-:W-:Y:S01]  /*11050*/  IMAD.MOV.U32 R19, RZ, RZ, R201 ;  /* 0x000000ffff137224 */ /* 0x000fe200078e00c9 */
[----:B------:R-:W0:Y:S01]  /*11060*/  MUFU.EX2 R207, R207 ;  /* 0x000000cf00cf7308 */ /* 0x000e220000000800 */
[----:B------:R-:W-:Y:S01]  /*11070*/  F2FP.F16.F32.PACK_AB R166, R14, R180 ;  /* 0x000000b40ea6723e */ /* 0x000fe200000000ff */
[----:B------:R-:W-:Y:S01]  /*11080*/  FADD.FTZ R181, R181, R226 ;  /* 0x000000e2b5b57221 */ /* 0x000fe20000010000 */
[----:B------:R-:W-:Y:S01]  /*11090*/  FADD.FTZ R171, R171, R224 ;  /* 0x000000e0abab7221 */ /* 0x000fe20000010000 */
[----:B------:R-:W-:-:S03]  /*110a0*/  IMAD.MOV.U32 R15, RZ, RZ, R179 ;  /* 0x000000ffff0f7224 */ /* 0x000fc600078e00b3 */
[----:B------:R-:W-:Y:S01]  /*110b0*/  FADD.FTZ R174, R174, R171 ;  /* 0x000000abaeae7221 */ /* 0x000fe20000010000 */
[----:B------:R1:W-:Y:S03]  /*110c0*/  MUFU.EX2 R222, R159 ;  /* 0x0000009f00de7308 */ /* 0x0003e60000000800 */
[----:B------:R-:W-:-:S04]  /*110d0*/  FADD.FTZ R175, R175, R174 ;  /* 0x000000aeafaf7221 */ /* 0x000fc80000010000 */
[----:B------:R-:W-:Y:S01]  /*110e0*/  FADD.FTZ R175, R178, R175 ;  /* 0x000000afb2af7221 */ /* 0x000fe20000010000 */
[----:B------:R2:W4:Y:S01]  /*110f0*/  MUFU.EX2 R223, R164 ;  /* 0x000000a400df7308 */ /* 0x0005220000000800 */
[----:B-1----:R-:W-:Y:S01]  /*11100*/  F2FP.F16.F32.PACK_AB R159, R183, R182 ;  /* 0x000000b6b79f723e */ /* 0x002fe200000000ff */
[----:B------:R-:W-:Y:S01]  /*11110*/  FADD.FTZ R182, R182, R181 ;  /* 0x000000b5b6b67221 */ /* 0x000fe20000010000 */
[----:B0-----:R-:W-:Y:S01]  /*11120*/  F2FP.F16.F32.PACK_AB R165, R207, R206 ;  /* 0x000000cecfa5723e */ /* 0x001fe200000000ff */
[----:B------:R-:W-:Y:S02]  /*11130*/  FADD.FTZ R172, R172, R175 ;  /* 0x000000afacac7221 */ /* 0x000fe40000010000 */
[----:B------:R0:W-:Y:S01]  /*11140*/  STSM.16.M88.4 [R198], R156 ;  /* 0x0000009cc6007844 */ /* 0x0001e20000000200 */
[----:B------:R-:W-:Y:S01]  /*11150*/  FADD.FTZ R183, R183, R182 ;  /* 0x000000b6b7b77221 */ /* 0x000fe20000010000 */
[----:B------:R-:W-:Y:S01]  /*11160*/  FADD.FTZ R173, R173, R172 ;  /* 0x000000acadad7221 */ /* 0x000fe20000010000 */
[----:B--2---:R-:W-:Y:S01]  /*11170*/  F2FP.F16.F32.PACK_AB R164, R177, R176 ;  /* 0x000000b0b1a4723e */ /* 0x004fe200000000ff */
[----:B------:R0:W-:Y:S01]  /*11180*/  STSM.16.M88.4 [R209], R160 ;  /* 0x000000a0d1007844 */ /* 0x0001e20000000200 */
        /* <DEDUP_REMOVED lines=9> */
[----:B------:R-:W-:-:S04]  /*11220*/  FADD.FTZ R205, R205, R204 ;  /* 0x000000cccdcd7221 */ /* 0x000fc80000010000 */
[----:B------:R-:W-:Y:S01]  /*11230*/  FADD.FTZ R206, R206, R205 ;  /* 0x000000cdcece7221 */ /* 0x000fe20000010000 */
[----:B------:R-:W-:Y:S01]  /*11240*/  HGMMA.64x256x16.F32 R24, R152, gdesc[UR4].tnspB, R24, gsb0 ;  /* 0x43e0000498187df0 */ /* 0x000fe20008000818 */
[----:B------:R-:W-:Y:S01]  /*11250*/  R2UR UR6, R6 ;  /* 0x00000000060672ca */ /* 0x000fe200000e0000 */
[----:B------:R-:W-:Y:S01]  /*11260*/  VIADD R6, R168, 0x100 ;  /* 0x00000100a8067836 */ /* 0x000fe20000000000 */
[----:B------:R-:W-:Y:S01]  /*11270*/  R2UR UR7, R7 ;  /* 0x00000000070772ca */ /* 0x000fe200000e0000 */
[----:B------:R-:W-:Y:S02]  /*11280*/  IMAD.MOV.U32 R7, RZ, RZ, 0x40000040 ;  /* 0x40000040ff077424 */ /* 0x000fe400078e00ff */
[----:B------:R-:W-:-:S04]  /*11290*/  FADD.FTZ R207, R207, R206 ;  /* 0x000000cecfcf7221 */ /* 0x000fc80000010000 */
[----:B------:R-:W-:Y:S01]  /*112a0*/  FADD.FTZ R222, R222, R207 ;  /* 0x000000cfdede7221 */ /* 0x000fe20000010000 */
[----:B------:R-:W-:Y:S02]  /*112b0*/  WARPGROUP.DEPBAR.LE gsb0, 0x0 ;  /* 0x00008000000079c5 */ /* 0x000fe40000010000 */
[----:B------:R-:W-:Y:S01]  /*112c0*/  WARPGROUP.ARRIVE ;  /* 0x00000000000079c5 */ /* 0x000fe20000000000 */
[----:B---3--:R-:W-:-:S14]  /*112d0*/  IADD3 R152, R20, -0x1, RZ ;  /* 0xffffffff14987810 */ /* 0x008fdc0007ffe0ff */
[----:B------:R-:W-:Y:S01]  /*112e0*/  HGMMA.64x256x16.F32 R24, R156, gdesc[UR4].tnspB, R24, gsb0 ;  /* 0x43e000049c187df0 */ /* 0x000fe20008000818 */
[----:B------:R-:W-:Y:S01]  /*112f0*/  R2UR UR6, R6 ;  /* 0x00000000060672ca */ /* 0x000fe200000e0000 */
[----:B------:R-:W-:Y:S01]  /*11300*/  VIADD R6, R168, 0x180 ;  /* 0x00000180a8067836 */ /* 0x000fe20000000000 */
[----:B------:R-:W-:Y:S01]  /*11310*/  R2UR UR7, R7 ;  /* 0x00000000070772ca */ /* 0x000fe200000e0000 */
[----:B------:R-:W-:Y:S02]  /*11320*/  IMAD.MOV.U32 R7, RZ, RZ, 0x40000040 ;  /* 0x40000040ff077424 */ /* 0x000fe400078e00ff */
[----:B------:R-:W-:Y:S01]  /*11330*/  IMAD.MOV.U32 R20, RZ, RZ, R152 ;  /* 0x000000ffff147224 */ /* 0x000fe200078e0098 */
[----:B------:R-:W-:Y:S02]  /*11340*/  WARPGROUP.DEPBAR.LE gsb0, 0x0 ;  /* 0x00008000000079c5 */ /* 0x000fe40000010000 */
[----:B------:R-:W-:-:S15]  /*11350*/  WARPGROUP.ARRIVE ;  /* 0x00000000000079c5 */ /* 0x000fde0000000000 */
[----:B------:R-:W-:-:S04]  /*11360*/  NOP ;  /* 0x0000000000007918 */ /* 0x000fc80000000000 */
[----:B------:R-:W-:Y:S01]  /*11370*/  HGMMA.64x256x16.F32 R24, R160, gdesc[UR4].tnspB, R24, gsb0 ;  /* 0x43e00004a0187df0 */ /* 0x000fe20008000818 */
[----:B------:R-:W-:Y:S01]  /*11380*/  R2UR UR6, R6 ;  /* 0x00000000060672ca */ /* 0x000fe200000e0000 */
[----:B------:R-:W-:Y:S01]  /*11390*/  FADD.FTZ R6, R14, R177 ;  /* 0x000000b10e067221 */ /* 0x000fe20000010000 */
[----:B------:R-:W-:Y:S01]  /*113a0*/  R2UR UR7, R7 ;  /* 0x00000000070772ca */ /* 0x000fe200000e0000 */
[----:B------:R-:W-:Y:S01]  /*113b0*/  FADD.FTZ R7, R223, R222 ;  /* 0x000000dedf077221 */ /* 0x000fe20000010000 */
[----:B------:R-:W-:Y:S01]  /*113c0*/  IMAD.MOV.U32 R14, RZ, RZ, R169 ;  /* 0x000000ffff0e7224 */ /* 0x000fe200078e00a9 */
[----:B------:R-:W-:Y:S02]  /*113d0*/  WARPGROUP.DEPBAR.LE gsb0, 0x0 ;  /* 0x00008000000079c5 */ /* 0x000fe40000010000 */
[----:B------:R-:W-:-:S15]  /*113e0*/  WARPGROUP.ARRIVE ;  /* 0x00000000000079c5 */ /* 0x000fde0000000000 */
[----:B------:R-:W-:-:S05]  /*113f0*/  NOP ;  /* 0x0000000000007918 */ /* 0x000fca0000000000 */
        /* <DEDUP_REMOVED lines=12> */
[----:B------:R-:W-:Y:S05]  /*114c0*/  BSYNC B0 ;  /* 0x0000000000007941 */ /* 0x000fea0003800000 */
.L_x_2806:
[----:B------:R-:W-:Y:S02]  /*114d0*/  IMAD.MOV.U32 R15, RZ, RZ, R179 ;  /* 0x000000ffff0f7224 */ /* 0x000fe400078e00b3 */
[----:B------:R-:W-:Y:S02]  /*114e0*/  IMAD.MOV.U32 R14, RZ, RZ, R169 ;  /* 0x000000ffff0e7224 */ /* 0x000fe400078e00a9 */
[----:B------:R-:W-:Y:S02]  /*114f0*/  IMAD.MOV.U32 R19, RZ, RZ, R201 ;  /* 0x000000ffff137224 */ /* 0x000fe400078e00c9 */
[----:B------:R-:W-:-:S07]  /*11500*/  IMAD.MOV.U32 R20, RZ, RZ, R152 ;  /* 0x000000ffff147224 */ /* 0x000fce00078e0098 */
.L_x_2805:
[----:B------:R-:W-:Y:S05]  /*11510*/  BSYNC B1 ;  /* 0x0000000000017941 */ /* 0x000fea0003800000 */
.L_x_2804:
[----:B------:R-:W1:Y:S01]  /*11520*/  LDC R154, c[0x0][0xadc] ;  /* 0x0002b700ff9a7b82 */ /* 0x000e620000000800 */
[----:B------:R-:W-:-:S05]  /*11530*/  IADD3 R152, R23, 0x40, -R184 ;  /* 0x0000004017987810 */ /* 0x000fca0007ffe8b8 */
[----:B------:R-:W-:-:S04]  /*11540*/  IMAD R153, R189, 0x40, R152 ;  /* 0x00000040bd997824 */ /* 0x000fc800078e0298 */
        /* <DEDUP_REMOVED lines=14> */
.L_x_2828:
[----:B------:R-:W-:-:S13]  /*11630*/  ISETP.NE.AND P2, PT, R154, 0x1, PT ;  /* 0x000000019a00780c */ /* 0x000fda0003f45270 */
[----:B------:R-:W1:Y:S02]  /*11640*/  @P2 LDC.64 R152, c[0x0][0xae0] ;  /* 0x0002b800ff982b82 */ /* 0x000e640000000a00 */
[----:B-1----:R-:W-:-:S05]  /*11650*/  @P2 IMAD.HI.U32 R152, R155, R152, RZ ;  /* 0x000000989b982227 */ /* 0x002fca00078e00ff */
[----:B------:R-:W-:-:S07]  /*11660*/  @P2 SHF.R.U32.HI R155, RZ, R153, R152 ;  /* 0x00000099ff9b2219 */ /* 0x000fce0000011698 */
.L_x_2829:
[----:B------:R-:W-:Y:S05]  /*11670*/  BSYNC B0 ;  /* 0x0000000000007941 */ /* 0x000fea0003800000 */
.L_x_2827:
[----:B------:R-:W-:-:S05]  /*11680*/  IMAD R155, R155, R154, RZ ;  /* 0x0000009a9b9b7224 */ /* 0x000fca00078e02ff */
[----:B------:R-:W-:-:S07]  /*11690*/  VIMNMX R188, R188, R155, !PT ;  /* 0x0000009bbcbc7248 */ /* 0x000fce0007fe0100 */
.L_x_2826:
[----:B------:R-:W-:Y:S01]  /*116a0*/  IADD3 R188, R188, 0x3f, RZ ;  /* 0x0000003fbcbc7810 */ /* 0x000fe20007ffe0ff */
[----:B------:R-:W-:Y:S03]  /*116b0*/  BSSY B1, `(.L_x_2830) ;  /* 0x0000332000017945 */ /* 0x000fe60003800000 */
[----:B------:R-:W-:-:S04]  /*116c0*/  SHF.R.S32.HI R153, RZ, 0x1f, R188 ;  /* 0x0000001fff997819 */ /* 0x000fc800000114bc */
[----:B------:R-:W-:-:S04]  /*116d0*/  LEA.HI R153, R153, R188, RZ, 0x6 ;  /* 0x000000bc99997211 */ /* 0x000fc800078f30ff */
[----:B------:R-:W-:-:S04]  /*116e0*/  SHF.R.S32.HI R153, RZ, 0x6, R153 ;  /* 0x00000006ff997819 */ /* 0x000fc80000011499 */
[----:B------:R-:W-:-:S04]  /*116f0*/  VIMNMX R210, R212, R153, !PT ;  /* 0x00000099d4d27248 */ /* 0x000fc80007fe0100 */
[----:B------:R-:W-:-:S13]  /*11700*/  ISETP.GE.AND P2, PT, R20, R210, PT ;  /* 0x000000d21400720c */ /* 0x000fda0003f46270 */
[----:B------:R-:W-:Y:S05]  /*11710*/  @!P2 BRA `(.L_x_2831) ;  /* 0x0000003000aca947 */ /* 0x000fea0003800000 */
[----:B------:R-:W-:Y:S01]  /*11720*/  BSSY B0, `(.L_x_2832) ;  /* 0x0000329000007945 */ /* 0x000fe20003800000 */
[----:B------:R-:W-:Y:S02]  /*11730*/  IMAD.MOV.U32 R200, RZ, RZ, R15 ;  /* 0x000000ffffc87224 */ /* 0x000fe400078e000f */
[----:B0-----:R-:W-:Y:S02]  /*11740*/  IMAD.MOV.U32 R199, RZ, RZ, R14 ;  /* 0x000000ffffc77224 */ /* 0x001fe400078e000e */
[----:B------:R-:W-:Y:S02]  /*11750*/  IMAD.MOV.U32 R189, RZ, RZ, R20 ;  /* 0x000000ffffbd7224 */ /* 0x000fe400078e0014 */
[----:B------:R-:W-:-:S07]  /*11760*/  IMAD.MOV.U32 R201, RZ, RZ, R19 ;  /* 0x000000ffffc97224 */ /* 0x000fce00078e0013 */
.L_x_2843:
[----:B------:R-:W-:Y:S01]  /*11770*/  VIADD R19, R201, 0x1 ;  /* 0x00000001c9137836 */ /* 0x000fe20000000000 */
[C---:B------:R-:W-:Y:S01]  /*11780*/  ISETP.GT.AND P2, PT, R189.reuse, R210, PT ;  /* 0x000000d2bd00720c */ /* 0x040fe20003f44270 */
[----:B------:R-:W-:-:S03]  /*11790*/  VIADD R189, R189, 0xffffffff ;  /* 0xffffffffbdbd7836 */ /* 0x000fc60000000000 */
[----:B------:R-:W-:-:S04]  /*117a0*/  ISETP.NE.AND P3, PT, R19, 0x2, PT ;  /* 0x000000021300780c */ /* 0x000fc80003f65270 */
[----:B------:R-:W-:Y:S02]  /*117b0*/  SEL R15, RZ, 0x1, P3 ;  /* 0x00000001ff0f7807 */ /* 0x000fe40001800000 */
[----:B------:R-:W-:Y:S02]  /*117c0*/  SEL R19, R19, RZ, P3 ;  /* 0x000000ff13137207 */ /* 0x000fe40001800000 */
[----:B------:R-:W-:Y:S01]  /*117d0*/  LOP3.LUT R22, R22, R15, RZ, 0x3c, !PT ;  /* 0x0000000f16167212 */ /* 0x000fe200078e3cff */
[----:B0-----:R-:W-:Y:S06]  /*117e0*/  @!P0 BRA `(.L_x_2833) ;  /* 0x0000000000048947 */ /* 0x001fec0003800000 */
[----:B------:R-:W-:Y:S01]  /*117f0*/  BPT.TRAP 0x1 ;  /* 0x000000040000795c */ /* 0x000fe20000300000 */
.L_x_2833:
[----:B------:R-:W-:Y:S01]  /*11800*/  IMAD R188, R19, 0x8, R18 ;  /* 0x0000000813bc7824 */ /* 0x000fe200078e0212 */
[----:B------:R-:W-:-:S04]  /*11810*/  SHF.L.U32 R203, R22, 0x1f, RZ ;  /* 0x0000001f16cb7819 */ /* 0x000fc800000006ff */
[----:B------:R0:W1:Y:S01]  /*11820*/  SYNCS.PHASECHK.TRANS64.TRYWAIT P3, [R188+URZ+0x38830], R203 ;  /* 0x038830cbbc0075a7 */ /* 0x000062000806017f */
[----:B------:R-:W-:Y:S05]  /*11830*/  @!P0 BRA `(.L_x_2834) ;  /* 0x0000000000048947 */ /* 0x000fea0003800000 */
[----:B------:R-:W-:Y:S01]  /*11840*/  BPT.TRAP 0x1 ;  /* 0x000000040000795c */ /* 0x000fe20000300000 */
.L_x_2834:
[----:B------:R-:W-:Y:S01]  /*11850*/  BSSY B2, `(.L_x_2835) ;  /* 0x0000006000027945 */ /* 0x000fe20003800000 */
[----:B------:R-:W-:Y:S02]  /*11860*/  IMAD R14, R19, 0x200, R190 ;  /* 0x00000200130e7824 */ /* 0x000fe400078e02be */
[----:B------:R-:W-:Y:S01]  /*11870*/  IMAD.MOV.U32 R15, RZ, RZ, 0x40000040 ;  /* 0x40000040ff0f7424 */ /* 0x000fe200078e00ff */
[----:B-1----:R-:W-:Y:S06]  /*11880*/  @P3 BRA `(.L_x_2836) ;  /* 0x0000000000083947 */ /* 0x002fec0003800000 */
[----:B------:R-:W1:Y:S02]  /*11890*/  SYNCS.PHASECHK.TRANS64.TRYWAIT P3, [R188+URZ+0x38830], R203 ;  /* 0x038830cbbc0075a7 */ /* 0x000e64000806017f */
[----:B-1----:R-:W-:Y:S05]  /*118a0*/  @!P3 BRA `(.L_x_2837) ;  /* 0x0000011800e0b947 */ /* 0x002fea0003800000 */
.L_x_2836:
[----:B------:R-:W-:Y:S05]  /*118b0*/  BSYNC B2 ;  /* 0x0000000000027941 */ /* 0x000fea0003800000 */
.L_x_2835:
        /* <DEDUP_REMOVED lines=36> */
.L_x_2838:
[----:B------:R2:W3:Y:S01]  /*11b00*/  SYNCS.PHASECHK.TRANS64.TRYWAIT P3, [R188+URZ+0x38850], R203 ;  /* 0x038850cbbc0075a7 */ /* 0x0004e2000806017f */
[----:B------:R-:W-:Y:S05]  /*11b10*/  @!P0 BRA `(.L_x_2839) ;  /* 0x0000000000048947 */ /* 0x000fea0003800000 */
[----:B------:R-:W-:Y:S01]  /*11b20*/  BPT.TRAP 0x1 ;  /* 0x000000040000795c */ /* 0x000fe20000300000 */
.L_x_2839:
[----:B------:R-:W-:Y:S04]  /*11b30*/  BSSY B2, `(.L_x_2840) ;  /* 0x0000004000027945 */ /* 0x000fe80003800000 */
[----:B---3--:R-:W-:Y:S05]  /*11b40*/  @P3 BRA `(.L_x_2841) ;  /* 0x0000000000083947 */ /* 0x008fea0003800000 */
[----:B------:R-:W3:Y:S02]  /*11b50*/  SYNCS.PHASECHK.TRANS64.TRYWAIT P3, [R188+URZ+0x38850], R203 ;  /* 0x038850cbbc0075a7 */ /* 0x000ee4000806017f */
[----:B---3--:R-:W-:Y:S05]  /*11b60*/  @!P3 BRA `(.L_x_2842) ;  /* 0x000001180044b947 */ /* 0x008fea0003800000 */
.L_x_2841:
[----:B------:R-:W-:Y:S05]  /*11b70*/  BSYNC B2 ;  /* 0x0000000000027941 */ /* 0x000fea0003800000 */
.L_x_2840:
[----:B------:R-:W-:Y:S01]  /*11b80*/  IMAD R202, R19, 0x1000, R191 ;  /* 0x0000100013ca7824 */ /* 0x000fe200078e02bf */
[----:B------:R-:W-:Y:S01]  /*11b90*/  R2UR UR4, R2 ;  /* 0x00000000020472ca */ /* 0x000fe200000e0000 */
[----:B0123--:R-:W-:Y:S01]  /*11ba0*/  IMAD.MOV.U32 R203, RZ, RZ, 0x40000040 ;  /* 0x40000040ffcb7424 */ /* 0x00ffe200078e00ff */
[----:B------:R-:W-:Y:S01]  /*11bb0*/  R2UR UR5, R3 ;  /* 0x00000000030572ca */ /* 0x000fe200000e0000 */
[----:B------:R-:W-:Y:S01]  /*11bc0*/  WARPGROUP.ARRIVE ;  /* 0x00000000000079c5 */ /* 0x000fe20000000000 */
[----:B------:R-:W-:Y:S01]  /*11bd0*/  R2UR UR6, R202 ;  /* 0x00000000ca0672ca */ /* 0x000fe200000e0000 */
[----:B------:R-:W-:Y:S01]  /*11be0*/  VIADD R14, R2, 0x2 ;  /* 0x00000002020e7836 */ /* 0x000fe20000000000 */
[----:B------:R-:W-:Y:S01]  /*11bf0*/  R2UR UR7, R203 ;  /* 0x00000000cb0772ca */ /* 0x000fe200000e0000 */
[----:B------:R-:W-:Y:S02]  /*11c00*/  IMAD.MOV.U32 R15, RZ, RZ, 0x40000040 ;  /* 0x40000040ff0f7424 */ /* 0x000fe400078e00ff */
[----:B------:R-:W0:Y:S01]  /*11c10*/  S2R R20, SR_TID.X ;  /* 0x0000000000147919 */ /* 0x000e220000002100 */
[----:B------:R-:W-:Y:S01]  /*11c20*/  VIADD R203, R202, 0x800 ;  /* 0x00000800cacb7836 */ /* 0x000fe20000000000 */
[----:B------:R-:W-:Y:S01]  /*11c30*/  MOV R207, 0x40000040 ;  /* 0x4000004000cf7802 */ /* 0x000fe20000000f00 */
[----:B------:R-:W-:-:S02]  /*11c40*/  IMAD.MOV.U32 R21, RZ, RZ, 0x40000040 ;  /* 0x40000040ff157424 */ /* 0x000fc400078e00ff */
[----:B------:R-:W-:Y:S02]  /*11c50*/  VIADD R206, R2, 0x800 ;  /* 0x0000080002ce7836 */ /* 0x000fe40000000000 */
[----:B------:R-:W-:-:S03]  /*11c60*/  IMAD.MOV.U32 R205, RZ, RZ, 0x40000040 ;  /* 0x40000040ffcd7424 */ /* 0x000fc600078e00ff */
        /* <DEDUP_REMOVED lines=9> */
[----:B0-----:R-:W-:Y:S01]  /*11d00*/  SHF.R.U32.HI R20, RZ, 0x7, R20 ;  /* 0x00000007ff147819 */ /* 0x001fe20000011614 */
[----:B------:R-:W-:Y:S02]  /*11d10*/  WARPGROUP.DEPBAR.LE gsb0, 0x0 ;  /* 0x00008000000079c5 */ /* 0x000fe40000010000 */
[----:B------:R-:W-:-:S08]  /*11d20*/  WARPGROUP.ARRIVE ;  /* 0x00000000000079c5 */ /* 0x000fd00000000000 */
        /* <DEDUP_REMOVED lines=150> */
[----:B------:R-:W0:Y:S01]  /*12690*/  SHFL.IDX PT, R14, R20, RZ, 0x1f ;  /* 0x00001fff140e7589 */ /* 0x000e2200000e0000 */
[----:B------:R-:W-:Y:S02]  /*126a0*/  MOV R15, 0x4 ;  /* 0x00000004000f7802 */ /* 0x000fe40000000f00 */
[----:B0-----:R-:W-:-:S04]  /*126b0*/  ISETP.GT.AND P3, PT, R14, 0x7f, PT ;  /* 0x0000007f0e00780c */ /* 0x001fc80003f64270 */
[----:B------:R-:W-:-:S05]  /*126c0*/  SEL R14, RZ, 0x2, !P3 ;  /* 0x00000002ff0e7807 */ /* 0x000fca0005800000 */
[----:B------:R-:W-:Y:S01]  /*126d0*/  IMAD.IADD R20, R14, 0x1, R203 ;  /* 0x000000010e147824 */ /* 0x000fe200078e02cb */
[----:B------:R-:W-:Y:S02]  /*126e0*/  WARPGROUP.DEPBAR.LE gsb0, 0x0 ;  /* 0x00008000000079c5 */ /* 0x000fe40000010000 */
[----:B------:R-:W-:-:S06]  /*126f0*/  WARPGROUP.ARRIVE ;  /* 0x00000000000079c5 */ /* 0x000fcc0000000000 */
        /* <DEDUP_REMOVED lines=8> */
[C---:B------:R-:W-:Y:S02]  /*12780*/  SEL R20, R15.reuse, 0x2, P3 ;  /* 0x000000020f147807 */ /* 0x040fe40001800000 */
[----:B------:R-:W-:Y:S02]  /*12790*/  SEL R15, R15, 0x6, !P3 ;  /* 0x000000060f0f7807 */ /* 0x000fe40005800000 */
[----:B------:R-:W-:Y:S01]  /*127a0*/  SEL R21, R21, 0x26, P3 ;  /* 0x0000002615157807 */ /* 0x000fe20001800000 */
[----:B------:R-:W-:-:S03]  /*127b0*/  IMAD.IADD R204, R203, 0x1, R20 ;  /* 0x00000001cbcc7824 */ /* 0x000fc600078e0214 */
[----:B------:R-:W-:Y:S01]  /*127c0*/  LOP3.LUT R21, R21, 0x6, RZ, 0xc0, !PT ;  /* 0x0000000615157812 */ /* 0x000fe200078ec0ff */
[----:B------:R-:W-:Y:S02]  /*127d0*/  WARPGROUP.DEPBAR.LE gsb0, 0x0 ;  /* 0x00008000000079c5 */ /* 0x000fe40000010000 */
[----:B------:R-:W-:-:S06]  /*127e0*/  WARPGROUP.ARRIVE ;  /* 0x00000000000079c5 */ /* 0x000fcc0000000000 */
        /* <DEDUP_REMOVED lines=20> */
[----:B------:R-:W-:-:S04]  /*12930*/  SEL R203, R203, 0x980, P3 ;  /* 0x00000980cbcb7807 */ /* 0x000fc80001800000 */
[----:B------:R-:W-:-:S04]  /*12940*/  LOP3.LUT R203, R203, 0xa00, RZ, 0xc0, !PT ;  /* 0x00000a00cbcb7812 */ /* 0x000fc800078ec0ff */
[CC--:B------:R-:W-:Y:S02]  /*12950*/  IADD3 R204, R21.reuse, R203.reuse, R2 ;  /* 0x000000cb15cc7210 */ /* 0x0c0fe40007ffe002 */
[----:B------:R-:W-:Y:S01]  /*12960*/  IADD3 R206, R21, R203, R202 ;  /* 0x000000cb15ce7210 */ /* 0x000fe20007ffe0ca */
[----:B------:R-:W-:Y:S02]  /*12970*/  VIADD R21, R2, 0xa00 ;  /* 0x00000a0002157836 */ /* 0x000fe40000000000 */
        /* <DEDUP_REMOVED lines=61> */
[----:B------:R-:W-:Y:S02]  /*12d50*/  R2UR UR7, R207 ;  /* 0x00000000cf0772ca */ /* 0x000fe400000e0000 */
[----:B------:R-:W-:Y:S01]  /*12d60*/  MOV R207, 0x40000040 ;  /* 0x4000004000cf7802 */ /* 0x000fe20000000f00 */
[----:B------:R-:W-:-:S02]  /*12d70*/  WARPGROUP.DEPBAR.LE gsb0, 0x0 ;  /* 0x00008000000079c5 */ /* 0x000fc40000010000 */
[----:B------:R-:W-:-:S08]  /*12d80*/  WARPGROUP.ARRIVE ;  /* 0x00000000000079c5 */ /* 0x000fd00000000000 */
        /* <DEDUP_REMOVED lines=39> */
[----:B------:R-:W-:Y:S01]  /*13000*/  IMAD.MOV.U32 R21, RZ, RZ, 0x40000040 ;  /* 0x40000040ff157424 */ /* 0x000fe200078e00ff */
        /* <DEDUP_REMOVED lines=14> */
[C---:B------:R-:W-:Y:S01]  /*130f0*/  IMAD.IADD R204, R206.reuse, 0x1, R14 ;  /* 0x00000001cecc7824 */ /* 0x040fe200078e020e */
[----:B------:R-:W-:Y:S01]  /*13100*/  R2UR UR7, R205 ;  /* 0x00000000cd0772ca */ /* 0x000fe200000e0000 */
[----:B------:R-:W-:Y:S02]  /*13110*/  IMAD.MOV.U32 R205, RZ, RZ, 0x40000040 ;  /* 0x40000040ffcd7424 */ /* 0x000fe400078e00ff */
[----:B------:R-:W-:Y:S01]  /*13120*/  IMAD.IADD R14, R206, 0x1, R15 ;  /* 0x00000001ce0e7824 */ /* 0x000fe200078e020f */
[----:B------:R-:W-:Y:S01]  /*13130*/  R2UR UR4, R204 ;  /* 0x00000000cc0472ca */ /* 0x000fe200000e0000 */
[----:B------:R-:W-:Y:S01]  /*13140*/  IMAD.IADD R204, R206, 0x1, R20 ;  /* 0x00000001cecc7824 */ /* 0x000fe200078e0214 */
[----:B------:R-:W-:Y:S01]  /*13150*/  R2UR UR5, R205 ;  /* 0x00000000cd0572ca */ /* 0x000fe200000e0000 */
[----:B------:R-:W-:-:S02]  /*13160*/  IMAD.MOV.U32 R205, RZ, RZ, 0x40000040 ;  /* 0x40000040ffcd7424 */ /* 0x000fc400078e00ff */
[----:B------:R-:W-:Y:S01]  /*13170*/  IMAD.IADD R20, R20, 0x1, R203 ;  /* 0x0000000114147824 */ /* 0x000fe200078e02cb */
[----:B------:R-:W-:Y:S02]  /*13180*/  WARPGROUP.DEPBAR.LE gsb0, 0x0 ;  /* 0x00008000000079c5 */ /* 0x000fe40000010000 */
[----:B------:R-:W-:-:S07]  /*13190*/  WARPGROUP.ARRIVE ;  /* 0x00000000000079c5 */ /* 0x000fce0000000000 */
[----:B------:R-:W-:Y:S01]  /*131a0*/  HGMMA.64x64x16.F32 R152, gdesc[UR4], R152, gsb0 ;  /* 0x00e00000049879f0 */ /* 0x000fe20008000898 */
[----:B------:R-:W-:Y:S02]  /*131b0*/  R2UR UR4, R204 ;  /* 0x00000000cc0472ca */ /* 0x000fe400000e0000 */
[----:B------:R-:W-:Y:S02]  /*131c0*/  R2UR UR5, R205 ;  /* 0x00000000cd0572ca */ /* 0x000fe400000e0000 */
[----:B------:R-:W-:Y:S02]  /*131d0*/  R2UR UR6, R20 ;  /* 0x00000000140672ca */ /* 0x000fe400000e0000 */
[----:B------:R-:W-:Y:S01]  /*131e0*/  R2UR UR7, R21 ;  /* 0x00000000150772ca */ /* 0x000fe200000e0000 */
[----:B------:R-:W-:Y:S01]  /*131f0*/  IMAD.MOV.U32 R21, RZ, RZ, 0x40000040 ;  /* 0x40000040ff157424 */ /* 0x000fe200078e00ff */
[----:B------:R-:W-:Y:S01]  /*13200*/  IADD3 R20, R15, R203, RZ ;  /* 0x000000cb0f147210 */ /* 0x000fe20007ffe0ff */
[----:B------:R-:W-:Y:S01]  /*13210*/  IMAD.MOV.U32 R15, RZ, RZ, 0x40000040 ;  /* 0x40000040ff0f7424 */ /* 0x000fe200078e00ff */
[----:B------:R-:W-:-:S02]  /*13220*/  WARPGROUP.DEPBAR.LE gsb0, 0x0 ;  /* 0x00008000000079c5 */ /* 0x000fc40000010000 */
[----:B------:R-:W-:-:S07]  /*13230*/  WARPGROUP.ARRIVE ;  /* 0x00000000000079c5 */ /* 0x000fce0000000000 */
[----:B------:R-:W-:Y:S01]  /*13240*/  HGMMA.64x64x16.F32 R152, gdesc[UR4], R152, gsb0 ;  /* 0x00e00000049879f0 */ /* 0x000fe20008000898 */
[----:B------:R-:W-:Y:S01]  /*13250*/  R2UR UR4, R14 ;  /* 0x000000000e0472ca */ /* 0x000fe200000e0000 */
[----:B------:R-:W-:Y:S01]  /*13260*/  IMAD.MOV.U32 R14, RZ, RZ, 0x40 ;  /* 0x00000040ff0e7424 */ /* 0x000fe200078e00ff */
[----:B------:R-:W-:Y:S01]  /*13270*/  R2UR UR5, R15 ;  /* 0x000000000f0572ca */ /* 0x000fe200000e0000 */
[----:B------:R-:W-:Y:S01]  /*13280*/  IMAD.MOV.U32 R15, RZ, RZ, 0x1000 ;  /* 0x00001000ff0f7424 */ /* 0x000fe200078e00ff */
[----:B------:R-:W-:Y:S01]  /*13290*/  R2UR UR6, R20 ;  /* 0x00000000140672ca */ /* 0x000fe200000e0000 */
[----:B------:R-:W-:Y:S01]  /*132a0*/  IMAD R20, R19, 0x1000, R193 ;  /* 0x0000100013147824 */ /* 0x000fe200078e02c1 */
[----:B------:R-:W-:Y:S01]  /*132b0*/  R2UR UR7, R21 ;  /* 0x00000000150772ca */ /* 0x000fe200000e0000 */
[----:B------:R-:W-:Y:S01]  /*132c0*/  IMAD.MOV.U32 R21, RZ, RZ, 0x40000040 ;  /* 0x40000040ff157424 */ /* 0x000fe200078e00ff */
[----:B------:R-:W-:Y:S02]  /*132d0*/  SEL R14, R14, 0x3e, P3 ;  /* 0x0000003e0e0e7807 */ /* 0x000fe40001800000 */
[----:B------:R-:W-:-:S02]  /*132e0*/  SEL R15, R15, 0xf80, P3 ;  /* 0x00000f800f0f7807 */ /* 0x000fc40001800000 */
        /* <DEDUP_REMOVED lines=16> */
[----:B------:R-:W-:Y:S01]  /*133f0*/  R2UR UR7, R21 ;  /* 0x00000000150772ca */ /* 0x000fe200000e0000 */
[----:B------:R-:W-:Y:S01]  /*13400*/  IMAD.U32 R21, RZ, RZ, UR39 ;  /* 0x00000027ff157e24 */ /* 0x000fe2000f8e00ff */
        /* <DEDUP_REMOVED lines=49> */
[----:B------:R-:W2:Y:S01]  /*13720*/  MUFU.EX2 R152, R152 ;  /* 0x0000009800987308 */ /* 0x000ea20000000800 */
[--C-:B0-----:R-:W-:Y:S01]  /*13730*/  FFMA.FTZ R204, R164, R21, -R207.reuse ;  /* 0x00000015a4cc7223 */ /* 0x101fe200000108cf */
[----:B------:R-:W-:Y:S01]  /*13740*/  FMNMX.FTZ R202, R182, R15, !PT ;  /* 0x0000000fb6ca7209 */ /* 0x000fe20007810000 */
[-CC-:B------:R-:W-:Y:S01]  /*13750*/  FFMA.FTZ R173, R173, R21.reuse, -R207.reuse ;  /* 0x00000015adad7223 */ /* 0x180fe200000108cf */
[-CC-:B------:R-:W-:Y:S01]  /*13760*/  FFMA.FTZ R176, R176, R21.reuse, -R207.reuse ;  /* 0x00000015b0b07223 */ /* 0x180fe200000108cf */
[-CC-:B------:R-:W-:Y:S01]  /*13770*/  FFMA.FTZ R177, R177, R21.reuse, -R207.reuse ;  /* 0x00000015b1b17223 */ /* 0x180fe200000108cf */
[----:B------:R-:W-:Y:S01]  /*13780*/  FMNMX.FTZ R15, R183, R202, !PT ;  /* 0x000000cab70f7209 */ /* 0x000fe20007810000 */
[-CC-:B------:R-:W-:Y:S01]  /*13790*/  FFMA.FTZ R202, R160, R21.reuse, -R207.reuse ;  /* 0x00000015a0ca7223 */ /* 0x180fe200000108cf */
[-CC-:B------:R-:W-:Y:S01]  /*137a0*/  FFMA.FTZ R180, R180, R21.reuse, -R207.reuse ;  /* 0x00000015b4b47223 */ /* 0x180fe200000108cf */
[----:B------:R-:W-:Y:S01]  /*137b0*/  FFMA.FTZ R181, R181, R21, -R207 ;  /* 0x00000015b5b57223 */ /* 0x000fe200000108cf */
[----:B------:R-:W0:Y:S01]  /*137c0*/  MUFU.EX2 R153, R153 ;  /* 0x0000009900997308 */ /* 0x000e220000000800 */
[----:B------:R-:W3:Y:S01]  /*137d0*/  SHFL.BFLY PT, R160, R15, 0x2, 0x1f ;  /* 0x0c401f000fa07f89 */ /* 0x000ee200000e0000 */
[-C--:B-1----:R-:W-:Y:S01]  /*137e0*/  FMUL.FTZ R24, R24, R206.reuse ;  /* 0x000000ce18187220 */ /* 0x082fe20000410000 */
[-C--:B------:R-:W-:Y:S01]  /*137f0*/  FMUL.FTZ R25, R25, R206.reuse ;  /* 0x000000ce19197220 */ /* 0x080fe20000410000 */
[-C--:B------:R-:W-:Y:S01]  /*13800*/  FMUL.FTZ R28, R28, R206.reuse ;  /* 0x000000ce1c1c7220 */ /* 0x080fe20000410000 */
[-C--:B------:R-:W-:Y:S01]  /*13810*/  FMUL.FTZ R29, R29, R206.reuse ;  /* 0x000000ce1d1d7220 */ /* 0x080fe20000410000 */
[----:B------:R-:W-:Y:S01]  /*13820*/  FMUL.FTZ R32, R32, R206 ;  /* 0x000000ce20207220 */ /* 0x000fe20000410000 */
[----:B--2---:R-:W-:Y:S01]  /*13830*/  FFMA.FTZ R6, R206, R6, R152 ;  /* 0x00000006ce067223 */ /* 0x004fe20000010098 */
        /* <DEDUP_REMOVED lines=16> */
[----:B------:R-:W-:Y:S01]  /*13940*/  MUFU.EX2 R202, R202 ;  /* 0x000000ca00ca7308 */ /* 0x000fe20000000800 */
[----:B---3--:R-:W-:Y:S01]  /*13950*/  FMNMX.FTZ R160, R15, R160, !PT ;  /* 0x000000a00fa07209 */ /* 0x008fe20007810000 */
[-C--:B------:R-:W-:Y:S01]  /*13960*/  FMUL.FTZ R60, R60, R206.reuse ;  /* 0x000000ce3c3c7220 */ /* 0x080fe20000410000 */
[-C--:B------:R-:W-:Y:S01]  /*13970*/  FMUL.FTZ R61, R61, R206.reuse ;  /* 0x000000ce3d3d7220 */ /* 0x080fe20000410000 */
[-C--:B------:R-:W-:Y:S01]  /*13980*/  FMUL.FTZ R64, R64, R206.reuse ;  /* 0x000000ce40407220 */ /* 0x080fe20000410000 */
[-C--:B------:R-:W-:Y:S01]  /*13990*/  FMUL.FTZ R65, R65, R206.reuse ;  /* 0x000000ce41417220 */ /* 0x080fe20000410000 */
[----:B------:R-:W0:Y:S01]  /*139a0*/  SHFL.BFLY PT, R15, R160, 0x1, 0x1f ;  /* 0x0c201f00a00f7f89 */ /* 0x000e2200000e0000 */
        /* <DEDUP_REMOVED lines=23> */
[----:B0-----:R-:W-:Y:S01]  /*13b20*/  FMNMX.FTZ R15, R160, R15, !PT ;  /* 0x0000000fa00f7209 */ /* 0x001fe20007810000 */
[-C--:B------:R-:W-:Y:S01]  /*13b30*/  FMUL.FTZ R108, R108, R206.reuse ;  /* 0x000000ce6c6c7220 */ /* 0x080fe20000410000 */
[----:B------:R-:W-:Y:S01]  /*13b40*/  MUFU.EX2 R168, R168 ;  /* 0x000000a800a87308 */ /* 0x000fe20000000800 */
[-C--:B------:R-:W-:Y:S01]  /*13b50*/  FMUL.FTZ R109, R109, R206.reuse ;  /* 0x000000ce6d6d7220 */ /* 0x080fe20000410000 */
[-C--:B------:R-:W-:Y:S01]  /*13b60*/  FMUL.FTZ R112, R112, R206.reuse ;  /* 0x000000ce70707220 */ /* 0x080fe20000410000 */
[----:B------:R-:W-:Y:S01]  /*13b70*/  FADD.FTZ R160, -R15, R200 ;  /* 0x000000c80fa07221 */ /* 0x000fe20000010100 */
        /* <DEDUP_REMOVED lines=8> */
[-CC-:B------:R-:W-:Y:S01]  /*13c00*/  FFMA.FTZ R161, R155, R21.reuse, -R160.reuse ;  /* 0x000000159ba17223 */ /* 0x180fe200000108a0 */
[----:B------:R-:W-:Y:S01]  /*13c10*/  FFMA.FTZ R155, R158, R21, -R160 ;  /* 0x000000159e9b7223 */ /* 0x000fe200000108a0 */
[----:B------:R-:W-:-:S02]  /*13c20*/  IMAD.MOV R158, RZ, RZ, -R196 ;  /* 0x000000ffff9e7224 */ /* 0x000fc400078e0ac4 */
[-CC-:B------:R-:W-:Y:S01]  /*13c30*/  FFMA.FTZ R154, R154, R21.reuse, -R160.reuse ;  /* 0x000000159a9a7223 */ /* 0x180fe200000108a0 */
[-CC-:B------:R-:W-:Y:S01]  /*13c40*/  FFMA.FTZ R200, R159, R21.reuse, -R160.reuse ;  /* 0x000000159fc87223 */ /* 0x180fe200000108a0 */
[----:B------:R-:W-:Y:S01]  /*13c50*/  MUFU.EX2 R157, R157 ;  /* 0x0000009d009d7308 */ /* 0x000fe20000000800 */
[-CC-:B------:R-:W-:Y:S01]  /*13c60*/  FFMA.FTZ R207, R162, R21.reuse, -R160.reuse ;  /* 0x00000015a2cf7223 */ /* 0x180fe200000108a0 */
[----:B------:R-:W-:Y:S01]  /*13c70*/  ISETP.NE.AND P3, PT, R185, R158, PT ;  /* 0x0000009eb900720c */ /* 0x000fe20003f65270 */
[----:B------:R-:W-:Y:S02]  /*13c80*/  @!P1 VIADD R158, R188, 0x38840 ;  /* 0x00038840bc9e9836 */ /* 0x000fe40000000000 */
[-CC-:B------:R-:W-:Y:S01]  /*13c90*/  FFMA.FTZ R222, R163, R21.reuse, -R160.reuse ;  /* 0x00000015a3de7223 */ /* 0x180fe200000108a0 */
[-CC-:B------:R-:W-:Y:S01]  /*13ca0*/  FFMA.FTZ R223, R166, R21.reuse, -R160.reuse ;  /* 0x00000015a6df7223 */ /* 0x180fe200000108a0 */
[-CC-:B------:R-:W-:Y:S01]  /*13cb0*/  FFMA.FTZ R224, R167, R21.reuse, -R160.reuse ;  /* 0x00000015a7e07223 */ /* 0x180fe200000108a0 */
[-C--:B------:R-:W-:Y:S01]  /*13cc0*/  FFMA.FTZ R170, R170, R21.reuse, -R160 ;  /* 0x00000015aaaa7223 */ /* 0x080fe200000108a0 */
[----:B------:R-:W0:Y:S01]  /*13cd0*/  MUFU.EX2 R154, R154 ;  /* 0x0000009a009a7308 */ /* 0x000e220000000800 */
[----:B------:R-:W-:Y:S01]  /*13ce0*/  @!P1 PRMT R158, RZ, 0x654, R158 ;  /* 0x00000654ff9e9816 */ /* 0x000fe2000000009e */
[-CC-:B------:R-:W-:Y:S01]  /*13cf0*/  FFMA.FTZ R171, R171, R21.reuse, -R160.reuse ;  /* 0x00000015abab7223 */ /* 0x180fe200000108a0 */
[-CC-:B------:R-:W-:Y:S01]  /*13d00*/  FFMA.FTZ R174, R174, R21.reuse, -R160.reuse ;  /* 0x00000015aeae7223 */ /* 0x180fe200000108a0 */
[-CC-:B------:R-:W-:Y:S01]  /*13d10*/  FFMA.FTZ R175, R175, R21.reuse, -R160.reuse ;  /* 0x00000015afaf7223 */ /* 0x180fe200000108a0 */
[----:B------:R0:W-:Y:S01]  /*13d20*/  @!P1 SYNCS.ARRIVE.TRANS64.RED.A1T0 RZ, [R158+URZ], RZ ;  /* 0x000000ff9eff99a7 */ /* 0x0001e2000810043f */
[-CC-:B------:R-:W-:Y:S01]  /*13d30*/  FFMA.FTZ R178, R178, R21.reuse, -R160.reuse ;  /* 0x00000015b2b27223 */ /* 0x180fe200000108a0 */
[----:B------:R-:W-:Y:S01]  /*13d40*/  @!P3 LEA R159, R201, R194, 0x6 ;  /* 0x000000c2c99fb211 */ /* 0x000fe200078e30ff */
[----:B------:R-:W1:Y:S01]  /*13d50*/  MUFU.EX2 R161, R161 ;  /* 0x000000a100a17308 */ /* 0x000e620000000800 */
[-CC-:B------:R-:W-:Y:S01]  /*13d60*/  FFMA.FTZ R179, R179, R21.reuse, -R160.reuse ;  /* 0x00000015b3b37223 */ /* 0x180fe200000108a0 */
[-CC-:B------:R-:W-:Y:S01]  /*13d70*/  FFMA.FTZ R182, R182, R21.reuse, -R160.reuse ;  /* 0x00000015b6b67223 */ /* 0x180fe200000108a0 */
[----:B------:R-:W-:Y:S01]  /*13d80*/  FFMA.FTZ R183, R183, R21, -R160 ;  /* 0x00000015b7b77223 */ /* 0x000fe200000108a0 */
[----:B------:R-:W-:-:S02]  /*13d90*/  @!P3 IMAD R159, R159, 0x4, R18 ;  /* 0x000000049f9fb824 */ /* 0x000fc400078e0212 */
[----:B------:R-:W-:Y:S01]  /*13da0*/  FADD.FTZ R201, R153, R6 ;  /* 0x0000000699c97221 */ /* 0x000fe20000010000 */
[-C--:B------:R-:W-:Y:S01]  /*13db0*/  FMUL.FTZ R124, R124, R206.reuse ;  /* 0x000000ce7c7c7220 */ /* 0x080fe20000410000 */
[-C--:B------:R-:W-:Y:S01]  /*13dc0*/  FMUL.FTZ R125, R125, R206.reuse ;  /* 0x000000ce7d7d7220 */ /* 0x080fe20000410000 */
[----:B------:R-:W2:Y:S01]  /*13dd0*/  MUFU.EX2 R155, R155 ;  /* 0x0000009b009b7308 */ /* 0x000ea20000000800 */
[----:B------:R2:W-:Y:S01]  /*13de0*/  @!P3 STS [R159+0x38400], R206 ;  /* 0x038400ce9f00b388 */ /* 0x0005e20000000800 */
[----:B0-----:R-:W-:Y:S01]  /*13df0*/  FFMA.FTZ R158, R157, R7, R154 ;  /* 0x000000079d9e7223 */ /* 0x001fe2000001009a */
[-C--:B------:R-:W-:Y:S01]  /*13e00*/  FMUL.FTZ R128, R128, R206.reuse ;  /* 0x000000ce80807220 */ /* 0x080fe20000410000 */
[-C--:B------:R-:W-:Y:S01]  /*13e10*/  FMUL.FTZ R129, R129, R206.reuse ;  /* 0x000000ce81817220 */ /* 0x080fe20000410000 */
[----:B------:R0:W-:Y:S01]  /*13e20*/  @!P3 STS [R159+0x38420], R157 ;  /* 0x0384209d9f00b388 */ /* 0x0001e20000000800 */
[-C--:B------:R-:W-:Y:S01]  /*13e30*/  FMUL.FTZ R132, R132, R206.reuse ;  /* 0x000000ce84847220 */ /* 0x080fe20000410000 */
[-C--:B------:R-:W-:Y:S01]  /*13e40*/  FMUL.FTZ R133, R133, R206.reuse ;  /* 0x000000ce85857220 */ /* 0x080fe20000410000 */
[----:B------:R-:W3:Y:S01]  /*13e50*/  MUFU.EX2 R200, R200 ;  /* 0x000000c800c87308 */ /* 0x000ee20000000800 */
[----:B-1----:R-:W-:Y:S01]  /*13e60*/  FADD.FTZ R158, R161, R158 ;  /* 0x0000009ea19e7221 */ /* 0x002fe20000010000 */
        /* <DEDUP_REMOVED lines=9> */
[----:B------:R-:W-:Y:S01]  /*13f00*/  F2FP.F16.F32.PACK_AB R153, R161, R154 ;  /* 0x0000009aa199723e */ /* 0x000fe200000000ff */
[----:B--2---:R-:W-:Y:S01]  /*13f10*/  FADD.FTZ R206, R155, R158 ;  /* 0x0000009e9bce7221 */ /* 0x004fe20000010000 */
        /* <DEDUP_REMOVED lines=72> */
[----:B------:R-:W-:Y:S01]  /*143a0*/  FMUL.FTZ R151, R151, R157 ;  /* 0x0000009d97977220 */ /* 0x000fe20000410000 */
[----:B------:R-:W-:Y:S01]  /*143b0*/  FADD.FTZ R201, R156, R201 ;  /* 0x000000c99cc97221 */ /* 0x000fe20000010000 */
[----:B------:R-:W-:Y:S01]  /*143c0*/  F2FP.F16.F32.PACK_AB R154, R199, R156 ;  /* 0x0000009cc79a723e */ /* 0x000fe200000000ff */
[----:B------:R-:W-:Y:S01]  /*143d0*/  MUFU.EX2 R176, R176 ;  /* 0x000000b000b07308 */ /* 0x000fe20000000800 */
[----:B---3--:R-:W-:Y:S01]  /*143e0*/  F2FP.F16.F32.PACK_AB R155, R200, R155 ;  /* 0x0000009bc89b723e */ /* 0x008fe200000000ff */
[----:B------:R-:W-:Y:S01]  /*143f0*/  BAR.SYNC.DEFER_BLOCKING 0xf, 0x100 ;  /* 0x03c4000000007b1d */ /* 0x000fe20000010000 */
[----:B------:R-:W-:Y:S01]  /*14400*/  F2FP.F16.F32.PACK_AB R156, R203, R202 ;  /* 0x000000cacb9c723e */ /* 0x000fe200000000ff */
[----:B------:R-:W-:Y:S01]  /*14410*/  VIADD R6, R20, 0x80 ;  /* 0x0000008014067836 */ /* 0x000fe20000000000 */
[----:B0-----:R-:W-:Y:S01]  /*14420*/  F2FP.F16.F32.PACK_AB R157, R222, R207 ;  /* 0x000000cfde9d723e */ /* 0x001fe200000000ff */
[----:B------:R-:W-:Y:S01]  /*14430*/  IMAD.MOV.U32 R7, RZ, RZ, 0x40000040 ;  /* 0x40000040ff077424 */ /* 0x000fe200078e00ff */
[----:B------:R-:W-:Y:S01]  /*14440*/  F2FP.F16.F32.PACK_AB R158, R205, R204 ;  /* 0x000000cccd9e723e */ /* 0x000fe200000000ff */
[----:B------:R-:W0:Y:S01]  /*14450*/  MUFU.EX2 R177, R177 ;  /* 0x000000b100b17308 */ /* 0x000e220000000800 */
[----:B-1----:R-:W-:Y:S01]  /*14460*/  F2FP.F16.F32.PACK_AB R159, R224, R223 ;  /* 0x000000dfe09f723e */ /* 0x002fe200000000ff */
[----:B------:R-:W-:Y:S01]  /*14470*/  FADD.FTZ R201, R199, R201 ;  /* 0x000000c9c7c97221 */ /* 0x000fe20000010000 */
[----:B------:R-:W-:Y:S01]  /*14480*/  F2FP.F16.F32.PACK_AB R160, R169, R168 ;  /* 0x000000a8a9a0723e */ /* 0x000fe200000000ff */
[----:B------:R-:W-:Y:S01]  /*14490*/  FADD.FTZ R206, R200, R206 ;  /* 0x000000cec8ce7221 */ /* 0x000fe20000010000 */
[----:B--2---:R-:W-:Y:S01]  /*144a0*/  F2FP.F16.F32.PACK_AB R161, R171, R170 ;  /* 0x000000aaaba1723e */ /* 0x004fe200000000ff */
[----:B------:R-:W-:Y:S01]  /*144b0*/  FADD.FTZ R202, R202, R201 ;  /* 0x000000c9caca7221 */ /* 0x000fe20000010000 */
[----:B------:R-:W-:Y:S01]  /*144c0*/  F2FP.F16.F32.PACK_AB R162, R173, R172 ;  /* 0x000000acada2723e */ /* 0x000fe200000000ff */
[----:B------:R-:W-:Y:S01]  /*144d0*/  MUFU.EX2 R180, R180 ;  /* 0x000000b400b47308 */ /* 0x000fe20000000800 */
[----:B----4-:R-:W-:Y:S01]  /*144e0*/  F2FP.F16.F32.PACK_AB R163, R175, R174 ;  /* 0x000000aeafa3723e */ /* 0x010fe200000000ff */
[----:B------:R-:W-:Y:S01]  /*144f0*/  FADD.FTZ R207, R207, R206 ;  /* 0x000000cecfcf7221 */ /* 0x000fe20000010000 */
[----:B------:R-:W-:Y:S01]  /*14500*/  FADD.FTZ R203, R203, R202 ;  /* 0x000000cacbcb7221 */ /* 0x000fe20000010000 */
[----:B------:R-:W-:-:S02]  /*14510*/  @!P1 VIADD R188, R188, 0x38860 ;  /* 0x00038860bcbc9836 */ /* 0x000fc40000000000 */
[----:B------:R-:W-:Y:S01]  /*14520*/  FADD.FTZ R222, R222, R207 ;  /* 0x000000cfdede7221 */ /* 0x000fe20000010000 */
[----:B------:R-:W-:Y:S01]  /*14530*/  FADD.FTZ R204, R204, R203 ;  /* 0x000000cbcccc7221 */ /* 0x000fe20000010000 */
[----:B------:R-:W1:Y:S01]  /*14540*/  MUFU.EX2 R181, R181 ;  /* 0x000000b500b57308 */ /* 0x000e620000000800 */
[----:B0-----:R-:W-:Y:S01]  /*14550*/  F2FP.F16.F32.PACK_AB R164, R177, R176 ;  /* 0x000000b0b1a4723e */ /* 0x001fe200000000ff */
[----:B------:R0:W-:Y:S01]  /*14560*/  STSM.16.M88.4 [R197+0x36400], R152 ;  /* 0x03640098c5007844 */ /* 0x0001e20000000200 */
[----:B------:R-:W-:Y:S01]  /*14570*/  FADD.FTZ R223, R223, R222 ;  /* 0x000000dedfdf7221 */ /* 0x000fe20000010000 */
[----:B------:R-:W-:Y:S01]  /*14580*/  FADD.FTZ R205, R205, R204 ;  /* 0x000000cccdcd7221 */ /* 0x000fe20000010000 */
[----:B------:R-:W-:Y:S01]  /*14590*/  @!P1 PRMT R188, RZ, 0x654, R188 ;  /* 0x00000654ffbc9816 */ /* 0x000fe200000000bc */
[----:B------:R0:W-:Y:S01]  /*145a0*/  STSM.16.M88.4 [R198], R156 ;  /* 0x0000009cc6007844 */ /* 0x0001e20000000200 */
[----:B------:R-:W-:Y:S01]  /*145b0*/  FADD.FTZ R223, R224, R223 ;  /* 0x000000dfe0df7221 */ /* 0x000fe20000010000 */
[----:B------:R-:W-:Y:S01]  /*145c0*/  MUFU.EX2 R178, R178 ;  /* 0x000000b200b27308 */ /* 0x000fe20000000800 */
[----:B------:R-:W-:Y:S01]  /*145d0*/  FADD.FTZ R168, R168, R205 ;  /* 0x000000cda8a87221 */ /* 0x000fe20000010000 */
[----:B------:R0:W-:Y:S01]  /*145e0*/  STSM.16.M88.4 [R209], R160 ;  /* 0x000000a0d1007844 */ /* 0x0001e20000000200 */
[----:B------:R-:W-:Y:S01]  /*145f0*/  FADD.FTZ R170, R170, R223 ;  /* 0x000000dfaaaa7221 */ /* 0x000fe20000010000 */
[----:B------:R-:W-:-:S02]  /*14600*/  IMAD.MOV.U32 R201, RZ, RZ, R19 ;  /* 0x000000ffffc97224 */ /* 0x000fc400078e0013 */
[----:B------:R-:W-:Y:S01]  /*14610*/  FADD.FTZ R169, R169, R168 ;  /* 0x000000a8a9a97221 */ /* 0x000fe20000010000 */
[----:B------:R-:W-:Y:S02]  /*14620*/  IMAD.MOV.U32 R200, RZ, RZ, R15 ;  /* 0x000000ffffc87224 */ /* 0x000fe400078e000f */
[----:B------:R-:W-:Y:S01]  /*14630*/  FADD.FTZ R171, R171, R170 ;  /* 0x000000aaabab7221 */ /* 0x000fe20000010000 */
[----:B------:R-:W2:Y:S01]  /*14640*/  MUFU.EX2 R179, R179 ;  /* 0x000000b300b37308 */ /* 0x000ea20000000800 */
[----:B-1----:R-:W-:Y:S01]  /*14650*/  F2FP.F16.F32.PACK_AB R166, R181, R180 ;  /* 0x000000b4b5a6723e */ /* 0x002fe200000000ff */
[----:B------:R-:W-:Y:S01]  /*14660*/  FADD.FTZ R172, R172, R169 ;  /* 0x000000a9acac7221 */ /* 0x000fe20000010000 */
[----:B------:R-:W-:Y:S01]  /*14670*/  FADD.FTZ R174, R174, R171 ;  /* 0x000000abaeae7221 */ /* 0x000fe20000010000 */
[----:B------:R-:W-:Y:S02]  /*14680*/  IMAD.MOV.U32 R199, RZ, RZ, R14 ;  /* 0x000000ffffc77224 */ /* 0x000fe400078e000e */
[----:B------:R-:W-:Y:S01]  /*14690*/  FADD.FTZ R173, R173, R172 ;  /* 0x000000acadad7221 */ /* 0x000fe20000010000 */
[----:B------:R-:W-:Y:S01]  /*146a0*/  FADD.FTZ R175, R175, R174 ;  /* 0x000000aeafaf7221 */ /* 0x000fe20000010000 */
[----:B------:R-:W-:Y:S02]  /*146b0*/  MUFU.EX2 R182, R182 ;  /* 0x000000b600b67308 */ /* 0x000fe40000000800 */
[----:B------:R-:W-:-:S04]  /*146c0*/  FADD.FTZ R176, R176, R173 ;  /* 0x000000adb0b07221 */ /* 0x000fc80000010000 */
[----:B------:R-:W-:Y:S02]  /*146d0*/  FADD.FTZ R177, R177, R176 ;  /* 0x000000b0b1b17221 */ /* 0x000fe40000010000 */
[----:B------:R-:W1:Y:S01]  /*146e0*/  MUFU.EX2 R183, R183 ;  /* 0x000000b700b77308 */ /* 0x000e620000000800 */
[----:B--2---:R-:W-:Y:S01]  /*146f0*/  F2FP.F16.F32.PACK_AB R165, R179, R178 ;  /* 0x000000b2b3a5723e */ /* 0x004fe200000000ff */
[----:B------:R-:W-:-:S04]  /*14700*/  FADD.FTZ R178, R178, R175 ;  /* 0x000000afb2b27221 */ /* 0x000fc80000010000 */
[----:B------:R-:W-:Y:S01]  /*14710*/  FADD.FTZ R179, R179, R178 ;  /* 0x000000b2b3b37221 */ /* 0x000fe20000010000 */
[----:B-1----:R-:W-:-:S03]  /*14720*/  F2FP.F16.F32.PACK_AB R167, R183, R182 ;  /* 0x000000b6b7a7723e */ /* 0x002fc600000000ff */
[----:B------:R-:W-:Y:S02]  /*14730*/  FADD.FTZ R182, R182, R179 ;  /* 0x000000b3b6b67221 */ /* 0x000fe40000010000 */
[----:B------:R0:W-:Y:S01]  /*14740*/  STSM.16.M88.4 [R208], R164 ;  /* 0x000000a4d0007844 */ /* 0x0001e20000000200 */
[----:B------:R-:W-:-:S06]  /*14750*/  WARPGROUP.ARRIVE ;  /* 0x00000000000079c5 */ /* 0x000fcc0000000000 */
        /* <DEDUP_REMOVED lines=18> */
[----:B------:R-:W-:Y:S01]  /*14880*/  FADD.FTZ R6, R180, R177 ;  /* 0x000000b1b4067221 */ /* 0x000fe20000010000 */
[----:B------:R-:W-:Y:S01]  /*14890*/  R2UR UR7, R7 ;  /* 0x00000000070772ca */ /* 0x000fe200000e0000 */
[----:B------:R-:W-:Y:S02]  /*148a0*/  FADD.FTZ R7, R183, R182 ;  /* 0x000000b6b7077221 */ /* 0x000fe40000010000 */
[----:B------:R-:W-:Y:S01]  /*148b0*/  FADD.FTZ R6, R181, R6 ;  /* 0x00000006b5067221 */ /* 0x000fe20000010000 */
[----:B------:R-:W-:Y:S02]  /*148c0*/  WARPGROUP.DEPBAR.LE gsb0, 0x0 ;  /* 0x00008000000079c5 */ /* 0x000fe40000010000 */
[----:B------:R-:W-:-:S15]  /*148d0*/  WARPGROUP.ARRIVE ;  /* 0x00000000000079c5 */ /* 0x000fde0000000000 */
[----:B------:R-:W-:-:S04]  /*148e0*/  NOP ;  /* 0x0000000000007918 */ /* 0x000fc80000000000 */
        /* <DEDUP_REMOVED lines=13> */
.L_x_2832:
[----:B------:R-:W-:-:S07]  /*149c0*/  MOV R20, R189 ;  /* 0x000000bd00147202 */ /* 0x000fce0000000f00 */
.L_x_2831:
[----:B------:R-:W-:Y:S05]  /*149d0*/  BSYNC B1 ;  /* 0x0000000000017941 */ /* 0x000fea0003800000 */
.L_x_2830:
[----:B------:R-:W-:Y:S01]  /*149e0*/  ISETP.GE.AND P2, PT, R20, R212, PT ;  /* 0x000000d41400720c */ /* 0x000fe20003f46270 */
[----:B------:R-:W-:-:S12]  /*149f0*/  BSSY B0, `(.L_x_2844) ;  /* 0x00003ce000007945 */ /* 0x000fd80003800000 */
[----:B------:R-:W-:Y:S05]  /*14a00*/  @!P2 BRA `(.L_x_2845) ;  /* 0x0000003c0030a947 */ /* 0x000fea0003800000 */
[----:B0-----:R-:W-:Y:S02]  /*14a10*/  VIADD R188, R0, 0x8 ;  /* 0x0000000800bc7836 */ /* 0x001fe40000000000 */
[----:B------:R-:W-:Y:S02]  /*14a20*/  IMAD.MOV.U32 R199, RZ, RZ, R15 ;  /* 0x000000ffffc77224 */ /* 0x000fe400078e000f */
[----:B------:R-:W-:Y:S01]  /*14a30*/  IMAD.MOV.U32 R200, RZ, RZ, R14 ;  /* 0x000000ffffc87224 */ /* 0x000fe200078e000e */
[----:B------:R-:W-:Y:S01]  /*14a40*/  IADD3 R188, R188, R23, -R184 ;  /* 0x00000017bcbc7210 */ /* 0x000fe20007ffe8b8 */
[----:B------:R-:W-:-:S07]  /*14a50*/  IMAD.MOV.U32 R201, RZ, RZ, R19 ;  /* 0x000000ffffc97224 */ /* 0x000fce00078e0013 */
.L_x_2864:
[----:B------:R-:W-:-:S05]  /*14a60*/  VIADD R19, R201, 0x1 ;  /* 0x00000001c9137836 */ /* 0x000fca0000000000 */
[----:B------:R-:W-:-:S04]  /*14a70*/  ISETP.NE.AND P2, PT, R19, 0x2, PT ;  /* 0x000000021300780c */ /* 0x000fc80003f45270 */
[----:B------:R-:W-:Y:S02]  /*14a80*/  SEL R15, RZ, 0x1, P2 ;  /* 0x00000001ff0f7807 */ /* 0x000fe40001000000 */
[----:B------:R-:W-:Y:S02]  /*14a90*/  SEL R19, R19, RZ, P2 ;  /* 0x000000ff13137207 */ /* 0x000fe40001000000 */
[----:B------:R-:W-:Y:S01]  /*14aa0*/  LOP3.LUT R22, R22, R15, RZ, 0x3c, !PT ;  /* 0x0000000f16167212 */ /* 0x000fe200078e3cff */
[----:B-1----:R-:W-:Y:S06]  /*14ab0*/  @!P0 BRA `(.L_x_2846) ;  /* 0x0000000000048947 */ /* 0x002fec0003800000 */
[----:B------:R-:W-:Y:S01]  /*14ac0*/  BPT.TRAP 0x1 ;  /* 0x000000040000795c */ /* 0x000fe20000300000 */
.L_x_2846:
[----:B------:R-:W-:Y:S01]  /*14ad0*/  IMAD R189, R19, 0x8, R18 ;  /* 0x0000000813bd7824 */ /* 0x000fe200078e0212 */
[----:B------:R-:W-:-:S04]  /*14ae0*/  SHF.L.U32 R204, R22, 0x1f, RZ ;  /* 0x0000001f16cc7819 */ /* 0x000fc800000006ff */
[----:B------:R0:W1:Y:S01]  /*14af0*/  SYNCS.PHASECHK.TRANS64.TRYWAIT P2, [R189+URZ+0x38830], R204 ;  /* 0x038830ccbd0075a7 */ /* 0x000062000804017f */
[----:B------:R-:W-:Y:S05]  /*14b00*/  @!P0 BRA `(.L_x_2847) ;  /* 0x0000000000048947 */ /* 0x000fea0003800000 */
[----:B------:R-:W-:Y:S01]  /*14b10*/  BPT.TRAP 0x1 ;  /* 0x000000040000795c */ /* 0x000fe20000300000 */
.L_x_2847:
[----:B------:R-:W-:Y:S01]  /*14b20*/  BSSY B1, `(.L_x_2848) ;  /* 0x0000006000017945 */ /* 0x000fe20003800000 */
[----:B------:R-:W-:Y:S02]  /*14b30*/  IMAD R14, R19, 0x200, R190 ;  /* 0x00000200130e7824 */ /* 0x000fe400078e02be */
[----:B------:R-:W-:Y:S01]  /*14b40*/  IMAD.MOV.U32 R15, RZ, RZ, 0x40000040 ;  /* 0x40000040ff0f7424 */ /* 0x000fe200078e00ff */
[----:B-1----:R-:W-:Y:S06]  /*14b50*/  @P2 BRA `(.L_x_2849) ;  /* 0x0000000000082947 */ /* 0x002fec0003800000 */
[----:B------:R-:W1:Y:S02]  /*14b60*/  SYNCS.PHASECHK.TRANS64.TRYWAIT P2, [R189+URZ+0x38830], R204 ;  /* 0x038830ccbd0075a7 */ /* 0x000e64000804017f */
[----:B-1----:R-:W-:Y:S05]  /*14b70*/  @!P2 BRA `(.L_x_2850) ;  /* 0x000000e80054a947 */ /* 0x002fea0003800000 */
.L_x_2849:
[----:B------:R-:W-:Y:S05]  /*14b80*/  BSYNC B1 ;  /* 0x0000000000017941 */ /* 0x000fea0003800000 */
.L_x_2848:
        /* <DEDUP_REMOVED lines=10> */
[C---:B------:R-:W-:Y:S01]  /*14c30*/  VIADD R202, R14.reuse, 0x4 ;  /* 0x000000040eca7836 */ /* 0x040fe20000000000 */
[----:B------:R-:W-:Y:S01]  /*14c40*/  R2UR UR7, R203 ;  /* 0x00000000cb0772ca */ /* 0x000fe200000e0000 */
[----:B------:R-:W-:Y:S01]  /*14c50*/  VIADD R14, R14, 0x6 ;  /* 0x000000060e0e7836 */ /* 0x000fe20000000000 */
[----:B------:R-:W-:Y:S02]  /*14c60*/  R2UR UR4, R12 ;  /* 0x000000000c0472ca */ /* 0x000fe400000e0000 */
[----:B------:R-:W-:Y:S02]  /*14c70*/  R2UR UR5, R13 ;  /* 0x000000000d0572ca */ /* 0x000fe400000e0000 */
[----:B------:R-:W-:Y:S01]  /*14c80*/  MOV R203, 0x40000040 ;  /* 0x4000004000cb7802 */ /* 0x000fe20000000f00 */
        /* <DEDUP_REMOVED lines=20> */
.L_x_2851:
[----:B------:R2:W3:Y:S01]  /*14dd0*/  SYNCS.PHASECHK.TRANS64.TRYWAIT P2, [R189+URZ+0x38850], R204 ;  /* 0x038850ccbd0075a7 */ /* 0x0004e2000804017f */
[----:B------:R-:W-:Y:S05]  /*14de0*/  @!P0 BRA `(.L_x_2852) ;  /* 0x0000000000048947 */ /* 0x000fea0003800000 */
[----:B------:R-:W-:Y:S01]  /*14df0*/  BPT.TRAP 0x1 ;  /* 0x000000040000795c */ /* 0x000fe20000300000 */
.L_x_2852:
[----:B------:R-:W-:Y:S04]  /*14e00*/  BSSY B1, `(.L_x_2853) ;  /* 0x0000004000017945 */ /* 0x000fe80003800000 */
[----:B---3--:R-:W-:Y:S05]  /*14e10*/  @P2 BRA `(.L_x_2854) ;  /* 0x0000000000082947 */ /* 0x008fea0003800000 */
[----:B------:R-:W3:Y:S02]  /*14e20*/  SYNCS.PHASECHK.TRANS64.TRYWAIT P2, [R189+URZ+0x38850], R204 ;  /* 0x038850ccbd0075a7 */ /* 0x000ee4000804017f */
[----:B---3--:R-:W-:Y:S05]  /*14e30*/  @!P2 BRA `(.L_x_2855) ;  /* 0x000000e400b8a947 */ /* 0x008fea0003800000 */
.L_x_2854:
[----:B------:R-:W-:Y:S05]  /*14e40*/  BSYNC B1 ;  /* 0x0000000000017941 */ /* 0x000fea0003800000 */
.L_x_2853:
        /* <DEDUP_REMOVED lines=10> */
[----:B------:R-:W-:-:S02]  /*14ef0*/  VIADD R203, R202, 0x800 ;  /* 0x00000800cacb7836 */ /* 0x000fc40000000000 */
[----:B------:R-:W-:Y:S02]  /*14f00*/  IMAD.MOV.U32 R205, RZ, RZ, 0x40000040 ;  /* 0x40000040ffcd7424 */ /* 0x000fe400078e00ff */
        /* <DEDUP_REMOVED lines=11> */
[----:B----4-:R-:W-:Y:S01]  /*14fc0*/  SHF.R.U32.HI R21, RZ, 0x7, R21 ;  /* 0x00000007ff157819 */ /* 0x010fe20000011615 */
[----:B------:R-:W-:Y:S02]  /*14fd0*/  WARPGROUP.DEPBAR.LE gsb0, 0x0 ;  /* 0x00008000000079c5 */ /* 0x000fe40000010000 */
[----:B------:R-:W-:-:S08]  /*14fe0*/  WARPGROUP.ARRIVE ;  /* 0x00000000000079c5 */ /* 0x000fd00000000000 */
        /* <DEDUP_REMOVED lines=150> */
[----:B------:R-:W4:Y:S01]  /*15950*/  SHFL.IDX PT, R14, R21, RZ, 0x1f ;  /* 0x00001fff150e7589 */ /* 0x000f2200000e0000 */
[----:B------:R-:W-:Y:S01]  /*15960*/  IMAD.MOV.U32 R15, RZ, RZ, 0x4 ;  /* 0x00000004ff0f7424 */ /* 0x000fe200078e00ff */
[----:B----4-:R-:W-:-:S04]  /*15970*/  ISETP.GT.AND P2, PT, R14, 0x7f, PT ;  /* 0x0000007f0e00780c */ /* 0x010fc80003f44270 */
[----:B------:R-:W-:Y:S02]  /*15980*/  SEL R14, RZ, 0x2, !P2 ;  /* 0x00000002ff0e7807 */ /* 0x000fe40005000000 */
[C---:B------:R-:W-:Y:S02]  /*15990*/  SEL R21, R15.reuse, 0x2, P2 ;  /* 0x000000020f157807 */ /* 0x040fe40001000000 */
[----:B------:R-:W-:Y:S01]  /*159a0*/  SEL R15, R15, 0x6, !P2 ;  /* 0x000000060f0f7807 */ /* 0x000fe20005000000 */
[----:B0123--:R-:W-:Y:S01]  /*159b0*/  IMAD.IADD R204, R14, 0x1, R203 ;  /* 0x000000010ecc7824 */ /* 0x00ffe200078e02cb */
        /* <DEDUP_REMOVED lines=11> */
[----:B------:R-:W-:Y:S02]  /*15a70*/  WARPGROUP.DEPBAR.LE gsb0, 0x0 ;  /* 0x00008000000079c5 */ /* 0x000fe40000010000 */
[----:B------:R-:W-:-:S08]  /*15a80*/  WARPGROUP.ARRIVE ;  /* 0x00000000000079c5 */ /* 0x000fd00000000000 */
        /* <DEDUP_REMOVED lines=17> */
[----:B------:R-:W-:Y:S01]  /*15ba0*/  R2UR UR6, R204 ;  /* 0x00000000cc0672ca */ /* 0x000fe200000e0000 */
[----:B------:R-:W-:Y:S01]  /*15bb0*/  IMAD.MOV.U32 R204, RZ, RZ, 0xa00 ;  /* 0x00000a00ffcc7424 */ /* 0x000fe200078e00ff */
[----:B------:R-:W-:Y:S01]  /*15bc0*/  R2UR UR7, R205 ;  /* 0x00000000cd0772ca */ /* 0x000fe200000e0000 */
[----:B------:R-:W-:Y:S01]  /*15bd0*/  IMAD.MOV.U32 R205, RZ, RZ, 0x40000040 ;  /* 0x40000040ffcd7424 */ /* 0x000fe200078e00ff */
[----:B------:R-:W-:-:S02]  /*15be0*/  SEL R203, R203, 0x26, P2 ;  /* 0x00000026cbcb7807 */ /* 0x000fc40001000000 */
[----:B------:R-:W-:Y:S02]  /*15bf0*/  SEL R204, R204, 0x980, P2 ;  /* 0x00000980cccc7807 */ /* 0x000fe40001000000 */
[----:B------:R-:W-:Y:S02]  /*15c00*/  LOP3.LUT R203, R203, 0x6, RZ, 0xc0, !PT ;  /* 0x00000006cbcb7812 */ /* 0x000fe400078ec0ff */
[----:B------:R-:W-:-:S04]  /*15c10*/  LOP3.LUT R206, R204, 0xa00, RZ, 0xc0, !PT ;  /* 0x00000a00ccce7812 */ /* 0x000fc800078ec0ff */
[CC--:B------:R-:W-:Y:S02]  /*15c20*/  IADD3 R204, R203.reuse, R206.reuse, R2 ;  /* 0x000000cecbcc7210 */ /* 0x0c0fe40007ffe002 */
[----:B------:R-:W-:Y:S02]  /*15c30*/  IADD3 R206, R203, R206, R202 ;  /* 0x000000cecbce7210 */ /* 0x000fe40007ffe0ca */
[----:B------:R-:W-:Y:S01]  /*15c40*/  IADD3 R203, R2, 0xa00, RZ ;  /* 0x00000a0002cb7810 */ /* 0x000fe20007ffe0ff */
        /* <DEDUP_REMOVED lines=46> */
[----:B------:R-:W-:-:S05]  /*15f30*/  IMAD.MOV.U32 R204, RZ, RZ, 0xc00 ;  /* 0x00000c00ffcc7424 */ /* 0x000fca00078e00ff */
[----:B------:R-:W-:-:S04]  /*15f40*/  SEL R204, R204, 0xb80, P2 ;  /* 0x00000b80cccc7807 */ /* 0x000fc80001000000 */
        /* <DEDUP_REMOVED lines=82> */
[--C-:B------:R-:W-:Y:S01]  /*16470*/  IMAD.IADD R204, R21, 0x1, R203.reuse ;  /* 0x0000000115cc7824 */ /* 0x100fe200078e02cb */
[----:B------:R-:W-:Y:S01]  /*16480*/  R2UR UR5, R205 ;  /* 0x00000000cd0572ca */ /* 0x000fe200000e0000 */
[----:B------:R-:W-:Y:S02]  /*16490*/  IMAD.MOV.U32 R205, RZ, RZ, 0x40000040 ;  /* 0x40000040ffcd7424 */ /* 0x000fe400078e00ff */
[----:B------:R-:W-:Y:S01]  /*164a0*/  IMAD.SHL.U32 R21, R20, 0x40, RZ ;  /* 0x0000004014157824 */ /* 0x000fe200078e00ff */
        /* <DEDUP_REMOVED lines=9> */
[----:B------:R-:W-:Y:S01]  /*16540*/  IMAD.MOV.U32 R14, RZ, RZ, 0x40 ;  /* 0x00000040ff0e7424 */ /* 0x000fe200078e00ff */
[----:B------:R-:W-:Y:S01]  /*16550*/  R2UR UR5, R15 ;  /* 0x000000000f0572ca */ /* 0x000fe200000e0000 */
[----:B------:R-:W-:Y:S01]  /*16560*/  IMAD.MOV.U32 R15, RZ, RZ, 0x1000 ;  /* 0x00001000ff0f7424 */ /* 0x000fe200078e00ff */
[----:B------:R-:W-:Y:S02]  /*16570*/  R2UR UR6, R204 ;  /* 0x00000000cc0672ca */ /* 0x000fe400000e0000 */
[----:B------:R-:W-:Y:S02]  /*16580*/  R2UR UR7, R205 ;  /* 0x00000000cd0772ca */ /* 0x000fe400000e0000 */
        /* <DEDUP_REMOVED lines=11> */
[----:B------:R-:W-:Y:S01]  /*16640*/  R2UR UR4, R14 ;  /* 0x000000000e0472ca */ /* 0x000fe200000e0000 */
[----:B------:R-:W-:Y:S01]  /*16650*/  @!P1 VIADD R14, R189, 0x38840 ;  /* 0x00038840bd0e9836 */ /* 0x000fe20000000000 */
[----:B------:R-:W-:Y:S02]  /*16660*/  R2UR UR5, R15 ;  /* 0x000000000f0572ca */ /* 0x000fe400000e0000 */
[----:B------:R-:W-:Y:S02]  /*16670*/  R2UR UR6, R202 ;  /* 0x00000000ca0672ca */ /* 0x000fe400000e0000 */
[----:B------:R-:W-:Y:S02]  /*16680*/  R2UR UR7, R203 ;  /* 0x00000000cb0772ca */ /* 0x000fe400000e0000 */
[----:B------:R-:W-:Y:S01]  /*16690*/  @!P1 PRMT R14, RZ, 0x654, R14 ;  /* 0x00000654ff0e9816 */ /* 0x000fe2000000000e */
[----:B------:R-:W-:-:S02]  /*166a0*/  WARPGROUP.DEPBAR.LE gsb0, 0x0 ;  /* 0x00008000000079c5 */ /* 0x000fc40000010000 */
[----:B------:R-:W-:-:S08]  /*166b0*/  WARPGROUP.ARRIVE ;  /* 0x00000000000079c5 */ /* 0x000fd00000000000 */
[----:B------:R-:W-:Y:S01]  /*166c0*/  HGMMA.64x64x16.F32 R152, gdesc[UR4], R152, gsb0 ;  /* 0x00e00000049879f0 */ /* 0x000fe20008000898 */
[----:B------:R-:W-:Y:S02]  /*166d0*/  ULOP3.LUT UR4, URZ, UR44, URZ, 0x33, !UPT ;  /* 0x0000002c3f047292 */ /* 0x000fe4000f8e333f */
[----:B------:R-:W-:Y:S02]  /*166e0*/  WARPGROUP.DEPBAR.LE gsb0, 0x0 ;  /* 0x00008000000079c5 */ /* 0x000fe40000010000 */
[----:B------:R0:W-:Y:S02]  /*166f0*/  @!P1 SYNCS.ARRIVE.TRANS64.RED.A1T0 RZ, [R14+URZ], RZ ;  /* 0x000000ff0eff99a7 */ /* 0x0001e4000810043f */
[----:B0-----:R-:W-:-:S04]  /*16700*/  IADD3 R14, R23, 0x1, -R21 ;  /* 0x00000001170e7810 */ /* 0x001fc80007ffe815 */
[----:B------:R-:W-:-:S05]  /*16710*/  IADD3 R14, -R185, R14, -R184 ;  /* 0x0000000eb90e7210 */ /* 0x000fca0007ffe9b8 */
[C---:B------:R-:W-:Y:S02]  /*16720*/  VIADD R205, R14.reuse, UR43 ;  /* 0x0000002b0ecd7c36 */ /* 0x040fe40008000000 */
[----:B------:R-:W-:Y:S02]  /*16730*/  VIADD R204, R14, UR4 ;  /* 0x000000040ecc7c36 */ /* 0x000fe40008000000 */
[C---:B------:R-:W-:Y:S02]  /*16740*/  IMAD.IADD R203, R0.reuse, 0x1, R205 ;  /* 0x0000000100cb7824 */ /* 0x040fe400078e02cd */
[----:B------:R-:W-:Y:S01]  /*16750*/  IMAD.IADD R202, R0, 0x1, R204 ;  /* 0x0000000100ca7824 */ /* 0x000fe200078e02cc */
[----:B------:R-:W-:Y:S06]  /*16760*/  @!P6 BRA `(.L_x_2856) ;  /* 0x000000000060e947 */ /* 0x000fec0003800000 */
[----:B------:R-:W-:Y:S01]  /*16770*/  IADD3 R207, R0, R23, -R184 ;  /* 0x0000001700cf7210 */ /* 0x000fe20007ffe8b8 */
[----:B------:R-:W-:Y:S03]  /*16780*/  BSSY B1, `(.L_x_2857) ;  /* 0x0000012000017945 */ /* 0x000fe60003800000 */
[----:B------:R-:W-:-:S13]  /*16790*/  ISETP.GT.AND P2, PT, R207, -0x1, PT ;  /* 0xffffffffcf00780c */ /* 0x000fda0003f44270 */
[----:B------:R-:W-:Y:S05]  /*167a0*/  @P2 BRA `(.L_x_2858) ;  /* 0x0000000000242947 */ /* 0x000fea0003800000 */
[----:B------:R-:W-:Y:S02]  /*167b0*/  MOV R206, UR38 ;  /* 0x0000002600ce7c02 */ /* 0x000fe40008000f00 */
[----:B------:R-:W-:Y:S02]  /*167c0*/  LOP3.LUT R207, RZ, R207, RZ, 0x33, !PT ;  /* 0x000000cfffcf7212 */ /* 0x000fe400078e33ff */
[----:B------:R-:W-:-:S13]  /*167d0*/  ISETP.NE.AND P2, PT, R206, 0x1, PT ;  /* 0x00000001ce00780c */ /* 0x000fda0003f45270 */
[----:B------:R-:W0:Y:S02]  /*167e0*/  @P2 LDC.64 R14, c[0x0][0xae0] ;  /* 0x0002b800ff0e2b82 */ /* 0x000e240000000a00 */
[----:B0-----:R-:W-:-:S04]  /*167f0*/  @P2 IMAD.HI.U32 R210, R207, R14, RZ ;  /* 0x0000000ecfd22227 */ /* 0x001fc800078e00ff */
[----:B------:R-:W-:Y:S01]  /*16800*/  IMAD.MOV.U32 R14, RZ, RZ, R207 ;  /* 0x000000ffff0e7224 */ /* 0x000fe200078e00cf */
[----:B------:R-:W-:-:S04]  /*16810*/  @P2 SHF.R.U32.HI R14, RZ, R15, R210 ;  /* 0x0000000fff0e2219 */ /* 0x000fc800000116d2 */
[----:B------:R-:W-:Y:S01]  /*16820*/  LOP3.LUT R14, RZ, R14, RZ, 0x33, !PT ;  /* 0x0000000eff0e7212 */ /* 0x000fe200078e33ff */
[----:B------:R-:W-:Y:S06]  /*16830*/  BRA `(.L_x_2859) ;  /* 0x0000000000187947 */ /* 0x000fec0003800000 */
.L_x_2858:
[----:B------:R-:W-:-:S05]  /*16840*/  IMAD.U32 R206, RZ, RZ, UR38 ;  /* 0x00000026ffce7e24 */ /* 0x000fca000f8e00ff */
[----:B------:R-:W-:-:S13]  /*16850*/  ISETP.NE.AND P2, PT, R206, 0x1, PT ;  /* 0x00000001ce00780c */ /* 0x000fda0003f45270 */
[----:B------:R-:W0:Y:S02]  /*16860*/  @P2 LDC.64 R14, c[0x0][0xae0] ;  /* 0x0002b800ff0e2b82 */ /* 0x000e240000000a00 */
[----:B0-----:R-:W-:-:S04]  /*16870*/  @P2 IMAD.HI.U32 R210, R207, R14, RZ ;  /* 0x0000000ecfd22227 */ /* 0x001fc800078e00ff */
[----:B------:R-:W-:Y:S01]  /*16880*/  IMAD.MOV.U32 R14, RZ, RZ, R207 ;  /* 0x000000ffff0e7224 */ /* 0x000fe200078e00cf */
[----:B------:R-:W-:-:S07]  /*16890*/  @P2 SHF.R.U32.HI R14, RZ, R15, R210 ;  /* 0x0000000fff0e2219 */ /* 0x000fce00000116d2 */
.L_x_2859:
[----:B------:R-:W-:Y:S05]  /*168a0*/  BSYNC B1 ;  /* 0x0000000000017941 */ /* 0x000fea0003800000 */
.L_x_2857:
[----:B------:R-:W-:-:S04]  /*168b0*/  IMAD R14, R14, R206, -R21 ;  /* 0x000000ce0e0e7224 */ /* 0x000fc800078e0a15 */
[----:B------:R-:W-:-:S05]  /*168c0*/  IMAD.IADD R15, R14, 0x1, -R185 ;  /* 0x000000010e0f7824 */ /* 0x000fca00078e0ab9 */
[----:B------:R-:W-:Y:S02]  /*168d0*/  VIADDMNMX R203, R15, R206, R203, PT ;  /* 0x000000ce0fcb7246 */ /* 0x000fe400038001cb */
[----:B------:R-:W-:-:S07]  /*168e0*/  VIMNMX R202, R202, R15, !PT ;  /* 0x0000000fcaca7248 */ /* 0x000fce0007fe0100 */
.L_x_2856:
[----:B------:R-:W-:Y:S02]  /*168f0*/  ISETP.GT.AND P2, PT, R20, -0x1, PT ;  /* 0xffffffff1400780c */ /* 0x000fe40003f44270 */
[----:B------:R-:W-:Y:S02]  /*16900*/  IADD3 R205, R205, 0x8, R0 ;  /* 0x00000008cdcd7810 */ /* 0x000fe40007ffe000 */
[C---:B------:R-:W-:Y:S02]  /*16910*/  ISETP.GT.AND P3, PT, R202.reuse, RZ, P2 ;  /* 0x000000ffca00720c */ /* 0x040fe40001764270 */
[C---:B------:R-:W-:Y:S02]  /*16920*/  ISETP.GT.AND P5, PT, R202.reuse, 0x1, P2 ;  /* 0x00000001ca00780c */ /* 0x040fe400017a4270 */
        /* <DEDUP_REMOVED lines=51> */
[----:B------:R-:W-:Y:S02]  /*16c60*/  IMAD.U32 R168, RZ, RZ, UR38 ;  /* 0x00000026ffa87e24 */ /* 0x000fe4000f8e00ff */
[----:B------:R-:W-:-:S03]  /*16c70*/  VIADD R169, R0, 0x8 ;  /* 0x0000000800a97836 */ /* 0x000fc60000000000 */
[----:B------:R-:W-:Y:S02]  /*16c80*/  ISETP.NE.AND P3, PT, R168, 0x1, PT ;  /* 0x00000001a800780c */ /* 0x000fe40003f65270 */
[----:B------:R-:W-:-:S04]  /*16c90*/  IADD3 R169, R169, R23, -R184 ;  /* 0x00000017a9a97210 */ /* 0x000fc80007ffe8b8 */
[----:B------:R-:W-:-:S07]  /*16ca0*/  LOP3.LUT R169, RZ, R169, RZ, 0x33, !PT ;  /* 0x000000a9ffa97212 */ /* 0x000fce00078e33ff */
[----:B------:R-:W0:Y:S02]  /*16cb0*/  @P3 LDC.64 R14, c[0x0][0xae0] ;  /* 0x0002b800ff0e3b82 */ /* 0x000e240000000a00 */
[----:B0-----:R-:W-:-:S05]  /*16cc0*/  @P3 IMAD.HI.U32 R14, R169, R14, RZ ;  /* 0x0000000ea90e3227 */ /* 0x001fca00078e00ff */
[----:B------:R-:W-:-:S04]  /*16cd0*/  @P3 SHF.R.U32.HI R169, RZ, R15, R14 ;  /* 0x0000000fffa93219 */ /* 0x000fc8000001160e */
[----:B------:R-:W-:Y:S01]  /*16ce0*/  LOP3.LUT R14, RZ, R169, RZ, 0x33, !PT ;  /* 0x000000a9ff0e7212 */ /* 0x000fe200078e33ff */
[----:B------:R-:W-:Y:S06]  /*16cf0*/  BRA `(.L_x_2863) ;  /* 0x0000000000187947 */ /* 0x000fec0003800000 */
.L_x_2862:
[----:B------:R-:W-:-:S05]  /*16d00*/  IMAD.U32 R168, RZ, RZ, UR38 ;  /* 0x00000026ffa87e24 */ /* 0x000fca000f8e00ff */
[----:B------:R-:W-:-:S13]  /*16d10*/  ISETP.NE.AND P3, PT, R168, 0x1, PT ;  /* 0x00000001a800780c */ /* 0x000fda0003f65270 */
[----:B------:R-:W0:Y:S02]  /*16d20*/  @P3 LDC.64 R14, c[0x0][0xae0] ;  /* 0x0002b800ff0e3b82 */ /* 0x000e240000000a00 */
[----:B0-----:R-:W-:-:S04]  /*16d30*/  @P3 IMAD.HI.U32 R202, R188, R14, RZ ;  /* 0x0000000ebcca3227 */ /* 0x001fc800078e00ff */
[----:B------:R-:W-:Y:S01]  /*16d40*/  IMAD.MOV.U32 R14, RZ, RZ, R188 ;  /* 0x000000ffff0e7224 */ /* 0x000fe200078e00bc */
[----:B------:R-:W-:-:S07]  /*16d50*/  @P3 SHF.R.U32.HI R14, RZ, R15, R202 ;  /* 0x0000000fff0e3219 */ /* 0x000fce00000116ca */
.L_x_2863:
[----:B------:R-:W-:Y:S05]  /*16d60*/  BSYNC B1 ;  /* 0x0000000000017941 */ /* 0x000fea0003800000 */
.L_x_2861:
[----:B------:R-:W-:-:S04]  /*16d70*/  IMAD R14, R14, R168, -R21 ;  /* 0x000000a80e0e7224 */ /* 0x000fc800078e0a15 */
[----:B------:R-:W-:-:S05]  /*16d80*/  IMAD.IADD R15, R14, 0x1, -R185 ;  /* 0x000000010e0f7824 */ /* 0x000fca00078e0ab9 */
[----:B------:R-:W-:Y:S02]  /*16d90*/  VIADDMNMX R205, R15, R168, R205, PT ;  /* 0x000000a80fcd7246 */ /* 0x000fe400038001cd */
[----:B------:R-:W-:-:S07]  /*16da0*/  VIMNMX R204, R204, R15, !PT ;  /* 0x0000000fcccc7248 */ /* 0x000fce0007fe0100 */
.L_x_2860:
[----:B------:R-:W-:Y:S01]  /*16db0*/  FMNMX.FTZ R14, R152, R200, !PT ;  /* 0x000000c8980e7209 */ /* 0x000fe20007810000 */
[----:B------:R-:W-:Y:S01]  /*16dc0*/  IMAD.MOV.U32 R169, RZ, RZ, 0x40000040 ;  /* 0x40000040ffa97424 */ /* 0x000fe200078e00ff */
[C---:B------:R-:W-:Y:S01]  /*16dd0*/  ISETP.GT.AND P5, PT, R204.reuse, 0x9, P2 ;  /* 0x00000009cc00780c */ /* 0x040fe200017a4270 */
[----:B------:R-:W-:Y:S01]  /*16de0*/  IMAD R168, R19, 0x1000, R193 ;  /* 0x0000100013a87824 */ /* 0x000fe200078e02c1 */
[----:B------:R-:W-:Y:S01]  /*16df0*/  FMNMX.FTZ R15, R153, R14, !PT ;  /* 0x0000000e990f7209 */ /* 0x000fe20007810000 */
[----:B------:R-:W-:Y:S01]  /*16e00*/  @!P1 VIADD R189, R189, 0x38860 ;  /* 0x00038860bdbd9836 */ /* 0x000fe20000000000 */
[----:B------:R-:W-:Y:S02]  /*16e10*/  ISETP.GT.AND P3, PT, R204, 0x1, P2 ;  /* 0x00000001cc00780c */ /* 0x000fe40001764270 */
[----:B------:R-:W-:Y:S02]  /*16e20*/  FMNMX.FTZ R14, R156, R15, !PT ;  /* 0x0000000f9c0e7209 */ /* 0x000fe40007810000 */
[----:B------:R-:W-:-:S02]  /*16e30*/  ISETP.LT.OR P5, PT, R205, 0xa, P5 ;  /* 0x0000000acd00780c */ /* 0x000fc40002fa1670 */
[----:B------:R-:W-:Y:S02]  /*16e40*/  FMNMX.FTZ R15, R157, R14, !PT ;  /* 0x0000000e9d0f7209 */ /* 0x000fe40007810000 */
[----:B------:R-:W-:Y:S02]  /*16e50*/  ISETP.LT.OR P3, PT, R205, 0x2, P3 ;  /* 0x00000002cd00780c */ /* 0x000fe40001f61670 */
        /* <DEDUP_REMOVED lines=11> */
[C---:B------:R-:W-:Y:S02]  /*16f10*/  ISETP.LT.OR P4, PT, R205.reuse, 0x9, P4 ;  /* 0x00000009cd00780c */ /* 0x040fe40002781670 */
        /* <DEDUP_REMOVED lines=12> */
[C---:B------:R-:W-:Y:S01]  /*16fe0*/  ISETP.GT.AND P5, PT, R204.reuse, 0x21, P2 ;  /* 0x00000021cc00780c */ /* 0x040fe200017a4270 */
[----:B------:R-:W0:Y:S01]  /*16ff0*/  SHFL.BFLY PT, R14, R15, 0x2, 0x1f ;  /* 0x0c401f000f0e7f89 */ /* 0x000e2200000e0000 */
[----:B------:R-:W-:Y:S02]  /*17000*/  ISETP.GT.AND P3, PT, R204, 0x19, P2 ;  /* 0x00000019cc00780c */ /* 0x000fe40001764270 */
[C---:B------:R-:W-:Y:S02]  /*17010*/  ISETP.LT.OR P4, PT, R205.reuse, 0x12, P4 ;  /* 0x00000012cd00780c */ /* 0x040fe40002781670 */
[----:B------:R-:W-:-:S02]  /*17020*/  ISETP.LT.OR P5, PT, R205, 0x22, P5 ;  /* 0x00000022cd00780c */ /* 0x000fc40002fa1670 */
[----:B------:R-:W-:Y:S02]  /*17030*/  ISETP.LT.OR P3, PT, R205, 0x1a, P3 ;  /* 0x0000001acd00780c */ /* 0x000fe40001f61670 */
[----:B------:R-:W-:Y:S02]  /*17040*/  FSEL R163, R163, -INF , !P4 ;  /* 0xff800000a3a37808 */ /* 0x000fe40006000000 */
[C---:B------:R-:W-:Y:S02]  /*17050*/  ISETP.GT.AND P4, PT, R204.reuse, 0x20, P2 ;  /* 0x00000020cc00780c */ /* 0x040fe40001784270 */
[----:B------:R-:W-:Y:S02]  /*17060*/  FSEL R203, R171, -INF , !P5 ;  /* 0xff800000abcb7808 */ /* 0x000fe40006800000 */
[----:B------:R-:W-:Y:S02]  /*17070*/  FSEL R167, R167, -INF , !P3 ;  /* 0xff800000a7a77808 */ /* 0x000fe40005800000 */
[----:B------:R-:W-:-:S02]  /*17080*/  ISETP.GT.AND P5, PT, R204, RZ, P2 ;  /* 0x000000ffcc00720c */ /* 0x000fc400017a4270 */
[----:B------:R-:W-:Y:S02]  /*17090*/  ISETP.GT.AND P3, PT, R204, 0x28, P2 ;  /* 0x00000028cc00780c */ /* 0x000fe40001764270 */
[C---:B------:R-:W-:Y:S02]  /*170a0*/  ISETP.LT.OR P4, PT, R205.reuse, 0x21, P4 ;  /* 0x00000021cd00780c */ /* 0x040fe40002781670 */
[----:B------:R-:W-:Y:S02]  /*170b0*/  ISETP.LT.OR P5, PT, R205, 0x1, P5 ;  /* 0x00000001cd00780c */ /* 0x000fe40002fa1670 */
[----:B0-----:R-:W-:Y:S02]  /*170c0*/  FMNMX.FTZ R14, R15, R14, !PT ;  /* 0x0000000e0f0e7209 */ /* 0x001fe40007810000 */
[----:B------:R-:W-:Y:S02]  /*170d0*/  ISETP.LT.OR P3, PT, R205, 0x29, P3 ;  /* 0x00000029cd00780c */ /* 0x000fe40001f61670 */
[----:B------:R-:W-:Y:S01]  /*170e0*/  FSEL R202, R170, -INF , !P4 ;  /* 0xff800000aaca7808 */ /* 0x000fe20006000000 */
[----:B------:R-:W0:Y:S01]  /*170f0*/  SHFL.BFLY PT, R15, R14, 0x1, 0x1f ;  /* 0x0c201f000e0f7f89 */ /* 0x000e2200000e0000 */
[----:B------:R-:W-:-:S02]  /*17100*/  ISETP.GT.AND P4, PT, R204, 0x29, P2 ;  /* 0x00000029cc00780c */ /* 0x000fc40001784270 */
[----:B------:R-:W-:Y:S02]  /*17110*/  FSEL R154, R154, -INF , !P5 ;  /* 0xff8000009a9a7808 */ /* 0x000fe40006800000 */
[----:B------:R-:W-:Y:S02]  /*17120*/  FSEL R210, R174, -INF , !P3 ;  /* 0xff800000aed27808 */ /* 0x000fe40005800000 */
[----:B------:R-:W-:Y:S02]  /*17130*/  ISETP.GT.AND P3, PT, R204, 0x30, P2 ;  /* 0x00000030cc00780c */ /* 0x000fe40001764270 */
[----:B------:R-:W-:Y:S02]  /*17140*/  ISETP.LT.OR P4, PT, R205, 0x2a, P4 ;  /* 0x0000002acd00780c */ /* 0x000fe40002781670 */
[----:B------:R-:W-:Y:S02]  /*17150*/  FMNMX.FTZ R170, R154, R199, !PT ;  /* 0x000000c79aaa7209 */ /* 0x000fe40007810000 */
[----:B------:R-:W-:-:S02]  /*17160*/  MOV R21, UR37 ;  /* 0x0000002500157c02 */ /* 0x000fc40008000f00 */
[----:B------:R-:W-:Y:S02]  /*17170*/  ISETP.LT.OR P3, PT, R205, 0x31, P3 ;  /* 0x00000031cd00780c */ /* 0x000fe40001f61670 */
[----:B------:R-:W-:Y:S02]  /*17180*/  FSEL R222, R175, -INF , !P4 ;  /* 0xff800000afde7808 */ /* 0x000fe40006000000 */
[C---:B------:R-:W-:Y:S02]  /*17190*/  ISETP.GT.AND P4, PT, R204.reuse, 0x31, P2 ;  /* 0x00000031cc00780c */ /* 0x040fe40001784270 */
[----:B------:R-:W-:Y:S02]  /*171a0*/  ISETP.GT.AND P5, PT, R204, 0x38, P2 ;  /* 0x00000038cc00780c */ /* 0x000fe400017a4270 */
[----:B------:R-:W-:Y:S02]  /*171b0*/  R2UR UR7, R169 ;  /* 0x00000000a90772ca */ /* 0x000fe400000e0000 */
[----:B0-----:R-:W-:-:S02]  /*171c0*/  FMNMX.FTZ R14, R14, R15, !PT ;  /* 0x0000000f0e0e7209 */ /* 0x001fc40007810000 */
[----:B------:R-:W-:Y:S02]  /*171d0*/  FMNMX.FTZ R15, R155, R170, !PT ;  /* 0x000000aa9b0f7209 */ /* 0x000fe40007810000 */
[----:B------:R-:W-:Y:S01]  /*171e0*/  ISETP.GT.AND P2, PT, R204, 0x39, P2 ;  /* 0x00000039cc00780c */ /* 0x000fe20001744270 */
[----:B------:R-:W-:Y:S01]  /*171f0*/  FMUL.FTZ R169, R14, R21 ;  /* 0x000000150ea97220 */ /* 0x000fe20000410000 */
[----:B------:R-:W-:Y:S02]  /*17200*/  FSEL R204, R178, -INF , !P3 ;  /* 0xff800000b2cc7808 */ /* 0x000fe40005800000 */
[----:B------:R-:W-:Y:S02]  /*17210*/  FSETP.NEU.FTZ.AND P3, PT, R14, -INF , PT ;  /* 0xff8000000e00780b */ /* 0x000fe40003f7d000 */
[----:B------:R-:W-:Y:S02]  /*17220*/  FMNMX.FTZ R170, R158, R15, !PT ;  /* 0x0000000f9eaa7209 */ /* 0x000fe40007810000 */
[----:B------:R-:W-:-:S02]  /*17230*/  FSEL R15, R169, RZ, P3 ;  /* 0x000000ffa90f7208 */ /* 0x000fc40001800000 */
[----:B------:R-:W-:Y:S02]  /*17240*/  FMNMX.FTZ R169, R159, R170, !PT ;  /* 0x000000aa9fa97209 */ /* 0x000fe40007810000 */
[----:B------:R-:W-:Y:S01]  /*17250*/  ISETP.LT.OR P4, PT, R205, 0x32, P4 ;  /* 0x00000032cd00780c */ /* 0x000fe20002781670 */
[--C-:B------:R-:W-:Y:S01]  /*17260*/  FFMA.FTZ R175, R157, R21, -R15.reuse ;  /* 0x000000159daf7223 */ /* 0x100fe2000001080f */
[----:B------:R-:W-:Y:S01]  /*17270*/  FMNMX.FTZ R170, R162, R169, !PT ;  /* 0x000000a9a2aa7209 */ /* 0x000fe20007810000 */
[-CC-:B------:R-:W-:Y:S01]  /*17280*/  FFMA.FTZ R152, R152, R21.reuse, -R15.reuse ;  /* 0x0000001598987223 */ /* 0x180fe2000001080f */
[----:B------:R-:W-:Y:S01]  /*17290*/  ISETP.LT.OR P5, PT, R205, 0x39, P5 ;  /* 0x00000039cd00780c */ /* 0x000fe20002fa1670 */
[-CC-:B------:R-:W-:Y:S01]  /*172a0*/  FFMA.FTZ R153, R153, R21.reuse, -R15.reuse ;  /* 0x0000001599997223 */ /* 0x180fe2000001080f */
[----:B------:R-:W-:Y:S01]  /*172b0*/  FMNMX.FTZ R169, R163, R170, !PT ;  /* 0x000000aaa3a97209 */ /* 0x000fe20007810000 */
[-CC-:B------:R-:W-:Y:S01]  /*172c0*/  FFMA.FTZ R156, R156, R21.reuse, -R15.reuse ;  /* 0x000000159c9c7223 */ /* 0x180fe2000001080f */
[----:B------:R-:W-:Y:S01]  /*172d0*/  ISETP.LT.OR P2, PT, R205, 0x3a, P2 ;  /* 0x0000003acd00780c */ /* 0x000fe20001741670 */
[--C-:B------:R-:W-:Y:S01]  /*172e0*/  FFMA.FTZ R178, R206, R21, -R15.reuse ;  /* 0x00000015ceb27223 */ /* 0x100fe2000001080f */
[----:B------:R-:W-:Y:S01]  /*172f0*/  FMNMX.FTZ R170, R166, R169, !PT ;  /* 0x000000a9a6aa7209 */ /* 0x000fe20007810000 */
[-CC-:B------:R-:W-:Y:S01]  /*17300*/  FFMA.FTZ R172, R172, R21.reuse, -R15.reuse ;  /* 0x00000015acac7223 */ /* 0x180fe2000001080f */
[----:B------:R-:W-:Y:S01]  /*17310*/  FSEL R183, R183, -INF , !P2 ;  /* 0xff800000b7b77808 */ /* 0x000fe20005000000 */
[-CC-:B------:R-:W-:Y:S01]  /*17320*/  FFMA.FTZ R173, R173, R21.reuse, -R15.reuse ;  /* 0x00000015adad7223 */ /* 0x180fe2000001080f */
[----:B------:R-:W-:Y:S01]  /*17330*/  FMNMX.FTZ R169, R167, R170, !PT ;  /* 0x000000aaa7a97209 */ /* 0x000fe20007810000 */
[-CC-:B------:R-:W-:Y:S01]  /*17340*/  FFMA.FTZ R176, R176, R21.reuse, -R15.reuse ;  /* 0x00000015b0b07223 */ /* 0x180fe2000001080f */
[-CC-:B------:R-:W-:Y:S01]  /*17350*/  FFMA.FTZ R177, R177, R21.reuse, -R15.reuse ;  /* 0x00000015b1b17223 */ /* 0x180fe2000001080f */
[--C-:B------:R-:W-:Y:S01]  /*17360*/  FFMA.FTZ R180, R180, R21, -R15.reuse ;  /* 0x00000015b4b47223 */ /* 0x100fe2000001080f */
[----:B------:R-:W-:Y:S01]  /*17370*/  FMNMX.FTZ R170, R202, R169, !PT ;  /* 0x000000a9caaa7209 */ /* 0x000fe20007810000 */
[----:B------:R-:W-:Y:S01]  /*17380*/  FFMA.FTZ R181, R181, R21, -R15 ;  /* 0x00000015b5b57223 */ /* 0x000fe2000001080f */
[----:B------:R-:W-:Y:S01]  /*17390*/  MUFU.EX2 R152, R152 ;  /* 0x0000009800987308 */ /* 0x000fe20000000800 */
[----:B------:R-:W-:-:S02]  /*173a0*/  R2UR UR6, R168 ;  /* 0x00000000a80672ca */ /* 0x000fc400000e0000 */
[----:B------:R-:W-:Y:S01]  /*173b0*/  FMNMX.FTZ R169, R203, R170, !PT ;  /* 0x000000aacba97209 */ /* 0x000fe20007810000 */
[-CC-:B------:R-:W-:Y:S01]  /*173c0*/  FFMA.FTZ R170, R160, R21.reuse, -R15.reuse ;  /* 0x00000015a0aa7223 */ /* 0x180fe2000001080f */
[----:B------:R-:W-:Y:S01]  /*173d0*/  FSEL R160, R182, -INF , !P5 ;  /* 0xff800000b6a07808 */ /* 0x000fe20006800000 */
[----:B------:R-:W-:Y:S01]  /*173e0*/  FFMA.FTZ R182, R161, R21, -R15 ;  /* 0x00000015a1b67223 */ /* 0x000fe2000001080f */
[----:B------:R-:W-:Y:S01]  /*173f0*/  FMNMX.FTZ R157, R210, R169, !PT ;  /* 0x000000a9d29d7209 */ /* 0x000fe20007810000 */
[----:B------:R-:W-:Y:S01]  /*17400*/  MUFU.EX2 R153, R153 ;  /* 0x0000009900997308 */ /* 0x000fe20000000800 */
[----:B------:R-:W-:Y:S02]  /*17410*/  @!P1 PRMT R189, RZ, 0x654, R189 ;  /* 0x00000654ffbd9816 */ /* 0x000fe400000000bd */
[----:B------:R-:W-:Y:S02]  /*17420*/  FMNMX.FTZ R171, R222, R157, !PT ;  /* 0x0000009ddeab7209 */ /* 0x000fe40007810000 */
[----:B------:R-:W-:Y:S01]  /*17430*/  FSEL R157, R179, -INF , !P4 ;  /* 0xff800000b39d7808 */ /* 0x000fe20006000000 */
[----:B------:R-:W-:Y:S01]  /*17440*/  FFMA.FTZ R179, R207, R21, -R15 ;  /* 0x00000015cfb37223 */ /* 0x000fe2000001080f */
[----:B------:R-:W-:Y:S01]  /*17450*/  FMNMX.FTZ R174, R204, R171, !PT ;  /* 0x000000abccae7209 */ /* 0x000fe20007810000 */
[----:B------:R0:W-:Y:S03]  /*17460*/  MUFU.EX2 R169, R175 ;  /* 0x000000af00a97308 */ /* 0x0001e60000000800 */
[----:B------:R-:W-:-:S04]  /*17470*/  FMNMX.FTZ R171, R157, R174, !PT ;  /* 0x000000ae9dab7209 */ /* 0x000fc80007810000 */
[----:B------:R-:W-:Y:S01]  /*17480*/  FMNMX.FTZ R174, R160, R171, !PT ;  /* 0x000000aba0ae7209 */ /* 0x000fe20007810000 */
[----:B------:R-:W-:Y:S01]  /*17490*/  MUFU.EX2 R156, R156 ;  /* 0x0000009c009c7308 */ /* 0x000fe20000000800 */
[-CC-:B0-----:R-:W-:Y:S02]  /*174a0*/  FFMA.FTZ R175, R165, R21.reuse, -R15.reuse ;  /* 0x00000015a5af7223 */ /* 0x181fe4000001080f */
[----:B------:R-:W-:Y:S01]  /*174b0*/  FMNMX.FTZ R161, R183, R174, !PT ;  /* 0x000000aeb7a17209 */ /* 0x000fe20007810000 */
[----:B------:R-:W-:Y:S01]  /*174c0*/  FFMA.FTZ R174, R164, R21, -R15 ;  /* 0x00000015a4ae7223 */ /* 0x000fe2000001080f */
[----:B------:R-:W-:-:S03]  /*174d0*/  FSEL R15, R14, RZ, P3 ;  /* 0x000000ff0e0f7208 */ /* 0x000fc60001800000 */
[----:B------:R-:W0:Y:S01]  /*174e0*/  SHFL.BFLY PT, R164, R161, 0x2, 0x1f ;  /* 0x0c401f00a1a47f89 */ /* 0x000e2200000e0000 */
[----:B------:R1:W-:Y:S08]  /*174f0*/  MUFU.EX2 R171, R182 ;  /* 0x000000b600ab7308 */ /* 0x0003f00000000800 */
[----:B------:R-:W-:Y:S01]  /*17500*/  MUFU.EX2 R170, R170 ;  /* 0x000000aa00aa7308 */ /* 0x000fe20000000800 */
[----:B-1----:R-:W-:-:S07]  /*17510*/  FADD.FTZ R182, -R15, R200 ;  /* 0x000000c80fb67221 */ /* 0x002fce0000010100 */
[----:B------:R-:W-:Y:S01]  /*17520*/  MUFU.EX2 R174, R174 ;  /* 0x000000ae00ae7308 */ /* 0x000fe20000000800 */
[----:B0-----:R-:W-:-:S07]  /*17530*/  FMNMX.FTZ R164, R161, R164, !PT ;  /* 0x000000a4a1a47209 */ /* 0x001fce0007810000 */
[----:B------:R-:W-:Y:S01]  /*17540*/  MUFU.EX2 R175, R175 ;  /* 0x000000af00af7308 */ /* 0x000fe20000000800 */
[----:B------:R-:W0:Y:S07]  /*17550*/  SHFL.BFLY PT, R161, R164, 0x1, 0x1f ;  /* 0x0c201f00a4a17f89 */ /* 0x000e2e00000e0000 */
[----:B------:R-:W-:Y:S08]  /*17560*/  MUFU.EX2 R178, R178 ;  /* 0x000000b200b27308 */ /* 0x000ff00000000800 */
[----:B------:R-:W-:Y:S08]  /*17570*/  MUFU.EX2 R179, R179 ;  /* 0x000000b300b37308 */ /* 0x000ff00000000800 */
[----:B------:R-:W-:Y:S01]  /*17580*/  MUFU.EX2 R172, R172 ;  /* 0x000000ac00ac7308 */ /* 0x000fe20000000800 */
[----:B0-----:R-:W-:Y:S01]  /*17590*/  FMNMX.FTZ R15, R164, R161, !PT ;  /* 0x000000a1a40f7209 */ /* 0x001fe20007810000 */
[----:B------:R-:W-:-:S02]  /*175a0*/  IMAD.MOV R164, RZ, RZ, -R196 ;  /* 0x000000ffffa47224 */ /* 0x000fc400078e0ac4 */
[-C--:B------:R-:W-:Y:S01]  /*175b0*/  FMUL.FTZ R161, R182, R21.reuse ;  /* 0x00000015b6a17220 */ /* 0x080fe20000410000 */
[C---:B------:R-:W-:Y:S01]  /*175c0*/  FSETP.NEU.FTZ.AND P2, PT, R15.reuse, -INF , PT ;  /* 0xff8000000f00780b */ /* 0x040fe20003f5d000 */
[----:B------:R-:W-:Y:S01]  /*175d0*/  FMUL.FTZ R165, R15, R21 ;  /* 0x000000150fa57220 */ /* 0x000fe20000410000 */
[----:B------:R-:W-:Y:S01]  /*175e0*/  ISETP.NE.AND P3, PT, R185, R164, PT ;  /* 0x000000a4b900720c */ /* 0x000fe20003f65270 */
[----:B------:R-:W-:Y:S01]  /*175f0*/  MUFU.EX2 R173, R173 ;  /* 0x000000ad00ad7308 */ /* 0x000fe20000000800 */
[----:B------:R-:W-:Y:S02]  /*17600*/  FSEL R164, R15, RZ, P2 ;  /* 0x000000ff0fa47208 */ /* 0x000fe40001000000 */
[----:B------:R-:W-:Y:S02]  /*17610*/  FSEL R165, R165, RZ, P2 ;  /* 0x000000ffa5a57208 */ /* 0x000fe40001000000 */
[----:B------:R-:W-:Y:S01]  /*17620*/  ISETP.GT.AND P2, PT, R20, R212, PT ;  /* 0x000000d41400720c */ /* 0x000fe20003f44270 */
[----:B------:R-:W-:-:S02]  /*17630*/  FADD.FTZ R182, -R164, R199 ;  /* 0x000000c7a4b67221 */ /* 0x000fc40000010100 */
[-CC-:B------:R-:W-:Y:S01]  /*17640*/  FFMA.FTZ R205, R155, R21.reuse, -R165.reuse ;  /* 0x000000159bcd7223 */ /* 0x180fe200000108a5 */
[----:B------:R-:W0:Y:S01]  /*17650*/  MUFU.EX2 R161, R161 ;  /* 0x000000a100a17308 */ /* 0x000e220000000800 */
[-C--:B------:R-:W-:Y:S01]  /*17660*/  FMUL.FTZ R155, R182, R21.reuse ;  /* 0x00000015b69b7220 */ /* 0x080fe20000410000 */
[-CC-:B------:R-:W-:Y:S01]  /*17670*/  FFMA.FTZ R154, R154, R21.reuse, -R165.reuse ;  /* 0x000000159a9a7223 */ /* 0x180fe200000108a5 */
[----:B------:R-:W-:Y:S02]  /*17680*/  @!P3 IMAD R199, R201, 0x40, R194 ;  /* 0x00000040c9c7b824 */ /* 0x000fe400078e02c2 */
[-CC-:B------:R-:W-:Y:S01]  /*17690*/  FFMA.FTZ R182, R158, R21.reuse, -R165.reuse ;  /* 0x000000159eb67223 */ /* 0x180fe200000108a5 */
[-CC-:B------:R-:W-:Y:S01]  /*176a0*/  FFMA.FTZ R200, R163, R21.reuse, -R165.reuse ;  /* 0x00000015a3c87223 */ /* 0x180fe200000108a5 */
[-CC-:B------:R-:W-:Y:S01]  /*176b0*/  FFMA.FTZ R201, R166, R21.reuse, -R165.reuse ;  /* 0x00000015a6c97223 */ /* 0x180fe200000108a5 */
[----:B------:R-:W-:Y:S01]  /*176c0*/  @!P3 IMAD R199, R199, 0x4, R18 ;  /* 0x00000004c7c7b824 */ /* 0x000fe200078e0212 */
[----:B------:R-:W1:Y:S01]  /*176d0*/  MUFU.EX2 R155, R155 ;  /* 0x0000009b009b7308 */ /* 0x000e620000000800 */
[-CC-:B------:R-:W-:Y:S01]  /*176e0*/  FFMA.FTZ R223, R159, R21.reuse, -R165.reuse ;  /* 0x000000159fdf7223 */ /* 0x180fe200000108a5 */
[-CC-:B------:R-:W-:Y:S01]  /*176f0*/  FFMA.FTZ R206, R222, R21.reuse, -R165.reuse ;  /* 0x00000015dece7223 */ /* 0x180fe200000108a5 */
[-CC-:B------:R-:W-:Y:S01]  /*17700*/  FFMA.FTZ R162, R162, R21.reuse, -R165.reuse ;  /* 0x00000015a2a27223 */ /* 0x180fe200000108a5 */
[-CC-:B------:R-:W-:Y:S01]  /*17710*/  FFMA.FTZ R167, R167, R21.reuse, -R165.reuse ;  /* 0x00000015a7a77223 */ /* 0x180fe200000108a5 */
[-CC-:B------:R-:W-:Y:S01]  /*17720*/  FFMA.FTZ R207, R204, R21.reuse, -R165.reuse ;  /* 0x00000015cccf7223 */ /* 0x180fe200000108a5 */
[-CC-:B------:R-:W-:Y:S01]  /*17730*/  FFMA.FTZ R224, R160, R21.reuse, -R165.reuse ;  /* 0x00000015a0e07223 */ /* 0x180fe200000108a5 */
[-CC-:B------:R-:W-:Y:S01]  /*17740*/  FFMA.FTZ R222, R183, R21.reuse, -R165.reuse ;  /* 0x00000015b7de7223 */ /* 0x180fe200000108a5 */
[----:B------:R2:W-:Y:S01]  /*17750*/  MUFU.EX2 R164, R205 ;  /* 0x000000cd00a47308 */ /* 0x0005e20000000800 */
[----:B0-----:R-:W-:Y:S01]  /*17760*/  @!P3 STS [R199+0x38400], R161 ;  /* 0x038400a1c700b388 */ /* 0x001fe20000000800 */
[-CC-:B------:R-:W-:Y:S01]  /*17770*/  FFMA.FTZ R158, R202, R21.reuse, -R165.reuse ;  /* 0x00000015ca9e7223 */ /* 0x180fe200000108a5 */
[--C-:B------:R-:W-:Y:S01]  /*17780*/  FFMA.FTZ R159, R203, R21, -R165.reuse ;  /* 0x00000015cb9f7223 */ /* 0x100fe200000108a5 */
[----:B------:R-:W-:Y:S01]  /*17790*/  FFMA.FTZ R226, R161, R6, R152 ;  /* 0x00000006a1e27223 */ /* 0x000fe20000010098 */
[----:B------:R-:W-:Y:S01]  /*177a0*/  F2FP.F16.F32.PACK_AB R152, R153, R152 ;  /* 0x000000989998723e */ /* 0x000fe200000000ff */
[-C--:B------:R-:W-:Y:S01]  /*177b0*/  FMUL.FTZ R24, R24, R161.reuse ;  /* 0x000000a118187220 */ /* 0x080fe20000410000 */
[----:B------:R-:W-:Y:S01]  /*177c0*/  FMUL.FTZ R25, R25, R161 ;  /* 0x000000a119197220 */ /* 0x000fe20000410000 */
[----:B------:R-:W0:Y:S01]  /*177d0*/  MUFU.EX2 R154, R154 ;  /* 0x0000009a009a7308 */ /* 0x000e220000000800 */
[-CC-:B--2---:R-:W-:Y:S01]  /*177e0*/  FFMA.FTZ R205, R210, R21.reuse, -R165.reuse ;  /* 0x00000015d2cd7223 */ /* 0x184fe200000108a5 */
[----:B------:R-:W-:Y:S01]  /*177f0*/  FFMA.FTZ R210, R157, R21, -R165 ;  /* 0x000000159dd27223 */ /* 0x000fe200000108a5 */
[----:B-1----:R1:W-:Y:S01]  /*17800*/  @!P3 STS [R199+0x38420], R155 ;  /* 0x0384209bc700b388 */ /* 0x0023e20000000800 */
[----:B------:R-:W-:Y:S01]  /*17810*/  FADD.FTZ R226, R153, R226 ;  /* 0x000000e299e27221 */ /* 0x000fe20000010000 */
        /* <DEDUP_REMOVED lines=12> */
[----:B0-----:R-:W-:Y:S01]  /*178e0*/  F2FP.F16.F32.PACK_AB R153, R164, R154 ;  /* 0x0000009aa499723e */ /* 0x001fe200000000ff */
[-C--:B------:R-:W-:Y:S01]  /*178f0*/  FMUL.FTZ R46, R46, R155.reuse ;  /* 0x0000009b2e2e7220 */ /* 0x080fe20000410000 */
[-C--:B------:R-:W-:Y:S01]  /*17900*/  FMUL.FTZ R47, R47, R155.reuse ;  /* 0x0000009b2f2f7220 */ /* 0x080fe20000410000 */
[-C--:B------:R-:W-:Y:S01]  /*17910*/  FMUL.FTZ R50, R50, R155.reuse ;  /* 0x0000009b32327220 */ /* 0x080fe20000410000 */
[-C--:B------:R-:W-:Y:S01]  /*17920*/  FMUL.FTZ R51, R51, R155.reuse ;  /* 0x0000009b33337220 */ /* 0x080fe20000410000 */
[-C--:B------:R-:W-:Y:S01]  /*17930*/  FMUL.FTZ R54, R54, R155.reuse ;  /* 0x0000009b36367220 */ /* 0x080fe20000410000 */
[----:B------:R-:W-:Y:S01]  /*17940*/  FMUL.FTZ R55, R55, R155 ;  /* 0x0000009b37377220 */ /* 0x000fe20000410000 */
[----:B-1----:R-:W-:Y:S01]  /*17950*/  MUFU.EX2 R199, R162 ;  /* 0x000000a200c77308 */ /* 0x002fe20000000800 */
[----:B--2---:R-:W-:Y:S01]  /*17960*/  FFMA.FTZ R223, R155, R7, R154 ;  /* 0x000000079bdf7223 */ /* 0x004fe2000001009a */
        /* <DEDUP_REMOVED lines=54> */
[----:B------:R-:W5:Y:S01]  /*17cd0*/  MUFU.EX2 R206, R206 ;  /* 0x000000ce00ce7308 */ /* 0x000f620000000800 */
[----:B------:R-:W-:Y:S01]  /*17ce0*/  FADD.FTZ R226, R156, R226 ;  /* 0x000000e29ce27221 */ /* 0x000fe20000010000 */
[----:B------:R-:W-:Y:S01]  /*17cf0*/  F2FP.F16.F32.PACK_AB R154, R169, R156 ;  /* 0x0000009ca99a723e */ /* 0x000fe200000000ff */
[-C--:B------:R-:W-:Y:S01]  /*17d00*/  FMUL.FTZ R28, R28, R161.reuse ;  /* 0x000000a11c1c7220 */ /* 0x080fe20000410000 */
        /* <DEDUP_REMOVED lines=70> */
[----:B------:R-:W-:Y:S01]  /*18170*/  FMUL.FTZ R149, R149, R161 ;  /* 0x000000a195957220 */ /* 0x000fe20000410000 */
[----:B------:R-:W-:Y:S01]  /*18180*/  F2FP.F16.F32.PACK_AB R156, R171, R170 ;  /* 0x000000aaab9c723e */ /* 0x000fe200000000ff */
[----:B------:R-:W-:Y:S01]  /*18190*/  FADD.FTZ R223, R164, R223 ;  /* 0x000000dfa4df7221 */ /* 0x000fe20000010000 */
[----:B--2---:R-:W-:Y:S01]  /*181a0*/  F2FP.F16.F32.PACK_AB R158, R175, R174 ;  /* 0x000000aeaf9e723e */ /* 0x004fe200000000ff */
[----:B------:R2:W-:Y:S01]  /*181b0*/  STSM.16.M88.4 [R197+0x36400], R152 ;  /* 0x03640098c5007844 */ /* 0x0005e20000000200 */
[----:B0-----:R-:W-:Y:S01]  /*181c0*/  F2FP.F16.F32.PACK_AB R157, R200, R199 ;  /* 0x000000c7c89d723e */ /* 0x001fe200000000ff */
[----:B------:R-:W-:Y:S01]  /*181d0*/  VIADD R6, R168, 0x80 ;  /* 0x00000080a8067836 */ /* 0x000fe20000000000 */
[----:B-1----:R-:W-:Y:S01]  /*181e0*/  F2FP.F16.F32.PACK_AB R159, R202, R201 ;  /* 0x000000c9ca9f723e */ /* 0x002fe200000000ff */
[----:B------:R-:W-:Y:S01]  /*181f0*/  IMAD.MOV.U32 R7, RZ, RZ, 0x40000040 ;  /* 0x40000040ff077424 */ /* 0x000fe200078e00ff */
[----:B------:R-:W-:Y:S01]  /*18200*/  F2FP.F16.F32.PACK_AB R160, R179, R178 ;  /* 0x000000b2b3a0723e */ /* 0x000fe200000000ff */
[----:B------:R-:W-:Y:S01]  /*18210*/  FADD.FTZ R182, R182, R223 ;  /* 0x000000dfb6b67221 */ /* 0x000fe20000010000 */
[----:B------:R-:W-:Y:S01]  /*18220*/  F2FP.F16.F32.PACK_AB R162, R173, R172 ;  /* 0x000000acada2723e */ /* 0x000fe200000000ff */
[----:B------:R1:W-:Y:S01]  /*18230*/  STSM.16.M88.4 [R198], R156 ;  /* 0x0000009cc6007844 */ /* 0x0003e20000000200 */
[----:B----4-:R-:W-:Y:S01]  /*18240*/  F2FP.F16.F32.PACK_AB R161, R204, R203 ;  /* 0x000000cbcca1723e */ /* 0x010fe200000000ff */
[----:B------:R-:W-:Y:S01]  /*18250*/  FADD.FTZ R169, R169, R226 ;  /* 0x000000e2a9a97221 */ /* 0x000fe20000010000 */
[----:B-----5:R-:W-:Y:S01]  /*18260*/  F2FP.F16.F32.PACK_AB R163, R206, R205 ;  /* 0x000000cdcea3723e */ /* 0x020fe200000000ff */
[----:B------:R-:W-:Y:S01]  /*18270*/  FADD.FTZ R182, R183, R182 ;  /* 0x000000b6b7b67221 */ /* 0x000fe20000010000 */
[----:B---3--:R-:W-:Y:S01]  /*18280*/  F2FP.F16.F32.PACK_AB R164, R177, R176 ;  /* 0x000000b0b1a4723e */ /* 0x008fe200000000ff */
[----:B------:R-:W-:Y:S01]  /*18290*/  FADD.FTZ R170, R170, R169 ;  /* 0x000000a9aaaa7221 */ /* 0x000fe20000010000 */
[----:B------:R-:W-:Y:S01]  /*182a0*/  F2FP.F16.F32.PACK_AB R166, R181, R180 ;  /* 0x000000b4b5a6723e */ /* 0x000fe200000000ff */
[----:B------:R1:W-:Y:S01]  /*182b0*/  STSM.16.M88.4 [R209], R160 ;  /* 0x000000a0d1007844 */ /* 0x0003e20000000200 */
[----:B------:R-:W-:Y:S01]  /*182c0*/  F2FP.F16.F32.PACK_AB R165, R210, R207 ;  /* 0x000000cfd2a5723e */ /* 0x000fe200000000ff */
[----:B------:R-:W-:Y:S01]  /*182d0*/  FADD.FTZ R199, R199, R182 ;  /* 0x000000b6c7c77221 */ /* 0x000fe20000010000 */
[----:B------:R-:W-:Y:S01]  /*182e0*/  F2FP.F16.F32.PACK_AB R167, R222, R224 ;  /* 0x000000e0dea7723e */ /* 0x000fe200000000ff */
[----:B------:R-:W-:-:S02]  /*182f0*/  FADD.FTZ R171, R171, R170 ;  /* 0x000000aaabab7221 */ /* 0x000fc40000010000 */
[----:B------:R-:W-:Y:S01]  /*18300*/  FADD.FTZ R200, R200, R199 ;  /* 0x000000c7c8c87221 */ /* 0x000fe20000010000 */
[----:B------:R-:W-:Y:S01]  /*18310*/  IMAD.MOV.U32 R199, RZ, RZ, R15 ;  /* 0x000000ffffc77224 */ /* 0x000fe200078e000f */
[----:B------:R1:W-:Y:S01]  /*18320*/  STSM.16.M88.4 [R208], R164 ;  /* 0x000000a4d0007844 */ /* 0x0003e20000000200 */
[----:B------:R-:W-:Y:S01]  /*18330*/  WARPGROUP.ARRIVE ;  /* 0x00000000000079c5 */ /* 0x000fe20000000000 */
[----:B------:R-:W-:Y:S01]  /*18340*/  FADD.FTZ R174, R174, R171 ;  /* 0x000000abaeae7221 */ /* 0x000fe20000010000 */
[----:B------:R-:W-:Y:S01]  /*18350*/  FADD.FTZ R201, R201, R200 ;  /* 0x000000c8c9c97221 */ /* 0x000fe20000010000 */
[----:B------:R-:W-:Y:S02]  /*18360*/  IMAD.MOV.U32 R200, RZ, RZ, R14 ;  /* 0x000000ffffc87224 */ /* 0x000fe400078e000e */
[----:B------:R-:W-:Y:S01]  /*18370*/  FADD.FTZ R175, R175, R174 ;  /* 0x000000aeafaf7221 */ /* 0x000fe20000010000 */
[----:B------:R-:W-:Y:S01]  /*18380*/  HGMMA.64x256x16.F32 R24, R152, gdesc[UR4].tnspB, R24, gsb0 ;  /* 0x43e0000498187df0 */ /* 0x000fe20008000818 */
[----:B------:R-:W-:Y:S01]  /*18390*/  R2UR UR6, R6 ;  /* 0x00000000060672ca */ /* 0x000fe200000e0000 */
[----:B------:R-:W-:Y:S01]  /*183a0*/  VIADD R6, R168, 0x100 ;  /* 0x00000100a8067836 */ /* 0x000fe20000000000 */
[----:B------:R-:W-:Y:S01]  /*183b0*/  R2UR UR7, R7 ;  /* 0x00000000070772ca */ /* 0x000fe200000e0000 */
[----:B------:R-:W-:-:S02]  /*183c0*/  IMAD.MOV.U32 R7, RZ, RZ, 0x40000040 ;  /* 0x40000040ff077424 */ /* 0x000fc400078e00ff */
        /* <DEDUP_REMOVED lines=13> */
[----:B------:R-:W-:-:S04]  /*184a0*/  FADD.FTZ R207, R210, R207 ;  /* 0x000000cfd2cf7221 */ /* 0x000fc80000010000 */
[----:B------:R-:W-:Y:S01]  /*184b0*/  FADD.FTZ R207, R224, R207 ;  /* 0x000000cfe0cf7221 */ /* 0x000fe20000010000 */
[----:B------:R-:W-:Y:S02]  /*184c0*/  WARPGROUP.DEPBAR.LE gsb0, 0x0 ;  /* 0x00008000000079c5 */ /* 0x000fe40000010000 */
[----:B------:R-:W-:Y:S01]  /*184d0*/  WARPGROUP.ARRIVE ;  /* 0x00000000000079c5 */ /* 0x000fe20000000000 */
[----:B--2---:R-:W-:-:S05]  /*184e0*/  VIADD R152, R20, 0xffffffff ;  /* 0xffffffff14987836 */ /* 0x004fca0000000000 */
[----:B------:R-:W-:Y:S01]  /*184f0*/  HGMMA.64x256x16.F32 R24, R156, gdesc[UR4].tnspB, R24, gsb0 ;  /* 0x43e000049c187df0 */ /* 0x000fe20008000818 */
[----:B------:R-:W-:Y:S01]  /*18500*/  R2UR UR6, R6 ;  /* 0x00000000060672ca */ /* 0x000fe200000e0000 */
[----:B------:R-:W-:Y:S01]  /*18510*/  VIADD R6, R168, 0x180 ;  /* 0x00000180a8067836 */ /* 0x000fe20000000000 */
[----:B------:R-:W-:Y:S01]  /*18520*/  R2UR UR7, R7 ;  /* 0x00000000070772ca */ /* 0x000fe200000e0000 */
[----:B------:R-:W-:Y:S01]  /*18530*/  IMAD.MOV.U32 R7, RZ, RZ, 0x40000040 ;  /* 0x40000040ff077424 */ /* 0x000fe200078e00ff */
[----:B------:R-:W-:Y:S01]  /*18540*/  MOV R20, R152 ;  /* 0x0000009800147202 */ /* 0x000fe20000000f00 */
[----:B------:R-:W-:Y:S02]  /*18550*/  WARPGROUP.DEPBAR.LE gsb0, 0x0 ;  /* 0x00008000000079c5 */ /* 0x000fe40000010000 */
[----:B------:R-:W-:-:S15]  /*18560*/  WARPGROUP.ARRIVE ;  /* 0x00000000000079c5 */ /* 0x000fde0000000000 */
[----:B------:R-:W-:-:S05]  /*18570*/  NOP ;  /* 0x0000000000007918 */ /* 0x000fca0000000000 */
        /* <DEDUP_REMOVED lines=21> */
.L_x_2845:
[----:B------:R-:W-:Y:S05]  /*186d0*/  BSYNC B0 ;  /* 0x0000000000007941 */ /* 0x000fea0003800000 */
.L_x_2844:
[----:B------:R-:W2:Y:S01]  /*186e0*/  SHFL.BFLY PT, R3, R6, 0x2, 0x1f ;  /* 0x0c401f0006037f89 */ /* 0x000ea200000e0000 */
[----:B------:R-:W-:Y:S01]  /*186f0*/  IMAD.MOV.U32 R4, RZ, RZ, RZ ;  /* 0x000000ffff047224 */ /* 0x000fe200078e00ff */
[----:B------:R-:W-:Y:S01]  /*18700*/  IADD3 R218, R218, 0x1, RZ ;  /* 0x00000001dada7810 */ /* 0x000fe20007ffe0ff */
[----:B------:R-:W-:Y:S01]  /*18710*/  VIADD R20, R19, 0x1 ;  /* 0x0000000113147836 */ /* 0x000fe20000000000 */
[----:B------:R-:W3:Y:S01]  /*18720*/  SHFL.BFLY PT, R0, R7, 0x2, 0x1f ;  /* 0x0c401f0007007f89 */ /* 0x000ee200000e0000 */
[----:B------:R-:W-:Y:S08]  /*18730*/  BAR.ARV 0x8, 0xa0 ;  /* 0x0202800000007b1d */ /* 0x000ff00000002000 */
[----:B------:R-:W-:Y:S01]  /*18740*/  BAR.SYNC.DEFER_BLOCKING 0xf, 0x100 ;  /* 0x03c4000000007b1d */ /* 0x000fe20000010000 */
[----:B------:R-:W-:Y:S01]  /*18750*/  ISETP.NE.AND P1, PT, R20, 0x2, PT ;  /* 0x000000021400780c */ /* 0x000fe20003f25270 */
[----:B--2---:R-:W-:Y:S01]  /*18760*/  FADD.FTZ R2, R3, R6 ;  /* 0x0000000603027221 */ /* 0x004fe20000010000 */
[----:B---3--:R-:W-:-:S04]  /*18770*/  FADD.FTZ R5, R0, R7 ;  /* 0x0000000700057221 */ /* 0x008fc80000010000 */
[----:B------:R-:W2:Y:S04]  /*18780*/  SHFL.BFLY PT, R3, R2, 0x1, 0x1f ;  /* 0x0c201f0002037f89 */ /* 0x000ea800000e0000 */
[----:B------:R-:W3:Y:S01]  /*18790*/  SHFL.BFLY PT, R0, R5, 0x1, 0x1f ;  /* 0x0c201f0005007f89 */ /* 0x000ee200000e0000 */
[----:B--2---:R-:W-:Y:S01]  /*187a0*/  FADD.FTZ R9, R2, R3 ;  /* 0x0000000302097221 */ /* 0x004fe20000010000 */
[----:B------:R-:W-:Y:S02]  /*187b0*/  IMAD.MOV.U32 R2, RZ, RZ, -0x800000 ;  /* 0xff800000ff027424 */ /* 0x000fe400078e00ff */
[----:B---3--:R-:W-:Y:S02]  /*187c0*/  FADD.FTZ R3, R5, R0 ;  /* 0x0000000005037221 */ /* 0x008fe40000010000 */
[----:B------:R-:W-:Y:S01]  /*187d0*/  FSETP.NE.FTZ.AND P2, PT, R9, RZ, PT ;  /* 0x000000ff0900720b */ /* 0x000fe20003f55000 */
[----:B------:R-:W-:Y:S01]  /*187e0*/  IMAD.MOV R0, RZ, RZ, -R196 ;  /* 0x000000ffff007224 */ /* 0x000fe200078e0ac4 */
[----:B------:R-:W-:-:S02]  /*187f0*/  SEL R5, RZ, 0x1, P1 ;  /* 0x00000001ff057807 */ /* 0x000fc40000800000 */
[----:B------:R-:W-:Y:S02]  /*18800*/  FSETP.NE.FTZ.AND P3, PT, R3, RZ, PT ;  /* 0x000000ff0300720b */ /* 0x000fe40003f75000 */
[----:B------:R-:W-:Y:S01]  /*18810*/  ISETP.NE.AND P0, PT, R185, R0, PT ;  /* 0x00000000b900720c */ /* 0x000fe20003f05270 */
[----:B------:R-:W-:Y:S01]  /*18820*/  IMAD.MOV.U32 R0, RZ, RZ, RZ ;  /* 0x000000ffff007224 */ /* 0x000fe200078e00ff */
[----:B------:R-:W-:-:S05]  /*18830*/  LOP3.LUT R22, R22, R5, RZ, 0x3c, !PT ;  /* 0x0000000516167212 */ /* 0x000fca00078e3cff */
[----:B------:R-:W2:Y:S06]  /*18840*/  @P2 MUFU.RCP R0, R9 ;  /* 0x0000000900002308 */ /* 0x000eac0000001000 */
[----:B------:R-:W-:Y:S02]  /*18850*/  @!P0 IMAD R19, R19, 0x40, R194 ;  /* 0x0000004013138824 */ /* 0x000fe400078e02c2 */
[----:B------:R-:W3:Y:S02]  /*18860*/  @P3 MUFU.RCP R4, R3 ;  /* 0x0000000300043308 */ /* 0x000ee40000001000 */
[----:B------:R-:W-:-:S06]  /*18870*/  @!P0 IMAD R19, R19, 0x4, R18 ;  /* 0x0000000413138824 */ /* 0x000fcc00078e0212 */
[----:B------:R-:W4:Y:S01]  /*18880*/  @P2 MUFU.LG2 R18, R9 ;  /* 0x0000000900122308 */ /* 0x000f220000000c00 */
[----:B--2---:R-:W-:Y:S01]  /*18890*/  @!P0 STS [R19+0x38400], R0 ;  /* 0x0384000013008388 */ /* 0x004fe20000000800 */
[-C--:B------:R-:W-:Y:S01]  /*188a0*/  FMUL.FTZ R174, R24, R0.reuse ;  /* 0x0000000018ae7220 */ /* 0x080fe20000410000 */
[-C--:B------:R-:W-:Y:S01]  /*188b0*/  FMUL.FTZ R173, R28, R0.reuse ;  /* 0x000000001cad7220 */ /* 0x080fe20000410000 */
[-C--:B------:R-:W-:Y:S01]  /*188c0*/  FMUL.FTZ R172, R25, R0.reuse ;  /* 0x0000000019ac7220 */ /* 0x080fe20000410000 */
[-C--:B------:R-:W-:Y:S01]  /*188d0*/  FMUL.FTZ R6, R29, R0.reuse ;  /* 0x000000001d067220 */ /* 0x080fe20000410000 */
[-C--:B------:R-:W-:Y:S01]  /*188e0*/  FMUL.FTZ R171, R32, R0.reuse ;  /* 0x0000000020ab7220 */ /* 0x080fe20000410000 */
[----:B------:R-:W-:Y:S01]  /*188f0*/  FMUL.FTZ R169, R33, R0 ;  /* 0x0000000021a97220 */ /* 0x000fe20000410000 */
[----:B------:R-:W2:Y:S01]  /*18900*/  @P3 MUFU.LG2 R23, R3 ;  /* 0x0000000300173308 */ /* 0x000ea20000000c00 */
[----:B---3--:R3:W-:Y:S01]  /*18910*/  @!P0 STS [R19+0x38420], R4 ;  /* 0x0384200413008388 */ /* 0x0087e20000000800 */
[----:B------:R-:W-:Y:S01]  /*18920*/  FMUL.FTZ R5, R26, R4 ;  /* 0x000000041a057220 */ /* 0x000fe20000410000 */
[-C--:B------:R-:W-:Y:S01]  /*18930*/  FMUL.FTZ R170, R36, R0.reuse ;  /* 0x0000000024aa7220 */ /* 0x080fe20000410000 */
[-C--:B01----:R-:W-:Y:S01]  /*18940*/  FMUL.FTZ R166, R37, R0.reuse ;  /* 0x0000000025a67220 */ /* 0x083fe20000410000 */
[-C--:B------:R-:W-:Y:S01]  /*18950*/  FMUL.FTZ R167, R40, R0.reuse ;  /* 0x0000000028a77220 */ /* 0x080fe20000410000 */
[-C--:B------:R-:W-:Y:S01]  /*18960*/  FMUL.FTZ R8, R41, R0.reuse ;  /* 0x0000000029087220 */ /* 0x080fe20000410000 */
[-C--:B------:R-:W-:Y:S01]  /*18970*/  FMUL.FTZ R165, R44, R0.reuse ;  /* 0x000000002ca57220 */ /* 0x080fe20000410000 */
[-C--:B------:R-:W-:Y:S01]  /*18980*/  FMUL.FTZ R10, R45, R0.reuse ;  /* 0x000000002d0a7220 */ /* 0x080fe20000410000 */
[----:B----4-:R-:W-:Y:S01]  /*18990*/  @P2 FMUL.FTZ R18, R18, 0.69314718246459960938 ;  /* 0x3f31721812122820 */ /* 0x010fe20000410000 */
[-C--:B------:R-:W-:Y:S01]  /*189a0*/  FMUL.FTZ R164, R48, R0.reuse ;  /* 0x0000000030a47220 */ /* 0x080fe20000410000 */
[C---:B---3--:R-:W-:Y:S01]  /*189b0*/  @P2 FMUL.FTZ R19, R21.reuse, 0.69314718246459960938 ;  /* 0x3f31721815132820 */ /* 0x048fe20000410000 */
[----:B------:R-:W-:Y:S01]  /*189c0*/  @P3 FMUL.FTZ R21, R21, 0.69314718246459960938 ;  /* 0x3f31721815153820 */ /* 0x000fe20000410000 */
        /* <DEDUP_REMOVED lines=52> */
[----:B------:R-:W-:-:S02]  /*18d10*/  IMAD.MOV.U32 R0, RZ, RZ, -0x800000 ;  /* 0xff800000ff007424 */ /* 0x000fc400078e00ff */
[-C--:B------:R-:W-:Y:S01]  /*18d20*/  FMUL.FTZ R9, R42, R4.reuse ;  /* 0x000000042a097220 */ /* 0x080fe20000410000 */
[-C--:B------:R-:W-:Y:S01]  /*18d30*/  FMUL.FTZ R11, R46, R4.reuse ;  /* 0x000000042e0b7220 */ /* 0x080fe20000410000 */
[-C--:B------:R-:W-:Y:S01]  /*18d40*/  FMUL.FTZ R13, R50, R4.reuse ;  /* 0x00000004320d7220 */ /* 0x080fe20000410000 */
[-C--:B------:R-:W-:Y:S01]  /*18d50*/  FMUL.FTZ R25, R58, R4.reuse ;  /* 0x000000043a197220 */ /* 0x080fe20000410000 */
[----:B------:R-:W-:Y:S01]  /*18d60*/  FMUL.FTZ R29, R66, R4 ;  /* 0x00000004421d7220 */ /* 0x000fe20000410000 */
        /* <DEDUP_REMOVED lines=63> */
.L_x_2726:
[----:B------:R-:W-:Y:S05]  /*19160*/  BSYNC B7 ;  /* 0x0000000000077941 */ /* 0x000fea0003800000 */
.L_x_2716:
[----:B------:R-:W0:Y:S08]  /*19170*/  S2UR UR5, SR_CgaCtaId ;  /* 0x00000000000579c3 */ /* 0x000e300000008800 */
[----:B------:R-:W-:Y:S06]  /*19180*/  BAR.SYNC.DEFER_BLOCKING 0x5, 0x120 ;  /* 0x0144800000007b1d */ /* 0x000fec0000010000 */
[----:B------:R-:W-:Y:S01]  /*19190*/  UMOV UR4, 0x400 ;  /* 0x0000040000047882 */ /* 0x000fe20000000000 */
[----:B------:R-:W-:Y:S01]  /*191a0*/  BSSY B0, `(.L_x_2865) ;  /* 0x000026d000007945 */ /* 0x000fe20003800000 */
[----:B0-----:R-:W-:-:S06]  /*191b0*/  ULEA UR4, UR5, UR4, 0x18 ;  /* 0x0000000405047291 */ /* 0x001fcc000f8ec03f */
[----:B------:R-:W-:-:S05]  /*191c0*/  IMAD.U32 R18, RZ, RZ, UR4 ;  /* 0x00000004ff127e24 */ /* 0x000fca000f8e00ff */
[----:B------:R0:W1:Y:S01]  /*191d0*/  LDS.128 R188, [R18+0x388d0] ;  /* 0x0388d00012bc7984 */ /* 0x0000620000000c00 */
        /* <DEDUP_REMOVED lines=22> */
[----:B------:R-:W-:Y:S01]  /*19340*/  F2FP.F16.F32.PACK_AB R74, R77, R76 ;  /* 0x0000004c4d4a723e */ /* 0x000fe200000000ff */
[----:B------:R-:W-:Y:S01]  /*19350*/  IMAD.MOV.U32 R76, RZ, RZ, RZ ;  /* 0x000000ffff4c7224 */ /* 0x000fe200078e00ff */
        /* <DEDUP_REMOVED lines=8> */
[----:B------:R-:W-:Y:S01]  /*193e0*/  LOP3.LUT R14, R175, 0x380, RZ, 0xc0, !PT ;  /* 0x00000380af0e7812 */ /* 0x000fe200078ec0ff */
[--C-:B------:R-:W-:Y:S01]  /*193f0*/  IMAD.X R15, RZ, RZ, R123.reuse, P1 ;  /* 0x000000ffff0f7224 */ /* 0x100fe200008e067b */
[----:B------:R-:W-:Y:S02]  /*19400*/  SHF.R.U64 R44, R44, 0x3, RZ ;  /* 0x000000032c2c7819 */ /* 0x000fe400000012ff */
[C---:B------:R-:W-:Y:S02]  /*19410*/  IADD3 R60, P1, R122.reuse, 0x4000, RZ ;  /* 0x000040007a3c7810 */ /* 0x040fe40007f3e0ff */
[----:B------:R-:W-:Y:S02]  /*19420*/  IADD3 R48, P6, R122, 0x2020, RZ ;  /* 0x000020207a307810 */ /* 0x000fe40007fde0ff */
[----:B------:R-:W-:Y:S01]  /*19430*/  SHF.R.U64 R14, R14, 0x3, RZ ;  /* 0x000000030e0e7819 */ /* 0x000fe200000012ff */
[--C-:B------:R-:W-:Y:S01]  /*19440*/  IMAD.X R61, RZ, RZ, R123.reuse, P1 ;  /* 0x000000ffff3d7224 */ /* 0x100fe200008e067b */
[----:B------:R-:W-:Y:S01]  /*19450*/  LOP3.LUT R44, R44, R181, RZ, 0x3c, !PT ;  /* 0x000000b52c2c7212 */ /* 0x000fe200078e3cff */
[----:B------:R-:W-:Y:S01]  /*19460*/  IMAD.X R49, RZ, RZ, R123, P6 ;  /* 0x000000ffff317224 */ /* 0x000fe200030e067b */
[----:B------:R-:W-:-:S02]  /*19470*/  LOP3.LUT R181, R60, 0x380, RZ, 0xc0, !PT ;  /* 0x000003803cb57812 */ /* 0x000fc400078ec0ff */
[----:B------:R-:W-:Y:S02]  /*19480*/  IADD3 R177, P0, R122, 0x40, RZ ;  /* 0x000000407ab17810 */ /* 0x000fe40007f1e0ff */
[----:B------:R-:W-:Y:S02]  /*19490*/  LOP3.LUT R14, R14, R175, RZ, 0x3c, !PT ;  /* 0x000000af0e0e7212 */ /* 0x000fe400078e3cff */
[----:B------:R-:W-:Y:S01]  /*194a0*/  LOP3.LUT R175, R48, 0x380, RZ, 0xc0, !PT ;  /* 0x0000038030af7812 */ /* 0x000fe200078ec0ff */
[----:B------:R-:W-:Y:S01]  /*194b0*/  IMAD.X R37, RZ, RZ, R123, P0 ;  /* 0x000000ffff257224 */ /* 0x000fe200000e067b */
[----:B------:R-:W-:Y:S02]  /*194c0*/  SHF.R.U64 R181, R181, 0x3, RZ ;  /* 0x00000003b5b57819 */ /* 0x000fe400000012ff */
[C---:B------:R-:W-:Y:S02]  /*194d0*/  IADD3 R32, P6, R122.reuse, 0x6000, RZ ;  /* 0x000060007a207810 */ /* 0x040fe40007fde0ff */
[----:B-----5:R-:W-:-:S02]  /*194e0*/  LOP3.LUT R33, R122, 0x380, RZ, 0xc0, !PT ;  /* 0x000003807a217812 */ /* 0x020fc400078ec0ff */
[C---:B------:R-:W-:Y:S01]  /*194f0*/  IADD3 R179, P4, R122.reuse, 0x60, RZ ;  /* 0x000000607ab37810 */ /* 0x040fe20007f9e0ff */
[--C-:B------:R-:W-:Y:S01]  /*19500*/  IMAD.X R111, RZ, RZ, R123.reuse, P6 ;  /* 0x000000ffff6f7224 */ /* 0x100fe200030e067b */
[C---:B------:R-:W-:Y:S02]  /*19510*/  IADD3 R52, P5, R122.reuse, 0x2040, RZ ;  /* 0x000020407a347810 */ /* 0x040fe40007fbe0ff */
[C---:B------:R-:W-:Y:S01]  /*19520*/  IADD3 R56, P2, R122.reuse, 0x2060, RZ ;  /* 0x000020607a387810 */ /* 0x040fe20007f5e0ff */
[--C-:B------:R-:W-:Y:S01]  /*19530*/  IMAD.X R41, RZ, RZ, R123.reuse, P4 ;  /* 0x000000ffff297224 */ /* 0x100fe200020e067b */
[----:B------:R-:W-:Y:S01]  /*19540*/  SHF.R.U64 R175, R175, 0x3, RZ ;  /* 0x00000003afaf7819 */ /* 0x000fe200000012ff */
[--C-:B------:R-:W-:Y:S01]  /*19550*/  IMAD.X R53, RZ, RZ, R123.reuse, P5 ;  /* 0x000000ffff357224 */ /* 0x100fe200028e067b */
[----:B------:R-:W-:Y:S01]  /*19560*/  LOP3.LUT R60, R181, R60, RZ, 0x3c, !PT ;  /* 0x0000003cb53c7212 */ /* 0x000fe200078e3cff */
[----:B------:R-:W-:Y:S01]  /*19570*/  IMAD.X R57, RZ, RZ, R123, P2 ;  /* 0x000000ffff397224 */ /* 0x000fe200010e067b */
[----:B------:R-:W-:-:S02]  /*19580*/  IADD3 R4, P0, R122, 0x4020, RZ ;  /* 0x000040207a047810 */ /* 0x000fc40007f1e0ff */
[----:B------:R-:W-:Y:S02]  /*19590*/  LOP3.LUT R181, R32, 0x380, RZ, 0xc0, !PT ;  /* 0x0000038020b57812 */ /* 0x000fe400078ec0ff */
[----:B------:R-:W-:Y:S01]  /*195a0*/  SHF.R.U64 R33, R33, 0x3, RZ ;  /* 0x0000000321217819 */ /* 0x000fe200000012ff */
[--C-:B------:R-:W-:Y:S01]  /*195b0*/  IMAD.X R99, RZ, RZ, R123.reuse, P0 ;  /* 0x000000ffff637224 */ /* 0x100fe200000e067b */
[----:B------:R-:W-:Y:S02]  /*195c0*/  LOP3.LUT R48, R175, R48, RZ, 0x3c, !PT ;  /* 0x00000030af307212 */ /* 0x000fe400078e3cff */
[C---:B------:R-:W-:Y:S02]  /*195d0*/  IADD3 R102, P4, R122.reuse, 0x4040, RZ ;  /* 0x000040407a667810 */ /* 0x040fe40007f9e0ff */
[C---:B------:R-:W-:Y:S02]  /*195e0*/  IADD3 R106, P3, R122.reuse, 0x4060, RZ ;  /* 0x000040607a6a7810 */ /* 0x040fe40007f7e0ff */
[C---:B------:R-:W-:Y:S01]  /*195f0*/  IADD3 R23, P5, R122.reuse, 0x6020, RZ ;  /* 0x000060207a177810 */ /* 0x040fe20007fbe0ff */
[----:B------:R-:W-:Y:S01]  /*19600*/  IMAD.X R103, RZ, RZ, R123, P4 ;  /* 0x000000ffff677224 */ /* 0x000fe200020e067b */
[----:B------:R-:W-:-:S02]  /*19610*/  IADD3 R30, P2, R122, 0x6040, RZ ;  /* 0x000060407a1e7810 */ /* 0x000fc40007f5e0ff */
[----:B------:R-:W-:Y:S01]  /*19620*/  IADD3 R26, P1, R122, 0x6060, RZ ;  /* 0x000060607a1a7810 */ /* 0x000fe20007f3e0ff */
[--C-:B------:R-:W-:Y:S01]  /*19630*/  IMAD.X R115, RZ, RZ, R123.reuse, P5 ;  /* 0x000000ffff737224 */ /* 0x100fe200028e067b */
[----:B------:R-:W-:Y:S01]  /*19640*/  LOP3.LUT R175, R4, 0x380, RZ, 0xc0, !PT ;  /* 0x0000038004af7812 */ /* 0x000fe200078ec0ff */
[--C-:B------:R-:W-:Y:S01]  /*19650*/  IMAD.X R119, RZ, RZ, R123.reuse, P2 ;  /* 0x000000ffff777224 */ /* 0x100fe200010e067b */
[----:B------:R-:W-:Y:S02]  /*19660*/  SHF.R.U64 R181, R181, 0x3, RZ ;  /* 0x00000003b5b57819 */ /* 0x000fe400000012ff */
[----:B------:R-:W-:Y:S01]  /*19670*/  LOP3.LUT R122, R33, R122, RZ, 0x3c, !PT ;  /* 0x0000007a217a7212 */ /* 0x000fe200078e3cff */
[----:B------:R-:W-:Y:S01]  /*19680*/  IMAD.X R33, RZ, RZ, R123, P1 ;  /* 0x000000ffff217224 */ /* 0x000fe200008e067b */
[----:B------:R-:W-:Y:S02]  /*19690*/  SHF.R.U64 R175, R175, 0x3, RZ ;  /* 0x00000003afaf7819 */ /* 0x000fe400000012ff */
[----:B------:R-:W-:-:S02]  /*196a0*/  LOP3.LUT R110, R181, R32, RZ, 0x3c, !PT ;  /* 0x00000020b56e7212 */ /* 0x000fc400078e3cff */
[-C--:B------:R-:W-:Y:S02]  /*196b0*/  IADD3.X R107, RZ, R123.reuse, RZ, P3, !PT ;  /* 0x0000007bff6b7210 */ /* 0x080fe40001ffe4ff */
[----:B------:R-:W-:Y:S02]  /*196c0*/  MOV R168, R122 ;  /* 0x0000007a00a87202 */ /* 0x000fe40000000f00 */
[----:B------:R-:W-:Y:S02]  /*196d0*/  LOP3.LUT R32, R23, 0x380, RZ, 0xc0, !PT ;  /* 0x0000038017207812 */ /* 0x000fe400078ec0ff */
[----:B------:R-:W-:Y:S02]  /*196e0*/  LOP3.LUT R123, R26, 0x380, RZ, 0xc0, !PT ;  /* 0x000003801a7b7812 */ /* 0x000fe400078ec0ff */
[----:B------:R-:W-:Y:S02]  /*196f0*/  LOP3.LUT R98, R175, R4, RZ, 0x3c, !PT ;  /* 0x00000004af627212 */ /* 0x000fe400078e3cff */
[----:B------:R-:W-:-:S02]  /*19700*/  LOP3.LUT R40, R179, 0x380, RZ, 0xc0, !PT ;  /* 0x00000380b3287812 */ /* 0x000fc400078ec0ff */
[----:B------:R-:W-:Y:S01]  /*19710*/  F2FP.F16.F32.PACK_AB R4, R172, R174 ;  /* 0x000000aeac04723e */ /* 0x000fe200000000ff */
[----:B------:R-:W-:Y:S01]  /*19720*/  BAR.SYNC.DEFER_BLOCKING 0x1, 0x100 ;  /* 0x0044000000007b1d */ /* 0x000fe20000010000 */
[----:B------:R-:W-:Y:S02]  /*19730*/  SHF.R.U64 R32, R32, 0x3, RZ ;  /* 0x0000000320207819 */ /* 0x000fe400000012ff */
[----:B------:R-:W-:Y:S02]  /*19740*/  LOP3.LUT R36, R177, 0x380, RZ, 0xc0, !PT ;  /* 0x00000380b1247812 */ /* 0x000fe400078ec0ff */
[----:B------:R-:W-:Y:S02]  /*19750*/  SHF.R.U64 R123, R123, 0x3, RZ ;  /* 0x000000037b7b7819 */ /* 0x000fe400000012ff */
[----:B------:R-:W-:Y:S02]  /*19760*/  SHF.R.U64 R40, R40, 0x3, RZ ;  /* 0x0000000328287819 */ /* 0x000fe400000012ff */
[----:B------:R-:W-:-:S02]  /*19770*/  LOP3.LUT R114, R32, R23, RZ, 0x3c, !PT ;  /* 0x0000001720727212 */ /* 0x000fc400078e3cff */
[----:B------:R-:W-:Y:S02]  /*19780*/  SHF.R.U64 R36, R36, 0x3, RZ ;  /* 0x0000000324247819 */ /* 0x000fe400000012ff */
[----:B------:R-:W-:Y:S02]  /*19790*/  LOP3.LUT R32, R123, R26, RZ, 0x3c, !PT ;  /* 0x0000001a7b207212 */ /* 0x000fe400078e3cff */
[----:B------:R-:W-:Y:S02]  /*197a0*/  MOV R123, R14 ;  /* 0x0000000e007b7202 */ /* 0x000fe40000000f00 */
[----:B------:R-:W-:Y:S02]  /*197b0*/  LOP3.LUT R40, R40, R179, RZ, 0x3c, !PT ;  /* 0x000000b328287212 */ /* 0x000fe400078e3cff */
[----:B------:R-:W-:Y:S02]  /*197c0*/  LOP3.LUT R36, R36, R177, RZ, 0x3c, !PT ;  /* 0x000000b124247212 */ /* 0x000fe400078e3cff */
[----:B------:R-:W-:-:S02]  /*197d0*/  LOP3.LUT R179, R56, 0x380, RZ, 0xc0, !PT ;  /* 0x0000038038b37812 */ /* 0x000fc400078ec0ff */
[----:B------:R-:W-:Y:S01]  /*197e0*/  LOP3.LUT R177, R52, 0x380, RZ, 0xc0, !PT ;  /* 0x0000038034b17812 */ /* 0x000fe200078ec0ff */
[----:B------:R2:W-:Y:S01]  /*197f0*/  STSM.16.M88.4 [R168], R4 ;  /* 0x00000004a8007844 */ /* 0x0005e20000000200 */
[----:B------:R-:W-:Y:S02]  /*19800*/  SHF.R.U64 R179, R179, 0x3, RZ ;  /* 0x00000003b3b37819 */ /* 0x000fe400000012ff */
[----:B------:R-:W-:Y:S02]  /*19810*/  ISETP.NE.U32.AND P0, PT, RZ, UR4, PT ;  /* 0x00000004ff007c0c */ /* 0x000fe4000bf05070 */
[----:B------:R-:W-:Y:S02]  /*19820*/  SHF.R.U64 R177, R177, 0x3, RZ ;  /* 0x00000003b1b17819 */ /* 0x000fe400000012ff */
[----:B------:R-:W-:Y:S02]  /*19830*/  LOP3.LUT R27, R30, 0x380, RZ, 0xc0, !PT ;  /* 0x000003801e1b7812 */ /* 0x000fe400078ec0ff */
[----:B------:R-:W-:-:S02]  /*19840*/  LOP3.LUT R56, R179, R56, RZ, 0x3c, !PT ;  /* 0x00000038b3387212 */ /* 0x000fc400078e3cff */
[----:B------:R-:W-:Y:S01]  /*19850*/  ISETP.NE.AND.EX P0, PT, RZ, UR5, PT, P0 ;  /* 0x00000005ff007c0c */ /* 0x000fe2000bf05300 */
[----:B------:R-:W-:Y:S01]  /*19860*/  ULDC.64 UR4, c[0x0][0xce0] ;  /* 0x0003380000047ab9 */ /* 0x000fe20000000a00 */
[----:B------:R-:W-:Y:S02]  /*19870*/  LOP3.LUT R52, R177, R52, RZ, 0x3c, !PT ;  /* 0x00000034b1347212 */ /* 0x000fe400078e3cff */
[----:B------:R-:W-:Y:S02]  /*19880*/  LOP3.LUT R179, R106, 0x380, RZ, 0xc0, !PT ;  /* 0x000003806ab37812 */ /* 0x000fe400078ec0ff */
[----:B--2---:R-:W-:Y:S02]  /*19890*/  F2FP.F16.F32.PACK_AB R4, R169, R171 ;  /* 0x000000aba904723e */ /* 0x004fe400000000ff */
[----:B------:R-:W-:Y:S02]  /*198a0*/  F2FP.F16.F32.PACK_AB R5, R35, R34 ;  /* 0x000000222305723e */ /* 0x000fe400000000ff */
[----:B------:R-:W-:-:S02]  /*198b0*/  F2FP.F16.F32.PACK_AB R6, R166, R170 ;  /* 0x000000aaa606723e */ /* 0x000fc400000000ff */
[----:B------:R-:W-:Y:S02]  /*198c0*/  F2FP.F16.F32.PACK_AB R7, R39, R38 ;  /* 0x000000262707723e */ /* 0x000fe400000000ff */
[----:B------:R-:W-:Y:S02]  /*198d0*/  LOP3.LUT R177, R102, 0x380, RZ, 0xc0, !PT ;  /* 0x0000038066b17812 */ /* 0x000fe400078ec0ff */
[----:B------:R-:W-:Y:S01]  /*198e0*/  SHF.R.U64 R27, R27, 0x3, RZ ;  /* 0x000000031b1b7819 */ /* 0x000fe200000012ff */
[----:B------:R2:W-:Y:S01]  /*198f0*/  STSM.16.M88.4 [R123], R4 ;  /* 0x000000047b007844 */ /* 0x0005e20000000200 */
[----:B------:R-:W-:Y:S02]  /*19900*/  ISETP.NE.U32.AND P6, PT, RZ, UR4, PT ;  /* 0x00000004ff007c0c */ /* 0x000fe4000bfc5070 */
[----:B------:R-:W-:Y:S02]  /*19910*/  SHF.R.U64 R179, R179, 0x3, RZ ;  /* 0x00000003b3b37819 */ /* 0x000fe400000012ff */
[----:B------:R-:W-:-:S02]  /*19920*/  SHF.R.U64 R177, R177, 0x3, RZ ;  /* 0x00000003b1b17819 */ /* 0x000fc400000012ff */
[----:B------:R-:W-:Y:S02]  /*19930*/  MOV R122, R36 ;  /* 0x00000024007a7202 */ /* 0x000fe40000000f00 */
[----:B------:R-:W-:Y:S02]  /*19940*/  LOP3.LUT R118, R27, R30, RZ, 0x3c, !PT ;  /* 0x0000001e1b767212 */ /* 0x000fe400078e3cff */
[----:B------:R-:W-:Y:S01]  /*19950*/  MOV R40, R40 ;  /* 0x0000002800287202 */ /* 0x000fe20000000f00 */
[----:B------:R3:W-:Y:S01]  /*19960*/  STSM.16.M88.4 [R122], R8 ;  /* 0x000000087a007844 */ /* 0x0007e20000000200 */
[----:B------:R-:W-:Y:S02]  /*19970*/  F2FP.F16.F32.PACK_AB R14, R161, R163 ;  /* 0x000000a3a10e723e */ /* 0x000fe400000000ff */
[----:B------:R-:W-:Y:S01]  /*19980*/  F2FP.F16.F32.PACK_AB R15, R55, R54 ;  /* 0x00000036370f723e */ /* 0x000fe200000000ff */
[----:B--2---:R-:W2:Y:S01]  /*19990*/  LDC.64 R4, c[0x0][0xcd8] ;  /* 0x00033600ff047b82 */ /* 0x004ea20000000a00 */
[----:B------:R-:W-:-:S02]  /*199a0*/  ISETP.NE.AND.EX P6, PT, RZ, UR5, PT, P6 ;  /* 0x00000005ff007c0c */ /* 0x000fc4000bfc5360 */
[----:B------:R-:W-:Y:S01]  /*199b0*/  MOV R44, R44 ;  /* 0x0000002c002c7202 */ /* 0x000fe20000000f00 */
[----:B------:R4:W-:Y:S01]  /*199c0*/  STSM.16.M88.4 [R40], R12 ;  /* 0x0000000c28007844 */ /* 0x0009e20000000200 */
[----:B------:R-:W-:Y:S02]  /*199d0*/  F2FP.F16.F32.PACK_AB R26, R28, R158 ;  /* 0x0000009e1c1a723e */ /* 0x000fe400000000ff */
[----:B------:R-:W-:Y:S02]  /*199e0*/  F2FP.F16.F32.PACK_AB R27, R63, R62 ;  /* 0x0000003e3f1b723e */ /* 0x000fe400000000ff */
[----:B------:R-:W-:Y:S02]  /*199f0*/  LOP3.LUT R106, R179, R106, RZ, 0x3c, !PT ;  /* 0x0000006ab36a7212 */ /* 0x000fe400078e3cff */
[----:B------:R-:W-:Y:S01]  /*19a00*/  MOV R48, R48 ;  /* 0x0000003000307202 */ /* 0x000fe20000000f00 */
[----:B------:R0:W-:Y:S01]  /*19a10*/  STSM.16.M88.4 [R44], R24 ;  /* 0x000000182c007844 */ /* 0x0001e20000000200 */
[----:B------:R-:W-:-:S02]  /*19a20*/  F2FP.F16.F32.PACK_AB R28, R65, R155 ;  /* 0x0000009b411c723e */ /* 0x000fc400000000ff */
[----:B------:R-:W-:Y:S02]  /*19a30*/  F2FP.F16.F32.PACK_AB R30, R69, R68 ;  /* 0x00000044451e723e */ /* 0x000fe400000000ff */
[----:B------:R-:W-:Y:S02]  /*19a40*/  LOP3.LUT R102, R177, R102, RZ, 0x3c, !PT ;  /* 0x00000066b1667212 */ /* 0x000fe400078e3cff */
[----:B------:R-:W-:Y:S01]  /*19a50*/  MOV R52, R52 ;  /* 0x0000003400347202 */ /* 0x000fe20000000f00 */
[----:B------:R1:W-:Y:S01]  /*19a60*/  STSM.16.M88.4 [R48], R28 ;  /* 0x0000001c30007844 */ /* 0x0003e20000000200 */
[----:B------:R-:W-:Y:S02]  /*19a70*/  MOV R56, R56 ;  /* 0x0000003800387202 */ /* 0x000fe40000000f00 */
[----:B------:R-:W-:Y:S01]  /*19a80*/  F2FP.F16.F32.PACK_AB R82, R85, R84 ;  /* 0x000000545552723e */ /* 0x000fe200000000ff */
[----:B------:R-:W-:Y:S01]  /*19a90*/  STSM.16.M88.4 [R52], R72 ;  /* 0x0000004834007844 */ /* 0x000fe20000000200 */
[----:B------:R-:W-:Y:S01]  /*19aa0*/  F2FP.F16.F32.PACK_AB R83, R87, R86 ;  /* 0x000000565753723e */ /* 0x000fe200000000ff */
[----:B--2---:R-:W-:Y:S01]  /*19ab0*/  IMAD.WIDE R6, R217, 0x4, R4 ;  /* 0x00000004d9067825 */ /* 0x004fe200078e0204 */
[----:B------:R-:W-:Y:S01]  /*19ac0*/  F2FP.F16.F32.PACK_AB R89, R91, R90 ;  /* 0x0000005a5b59723e */ /* 0x000fe200000000ff */
[----:B------:R-:W2:Y:S01]  /*19ad0*/  @P6 LDC.64 R4, c[0x0][0xce0] ;  /* 0x00033800ff046b82 */ /* 0x000ea20000000a00 */
[----:B------:R-:W-:Y:S01]  /*19ae0*/  MOV R60, R60 ;  /* 0x0000003c003c7202 */ /* 0x000fe20000000f00 */
        /* <DEDUP_REMOVED lines=11> */
[----:B------:R-:W-:Y:S01]  /*19ba0*/  MOV R102, R102 ;  /* 0x0000006600667202 */ /* 0x000fe20000000f00 */
[----:B------:R-:W-:Y:S01]  /*19bb0*/  STSM.16.M88.4 [R36], R96 ;  /* 0x0000006024007844 */ /* 0x000fe20000000200 */
[----:B------:R-:W-:Y:S02]  /*19bc0*/  MOV R23, R114 ;  /* 0x0000007200177202 */ /* 0x000fe40000000f00 */
[----:B------:R-:W-:Y:S02]  /*19bd0*/  F2FP.F16.F32.PACK_AB R105, R64, R58 ;  /* 0x0000003a4069723e */ /* 0x000fe400000000ff */
[----:B------:R-:W-:-:S02]  /*19be0*/  F2FP.F16.F32.PACK_AB R106, R109, R108 ;  /* 0x0000006c6d6a723e */ /* 0x000fc400000000ff */
[----:B------:R-:W-:Y:S02]  /*19bf0*/  F2FP.F16.F32.PACK_AB R107, R152, R66 ;  /* 0x00000042986b723e */ /* 0x000fe400000000ff */
[----:B------:R-:W-:Y:S02]  /*19c00*/  F2FP.F16.F32.PACK_AB R112, R113, R112 ;  /* 0x000000707170723e */ /* 0x000fe400000000ff */
[----:B------:R-:W-:Y:S01]  /*19c10*/  F2FP.F16.F32.PACK_AB R113, R154, R153 ;  /* 0x000000999a71723e */ /* 0x000fe200000000ff */
[----:B------:R-:W-:Y:S01]  /*19c20*/  STSM.16.M88.4 [R102], R104 ;  /* 0x0000006866007844 */ /* 0x000fe20000000200 */
[----:B------:R-:W-:Y:S02]  /*19c30*/  F2FP.F16.F32.PACK_AB R114, R117, R116 ;  /* 0x000000747572723e */ /* 0x000fe400000000ff */
[----:B------:R-:W-:Y:S02]  /*19c40*/  F2FP.F16.F32.PACK_AB R115, R157, R156 ;  /* 0x0000009c9d73723e */ /* 0x000fe400000000ff */
[----:B------:R-:W-:-:S02]  /*19c50*/  F2FP.F16.F32.PACK_AB R120, R121, R120 ;  /* 0x000000787978723e */ /* 0x000fc400000000ff */
[----:B------:R-:W-:Y:S01]  /*19c60*/  F2FP.F16.F32.PACK_AB R128, R129, R128 ;  /* 0x000000808180723e */ /* 0x000fe200000000ff */
[----:B------:R1:W-:Y:S01]  /*19c70*/  STSM.16.M88.4 [R37], R112 ;  /* 0x0000007025007844 */ /* 0x0003e20000000200 */
[----:B------:R-:W-:Y:S02]  /*19c80*/  MOV R110, R110 ;  /* 0x0000006e006e7202 */ /* 0x000fe40000000f00 */
[----:B------:R-:W-:Y:S02]  /*19c90*/  F2FP.F16.F32.PACK_AB R121, R160, R159 ;  /* 0x0000009fa079723e */ /* 0x000fe400000000ff */
[----:B---3--:R-:W-:Y:S02]  /*19ca0*/  F2FP.F16.F32.PACK_AB R122, R125, R124 ;  /* 0x0000007c7d7a723e */ /* 0x008fe400000000ff */
[----:B------:R-:W-:Y:S02]  /*19cb0*/  F2FP.F16.F32.PACK_AB R123, R127, R126 ;  /* 0x0000007e7f7b723e */ /* 0x000fe400000000ff */
[----:B------:R-:W-:-:S02]  /*19cc0*/  F2FP.F16.F32.PACK_AB R129, R131, R130 ;  /* 0x000000828381723e */ /* 0x000fc400000000ff */
[----:B------:R-:W-:Y:S01]  /*19cd0*/  F2FP.F16.F32.PACK_AB R136, R137, R136 ;  /* 0x000000888988723e */ /* 0x000fe200000000ff */
[----:B------:R-:W-:Y:S01]  /*19ce0*/  STSM.16.M88.4 [R110], R120 ;  /* 0x000000786e007844 */ /* 0x000fe20000000200 */
        /* <DEDUP_REMOVED lines=12> */
[----:B------:R-:W-:-:S05]  /*19db0*/  F2FP.F16.F32.PACK_AB R147, R151, R150 ;  /* 0x000000969793723e */ /* 0x000fca00000000ff */
[----:B------:R3:W-:Y:S01]  /*19dc0*/  STSM.16.M88.4 [R32], R144 ;  /* 0x0000009020007844 */ /* 0x0007e20000000200 */
[----:B------:R-:W-:Y:S01]  /*19dd0*/  BAR.SYNC.DEFER_BLOCKING 0x1, 0x100 ;  /* 0x0044000000007b1d */ /* 0x000fe20000010000 */
[----:B--2---:R-:W-:-:S05]  /*19de0*/  @P6 IMAD.WIDE R4, R217, 0x4, R4 ;  /* 0x00000004d9046825 */ /* 0x004fca00078e0204 */
[----:B------:R-:W-:Y:S02]  /*19df0*/  ULDC UR4, c[0x0][0xb88] ;  /* 0x0002e20000047ab9 */ /* 0x000fe40000000800 */
[----:B------:R-:W-:Y:S01]  /*19e00*/  IMAD.U32 R78, RZ, RZ, UR4 ;  /* 0x00000004ff4e7e24 */ /* 0x000fe2000f8e00ff */
[----:B------:R2:W5:Y:S01]  /*19e10*/  @P0 LDG.E R76, desc[UR54][R6.64] ;  /* 0x00000036064c0981 */ /* 0x000562000c1e1900 */
[----:B------:R-:W-:-:S04]  /*19e20*/  IMAD R3, R214, 0x40, R211 ;  /* 0x00000040d6037824 */ /* 0x000fc800078e02d3 */
[----:B------:R2:W5:Y:S01]  /*19e30*/  @P6 LDG.E R78, desc[UR54][R4.64] ;  /* 0x00000036044e6981 */ /* 0x000562000c1e1900 */
[----:B------:R-:W-:-:S03]  /*19e40*/  IMAD.WIDE R20, R3, 0x2, R20 ;  /* 0x0000000203147825 */ /* 0x000fc600078e0214 */
[C---:B------:R-:W-:Y:S02]  /*19e50*/  IADD3 R9, P1, R20.reuse, 0x1000, RZ ;  /* 0x0000100014097810 */ /* 0x040fe40007f3e0ff */
[C---:B----4-:R-:W-:Y:S02]  /*19e60*/  IADD3 R13, P2, R20.reuse, 0x2000, RZ ;  /* 0x00002000140d7810 */ /* 0x050fe40007f5e0ff */
[C---:B0-----:R-:W-:Y:S02]  /*19e70*/  IADD3 R25, P3, R20.reuse, 0x3000, RZ ;  /* 0x0000300014197810 */ /* 0x041fe40007f7e0ff */
[----:B-1----:R-:W-:Y:S02]  /*19e80*/  IADD3 R29, P4, R20, 0x4000, RZ ;  /* 0x00004000141d7810 */ /* 0x002fe40007f9e0ff */
        /* <DEDUP_REMOVED lines=16> */
[C---:B------:R-:W-:Y:S02]  /*19f90*/  IADD3 R33, P5, R20.reuse, 0x5000, RZ ;  /* 0x0000500014217810 */ /* 0x040fe40007fbe0ff */
[----:B------:R-:W-:-:S02]  /*19fa0*/  IADD3 R37, P1, R20, 0x6000, RZ ;  /* 0x0000600014257810 */ /* 0x000fc40007f3e0ff */
[C---:B------:R-:W-:Y:S02]  /*19fb0*/  IADD3 R41, P2, R20.reuse, 0x7000, RZ ;  /* 0x0000700014297810 */ /* 0x040fe40007f5e0ff */
[C---:B------:R-:W-:Y:S02]  /*19fc0*/  IADD3 R45, P3, R20.reuse, 0x8000, RZ ;  /* 0x00008000142d7810 */ /* 0x040fe40007f7e0ff */
[----:B------:R-:W-:Y:S02]  /*19fd0*/  IADD3 R49, P4, R20, 0x9000, RZ ;  /* 0x0000900014317810 */ /* 0x000fe40007f9e0ff */
[----:B------:R-:W-:Y:S02]  /*19fe0*/  P2R R10, PR, RZ, 0x20 ;  /* 0x00000020ff0a7803 */ /* 0x000fe40000000000 */
[----:B---3--:R-:W-:Y:S02]  /*19ff0*/  LOP3.LUT R32, R33, 0x380, RZ, 0xc0, !PT ;  /* 0x0000038021207812 */ /* 0x008fe400078ec0ff */
[----:B------:R-:W-:-:S02]  /*1a000*/  LOP3.LUT R36, R37, 0x380, RZ, 0xc0, !PT ;  /* 0x0000038025247812 */ /* 0x000fc400078ec0ff */
[----:B------:R-:W-:Y:S02]  /*1a010*/  LOP3.LUT R40, R41, 0x380, RZ, 0xc0, !PT ;  /* 0x0000038029287812 */ /* 0x000fe400078ec0ff */
[----:B------:R-:W-:Y:S02]  /*1a020*/  LOP3.LUT R44, R45, 0x380, RZ, 0xc0, !PT ;  /* 0x000003802d2c7812 */ /* 0x000fe400078ec0ff */
[----:B------:R-:W-:Y:S02]  /*1a030*/  LOP3.LUT R48, R49, 0x380, RZ, 0xc0, !PT ;  /* 0x0000038031307812 */ /* 0x000fe400078ec0ff */
[----:B------:R-:W-:Y:S02]  /*1a040*/  IADD3 R53, P5, R20, 0xa000, RZ ;  /* 0x0000a00014357810 */ /* 0x000fe40007fbe0ff */
[----:B------:R-:W-:Y:S02]  /*1a050*/  SHF.R.U64 R32, R32, 0x3, RZ ;  /* 0x0000000320207819 */ /* 0x000fe400000012ff */
[----:B------:R-:W-:-:S02]  /*1a060*/  SHF.R.U64 R36, R36, 0x3, RZ ;  /* 0x0000000324247819 */ /* 0x000fc400000012ff */
[----:B------:R-:W-:Y:S02]  /*1a070*/  LOP3.LUT R52, R53, 0x380, RZ, 0xc0, !PT ;  /* 0x0000038035347812 */ /* 0x000fe400078ec0ff */
[----:B------:R-:W-:Y:S02]  /*1a080*/  SHF.R.U64 R40, R40, 0x3, RZ ;  /* 0x0000000328287819 */ /* 0x000fe400000012ff */
[----:B------:R-:W-:Y:S02]  /*1a090*/  SHF.R.U64 R44, R44, 0x3, RZ ;  /* 0x000000032c2c7819 */ /* 0x000fe400000012ff */
[----:B------:R-:W-:Y:S02]  /*1a0a0*/  SHF.R.U64 R48, R48, 0x3, RZ ;  /* 0x0000000330307819 */ /* 0x000fe400000012ff */
[----:B------:R-:W-:Y:S02]  /*1a0b0*/  LOP3.LUT R32, R32, R33, RZ, 0x3c, !PT ;  /* 0x0000002120207212 */ /* 0x000fe400078e3cff */
[----:B------:R-:W-:-:S02]  /*1a0c0*/  LOP3.LUT R36, R36, R37, RZ, 0x3c, !PT ;  /* 0x0000002524247212 */ /* 0x000fc400078e3cff */
[----:B------:R-:W-:Y:S02]  /*1a0d0*/  LOP3.LUT R40, R40, R41, RZ, 0x3c, !PT ;  /* 0x0000002928287212 */ /* 0x000fe400078e3cff */
[----:B------:R-:W-:Y:S02]  /*1a0e0*/  LOP3.LUT R44, R44, R45, RZ, 0x3c, !PT ;  /* 0x0000002d2c2c7212 */ /* 0x000fe400078e3cff */
[----:B------:R-:W-:Y:S02]  /*1a0f0*/  LOP3.LUT R48, R48, R49, RZ, 0x3c, !PT ;  /* 0x0000003130307212 */ /* 0x000fe400078e3cff */
[----:B------:R-:W-:Y:S01]  /*1a100*/  SHF.R.U64 R52, R52, 0x3, RZ ;  /* 0x0000000334347819 */ /* 0x000fe200000012ff */
[----:B--2---:R-:W-:Y:S06]  /*1a110*/  @P6 BRA `(.L_x_2867) ;  /* 0x0000000000106947 */ /* 0x004fec0003800000 */
[----:B------:R-:W-:Y:S05]  /*1a120*/  @!P0 BRA `(.L_x_2867) ;  /* 0x00000000000c8947 */ /* 0x000fea0003800000 */
[----:B------:R-:W2:Y:S04]  /*1a130*/  LDG.E R3, desc[UR54][R6.64] ;  /* 0x0000003606037981 */ /* 0x000ea8000c1e1900 */
[----:B-----5:R-:W2:Y:S02]  /*1a140*/  LDG.E R78, desc[UR54][R6.64+0x4] ;  /* 0x00000436064e7981 */ /* 0x020ea4000c1e1900 */
[----:B--2---:R-:W-:-:S07]  /*1a150*/  IADD3 R78, -R3, R78, RZ ;  /* 0x0000004e034e7210 */ /* 0x004fce0007ffe1ff */
.L_x_2867:
        /* <DEDUP_REMOVED lines=13> */
[----:B------:R-:W-:-:S02]  /*1a230*/  LOP3.LUT R3, R20, 0x380, RZ, 0xc0, !PT ;  /* 0x0000038014037812 */ /* 0x000fc400078ec0ff */
[----:B------:R-:W-:Y:S02]  /*1a240*/  IADD3 R5, P5, R20, 0xf000, RZ ;  /* 0x0000f00014057810 */ /* 0x000fe40007fbe0ff */
[----:B------:R-:W-:Y:S02]  /*1a250*/  LOP3.LUT R56, R57, 0x380, RZ, 0xc0, !PT ;  /* 0x0000038039387812 */ /* 0x000fe400078ec0ff */
[----:B------:R-:W-:Y:S01]  /*1a260*/  LOP3.LUT R60, R61, 0x380, RZ, 0xc0, !PT ;  /* 0x000003803d3c7812 */ /* 0x000fe200078ec0ff */
[----:B------:R-:W-:Y:S01]  /*1a270*/  IMAD.X R73, RZ, RZ, R21, P5 ;  /* 0x000000ffff497224 */ /* 0x000fe200028e0615 */
[----:B------:R-:W-:Y:S02]  /*1a280*/  LOP3.LUT R64, R65, 0x380, RZ, 0xc0, !PT ;  /* 0x0000038041407812 */ /* 0x000fe400078ec0ff */
[----:B------:R-:W-:Y:S02]  /*1a290*/  LOP3.LUT R68, R69, 0x380, RZ, 0xc0, !PT ;  /* 0x0000038045447812 */ /* 0x000fe400078ec0ff */
[----:B0-----:R-:W-:-:S02]  /*1a2a0*/  ISETP.NE.AND P4, PT, R4, RZ, PT ;  /* 0x000000ff0400720c */ /* 0x001fc40003f85270 */
[----:B------:R-:W-:Y:S02]  /*1a2b0*/  SHF.R.U64 R3, R3, 0x3, RZ ;  /* 0x0000000303037819 */ /* 0x000fe400000012ff */
[----:B------:R-:W-:Y:S02]  /*1a2c0*/  LOP3.LUT R4, R5, 0x380, RZ, 0xc0, !PT ;  /* 0x0000038005047812 */ /* 0x000fe400078ec0ff */
[----:B------:R-:W-:Y:S02]  /*1a2d0*/  SHF.R.U64 R56, R56, 0x3, RZ ;  /* 0x0000000338387819 */ /* 0x000fe400000012ff */
[----:B------:R-:W-:Y:S02]  /*1a2e0*/  SHF.R.U64 R60, R60, 0x3, RZ ;  /* 0x000000033c3c7819 */ /* 0x000fe400000012ff */
[----:B------:R-:W-:Y:S02]  /*1a2f0*/  SHF.R.U64 R64, R64, 0x3, RZ ;  /* 0x0000000340407819 */ /* 0x000fe400000012ff */
[----:B------:R-:W-:-:S02]  /*1a300*/  SHF.R.U64 R68, R68, 0x3, RZ ;  /* 0x0000000344447819 */ /* 0x000fc400000012ff */
[----:B------:R-:W-:Y:S02]  /*1a310*/  LOP3.LUT R20, R3, R20, RZ, 0x3c, !PT ;  /* 0x0000001403147212 */ /* 0x000fe400078e3cff */
        /* <DEDUP_REMOVED lines=11> */
[----:B------:R-:W-:Y:S02]  /*1a3d0*/  SHF.R.S32.HI R23, RZ, 0x1f, R216 ;  /* 0x0000001fff177819 */ /* 0x000fe400000114d8 */
[----:B------:R-:W-:Y:S02]  /*1a3e0*/  SEL R85, R217, RZ, !P0 ;  /* 0x000000ffd9557207 */ /* 0x000fe40004000000 */
[----:B------:R-:W-:Y:S02]  /*1a3f0*/  SEL R79, R3, RZ, !P0 ;  /* 0x000000ff034f7207 */ /* 0x000fe40004000000 */
[----:B-----5:R-:W-:Y:S01]  /*1a400*/  SHF.R.S32.HI R77, RZ, 0x1f, R76 ;  /* 0x0000001fff4d7819 */ /* 0x020fe2000001144c */
[----:B------:R-:W-:Y:S06]  /*1a410*/  @P4 BRA `(.L_x_2868) ;  /* 0x00000000005c4947 */ /* 0x000fec0003800000 */
[----:B------:R-:W-:Y:S01]  /*1a420*/  ULDC.64 UR4, c[0x0][0xc70] ;  /* 0x00031c0000047ab9 */ /* 0x000fe20000000a00 */
[----:B------:R-:W-:Y:S02]  /*1a430*/  IMAD.MOV R6, RZ, RZ, -R196 ;  /* 0x000000ffff067224 */ /* 0x000fe400078e0ac4 */
[----:B------:R-:W-:Y:S02]  /*1a440*/  IMAD R3, R23, UR4, RZ ;  /* 0x0000000417037c24 */ /* 0x000fe4000f8e02ff */
[----:B------:R-:W-:Y:S01]  /*1a450*/  IMAD.WIDE.U32 R4, R216, UR4, R76 ;  /* 0x00000004d8047c25 */ /* 0x000fe2000f8e004c */
[----:B------:R-:W-:-:S03]  /*1a460*/  ISETP.NE.AND P0, PT, R185, R6, PT ;  /* 0x00000006b900720c */ /* 0x000fc60003f05270 */
[----:B------:R-:W-:Y:S01]  /*1a470*/  IMAD R3, R216, UR5, R3 ;  /* 0x00000005d8037c24 */ /* 0x000fe2000f8e0203 */
[----:B------:R-:W-:Y:S01]  /*1a480*/  ULDC.64 UR4, c[0x0][0xc78] ;  /* 0x00031e0000047ab9 */ /* 0x000fe20000000a00 */
[----:B------:R-:W-:-:S03]  /*1a490*/  IMAD R11, R219, 0x40, R194 ;  /* 0x00000040db0b7824 */ /* 0x000fc600078e02c2 */
[----:B------:R-:W-:Y:S01]  /*1a4a0*/  IADD3 R5, R5, R3, RZ ;  /* 0x0000000305057210 */ /* 0x000fe20007ffe0ff */
[----:B------:R-:W-:Y:S01]  /*1a4b0*/  IMAD R3, R79, UR4, RZ ;  /* 0x000000044f037c24 */ /* 0x000fe2000f8e02ff */
[----:B------:R-:W-:Y:S02]  /*1a4c0*/  SHF.R.S32.HI R7, RZ, 0x1f, R11 ;  /* 0x0000001fff077819 */ /* 0x000fe4000001140b */
[----:B------:R-:W-:Y:S01]  /*1a4d0*/  ISETP.GE.OR P1, PT, R11, R78, P0 ;  /* 0x0000004e0b00720c */ /* 0x000fe20000726670 */
        /* <DEDUP_REMOVED lines=11> */
.L_x_2868:
[----:B------:R-:W1:Y:S01]  /*1a590*/  LDC R86, c[0x0][0xb8c] ;  /* 0x0002e300ff567b82 */ /* 0x000e620000000800 */
[----:B------:R-:W-:Y:S01]  /*1a5a0*/  ULDC.64 UR4, c[0x0][0xba0] ;  /* 0x0002e80000047ab9 */ /* 0x000fe20000000a00 */
[----:B0-----:R0:W5:Y:S01]  /*1a5b0*/  LD.E.128 R4, desc[UR54][R20.64] ;  /* 0x0000003614047980 */ /* 0x001162000c101d00 */
[--C-:B------:R-:W-:Y:S01]  /*1a5c0*/  SHF.R.S32.HI R3, RZ, 0x1f, R211.reuse ;  /* 0x0000001fff037819 */ /* 0x100fe200000114d3 */
[----:B------:R-:W-:Y:S02]  /*1a5d0*/  IMAD.MOV.U32 R2, RZ, RZ, R211 ;  /* 0x000000ffff027224 */ /* 0x000fe400078e00d3 */
[----:B------:R-:W5:Y:S02]  /*1a5e0*/  LD.E.128 R8, desc[UR54][R8.64] ;  /* 0x0000003608087980 */ /* 0x000f64000c101d00 */
[----:B------:R-:W-:Y:S02]  /*1a5f0*/  IMAD.WIDE.U32 R2, R76, UR4, R2 ;  /* 0x000000044c027c25 */ /* 0x000fe4000f8e0002 */
[----:B------:R-:W5:Y:S02]  /*1a600*/  LD.E.128 R12, desc[UR54][R12.64] ;  /* 0x000000360c0c7980 */ /* 0x000f64000c101d00 */
[----:B0-----:R-:W-:-:S02]  /*1a610*/  IMAD R21, R77, UR4, RZ ;  /* 0x000000044d157c24 */ /* 0x001fc4000f8e02ff */
[----:B------:R-:W5:Y:S02]  /*1a620*/  LD.E.128 R24, desc[UR54][R24.64] ;  /* 0x0000003618187980 */ /* 0x000f64000c101d00 */
[----:B------:R-:W-:Y:S01]  /*1a630*/  IMAD R21, R76, UR5, R21 ;  /* 0x000000054c157c24 */ /* 0x000fe2000f8e0215 */
[----:B------:R-:W-:Y:S01]  /*1a640*/  ULDC.64 UR4, c[0x0][0xbe0] ;  /* 0x0002f80000047ab9 */ /* 0x000fe20000000a00 */
[----:B------:R-:W5:Y:S02]  /*1a650*/  LD.E.128 R28, desc[UR54][R28.64] ;  /* 0x000000361c1c7980 */ /* 0x000f64000c101d00 */
[----:B------:R-:W-:Y:S02]  /*1a660*/  IMAD.IADD R3, R3, 0x1, R21 ;  /* 0x0000000103037824 */ /* 0x000fe400078e0215 */
[----:B------:R-:W-:Y:S01]  /*1a670*/  IMAD R21, R23, UR4, RZ ;  /* 0x0000000417157c24 */ /* 0x000fe2000f8e02ff */
[----:B------:R-:W5:Y:S01]  /*1a680*/  LD.E.128 R32, desc[UR54][R32.64] ;  /* 0x0000003620207980 */ /* 0x000f62000c101d00 */
[----:B------:R-:W-:-:S03]  /*1a690*/  VIADD R23, R211, 0x40 ;  /* 0x00000040d3177836 */ /* 0x000fc60000000000 */
[----:B------:R-:W5:Y:S02]  /*1a6a0*/  LD.E.128 R36, desc[UR54][R36.64] ;  /* 0x0000003624247980 */ /* 0x000f64000c101d00 */
[-C--:B-1----:R-:W-:Y:S01]  /*1a6b0*/  ISETP.GE.AND P3, PT, R23, R86.reuse, PT ;  /* 0x000000561700720c */ /* 0x082fe20003f66270 */
[----:B------:R-:W-:Y:S01]  /*1a6c0*/  IMAD R77, R219, -0x40, R78 ;  /* 0xffffffc0db4d7824 */ /* 0x000fe200078e024e */
[----:B------:R-:W5:Y:S01]  /*1a6d0*/  LD.E.128 R40, desc[UR54][R40.64] ;  /* 0x0000003628287980 */ /* 0x000f62000c101d00 */
[----:B------:R-:W-:Y:S01]  /*1a6e0*/  VIADD R0, R214, 0x20 ;  /* 0x00000020d6007836 */ /* 0x000fe20000000000 */
[----:B------:R-:W-:Y:S01]  /*1a6f0*/  SEL R20, RZ, 0xffffffff, P3 ;  /* 0xffffffffff147807 */ /* 0x000fe20001800000 */
[C---:B------:R-:W-:Y:S01]  /*1a700*/  IMAD R21, R216.reuse, UR5, R21 ;  /* 0x00000005d8157c24 */ /* 0x040fe2000f8e0215 */
[----:B------:R-:W5:Y:S01]  /*1a710*/  LD.E.128 R44, desc[UR54][R44.64] ;  /* 0x000000362c2c7980 */ /* 0x000f62000c101d00 */
[----:B------:R-:W-:Y:S01]  /*1a720*/  IMAD.WIDE.U32 R2, R216, UR4, R2 ;  /* 0x00000004d8027c25 */ /* 0x000fe2000f8e0002 */
[C---:B------:R-:W-:Y:S01]  /*1a730*/  ISETP.GE.AND P2, PT, R211.reuse, R86, PT ;  /* 0x00000056d300720c */ /* 0x040fe20003f46270 */
[----:B------:R-:W-:Y:S01]  /*1a740*/  ULDC.64 UR4, c[0x0][0xbe8] ;  /* 0x0002fa0000047ab9 */ /* 0x000fe20000000a00 */
        /* <DEDUP_REMOVED lines=17> */
[----:B0-----:R-:W0:Y:S01]  /*1a860*/  FENCE.VIEW.ASYNC.S ;  /* 0x00000000000073c6 */ /* 0x001e220000000000 */
[----:B------:R-:W-:Y:S01]  /*1a870*/  SEL R0, RZ, 0x1, P2 ;  /* 0x00000001ff007807 */ /* 0x000fe20001000000 */
[C---:B------:R-:W-:Y:S01]  /*1a880*/  VIADD R82, R211.reuse, 0x100 ;  /* 0x00000100d3527836 */ /* 0x040fe20000000000 */
[-C--:B------:R-:W-:Y:S01]  /*1a890*/  ISETP.GE.AND P2, PT, R80, R86.reuse, PT ;  /* 0x000000565000720c */ /* 0x080fe20003f46270 */
[----:B------:R-:W-:Y:S01]  /*1a8a0*/  VIADD R83, R211, 0x140 ;  /* 0x00000140d3537836 */ /* 0x000fe20000000000 */
[----:B------:R-:W-:Y:S01]  /*1a8b0*/  ISETP.GE.AND P3, PT, R81, R86, PT ;  /* 0x000000565100720c */ /* 0x000fe20003f66270 */
[----:B------:R-:W-:Y:S01]  /*1a8c0*/  BSSY B1, `(.L_x_2869) ;  /* 0x0000037000017945 */ /* 0x000fe20003800000 */
[----:B------:R-:W-:-:S02]  /*1a8d0*/  LOP3.LUT R0, R21, 0x2, R0, 0xe2, !PT ;  /* 0x0000000215007812 */ /* 0x000fc400078ee200 */
[----:B------:R-:W-:Y:S02]  /*1a8e0*/  SEL R21, RZ, 0x4, P2 ;  /* 0x00000004ff157807 */ /* 0x000fe40001000000 */
[----:B------:R-:W-:Y:S02]  /*1a8f0*/  SEL R20, RZ, 0x8, P3 ;  /* 0x00000008ff147807 */ /* 0x000fe40001800000 */
[----:B------:R-:W-:Y:S02]  /*1a900*/  IADD3 R76, R211, 0x180, RZ ;  /* 0x00000180d34c7810 */ /* 0x000fe40007ffe0ff */
[----:B------:R-:W-:Y:S01]  /*1a910*/  LOP3.LUT R20, R20, R0, R21, 0xfe, !PT ;  /* 0x0000000014147212 */ /* 0x000fe200078efe15 */
[----:B------:R-:W-:Y:S01]  /*1a920*/  VIADD R0, R18, 0x38820 ;  /* 0x0003882012007836 */ /* 0x000fe20000000000 */
[-C--:B------:R-:W-:Y:S02]  /*1a930*/  ISETP.GE.AND P2, PT, R82, R86.reuse, PT ;  /* 0x000000565200720c */ /* 0x080fe40003f46270 */
[----:B------:R-:W-:-:S02]  /*1a940*/  ISETP.GE.AND P3, PT, R83, R86, PT ;  /* 0x000000565300720c */ /* 0x000fc40003f66270 */
[----:B------:R-:W-:Y:S01]  /*1a950*/  ISETP.GE.AND P1, PT, R214, R77, PT ;  /* 0x0000004dd600720c */ /* 0x000fe20003f26270 */
[----:B------:R-:W-:Y:S01]  /*1a960*/  VIADD R77, R211, 0x1c0 ;  /* 0x000001c0d34d7836 */ /* 0x000fe20000000000 */
[----:B------:R-:W-:Y:S02]  /*1a970*/  ISETP.GE.AND P4, PT, R76, R86, PT ;  /* 0x000000564c00720c */ /* 0x000fe40003f86270 */
        /* <DEDUP_REMOVED lines=11> */
[----:B0-----:R-:W-:-:S03]  /*1aa30*/  SEL R0, RZ, 0x40, P4 ;  /* 0x00000040ff007807 */ /* 0x001fc60002000000 */
[----:B------:R-:W-:Y:S01]  /*1aa40*/  IMAD.IADD R85, R77, 0x1, R79 ;  /* 0x000000014d557824 */ /* 0x000fe200078e024f */
        /* <DEDUP_REMOVED lines=30> */
.L_x_2870:
[----:B------:R-:W-:Y:S05]  /*1ac30*/  BSYNC B1 ;  /* 0x0000000000017941 */ /* 0x000fea0003800000 */
.L_x_2869:
[----:B------:R-:W-:Y:S05]  /*1ac40*/  @P0 BRA `(.L_x_2871) ;  /* 0x0000000c00080947 */ /* 0x000fea0003800000 */
[----:B0----5:R-:W-:Y:S01]  /*1ac50*/  IADD3 R5, P0, R20, 0x20, RZ ;  /* 0x0000002014057810 */ /* 0x021fe20007f1e0ff */
        /* <DEDUP_REMOVED lines=14> */
[----:B------:R-:W-:Y:S02]  /*1ad40*/  LEA R4, P6, R2, UR4, 0x1 ;  /* 0x0000000402047c11 */ /* 0x000fe4000f8c08ff */
[----:B------:R-:W-:-:S04]  /*1ad50*/  IADD3 R3, R3, R5, RZ ;  /* 0x0000000503037210 */ /* 0x000fc80007ffe0ff */
        /* <DEDUP_REMOVED lines=13> */
.L_x_2866:
[----:B------:R-:W-:Y:S01]  /*1ae30*/  ULDC.64 UR4, c[0x0][0xcd8] ;  /* 0x0003360000047ab9 */ /* 0x000fe20000000a00 */
[----:B------:R-:W2:Y:S01]  /*1ae40*/  LDC.64 R2, c[0x0][0xcd8] ;  /* 0x00033600ff027b82 */ /* 0x000ea20000000a00 */
[----:B------:R-:W-:Y:S01]  /*1ae50*/  ISETP.NE.U32.AND P0, PT, RZ, UR4, PT ;  /* 0x00000004ff007c0c */ /* 0x000fe2000bf05070 */
[----:B------:R-:W-:-:S03]  /*1ae60*/  IMAD.MOV.U32 R7, RZ, RZ, RZ ;  /* 0x000000ffff077224 */ /* 0x000fc600078e00ff */
[----:B------:R-:W-:Y:S01]  /*1ae70*/  ISETP.NE.AND.EX P0, PT, RZ, UR5, PT, P0 ;  /* 0x00000005ff007c0c */ /* 0x000fe2000bf05300 */
[----:B------:R-:W-:Y:S02]  /*1ae80*/  ULDC.64 UR4, c[0x0][0xce0] ;  /* 0x0003380000047ab9 */ /* 0x000fe40000000a00 */
[----:B------:R-:W-:Y:S01]  /*1ae90*/  ISETP.NE.U32.AND P1, PT, RZ, UR4, PT ;  /* 0x00000004ff007c0c */ /* 0x000fe2000bf25070 */
[----:B------:R-:W3:Y:S03]  /*1aea0*/  LDC R12, c[0x0][0xb8c] ;  /* 0x0002e300ff0c7b82 */ /* 0x000ee60000000800 */
[----:B------:R-:W-:Y:S01]  /*1aeb0*/  ISETP.NE.AND.EX P1, PT, RZ, UR5, PT, P1 ;  /* 0x00000005ff007c0c */ /* 0x000fe2000bf25310 */
[----:B--2---:R-:W-:-:S12]  /*1aec0*/  IMAD.WIDE R2, R217, 0x4, R2 ;  /* 0x00000004d9027825 */ /* 0x004fd800078e0202 */
[----:B------:R-:W2:Y:S01]  /*1aed0*/  @P1 LDC.64 R4, c[0x0][0xce0] ;  /* 0x00033800ff041b82 */ /* 0x000ea20000000a00 */
[----:B------:R-:W-:Y:S02]  /*1aee0*/  ULDC UR4, c[0x0][0xb88] ;  /* 0x0002e20000047ab9 */ /* 0x000fe40000000800 */
[----:B------:R-:W-:Y:S01]  /*1aef0*/  IMAD.U32 R0, RZ, RZ, UR4 ;  /* 0x00000004ff007e24 */ /* 0x000fe2000f8e00ff */
[----:B------:R4:W5:Y:S01]  /*1af00*/  @P0 LDG.E R7, desc[UR54][R2.64] ;  /* 0x0000003602070981 */ /* 0x000962000c1e1900 */
[----:B--2---:R-:W-:-:S05]  /*1af10*/  @P1 IMAD.WIDE R4, R217, 0x4, R4 ;  /* 0x00000004d9041825 */ /* 0x004fca00078e0204 */
[----:B------:R4:W5:Y:S01]  /*1af20*/  @P1 LDG.E R0, desc[UR54][R4.64] ;  /* 0x0000003604001981 */ /* 0x000962000c1e1900 */
[----:B------:R-:W-:Y:S01]  /*1af30*/  ISETP.GT.AND P2, PT, R234, 0x3f, PT ;  /* 0x0000003fea00780c */ /* 0x000fe20003f44270 */
[----:B---3--:R-:W-:-:S12]  /*1af40*/  @P1 BRA `(.L_x_2872) ;  /* 0x0000000000101947 */ /* 0x008fd80003800000 */
[----:B------:R-:W-:Y:S05]  /*1af50*/  @!P0 BRA `(.L_x_2872) ;  /* 0x00000000000c8947 */ /* 0x000fea0003800000 */
[----:B----4-:R-:W2:Y:S04]  /*1af60*/  LDG.E R5, desc[UR54][R2.64] ;  /* 0x0000003602057981 */ /* 0x010ea8000c1e1900 */
[----:B-----5:R-:W2:Y:S02]  /*1af70*/  LDG.E R0, desc[UR54][R2.64+0x4] ;  /* 0x0000043602007981 */ /* 0x020ea4000c1e1900 */
[----:B--2---:R-:W-:-:S07]  /*1af80*/  IMAD.IADD R0, R0, 0x1, -R5 ;  /* 0x0000000100007824 */ /* 0x004fce00078e0a05 */
.L_x_2872:
[----:B----4-:R-:W-:Y:S01]  /*1af90*/  SHF.R.S32.HI R2, RZ, 0x1f, R217 ;  /* 0x0000001fff027819 */ /* 0x010fe200000114d9 */
[----:B------:R-:W-:Y:S01]  /*1afa0*/  BSSY B1, `(.L_x_2873) ;  /* 0x000001d000017945 */ /* 0x000fe20003800000 */
[----:B------:R-:W-:Y:S02]  /*1afb0*/  SHF.R.S32.HI R8, RZ, 0x1f, R216 ;  /* 0x0000001fff087819 */ /* 0x000fe400000114d8 */
[----:B------:R-:W-:Y:S02]  /*1afc0*/  SHF.R.S32.HI R10, RZ, 0x1f, R211 ;  /* 0x0000001fff0a7819 */ /* 0x000fe400000114d3 */
[----:B------:R-:W-:Y:S02]  /*1afd0*/  SEL R11, R217, RZ, !P0 ;  /* 0x000000ffd90b7207 */ /* 0x000fe40004000000 */
[----:B------:R-:W-:Y:S02]  /*1afe0*/  SEL R9, R2, RZ, !P0 ;  /* 0x000000ff02097207 */ /* 0x000fe40004000000 */
[----:B-----5:R-:W-:Y:S01]  /*1aff0*/  SHF.R.S32.HI R6, RZ, 0x1f, R7 ;  /* 0x0000001fff067819 */ /* 0x020fe20000011407 */
[----:B------:R-:W-:Y:S06]  /*1b000*/  @P2 BRA `(.L_x_2874) ;  /* 0x0000000000582947 */ /* 0x000fec0003800000 */
[----:B------:R-:W2:Y:S02]  /*1b010*/  S2R R2, SR_TID.X ;  /* 0x0000000000027919 */ /* 0x000ea40000002100 */
[----:B--2---:R-:W-:-:S04]  /*1b020*/  IMAD R2, R219, 0x40, R2 ;  /* 0x00000040db027824 */ /* 0x004fc800078e0202 */
[----:B------:R-:W-:-:S05]  /*1b030*/  VIADD R3, R2, 0xffffff80 ;  /* 0xffffff8002037836 */ /* 0x000fca0000000000 */
[----:B------:R-:W-:-:S13]  /*1b040*/  ISETP.GE.AND P0, PT, R3, R0, PT ;  /* 0x000000000300720c */ /* 0x000fda0003f06270 */
[----:B------:R-:W-:Y:S05]  /*1b050*/  @P0 BRA `(.L_x_2874) ;  /* 0x0000000000440947 */ /* 0x000fea0003800000 */
[C---:B------:R-:W-:Y:S01]  /*1b060*/  IADD3 R2, P0, R3.reuse, R7, RZ ;  /* 0x0000000703027210 */ /* 0x040fe20007f1e0ff */
        /* <DEDUP_REMOVED lines=16> */
.L_x_2874:
[----:B------:R-:W-:Y:S05]  /*1b170*/  BSYNC B1 ;  /* 0x0000000000017941 */ /* 0x000fea0003800000 */
.L_x_2873:
[----:B------:R-:W-:Y:S01]  /*1b180*/  ULDC.64 UR4, c[0x0][0xba0] ;  /* 0x0002e80000047ab9 */ /* 0x000fe20000000a00 */
[----:B------:R-:W-:Y:S01]  /*1b190*/  IMAD.MOV.U32 R2, RZ, RZ, R211 ;  /* 0x000000ffff027224 */ /* 0x000fe200078e00d3 */
[----:B------:R-:W-:Y:S01]  /*1b1a0*/  ISETP.GE.AND P2, PT, R211, R12, PT ;  /* 0x0000000cd300720c */ /* 0x000fe20003f46270 */
[----:B--2---:R-:W-:Y:S01]  /*1b1b0*/  IMAD.MOV.U32 R3, RZ, RZ, R10 ;  /* 0x000000ffff037224 */ /* 0x004fe200078e000a */
[----:B------:R-:W-:Y:S01]  /*1b1c0*/  BSSY B1, `(.L_x_2875) ;  /* 0x000004d000017945 */ /* 0x000fe20003800000 */
[----:B------:R-:W-:Y:S02]  /*1b1d0*/  IMAD R4, R6, UR4, RZ ;  /* 0x0000000406047c24 */ /* 0x000fe4000f8e02ff */
[----:B------:R-:W-:-:S04]  /*1b1e0*/  IMAD.WIDE.U32 R2, R7, UR4, R2 ;  /* 0x0000000407027c25 */ /* 0x000fc8000f8e0002 */
[----:B------:R-:W-:Y:S01]  /*1b1f0*/  IMAD R7, R7, UR5, R4 ;  /* 0x0000000507077c24 */ /* 0x000fe2000f8e0204 */
[----:B------:R-:W-:Y:S01]  /*1b200*/  ULDC.64 UR4, c[0x0][0xbe0] ;  /* 0x0002f80000047ab9 */ /* 0x000fe20000000a00 */
[----:B------:R-:W-:Y:S02]  /*1b210*/  VIADD R13, R211, 0x40 ;  /* 0x00000040d30d7836 */ /* 0x000fe40000000000 */
[----:B------:R-:W-:Y:S01]  /*1b220*/  IMAD R5, R8, UR4, RZ ;  /* 0x0000000408057c24 */ /* 0x000fe2000f8e02ff */
[----:B------:R-:W-:Y:S01]  /*1b230*/  IADD3 R3, R3, R7, RZ ;  /* 0x0000000703037210 */ /* 0x000fe20007ffe0ff */
[----:B------:R-:W-:Y:S01]  /*1b240*/  IMAD R7, R219, -0x40, R0 ;  /* 0xffffffc0db077824 */ /* 0x000fe200078e0200 */
[----:B------:R-:W-:Y:S01]  /*1b250*/  ISETP.GE.AND P0, PT, R13, R12, PT ;  /* 0x0000000c0d00720c */ /* 0x000fe20003f06270 */
[C---:B------:R-:W-:Y:S02]  /*1b260*/  IMAD R5, R216.reuse, UR5, R5 ;  /* 0x00000005d8057c24 */ /* 0x040fe4000f8e0205 */
[----:B------:R-:W-:Y:S01]  /*1b270*/  IMAD.WIDE.U32 R2, R216, UR4, R2 ;  /* 0x00000004d8027c25 */ /* 0x000fe2000f8e0002 */
[----:B------:R-:W-:Y:S01]  /*1b280*/  SEL R4, RZ, 0xffffffff, P0 ;  /* 0xffffffffff047807 */ /* 0x000fe20000000000 */
[----:B------:R-:W-:Y:S01]  /*1b290*/  ULDC.64 UR4, c[0x0][0xbe8] ;  /* 0x0002fa0000047ab9 */ /* 0x000fe20000000a00 */
[C---:B------:R-:W-:Y:S01]  /*1b2a0*/  ISETP.GE.AND P1, PT, R214.reuse, R7, PT ;  /* 0x00000007d600720c */ /* 0x040fe20003f26270 */
[----:B------:R-:W-:-:S02]  /*1b2b0*/  VIADD R0, R214, 0x20 ;  /* 0x00000020d6007836 */ /* 0x000fc40000000000 */
[C---:B------:R-:W-:Y:S02]  /*1b2c0*/  VIADD R15, R211.reuse, 0x80 ;  /* 0x00000080d30f7836 */ /* 0x040fe40000000000 */
[----:B------:R-:W-:Y:S01]  /*1b2d0*/  VIADD R21, R211, 0xc0 ;  /* 0x000000c0d3157836 */ /* 0x000fe20000000000 */
[----:B------:R-:W-:Y:S01]  /*1b2e0*/  ISETP.GE.AND P0, PT, R0, R7, PT ;  /* 0x000000070000720c */ /* 0x000fe20003f06270 */
[----:B------:R-:W-:Y:S01]  /*1b2f0*/  IMAD.IADD R3, R3, 0x1, R5 ;  /* 0x0000000103037824 */ /* 0x000fe200078e0205 */
[----:B------:R-:W-:Y:S01]  /*1b300*/  SEL R0, RZ, 0x1, P2 ;  /* 0x00000001ff007807 */ /* 0x000fe20001000000 */
[----:B------:R-:W-:Y:S01]  /*1b310*/  IMAD.SHL.U32 R5, R4, 0x2, RZ ;  /* 0x0000000204057824 */ /* 0x000fe200078e00ff */
[-C--:B------:R-:W-:Y:S01]  /*1b320*/  ISETP.GE.AND P2, PT, R15, R12.reuse, PT ;  /* 0x0000000c0f00720c */ /* 0x080fe20003f46270 */
[----:B------:R-:W-:Y:S01]  /*1b330*/  VIADD R23, R211, 0x100 ;  /* 0x00000100d3177836 */ /* 0x000fe20000000000 */
[----:B------:R-:W-:Y:S01]  /*1b340*/  ISETP.GE.AND P3, PT, R21, R12, PT ;  /* 0x0000000c1500720c */ /* 0x000fe20003f66270 */
[----:B------:R-:W-:Y:S01]  /*1b350*/  VIADD R25, R211, 0x140 ;  /* 0x00000140d3197836 */ /* 0x000fe20000000000 */
[----:B------:R-:W-:Y:S01]  /*1b360*/  LOP3.LUT R0, R5, 0x2, R0, 0xe2, !PT ;  /* 0x0000000205007812 */ /* 0x000fe200078ee200 */
[----:B------:R-:W-:Y:S01]  /*1b370*/  VIADD R7, R211, 0x180 ;  /* 0x00000180d3077836 */ /* 0x000fe20000000000 */
[----:B------:R-:W-:-:S02]  /*1b380*/  SEL R5, RZ, 0x4, P2 ;  /* 0x00000004ff057807 */ /* 0x000fc40001000000 */
[----:B------:R-:W-:Y:S02]  /*1b390*/  SEL R4, RZ, 0x8, P3 ;  /* 0x00000008ff047807 */ /* 0x000fe40001800000 */
[-C--:B------:R-:W-:Y:S02]  /*1b3a0*/  ISETP.GE.AND P2, PT, R23, R12.reuse, PT ;  /* 0x0000000c1700720c */ /* 0x080fe40003f46270 */
[----:B------:R-:W-:Y:S02]  /*1b3b0*/  ISETP.GE.AND P3, PT, R25, R12, PT ;  /* 0x0000000c1900720c */ /* 0x000fe40003f66270 */
[----:B------:R-:W-:Y:S01]  /*1b3c0*/  LOP3.LUT R4, R4, R0, R5, 0xfe, !PT ;  /* 0x0000000004047212 */ /* 0x000fe200078efe05 */
[----:B------:R-:W-:Y:S01]  /*1b3d0*/  IMAD R0, R9, UR4, RZ ;  /* 0x0000000409007c24 */ /* 0x000fe2000f8e02ff */
[----:B------:R-:W-:Y:S01]  /*1b3e0*/  ISETP.GE.AND P4, PT, R7, R12, PT ;  /* 0x0000000c0700720c */ /* 0x000fe20003f86270 */
[----:B------:R-:W-:Y:S01]  /*1b3f0*/  VIADD R7, R211, 0x1c0 ;  /* 0x000001c0d3077836 */ /* 0x000fe20000000000 */
[----:B------:R-:W-:Y:S01]  /*1b400*/  SEL R5, RZ, 0x10, P2 ;  /* 0x00000010ff057807 */ /* 0x000fe20001000000 */
[----:B------:R-:W-:Y:S01]  /*1b410*/  IMAD R9, R11, UR5, R0 ;  /* 0x000000050b097c24 */ /* 0x000fe2000f8e0200 */
[----:B------:R-:W-:-:S02]  /*1b420*/  SEL R6, RZ, 0x20, P3 ;  /* 0x00000020ff067807 */ /* 0x000fc40001800000 */
[----:B------:R-:W-:Y:S02]  /*1b430*/  ISETP.GE.AND P2, PT, R7, R12, PT ;  /* 0x0000000c0700720c */ /* 0x000fe40003f46270 */
[----:B------:R-:W-:Y:S01]  /*1b440*/  LOP3.LUT R27, R6, R4, R5, 0xfe, !PT ;  /* 0x00000004061b7212 */ /* 0x000fe200078efe05 */
[----:B------:R-:W-:Y:S01]  /*1b450*/  IMAD.WIDE.U32 R4, R11, UR4, R2 ;  /* 0x000000040b047c25 */ /* 0x000fe2000f8e0002 */
[----:B------:R-:W-:Y:S02]  /*1b460*/  SEL R6, RZ, 0x40, P4 ;  /* 0x00000040ff067807 */ /* 0x000fe40002000000 */
[--C-:B------:R-:W-:Y:S01]  /*1b470*/  SHF.R.S32.HI R7, RZ, 0x1f, R214.reuse ;  /* 0x0000001fff077819 */ /* 0x100fe200000114d6 */
[----:B------:R-:W-:Y:S01]  /*1b480*/  IMAD.IADD R11, R5, 0x1, R9 ;  /* 0x00000001050b7824 */ /* 0x000fe200078e0209 */
[----:B------:R-:W-:Y:S01]  /*1b490*/  LOP3.LUT R27, R27, R6, RZ, 0xfc, !PT ;  /* 0x000000061b1b7212 */ /* 0x000fe200078efcff */
[----:B------:R-:W-:Y:S01]  /*1b4a0*/  IMAD.MOV.U32 R6, RZ, RZ, R214 ;  /* 0x000000ffff067224 */ /* 0x000fe200078e00d6 */
[----:B------:R-:W-:-:S03]  /*1b4b0*/  SEL R0, RZ, 0x80, P2 ;  /* 0x00000080ff007807 */ /* 0x000fc60001000000 */
        /* <DEDUP_REMOVED lines=29> */
.L_x_2876:
[----:B------:R-:W-:Y:S05]  /*1b690*/  BSYNC B1 ;  /* 0x0000000000017941 */ /* 0x000fea0003800000 */
.L_x_2875:
        /* <DEDUP_REMOVED lines=29> */
.L_x_2871:
[----:B------:R-:W-:Y:S05]  /*1b870*/  BSYNC B0 ;  /* 0x0000000000007941 */ /* 0x000fea0003800000 */
.L_x_2865:
[----:B------:R-:W-:Y:S02]  /*1b880*/  ULDC UR4, c[0x0][0xd14] ;  /* 0x0003450000047ab9 */ /* 0x000fe40000000800 */
[----:B-1----:R-:W-:-:S13]  /*1b890*/  ISETP.GE.AND P0, PT, R191, UR4, PT ;  /* 0x00000004bf007c0c */ /* 0x002fda000bf06270 */
[----:B------:R-:W-:Y:S05]  /*1b8a0*/  @!P0 BRA `(.L_x_2877) ;  /* 0xfffffe5800388947 */ /* 0x000fea000383ffff */
[----:B------:R-:W-:Y:S05]  /*1b8b0*/  BRA `(.L_x_2667) ;  /* 0x0000006c00787947 */ /* 0x000fea0003800000 */
.L_x_2665:
[----:B------:R-:W-:-:S08]  /*1b8c0*/  NOP ;  /* 0x0000000000007918 */ /* 0x000fd00000000000 */
[----:B0-----:R-:W0:-:S00]  /*1b8d0*/  USETMAXREG.DEALLOC.CTAPOOL 0x18 ;  /* 0x00000018000079c8 */ /* 0x001e0000080e0500 */
        /* <DEDUP_REMOVED lines=46> */
[----:B-1----:R-:W-:-:S04]  /*1bbc0*/  SEL R4, R4, RZ, P0 ;  /* 0x000000ff04047207 */ /* 0x002fc80000000000 */
[----:B------:R-:W-:-:S05]  /*1bbd0*/  IADD3 R6, R3, R4, RZ ;  /* 0x0000000403067210 */ /* 0x000fca0007ffe0ff */
        /* <DEDUP_REMOVED lines=10> */
.L_x_2882:
        /* <DEDUP_REMOVED lines=16> */
.L_x_2881:
[----:B------:R-:W-:Y:S05]  /*1bd80*/  BSYNC B0 ;  /* 0x0000000000007941 */ /* 0x000fea0003800000 */
.L_x_2880:
        /* <DEDUP_REMOVED lines=26> */
.L_x_2878:
        /* <DEDUP_REMOVED lines=18> */
[----:B0-----:R-:W-:-:S05]  /*1c050*/  VIADD R13, R4, 0xffffffff ;  /* 0xffffffff040d7836 */ /* 0x001fca0000000000 */
[----:B------:R2:W3:Y:S02]  /*1c060*/  SHFL.IDX PT, R16, R6, R13, 0x1f ;  /* 0x00001f0d06107589 */ /* 0x0004e400000e0000 */
.L_x_2883:
[----:B-1----:R-:W-:Y:S02]  /*1c070*/  IMAD.MOV R2, RZ, RZ, -R3 ;  /* 0x000000ffff027224 */ /* 0x002fe400078e0a03 */
[----:B---3--:R-:W-:Y:S02]  /*1c080*/  IMAD R16, R16, UR4, R5 ;  /* 0x0000000410107c24 */ /* 0x008fe4000f8e0205 */
[----:B------:R-:W-:Y:S02]  /*1c090*/  IMAD R5, R2, R11, RZ ;  /* 0x0000000b02057224 */ /* 0x000fe400078e02ff */
[----:B------:R-:W-:-:S04]  /*1c0a0*/  IMAD.MOV.U32 R2, RZ, RZ, RZ ;  /* 0x000000ffff027224 */ /* 0x000fc800078e00ff */
[----:B------:R-:W-:Y:S01]  /*1c0b0*/  IMAD.HI.U32 R3, R3, R5, R2 ;  /* 0x0000000503037227 */ /* 0x000fe200078e0002 */
[----:B------:R-:W-:Y:S02]  /*1c0c0*/  IADD3 R2, -R16, UR6, RZ ;  /* 0x0000000610027c10 */ /* 0x000fe4000fffe1ff */
        /* <DEDUP_REMOVED lines=21> */
[----:B------:R-:W-:-:S04]  /*1c220*/  IABS R5, R10 ;  /* 0x0000000a00057213 */ /* 0x000fc80000000000 */
[----:B--2---:R-:W1:Y:S08]  /*1c230*/  I2F.RP R6, R5 ;  /* 0x0000000500067306 */ /* 0x004e700000209400 */
[----:B-1----:R-:W1:Y:S02]  /*1c240*/  MUFU.RCP R6, R6 ;  /* 0x0000000600067308 */ /* 0x002e640000001000 */
[----:B-1----:R-:W-:Y:S01]  /*1c250*/  VIADD R3, R6, 0xffffffe ;  /* 0x0ffffffe06037836 */ /* 0x002fe20000000000 */
[----:B------:R-:W-:-:S05]  /*1c260*/  IABS R6, R10 ;  /* 0x0000000a00067213 */ /* 0x000fca0000000000 */
[----:B------:R-:W1:Y:S01]  /*1c270*/  F2I.FTZ.U32.TRUNC.NTZ R3, R3 ;  /* 0x0000000300037305 */ /* 0x000e62000021f000 */
[----:B------:R-:W-:Y:S02]  /*1c280*/  IMAD.MOV R6, RZ, RZ, -R6 ;  /* 0x000000ffff067224 */ /* 0x000fe400078e0a06 */
        /* <DEDUP_REMOVED lines=23> */
.L_x_2879:
[----:B------:R-:W-:Y:S02]  /*1c400*/  IMAD.MOV.U32 R17, RZ, RZ, RZ ;  /* 0x000000ffff117224 */ /* 0x000fe400078e00ff */
[----:B------:R-:W-:Y:S02]  /*1c410*/  IMAD.U32 R16, RZ, RZ, UR6 ;  /* 0x00000006ff107e24 */ /* 0x000fe4000f8e00ff */
[----:B------:R-:W-:-:S07]  /*1c420*/  IMAD.MOV.U32 R18, RZ, RZ, RZ ;  /* 0x000000ffff127224 */ /* 0x000fce00078e00ff */
.L_x_2884:
        /* <DEDUP_REMOVED lines=16> */
[----:B-1----:R-:W-:Y:S01]  /*1c530*/  MOV R0, 0x1 ;  /* 0x0000000100007802 */ /* 0x002fe20000000f00 */
[----:B------:R-:W-:Y:S01]  /*1c540*/  ULDC UR4, c[0x0][0xc] ;  /* 0x0000030000047ab9 */ /* 0x000fe20000000800 */
[----:B------:R-:W-:Y:S01]  /*1c550*/  STL [R1+0x4], RZ ;  /* 0x000004ff01007387 */ /* 0x000fe20000100800 */
[----:B------:R-:W-:-:S03]  /*1c560*/  IMAD.MOV.U32 R2, RZ, RZ, 0x1 ;  /* 0x00000001ff027424 */ /* 0x000fc600078e00ff */
[----:B------:R1:W-:Y:S04]  /*1c570*/  STL [R1+0xc], R0 ;  /* 0x00000c0001007387 */ /* 0x0003e80000100800 */
[----:B------:R-:W-:Y:S01]  /*1c580*/  STL [R1], RZ ;  /* 0x000000ff01007387 */ /* 0x000fe20000100800 */
[----:B-1----:R-:W-:Y:S01]  /*1c590*/  IMAD.U32 R0, RZ, RZ, UR4 ;  /* 0x00000004ff007e24 */ /* 0x002fe2000f8e00ff */
[----:B------:R-:W-:-:S04]  /*1c5a0*/  UMOV UR4, URZ ;  /* 0x0000003f00047c82 */ /* 0x000fc80008000000 */
[----:B------:R1:W-:Y:S04]  /*1c5b0*/  STL [R1+0x28], R0 ;  /* 0x0000280001007387 */ /* 0x0003e80000100800 */
[----:B------:R2:W-:Y:S01]  /*1c5c0*/  STL [R1+0x8], R2 ;  /* 0x0000080201007387 */ /* 0x0005e20000100800 */
[----:B-1----:R-:W-:-:S05]  /*1c5d0*/  IMAD.U32 R0, RZ, RZ, UR4 ;  /* 0x00000004ff007e24 */ /* 0x002fca000f8e00ff */
[----:B------:R2:W-:Y:S02]  /*1c5e0*/  STL [R1+0x24], R0 ;  /* 0x0000240001007387 */ /* 0x0005e40000100800 */
.L_x_2985:
[----:B------:R-:W-:Y:S05]  /*1c5f0*/  YIELD ;  /* 0x0000000000007946 */ /* 0x000fea0003800000 */
[----:B------:R-:W-:Y:S01]  /*1c600*/  ULDC.64 UR4, c[0x0][0xb20] ;  /* 0x0002c80000047ab9 */ /* 0x000fe20000000a00 */
[----:B------:R-:W-:Y:S01]  /*1c610*/  IMAD.MOV.U32 R6, RZ, RZ, RZ ;  /* 0x000000ffff067224 */ /* 0x000fe200078e00ff */
[----:B------:R-:W-:Y:S01]  /*1c620*/  ISETP.NE.U32.AND P0, PT, RZ, UR4, PT ;  /* 0x00000004ff007c0c */ /* 0x000fe2000bf05070 */
[----:B--2---:R-:W-:Y:S01]  /*1c630*/  IMAD.MOV.U32 R0, RZ, RZ, RZ ;  /* 0x000000ffff007224 */ /* 0x004fe200078e00ff */
[----:B------:R-:W-:Y:S01]  /*1c640*/  ULDC.64 UR8, c[0x0][0xb00] ;  /* 0x0002c00000087ab9 */ /* 0x000fe20000000a00 */
[----:B------:R-:W-:Y:S01]  /*1c650*/  ULDC.64 UR10, c[0x0][0xb08] ;  /* 0x0002c200000a7ab9 */ /* 0x000fe20000000a00 */
[----:B------:R-:W-:Y:S01]  /*1c660*/  ISETP.NE.AND.EX P0, PT, RZ, UR5, PT, P0 ;  /* 0x00000005ff007c0c */ /* 0x000fe2000bf05300 */
[----:B------:R-:W-:-:S12]  /*1c670*/  ULDC.64 UR4, c[0x0][0xaf8] ;  /* 0x0002be0000047ab9 */ /* 0x000fd80000000a00 */
[----:B-1-3--:R-:W1:Y:S01]  /*1c680*/  @P0 LDC.64 R2, c[0x0][0xb20] ;  /* 0x0002c800ff020b82 */ /* 0x00ae620000000a00 */
        /* <DEDUP_REMOVED lines=32> */
[----:B-----5:R-:W2:Y:S04]  /*1c890*/  LDG.E R0, desc[UR54][R2.64] ;  /* 0x0000003602007981 */ /* 0x020ea8000c1e1900 */
[----:B------:R-:W2:Y:S02]  /*1c8a0*/  LDG.E R5, desc[UR54][R2.64+0x4] ;  /* 0x0000043602057981 */ /* 0x000ea4000c1e1900 */
[----:B--2---:R-:W-:-:S07]  /*1c8b0*/  IMAD.IADD R0, R5, 0x1, -R0 ;  /* 0x0000000105007824 */ /* 0x004fce00078e0a00 */
.L_x_2886:
        /* <DEDUP_REMOVED lines=18> */
.L_x_2887:
[----:B------:R-:W-:Y:S05]  /*1c9e0*/  @!P3 BRA `(.L_x_2888) ;  /* 0x00000000000cb947 */ /* 0x000fea0003800000 */
[----:B------:R-:W2:Y:S04]  /*1c9f0*/  LDG.E R7, desc[UR54][R4.64] ;  /* 0x0000003604077981 */ /* 0x000ea8000c1e1900 */
[----:B------:R-:W2:Y:S02]  /*1ca00*/  LDG.E R4, desc[UR54][R4.64+0x4] ;  /* 0x0000043604047981 */ /* 0x000ea4000c1e1900 */
[----:B--2---:R-:W-:-:S07]  /*1ca10*/  IMAD.IADD R7, R4, 0x1, -R7 ;  /* 0x0000000104077824 */ /* 0x004fce00078e0a07 */
.L_x_2888:
[----:B--2---:R-:W2:Y:S04]  /*1ca20*/  @P1 LDG.E R4, desc[UR54][R2.64] ;  /* 0x0000003602041981 */ /* 0x004ea8000c1e1900 */
[----:B-1----:R-:W2:Y:S01]  /*1ca30*/  @P1 LDG.E R2, desc[UR54][R2.64+0x4] ;  /* 0x0000043602021981 */ /* 0x002ea2000c1e1900 */
[----:B-----5:R-:W-:Y:S02]  /*1ca40*/  IMAD.IADD R5, R7, 0x1, -R6 ;  /* 0x0000000107057824 */ /* 0x020fe400078e0a06 */
[----:B--2---:R-:W-:Y:S01]  /*1ca50*/  @P1 IMAD.IADD R9, R2, 0x1, -R4 ;  /* 0x0000000102091824 */ /* 0x004fe200078e0a04 */
[----:B------:R-:W-:-:S03]  /*1ca60*/  LEA R4, R17, 0x40, 0x6 ;  /* 0x0000004011047811 */ /* 0x000fc600078e30ff */
[----:B------:R-:W-:-:S04]  /*1ca70*/  IMAD.IADD R8, R5, 0x1, R9 ;  /* 0x0000000105087824 */ /* 0x000fc800078e0209 */
[C---:B------:R-:W-:Y:S01]  /*1ca80*/  VIADD R20, R8.reuse, 0x3f ;  /* 0x0000003f08147836 */ /* 0x040fe20000000000 */
[----:B------:R-:W-:-:S04]  /*1ca90*/  IADD3 R4, R8, R4, -R0 ;  /* 0x0000000408047210 */ /* 0x000fc80007ffe800 */
[----:B------:R-:W-:-:S04]  /*1caa0*/  SHF.R.S32.HI R2, RZ, 0x1f, R20 ;  /* 0x0000001fff027819 */ /* 0x000fc80000011414 */
[----:B------:R-:W-:Y:S02]  /*1cab0*/  LEA.HI R20, R2, R20, RZ, 0x6 ;  /* 0x0000001402147211 */ /* 0x000fe400078f30ff */
[----:B------:R-:W1:Y:S02]  /*1cac0*/  LDC.64 R2, c[0x0][0xad8] ;  /* 0x0002b600ff027b82 */ /* 0x000e640000000a00 */
[----:B------:R-:W-:Y:S02]  /*1cad0*/  SHF.R.S32.HI R20, RZ, 0x6, R20 ;  /* 0x00000006ff147819 */ /* 0x000fe40000011414 */
[----:B-1----:R-:W-:Y:S01]  /*1cae0*/  ISETP.GE.AND P2, PT, R3, 0x1, PT ;  /* 0x000000010300780c */ /* 0x002fe20003f46270 */
[----:B------:R-:W-:-:S12]  /*1caf0*/  IMAD.IADD R2, R4, 0x1, R2 ;  /* 0x0000000104027824 */ /* 0x000fd800078e0202 */
[----:B------:R-:W-:Y:S05]  /*1cb00*/  @!P2 BRA `(.L_x_2889) ;  /* 0x000000000048a947 */ /* 0x000fea0003800000 */
        /* <DEDUP_REMOVED lines=11> */
.L_x_2891:
[----:B------:R-:W-:-:S13]  /*1cbc0*/  ISETP.NE.AND P0, PT, R3, 0x1, PT ;  /* 0x000000010300780c */ /* 0x000fda0003f05270 */
[----:B------:R-:W1:Y:S02]  /*1cbd0*/  @P0 LDC.64 R6, c[0x0][0xae0] ;  /* 0x0002b800ff060b82 */ /* 0x000e640000000a00 */
[----:B-1----:R-:W-:-:S05]  /*1cbe0*/  @P0 IMAD.HI.U32 R6, R11, R6, RZ ;  /* 0x000000060b060227 */ /* 0x002fca00078e00ff */
[----:B------:R-:W-:-:S07]  /*1cbf0*/  @P0 SHF.R.U32.HI R11, RZ, R7, R6 ;  /* 0x00000007ff0b0219 */ /* 0x000fce0000011606 */
.L_x_2892:
[----:B------:R-:W-:Y:S05]  /*1cc00*/  BSYNC B0 ;  /* 0x0000000000007941 */ /* 0x000fea0003800000 */
.L_x_2890:
[----:B------:R-:W-:-:S05]  /*1cc10*/  IMAD R11, R11, R3, R3 ;  /* 0x000000030b0b7224 */ /* 0x000fca00078e0203 */
[----:B------:R-:W-:-:S07]  /*1cc20*/  VIMNMX R2, R2, R11, PT ;  /* 0x0000000b02027248 */ /* 0x000fce0003fe0100 */
.L_x_2889:
        /* <DEDUP_REMOVED lines=15> */
.L_x_2895:
[----:B------:R-:W-:Y:S02]  /*1cd20*/  ISETP.NE.AND P0, PT, R3, 0x1, PT ;  /* 0x000000010300780c */ /* 0x000fe40003f05270 */
[----:B------:R-:W-:-:S11]  /*1cd30*/  MOV R11, R0 ;  /* 0x00000000000b7202 */ /* 0x000fd60000000f00 */
[----:B------:R-:W1:Y:S02]  /*1cd40*/  @P0 LDC.64 R6, c[0x0][0xae0] ;  /* 0x0002b800ff060b82 */ /* 0x000e640000000a00 */
[----:B-1----:R-:W-:-:S05]  /*1cd50*/  @P0 IMAD.HI.U32 R6, R0, R6, RZ ;  /* 0x0000000600060227 */ /* 0x002fca00078e00ff */
[----:B------:R-:W-:-:S07]  /*1cd60*/  @P0 SHF.R.U32.HI R11, RZ, R7, R6 ;  /* 0x00000007ff0b0219 */ /* 0x000fce0000011606 */
.L_x_2896:
[----:B------:R-:W-:Y:S05]  /*1cd70*/  BSYNC B0 ;  /* 0x0000000000007941 */ /* 0x000fea0003800000 */
.L_x_2894:
[----:B------:R-:W-:-:S05]  /*1cd80*/  IMAD R3, R11, R3, RZ ;  /* 0x000000030b037224 */ /* 0x000fca00078e02ff */
[----:B------:R-:W-:-:S07]  /*1cd90*/  VIMNMX R8, R8, R3, !PT ;  /* 0x0000000308087248 */ /* 0x000fce0007fe0100 */
.L_x_2893:
        /* <DEDUP_REMOVED lines=26> */
[----:B-1----:R-:W-:Y:S01]  /*1cf40*/  ISETP.NE.AND P0, PT, R5, 0x1, PT ;  /* 0x000000010500780c */ /* 0x002fe20003f05270 */
[----:B------:R-:W-:-:S12]  /*1cf50*/  IMAD.MOV.U32 R5, RZ, RZ, R18 ;  /* 0x000000ffff057224 */ /* 0x000fd800078e0012 */
[----:B------:R-:W1:Y:S08]  /*1cf60*/  @P0 LDC R6, c[0x0][0x42c] ;  /* 0x00010b00ff060b82 */ /* 0x000e700000000800 */
[----:B------:R-:W2:Y:S01]  /*1cf70*/  @P0 LDC R7, c[0x0][0x430] ;  /* 0x00010c00ff070b82 */ /* 0x000ea20000000800 */
[----:B-1----:R-:W-:-:S05]  /*1cf80*/  @P0 IMAD.HI.U32 R6, R18, R6, RZ ;  /* 0x0000000612060227 */ /* 0x002fca00078e00ff */
[----:B--2---:R-:W-:Y:S02]  /*1cf90*/  @P0 SHF.R.U32.HI R5, RZ, R7, R6 ;  /* 0x00000007ff050219 */ /* 0x004fe40000011606 */
[----:B------:R-:W-:Y:S01]  /*1cfa0*/  SEL R6, R19, RZ, !P1 ;  /* 0x000000ff13067207 */ /* 0x000fe20004800000 */
[----:B------:R-:W-:Y:S06]  /*1cfb0*/  BRA.DIV UR4, `(.L_x_2899) ;  /* 0x00000066046c7947 */ /* 0x000fec000b800000 */
.L_x_3052:
[----:B------:R-:W-:-:S03]  /*1cfc0*/  UMOV UR4, 0xffffffff ;  /* 0xffffffff00047882 */ /* 0x000fc60000000000 */
[----:B------:R-:W-:Y:S05]  /*1cfd0*/  BRA.DIV UR4, `(.L_x_2900) ;  /* 0x0000006604987947 */ /* 0x000fea000b800000 */
[----:B------:R-:W-:-:S13]  /*1cfe0*/  ELECT P6, URZ, PT ;  /* 0x00000000003f782f */ /* 0x000fda00038c0000 */
.L_x_3055:
[----:B------:R-:W2:Y:S01]  /*1cff0*/  LDL R7, [R1+0x24] ;  /* 0x0000240001077983 */ /* 0x000ea20000100800 */
[----:B------:R-:W-:Y:S02]  /*1d000*/  MOV R8, 0x400 ;  /* 0x0000040000087802 */ /* 0x000fe40000000f00 */
[----:B--2---:R-:W-:Y:S02]  /*1d010*/  R2UR UR4, R7 ;  /* 0x00000000070472ca */ /* 0x004fe400000e0000 */
[----:B------:R-:W1:Y:S11]  /*1d020*/  S2R R7, SR_CgaCtaId ;  /* 0x0000000000077919 */ /* 0x000e760000008800 */
[----:B------:R-:W-:-:S04]  /*1d030*/  UIADD3 UR4, UR4, 0x1, URZ ;  /* 0x0000000104047890 */ /* 0x000fc8000fffe03f */
        /* <DEDUP_REMOVED lines=8> */
.L_x_3056:
        /* <DEDUP_REMOVED lines=8> */
.L_x_3057:
        /* <DEDUP_REMOVED lines=11> */
.L_x_2905:
[----:B--2---:R-:W2:Y:S01]  /*1d1f0*/  LDL R11, [R1+0x4] ;  /* 0x00000400010b7983 */ /* 0x004ea20000100800 */
        /* <DEDUP_REMOVED lines=12> */
[----:B------:R-:W-:-:S05]  /*1d2c0*/  IMAD R11, R3, 0x40, R10 ;  /* 0x00000040030b7824 */ /* 0x000fca00078e020a */
[----:B------:R-:W-:-:S04]  /*1d2d0*/  IADD3 R11, R11, -0x40, RZ ;  /* 0xffffffc00b0b7810 */ /* 0x000fc80007ffe0ff */
[----:B------:R-:W-:-:S03]  /*1d2e0*/  R2UR UR11, R11 ;  /* 0x000000000b0b72ca */ /* 0x000fc600000e0000 */
[----:B------:R-:W-:-:S10]  /*1d2f0*/  UIADD3 UR8, UR8, 0x22400, URZ ;  /* 0x0002240008087890 */ /* 0x000fd4000fffe03f */
[----:B------:R2:W-:Y:S01]  /*1d300*/  UTMALDG.4D [UR8], [UR4], desc[UR6] ;  /* 0x00000608040075b4 */ /* 0x0005e20008019000 */
[----:B------:R-:W3:Y:S02]  /*1d310*/  SYNCS.PHASECHK.TRANS64.TRYWAIT P0, [R8+URZ+0x388c0], R9 ;  /* 0x0388c009080075a7 */ /* 0x000ee4000800017f */
[----:B--23--:R-:W-:Y:S05]  /*1d320*/  @!P0 BRA `(.L_x_2906) ;  /* 0x00000064000c8947 */ /* 0x00cfea0003800000 */
.L_x_3058:
        /* <DEDUP_REMOVED lines=8> */
.L_x_2907:
[----:B-12---:R-:W2:Y:S01]  /*1d3b0*/  LDL R9, [R1+0x4] ;  /* 0x0000040001097983 */ /* 0x006ea20000100800 */
        /* <DEDUP_REMOVED lines=51> */
.L_x_2903:
[----:B------:R-:W-:Y:S05]  /*1d6f0*/  BSYNC B1 ;  /* 0x0000000000017941 */ /* 0x000fea0003800000 */
.L_x_2902:
        /* <DEDUP_REMOVED lines=13> */
[C---:B------:R-:W-:Y:S02]  /*1d7d0*/  IMAD R8, R3.reuse, 0x40, R10 ;  /* 0x0000004003087824 */ /* 0x040fe400078e020a */
[----:B------:R-:W-:Y:S02]  /*1d7e0*/  VIADD R3, R3, 0xffffffff ;  /* 0xffffffff03037836 */ /* 0x000fe40000000000 */
[----:B------:R-:W-:-:S07]  /*1d7f0*/  VIADD R8, R8, 0xffffff80 ;  /* 0xffffff8008087836 */ /* 0x000fce0000000000 */
.L_x_2914:
        /* <DEDUP_REMOVED lines=9> */
.L_x_3059:
        /* <DEDUP_REMOVED lines=11> */
.L_x_2911:
[----:B--2---:R-:W2:Y:S01]  /*1d940*/  LDL R11, [R1+0x4] ;  /* 0x00000400010b7983 */ /* 0x004ea20000100800 */
        /* <DEDUP_REMOVED lines=15> */
[----:B------:R-:W3:Y:S02]  /*1da40*/  SYNCS.PHASECHK.TRANS64.TRYWAIT P1, [R9+URZ+0x388c0], R10 ;  /* 0x0388c00a090075a7 */ /* 0x000ee4000802017f */
[----:B--23--:R-:W-:Y:S05]  /*1da50*/  @!P1 BRA `(.L_x_2912) ;  /* 0x0000005c00689947 */ /* 0x00cfea0003800000 */
.L_x_3060:
        /* <DEDUP_REMOVED lines=8> */
.L_x_2913:
        /* <DEDUP_REMOVED lines=52> */
.L_x_2909:
[----:B------:R-:W-:Y:S05]  /*1de20*/  BSYNC B1 ;  /* 0x0000000000017941 */ /* 0x000fea0003800000 */
.L_x_2908:
        /* <DEDUP_REMOVED lines=13> */
.L_x_2898:
[----:B------:R-:W-:Y:S05]  /*1df00*/  BSYNC B0 ;  /* 0x0000000000007941 */ /* 0x000fea0003800000 */
.L_x_2897:
        /* <DEDUP_REMOVED lines=17> */
.L_x_2917:
[----:B------:R-:W-:-:S13]  /*1e020*/  ISETP.NE.AND P1, PT, R3, 0x1, PT ;  /* 0x000000010300780c */ /* 0x000fda0003f25270 */
[----:B------:R-:W2:Y:S02]  /*1e030*/  @P1 LDC.64 R4, c[0x0][0xae0] ;  /* 0x0002b800ff041b82 */ /* 0x000ea40000000a00 */
[----:B--2---:R-:W-:-:S05]  /*1e040*/  @P1 IMAD.HI.U32 R4, R6, R4, RZ ;  /* 0x0000000406041227 */ /* 0x004fca00078e00ff */
[----:B------:R-:W-:-:S07]  /*1e050*/  @P1 SHF.R.U32.HI R6, RZ, R5, R4 ;  /* 0x00000005ff061219 */ /* 0x000fce0000011604 */
.L_x_2918:
[----:B------:R-:W-:Y:S05]  /*1e060*/  BSYNC B0 ;  /* 0x0000000000007941 */ /* 0x000fea0003800000 */
.L_x_2916:
[----:B------:R-:W-:-:S05]  /*1e070*/  IMAD R6, R6, R3, R3 ;  /* 0x0000000306067224 */ /* 0x000fca00078e0203 */
[----:B------:R-:W-:-:S07]  /*1e080*/  VIMNMX R2, R2, R6, PT ;  /* 0x0000000602027248 */ /* 0x000fce0003fe0100 */
.L_x_2915:
        /* <DEDUP_REMOVED lines=19> */
.L_x_2921:
[----:B------:R-:W-:-:S13]  /*1e1c0*/  ISETP.NE.AND P0, PT, R3, 0x1, PT ;  /* 0x000000010300780c */ /* 0x000fda0003f05270 */
[----:B------:R-:W3:Y:S02]  /*1e1d0*/  @P0 LDC.64 R4, c[0x0][0xae0] ;  /* 0x0002b800ff040b82 */ /* 0x000ee40000000a00 */
[----:B---3--:R-:W-:-:S05]  /*1e1e0*/  @P0 IMAD.HI.U32 R4, R0, R4, RZ ;  /* 0x0000000400040227 */ /* 0x008fca00078e00ff */
[----:B------:R-:W-:-:S07]  /*1e1f0*/  @P0 SHF.R.U32.HI R0, RZ, R5, R4 ;  /* 0x00000005ff000219 */ /* 0x000fce0000011604 */
.L_x_2922:
[----:B------:R-:W-:Y:S05]  /*1e200*/  BSYNC B0 ;  /* 0x0000000000007941 */ /* 0x000fea0003800000 */
.L_x_2920:
[----:B------:R-:W-:-:S05]  /*1e210*/  IMAD R3, R0, R3, RZ ;  /* 0x0000000300037224 */ /* 0x000fca00078e02ff */
[----:B------:R-:W-:-:S07]  /*1e220*/  VIMNMX R2, R2, R3, !PT ;  /* 0x0000000302027248 */ /* 0x000fce0007fe0100 */
.L_x_2919:
        /* <DEDUP_REMOVED lines=12> */
[----:B------:R-:W3:Y:S01]  /*1e2f0*/  LDL R0, [R1+0x28] ;  /* 0x0000280001007983 */ /* 0x000ee20000100800 */
[----:B------:R-:W-:Y:S01]  /*1e300*/  VOTEU.ANY UR4, UPT, PT ;  /* 0x0000000000047886 */ /* 0x000fe200038e0100 */
[----:B------:R-:W4:Y:S01]  /*1e310*/  LDC.64 R2, c[0x0][0xd38] ;  /* 0x00034e00ff027b82 */ /* 0x000f220000000a00 */
[----:B------:R-:W-:Y:S01]  /*1e320*/  POPC R5, UR4 ;  /* 0x0000000400057d09 */ /* 0x000fe20008000000 */
[----:B------:R-:W5:Y:S01]  /*1e330*/  S2R R7, SR_LANEID ;  /* 0x0000000000077919 */ /* 0x000f620000000000 */
[----:B---3--:R-:W-:-:S06]  /*1e340*/  R2UR UR5, R0 ;  /* 0x00000000000572ca */ /* 0x008fcc00000e0000 */
[----:B------:R-:W5:Y:S02]  /*1e350*/  FLO.U32 R0, UR4 ;  /* 0x0000000400007d00 */ /* 0x000f6400080e0000 */
[----:B-----5:R-:W-:-:S13]  /*1e360*/  ISETP.EQ.U32.AND P0, PT, R0, R7, PT ;  /* 0x000000070000720c */ /* 0x020fda0003f02070 */
[----:B----4-:R-:W3:Y:S01]  /*1e370*/  @P0 ATOMG.E.ADD.STRONG.GPU PT, R3, desc[UR54][R2.64], R5 ;  /* 0x00000005020309a8 */ /* 0x010ee200081ee1f6 */
[----:B------:R-:W4:Y:S02]  /*1e380*/  S2R R4, SR_LTMASK ;  /* 0x0000000000047919 */ /* 0x000f240000003900 */
[----:B----4-:R-:W-:-:S04]  /*1e390*/  LOP3.LUT R4, R4, UR4, RZ, 0xc0, !PT ;  /* 0x0000000404047c12 */ /* 0x010fc8000f8ec0ff */
[----:B------:R-:W4:Y:S01]  /*1e3a0*/  POPC R7, R4 ;  /* 0x0000000400077309 */ /* 0x000f220000000000 */
[----:B---3--:R-:W4:Y:S02]  /*1e3b0*/  SHFL.IDX PT, R0, R3, R0, 0x1f ;  /* 0x00001f0003007589 */ /* 0x008f2400000e0000 */
[----:B----4-:R-:W-:Y:S01]  /*1e3c0*/  IADD3 R16, R0, UR5, R7 ;  /* 0x0000000500107c10 */ /* 0x010fe2000fffe007 */
[----:B------:R-:W-:Y:S06]  /*1e3d0*/  BRA `(.L_x_2925) ;  /* 0x0000003000b87947 */ /* 0x000fec0003800000 */
.L_x_2924:
        /* <DEDUP_REMOVED lines=12> */
[----:B--2---:R-:W-:Y:S01]  /*1e4a0*/  MOV R6, UR8 ;  /* 0x0000000800067c02 */ /* 0x004fe20008000f00 */
[----:B------:R-:W2:Y:S01]  /*1e4b0*/  LDC.64 R2, c[0x4][R2] ;  /* 0x0100000002027b82 */ /* 0x000ea20000000a00 */
[----:B------:R-:W-:Y:S02]  /*1e4c0*/  IMAD.U32 R5, RZ, RZ, UR7 ;  /* 0x00000007ff057e24 */ /* 0x000fe4000f8e00ff */
[----:B------:R-:W-:Y:S02]  /*1e4d0*/  IMAD.U32 R7, RZ, RZ, UR9 ;  /* 0x00000009ff077e24 */ /* 0x000fe4000f8e00ff */
[----:B------:R-:W-:-:S02]  /*1e4e0*/  IMAD.U32 R10, RZ, RZ, UR4 ;  /* 0x00000004ff0a7e24 */ /* 0x000fc4000f8e00ff */
[----:B-1----:R-:W-:Y:S02]  /*1e4f0*/  IMAD.U32 R11, RZ, RZ, UR5 ;  /* 0x00000005ff0b7e24 */ /* 0x002fe4000f8e00ff */
[----:B------:R-:W-:Y:S02]  /*1e500*/  IMAD.MOV.U32 R8, RZ, RZ, 0x70 ;  /* 0x00000070ff087424 */ /* 0x000fe400078e00ff */
[----:B------:R-:W-:Y:S02]  /*1e510*/  IMAD.MOV.U32 R12, RZ, RZ, 0x1 ;  /* 0x00000001ff0c7424 */ /* 0x000fe400078e00ff */
[----:B0-----:R-:W-:-:S07]  /*1e520*/  IMAD.MOV.U32 R13, RZ, RZ, RZ ;  /* 0x000000ffff0d7224 */ /* 0x001fce00078e00ff */
[----:B------:R-:W-:-:S07]  /*1e530*/  LEPC R20, `(.L_x_2926) ;  /* 0x000000001014794e */ /* 0x000fce0000000000 */
[----:B--2---:R-:W-:Y:S05]  /*1e540*/  CALL.ABS.NOINC R2 ;  /* 0x0000000002007343 */ /* 0x004fea0003c00000 */
.L_x_2926:
        /* <DEDUP_REMOVED lines=20> */
.L_x_2928:
[----:B------:R-:W-:Y:S01]  /*1e690*/  MOV R2, 0x0 ;  /* 0x0000000000027802 */ /* 0x000fe20000000f00 */
[----:B------:R-:W-:Y:S01]  /*1e6a0*/  ULDC.64 UR4, c[0x4][0x88] ;  /* 0x0100220000047ab9 */ /* 0x000fe20000000a00 */
[----:B------:R-:W-:Y:S01]  /*1e6b0*/  ULDC.64 UR6, c[0x4][0x90] ;  /* 0x0100240000067ab9 */ /* 0x000fe20000000a00 */
[----:B------:R-:W-:Y:S01]  /*1e6c0*/  ULDC.64 UR8, c[0x4][0x18] ;  /* 0x0100060000087ab9 */ /* 0x000fe20000000a00 */
[----:B------:R-:W-:Y:S01]  /*1e6d0*/  IMAD.U32 R4, RZ, RZ, UR4 ;  /* 0x00000004ff047e24 */ /* 0x000fe2000f8e00ff */
[----:B------:R-:W-:Y:S01]  /*1e6e0*/  MOV R12, 0x1 ;  /* 0x00000001000c7802 */ /* 0x000fe20000000f00 */
[----:B------:R-:W0:Y:S01]  /*1e6f0*/  LDC.64 R2, c[0x4][R2] ;  /* 0x0100000002027b82 */ /* 0x000e220000000a00 */
        /* <DEDUP_REMOVED lines=8> */
[----:B0-----:R-:W-:Y:S05]  /*1e780*/  CALL.ABS.NOINC R2 ;  /* 0x0000000002007343 */ /* 0x001fea0003c00000 */
.L_x_2927:
[----:B--2---:R-:W2:Y:S01]  /*1e790*/  LDL.LU R6, [R1+0x20] ;  /* 0x0000200001067983 */ /* 0x004ea20000300800 */
[----:B------:R-:W3:Y:S01]  /*1e7a0*/  LDC R0, c[0x0][0x428] ;  /* 0x00010a00ff007b82 */ /* 0x000ee20000000800 */
[----:B------:R-:W-:Y:S01]  /*1e7b0*/  ULDC.64 UR4, c[0x0][0xaf0] ;  /* 0x0002bc0000047ab9 */ /* 0x000fe20000000a00 */
[----:B------:R-:W-:Y:S01]  /*1e7c0*/  IMAD.MOV.U32 R4, RZ, RZ, R19 ;  /* 0x000000ffff047224 */ /* 0x000fe200078e0013 */
[----:B---3--:R-:W-:Y:S01]  /*1e7d0*/  ISETP.NE.AND P0, PT, R0, 0x1, PT ;  /* 0x000000010000780c */ /* 0x008fe20003f05270 */
[----:B------:R-:W3:Y:S01]  /*1e7e0*/  S2R R5, SR_TID.X ;  /* 0x0000000000057919 */ /* 0x000ee20000002100 */
[----:B------:R-:W-:-:S11]  /*1e7f0*/  IMAD.MOV.U32 R0, RZ, RZ, R18 ;  /* 0x000000ffff007224 */ /* 0x000fd600078e0012 */
[----:B------:R-:W4:Y:S08]  /*1e800*/  @P0 LDC R3, c[0x0][0x42c] ;  /* 0x00010b00ff030b82 */ /* 0x000f300000000800 */
[----:B------:R-:W0:Y:S01]  /*1e810*/  @P0 LDC R2, c[0x0][0x430] ;  /* 0x00010c00ff020b82 */ /* 0x000e220000000800 */
[----:B----4-:R-:W-:-:S05]  /*1e820*/  @P0 IMAD.HI.U32 R3, R18, R3, RZ ;  /* 0x0000000312030227 */ /* 0x010fca00078e00ff */
[----:B0-----:R-:W-:Y:S02]  /*1e830*/  @P0 SHF.R.U32.HI R0, RZ, R2, R3 ;  /* 0x00000002ff000219 */ /* 0x001fe40000011603 */
[----:B------:R-:W-:-:S04]  /*1e840*/  ISETP.NE.U32.AND P0, PT, RZ, UR4, PT ;  /* 0x00000004ff007c0c */ /* 0x000fc8000bf05070 */
[----:B------:R-:W-:Y:S01]  /*1e850*/  ISETP.NE.AND.EX P0, PT, RZ, UR5, PT, P0 ;  /* 0x00000005ff007c0c */ /* 0x000fe2000bf05300 */
[----:B------:R-:W-:-:S12]  /*1e860*/  ULDC.64 UR4, c[0x0][0xaf8] ;  /* 0x0002be0000047ab9 */ /* 0x000fd80000000a00 */
[----:B------:R-:W0:Y:S01]  /*1e870*/  @P0 LDC.64 R2, c[0x0][0xaf0] ;  /* 0x0002bc00ff020b82 */ /* 0x000e220000000a00 */
[----:B---3--:R-:W-:-:S04]  /*1e880*/  LOP3.LUT R5, R5, 0x1f, RZ, 0xc0, !PT ;  /* 0x0000001f05057812 */ /* 0x008fc800078ec0ff */
[----:B------:R-:W-:Y:S01]  /*1e890*/  ISETP.NE.AND P6, PT, R5, RZ, PT ;  /* 0x000000ff0500720c */ /* 0x000fe20003fc5270 */
[----:B------:R-:W-:-:S03]  /*1e8a0*/  ULDC.64 UR6, c[0x0][0x198] ;  /* 0x0000660000067ab9 */ /* 0x000fc60000000a00 */
[----:B------:R-:W-:-:S09]  /*1e8b0*/  PLOP3.LUT P1, PT, P6, PT, PT, 0x8, 0x0 ;  /* 0x000000000000781c */ /* 0x000fd2000372e170 */
[----:B------:R-:W-:Y:S01]  /*1e8c0*/  VOTEU.ALL UP1, P6 ;  /* 0x00000000003f7886 */ /* 0x000fe20003020000 */
[----:B0-----:R-:W-:-:S05]  /*1e8d0*/  @P0 IMAD.WIDE R2, R19, 0x4, R2 ;  /* 0x0000000413020825 */ /* 0x001fca00078e0202 */
[----:B------:R0:W5:Y:S01]  /*1e8e0*/  @P0 LDG.E R4, desc[UR54][R2.64] ;  /* 0x0000003602040981 */ /* 0x000162000c1e1900 */
[----:B------:R-:W-:Y:S01]  /*1e8f0*/  ISETP.NE.U32.AND P0, PT, RZ, UR4, PT ;  /* 0x00000004ff007c0c */ /* 0x000fe2000bf05070 */
[----:B------:R-:W-:-:S03]  /*1e900*/  @!UP1 UIADD3 UR8, UP0, UR6, 0x270, URZ ;  /* 0x0000027006089890 */ /* 0x000fc6000ff1e03f */
[----:B------:R-:W-:Y:S01]  /*1e910*/  ISETP.NE.AND.EX P0, PT, RZ, UR5, PT, P0 ;  /* 0x00000005ff007c0c */ /* 0x000fe2000bf05300 */
[----:B------:R-:W-:-:S03]  /*1e920*/  @!UP1 UIADD3.X UR9, URZ, UR7, URZ, UP0, !UPT ;  /* 0x000000073f099290 */ /* 0x000fc600087fe43f */
[----:B------:R-:W-:Y:S01]  /*1e930*/  VOTEU.ALL UP0, P6 ;  /* 0x00000000003f7886 */ /* 0x000fe20003000000 */
[----:B0-----:R-:W-:Y:S01]  /*1e940*/  SEL R2, R19, RZ, !P0 ;  /* 0x000000ff13027207 */ /* 0x001fe20004000000 */
[----:B--2---:R-:W-:-:S07]  /*1e950*/  IMAD R17, R17, 0x40, R6 ;  /* 0x0000004011117824 */ /* 0x004fce00078e0206 */
.L_x_2929:
        /* <DEDUP_REMOVED lines=10> */
[----:B------:R-:W2:Y:S01]  /*1ea00*/  LDL R3, [R1+0x1c] ;  /* 0x00001c0001037983 */ /* 0x000ea20000100800 */
[----:B------:R-:W0:Y:S01]  /*1ea10*/  LDC.64 R20, c[0x0][0x3f8] ;  /* 0x0000fe00ff147b82 */ /* 0x000e220000000a00 */
[----:B------:R-:W-:Y:S02]  /*1ea20*/  ULDC.64 UR4, c[0x0][0xb00] ;  /* 0x0002c00000047ab9 */ /* 0x000fe40000000a00 */
[----:B0-----:R-:W-:Y:S01]  /*1ea30*/  LOP3.LUT P0, RZ, R20, UR4, RZ, 0xfc, !PT ;  /* 0x0000000414ff7c12 */ /* 0x001fe2000f80fcff */
[----:B------:R-:W-:-:S03]  /*1ea40*/  UMOV UR4, 0xffffffff ;  /* 0xffffffff00047882 */ /* 0x000fc60000000000 */
[----:B------:R-:W-:-:S04]  /*1ea50*/  LOP3.LUT P0, RZ, R21, UR5, RZ, 0xfc, P0 ;  /* 0x0000000515ff7c12 */ /* 0x000fc8000800fcff */
[----:B-----5:R-:W-:Y:S01]  /*1ea60*/  SEL R6, R4, RZ, !P0 ;  /* 0x000000ff04067207 */ /* 0x020fe20004000000 */
[----:B--2---:R-:W-:Y:S01]  /*1ea70*/  VIADD R3, R3, 0xffffffff ;  /* 0xffffffff03037836 */ /* 0x004fe20000000000 */
[----:B------:R-:W-:Y:S07]  /*1ea80*/  BRA.DIV UR4, `(.L_x_2930) ;  /* 0x0000004e04707947 */ /* 0x000fee000b800000 */
.L_x_3063:
[----:B------:R-:W-:Y:S01]  /*1ea90*/  UMOV UR4, 0xffffffff ;  /* 0xffffffff00047882 */ /* 0x000fe20000000000 */
[----:B------:R-:W-:Y:S02]  /*1eaa0*/  SHF.R.S32.HI R8, RZ, 0x1f, R4 ;  /* 0x0000001fff087819 */ /* 0x000fe40000011404 */
[----:B------:R-:W-:Y:S05]  /*1eab0*/  BRA.DIV UR4, `(.L_x_2931) ;  /* 0x0000004e04987947 */ /* 0x000fea000b800000 */
[----:B------:R-:W-:-:S13]  /*1eac0*/  ELECT P6, URZ, PT ;  /* 0x00000000003f782f */ /* 0x000fda00038c0000 */
.L_x_3066:
        /* <DEDUP_REMOVED lines=22> */
.L_x_2933:
        /* <DEDUP_REMOVED lines=9> */
.L_x_3067:
        /* <DEDUP_REMOVED lines=11> */
.L_x_2935:
[----:B------:R-:W2:Y:S04]  /*1ed70*/  LDL R9, [R1] ;  /* 0x0000000001097983 */ /* 0x000ea80000100800 */
[----:B0-----:R-:W3:Y:S01]  /*1ed80*/  LDL R7, [R1+0x10] ;  /* 0x0000100001077983 */ /* 0x001ee20000100800 */
[----:B------:R-:W-:Y:S01]  /*1ed90*/  MOV R10, 0x400 ;  /* 0x00000400000a7802 */ /* 0x000fe20000000f00 */
[----:B------:R-:W-:Y:S01]  /*1eda0*/  ULDC.64 UR14, c[0x0][0x198] ;  /* 0x00006600000e7ab9 */ /* 0x000fe20000000a00 */
[----:B------:R-:W-:Y:S01]  /*1edb0*/  R2UR UR9, R5 ;  /* 0x00000000050972ca */ /* 0x000fe200000e0000 */
[----:B------:R-:W0:Y:S01]  /*1edc0*/  S2R R11, SR_CgaCtaId ;  /* 0x00000000000b7919 */ /* 0x000e220000008800 */
[----:B------:R-:W-:Y:S01]  /*1edd0*/  R2UR UR11, R3 ;  /* 0x00000000030b72ca */ /* 0x000fe200000e0000 */
[----:B------:R-:W-:Y:S01]  /*1ede0*/  UIADD3 UR6, UP0, UR14, 0x370, URZ ;  /* 0x000003700e067890 */ /* 0x000fe2000ff1e03f */
[----:B------:R-:W-:Y:S01]  /*1edf0*/  R2UR UR12, R0 ;  /* 0x00000000000c72ca */ /* 0x000fe200000e0000 */
[----:B------:R-:W-:Y:S01]  /*1ee00*/  UMOV UR5, 0x14f00000 ;  /* 0x14f0000000057882 */ /* 0x000fe20000000000 */
[----:B-----5:R-:W-:Y:S01]  /*1ee10*/  R2UR UR13, R6 ;  /* 0x00000000060d72ca */ /* 0x020fe200000e0000 */
[----:B------:R-:W-:Y:S01]  /*1ee20*/  UIADD3.X UR7, URZ, UR15, URZ, UP0, !UPT ;  /* 0x0000000f3f077290 */ /* 0x000fe200087fe43f */
[----:B------:R-:W-:-:S05]  /*1ee30*/  UMOV UR10, URZ ;  /* 0x0000003f000a7c82 */ /* 0x000fca0008000000 */
[----:B------:R-:W-:Y:S01]  /*1ee40*/  UIADD3 UR9, UR9, 0x38830, URZ ;  /* 0x0003883009097890 */ /* 0x000fe2000fffe03f */
[----:B0-----:R-:W-:-:S04]  /*1ee50*/  LEA R10, R11, R10, 0x18 ;  /* 0x0000000a0b0a7211 */ /* 0x001fc800078ec0ff */
[----:B--2---:R-:W-:Y:S02]  /*1ee60*/  LEA R5, R9, R10, 0xd ;  /* 0x0000000a09057211 */ /* 0x004fe400078e68ff */
[----:B---3--:R-:W-:Y:S02]  /*1ee70*/  R2UR UR4, R7 ;  /* 0x00000000070472ca */ /* 0x008fe400000e0000 */
[----:B------:R-:W-:-:S11]  /*1ee80*/  R2UR UR8, R5 ;  /* 0x00000000050872ca */ /* 0x000fd600000e0000 */
[----:B------:R-:W-:Y:S02]  /*1ee90*/  ULEA UR11, UR11, UR4, 0x6 ;  /* 0x000000040b0b7291 */ /* 0x000fe4000f8e303f */
[----:B------:R-:W-:Y:S01]  /*1eea0*/  UIADD3 UR8, UR8, 0x22400, URZ ;  /* 0x0002240008087890 */ /* 0x000fe2000fffe03f */
[----:B------:R-:W-:-:S08]  /*1eeb0*/  UMOV UR4, 0x0 ;  /* 0x0000000000047882 */ /* 0x000fd00000000000 */
[----:B------:R0:W-:Y:S02]  /*1eec0*/  UTMALDG.4D [UR8], [UR6], desc[UR4] ;  /* 0x00000408060075b4 */ /* 0x0001e40008019000 */
[----:B0-----:R-:W-:Y:S01]  /*1eed0*/  NOP ;  /* 0x0000000000007918 */ /* 0x001fe20000000000 */
.L_x_2932:
[----:B------:R-:W0:Y:S01]  /*1eee0*/  S2R R10, SR_CgaCtaId ;  /* 0x00000000000a7919 */ /* 0x000e220000008800 */
[----:B------:R-:W-:Y:S05]  /*1eef0*/  WARPSYNC.ALL ;  /* 0x0000000000007948 */ /* 0x000fea0003800000 */
[----:B------:R-:W-:Y:S01]  /*1ef00*/  BAR.SYNC.DEFER_BLOCKING 0x8, 0xa0 ;  /* 0x0202800000007b1d */ /* 0x000fe20000010000 */
[----:B------:R-:W-:Y:S02]  /*1ef10*/  ELECT P0, URZ, PT ;  /* 0x00000000003f782f */ /* 0x000fe40003800000 */
[----:B-1----:R-:W-:-:S03]  /*1ef20*/  MOV R9, 0x400 ;  /* 0x0000040000097802 */ /* 0x002fc60000000f00 */
        /* <DEDUP_REMOVED lines=19> */
[----:B------:R-:W-:Y:S01]  /*1f060*/  R2UR UR54, R5 ;  /* 0x00000000053672ca */ /* 0x000fe200000e0000 */
[----:B------:R-:W-:-:S02]  /*1f070*/  UIADD3.X UR5, URZ, UR21, URZ, UP0, !UPT ;  /* 0x000000153f057290 */ /* 0x000fc400087fe43f */
[----:B------:R-:W-:Y:S01]  /*1f080*/  UIADD3 UR48, UR16, 0x28400, URZ ;  /* 0x0002840010307890 */ /* 0x000fe2000fffe03f */
[----:B------:R-:W-:Y:S01]  /*1f090*/  UMOV UR50, 0xc0 ;  /* 0x000000c000327882 */ /* 0x000fe20000000000 */
[----:B------:R-:W-:Y:S01]  /*1f0a0*/  UMOV UR51, UR11 ;  /* 0x0000000b00337c82 */ /* 0x000fe20008000000 */
[----:B------:R-:W-:Y:S02]  /*1f0b0*/  MOV R7, UR50 ;  /* 0x0000003200077c02 */ /* 0x000fe40008000f00 */
[----:B------:R1:W-:Y:S01]  /*1f0c0*/  UTMALDG.4D [UR8], [UR14], desc[UR6] ;  /* 0x000006080e0075b4 */ /* 0x0003e20008019000 */
[----:B0-----:R-:W-:Y:S01]  /*1f0d0*/  IMAD.MOV.U32 R2, RZ, RZ, 0x10000 ;  /* 0x00010000ff027424 */ /* 0x001fe200078e00ff */
[----:B------:R-:W-:Y:S01]  /*1f0e0*/  UMOV UR50, 0x40 ;  /* 0x0000004000327882 */ /* 0x000fe20000000000 */
        /* <DEDUP_REMOVED lines=20> */
[----:B-1----:R-:W-:Y:S01]  /*1f230*/  UIADD3 UR8, UR16, 0x26400, URZ ;  /* 0x0002640010087890 */ /* 0x002fe2000fffe03f */
[----:B0-----:R-:W-:Y:S01]  /*1f240*/  MOV R2, UR55 ;  /* 0x0000003700027c02 */ /* 0x001fe20008000f00 */
[----:B------:R-:W-:Y:S01]  /*1f250*/  UIADD3 UR9, UR16, 0x38810, URZ ;  /* 0x0003881010097890 */ /* 0x000fe2000fffe03f */
[----:B------:R-:W-:Y:S01]  /*1f260*/  UMOV UR27, UR11 ;  /* 0x0000000b001b7c82 */ /* 0x000fe20008000000 */
[----:B------:R-:W-:Y:S01]  /*1f270*/  UMOV UR28, UR12 ;  /* 0x0000000c001c7c82 */ /* 0x000fe20008000000 */
[----:B------:R-:W-:Y:S01]  /*1f280*/  UMOV UR29, UR13 ;  /* 0x0000000d001d7c82 */ /* 0x000fe20008000000 */
[----:B------:R-:W-:Y:S01]  /*1f290*/  UMOV UR18, 0x1c0 ;  /* 0x000001c000127882 */ /* 0x000fe20000000000 */
        /* <DEDUP_REMOVED lines=10> */
[----:B------:R-:W-:Y:S01]  /*1f340*/  R2UR UR55, R2 ;  /* 0x00000000023772ca */ /* 0x000fe200000e0000 */
        /* <DEDUP_REMOVED lines=11> */
.L_x_2937:
[----:B------:R-:W-:Y:S05]  /*1f400*/  BSYNC B0 ;  /* 0x0000000000007941 */ /* 0x000fea0003800000 */
.L_x_2936:
        /* <DEDUP_REMOVED lines=12> */
.L_x_3068:
        /* <DEDUP_REMOVED lines=13> */
.L_x_3069:
        /* <DEDUP_REMOVED lines=11> */
.L_x_2942:
        /* <DEDUP_REMOVED lines=9> */
[----:B------:R-:W-:Y:S01]  /*1f6e0*/  UMOV UR10, URZ ;  /* 0x0000003f000a7c82 */ /* 0x000fe20008000000 */
        /* <DEDUP_REMOVED lines=9> */
[----:B0-----:R-:W-:-:S05]  /*1f780*/  LEA R9, R10, R9, 0x18 ;  /* 0x000000090a097211 */ /* 0x001fca00078ec0ff */
        /* <DEDUP_REMOVED lines=38> */
.L_x_2940:
[----:B------:R-:W-:Y:S05]  /*1f9f0*/  BSYNC B0 ;  /* 0x0000000000007941 */ /* 0x000fea0003800000 */
.L_x_2939:
        /* <DEDUP_REMOVED lines=45> */
.L_x_2949:
[----:B------:R-:W2:Y:S01]  /*1fcd0*/  S2R R3, SR_CgaCtaId ;  /* 0x0000000000037919 */ /* 0x000ea20000008800 */
[----:B------:R-:W-:-:S04]  /*1fce0*/  MOV R2, 0x400 ;  /* 0x0000040000027802 */ /* 0x000fc80000000f00 */
[----:B--2---:R-:W-:Y:S02]  /*1fcf0*/  LEA R2, R3, R2, 0x18 ;  /* 0x0000000203027211 */ /* 0x004fe400078ec0ff */
[----:B------:R-:W-:-:S03]  /*1fd00*/  SHF.L.U32 R3, R12, 0x1f, RZ ;  /* 0x0000001f0c037819 */ /* 0x000fc600000006ff */
[----:B------:R-:W-:-:S04]  /*1fd10*/  IMAD R2, R13, 0x8, R2 ;  /* 0x000000080d027824 */ /* 0x000fc800078e0202 */
[----:B------:R-:W2:Y:S02]  /*1fd20*/  SYNCS.PHASECHK.TRANS64.TRYWAIT P0, [R2+URZ+0x38840], R3 ;  /* 0x03884003020075a7 */ /* 0x000ea4000800017f */
[----:B--2---:R-:W-:Y:S05]  /*1fd30*/  @!P0 BRA `(.L_x_2950) ;  /* 0x0000003c00608947 */ /* 0x004fea0003800000 */
.L_x_3070:
        /* <DEDUP_REMOVED lines=11> */
.L_x_2951:
[----:B---3--:R-:W3:Y:S01]  /*1fdf0*/  LDL R7, [R1] ;  /* 0x0000000001077983 */ /* 0x008ee20000100800 */
[----:B------:R-:W-:-:S03]  /*1fe00*/  MOV R11, 0x400 ;  /* 0x00000400000b7802 */ /* 0x000fc60000000f00 */
[----:B------:R-:W4:Y:S01]  /*1fe10*/  LDL R10, [R1+0x10] ;  /* 0x00001000010a7983 */ /* 0x000f220000100800 */
[----:B0-----:R-:W0:Y:S01]  /*1fe20*/  S2R R12, SR_CgaCtaId ;  /* 0x00000000000c7919 */ /* 0x001e220000008800 */
[----:B------:R-:W-:Y:S01]  /*1fe30*/  R2UR UR9, R2 ;  /* 0x00000000020972ca */ /* 0x000fe200000e0000 */
[----:B------:R-:W-:Y:S01]  /*1fe40*/  ULDC.64 UR6, c[0x0][0x198] ;  /* 0x0000660000067ab9 */ /* 0x000fe20000000a00 */
[----:B------:R-:W-:Y:S01]  /*1fe50*/  R2UR UR12, R0 ;  /* 0x00000000000c72ca */ /* 0x000fe200000e0000 */
[----:B------:R-:W-:Y:S01]  /*1fe60*/  UIADD3 UR4, UP0, UR6, 0x370, URZ ;  /* 0x0000037006047890 */ /* 0x000fe2000ff1e03f */
[----:B-----5:R-:W-:-:S03]  /*1fe70*/  R2UR UR13, R6 ;  /* 0x00000000060d72ca */ /* 0x020fc600000e0000 */
[----:B------:R-:W-:Y:S01]  /*1fe80*/  UIADD3.X UR5, URZ, UR7, URZ, UP0, !UPT ;  /* 0x000000073f057290 */ /* 0x000fe200087fe43f */
[----:B0-----:R-:W-:-:S05]  /*1fe90*/  LEA R11, R12, R11, 0x18 ;  /* 0x0000000b0c0b7211 */ /* 0x001fca00078ec0ff */
[----:B------:R-:W-:Y:S01]  /*1fea0*/  UIADD3 UR9, UR9, 0x38830, URZ ;  /* 0x0003883009097890 */ /* 0x000fe2000fffe03f */
[----:B------:R-:W-:Y:S01]  /*1feb0*/  UMOV UR6, 0x0 ;  /* 0x0000000000067882 */ /* 0x000fe20000000000 */
[----:B------:R-:W-:Y:S01]  /*1fec0*/  UMOV UR7, 0x14f00000 ;  /* 0x14f0000000077882 */ /* 0x000fe20000000000 */
[----:B------:R-:W-:Y:S01]  /*1fed0*/  UMOV UR10, URZ ;  /* 0x0000003f000a7c82 */ /* 0x000fe20008000000 */
[----:B---3--:R-:W-:-:S05]  /*1fee0*/  IMAD R7, R7, 0x2000, R11 ;  /* 0x0000200007077824 */ /* 0x008fca00078e020b */
[----:B------:R-:W-:Y:S01]  /*1fef0*/  R2UR UR8, R7 ;  /* 0x00000000070872ca */ /* 0x000fe200000e0000 */
[----:B----4-:R-:W-:-:S05]  /*1ff00*/  IMAD R5, R5, 0x40, R10 ;  /* 0x0000004005057824 */ /* 0x010fca00078e020a */
[----:B------:R-:W-:-:S07]  /*1ff10*/  R2UR UR11, R5 ;  /* 0x00000000050b72ca */ /* 0x000fce00000e0000 */
[----:B------:R-:W-:-:S09]  /*1ff20*/  UIADD3 UR8, UR8, 0x22400, URZ ;  /* 0x0002240008087890 */ /* 0x000fd2000fffe03f */
[----:B------:R0:W-:Y:S01]  /*1ff30*/  UTMALDG.4D [UR8], [UR4], desc[UR6] ;  /* 0x00000608040075b4 */ /* 0x0001e20008019000 */
[----:B------:R-:W3:Y:S02]  /*1ff40*/  SYNCS.PHASECHK.TRANS64.TRYWAIT P0, [R2+URZ+0x38860], R3 ;  /* 0x03886003020075a7 */ /* 0x000ee4000800017f */
[----:B0--3--:R-:W-:Y:S05]  /*1ff50*/  @!P0 BRA `(.L_x_2952) ;  /* 0x0000003800ec8947 */ /* 0x009fea0003800000 */
.L_x_3071:
        /* <DEDUP_REMOVED lines=8> */
.L_x_2953:
[----:B0-2---:R-:W2:Y:S01]  /*1ffe0*/  LDL R3, [R1] ;  /* 0x0000000001037983 */ /* 0x005ea20000100800 */
        /* <DEDUP_REMOVED lines=18> */
[----:B0-----:R-:W-:-:S05]  /*20110*/  LEA R7, R10, R7, 0x18 ;  /* 0x000000070a077211 */ /* 0x001fca00078ec0ff */
        /* <DEDUP_REMOVED lines=35> */
.L_x_2948:
[----:B------:R-:W-:Y:S05]  /*20350*/  BSYNC B2 ;  /* 0x0000000000027941 */ /* 0x000fea0003800000 */
.L_x_2947:
[----:B------:R-:W2:Y:S02]  /*20360*/  LDL R2, [R1+0x1c] ;  /* 0x00001c0001027983 */ /* 0x000ea40000100800 */
[----:B--2---:R-:W-:-:S07]  /*20370*/  VIADD R5, R2, 0xfffffffd ;  /* 0xfffffffd02057836 */ /* 0x004fce0000000000 */
.L_x_2946:
[----:B------:R-:W-:Y:S05]  /*20380*/  BSYNC B1 ;  /* 0x0000000000017941 */ /* 0x000fea0003800000 */
.L_x_2945:
[----:B------:R-:W2:Y:S01]  /*20390*/  LDL.LU R2, [R1+0x1c] ;  /* 0x00001c0001027983 */ /* 0x000ea20000300800 */
[----:B------:R-:W-:Y:S01]  /*203a0*/  VIADD R9, R9, 0xfffffffe ;  /* 0xfffffffe09097836 */ /* 0x000fe20000000000 */
[----:B--2---:R-:W-:-:S04]  /*203b0*/  LOP3.LUT R2, RZ, R2, RZ, 0x33, !PT ;  /* 0x00000002ff027212 */ /* 0x004fc800078e33ff */
[----:B------:R-:W-:-:S13]  /*203c0*/  ISETP.NE.AND P0, PT, R9, R2, PT ;  /* 0x000000020900720c */ /* 0x000fda0003f05270 */
[----:B------:R-:W-:Y:S05]  /*203d0*/  @!P0 BRA `(.L_x_2944) ;  /* 0x0000001000408947 */ /* 0x000fea0003800000 */
.L_x_2968:
        /* <DEDUP_REMOVED lines=10> */
[----:B------:R-:W-:Y:S02]  /*20480*/  ISETP.NE.U32.AND P0, PT, RZ, UR38, PT ;  /* 0x00000026ff007c0c */ /* 0x000fe4000bf05070 */
[----:B------:R-:W-:Y:S02]  /*20490*/  MOV R11, R5 ;  /* 0x00000005000b7202 */ /* 0x000fe40000000f00 */
[----:B------:R-:W-:-:S13]  /*204a0*/  ISETP.NE.AND.EX P0, PT, RZ, UR39, PT, P0 ;  /* 0x00000027ff007c0c */ /* 0x000fda000bf05300 */
[----:B------:R-:W-:Y:S05]  /*204b0*/  @!P0 BRA `(.L_x_2956) ;  /* 0x0000000000408947 */ /* 0x000fea0003800000 */
[----:B------:R-:W2:Y:S02]  /*204c0*/  LDC R11, c[0x0][0x41c] ;  /* 0x00010700ff0b7b82 */ /* 0x000ea40000000800 */
        /* <DEDUP_REMOVED lines=15> */
.L_x_2956:
[----:B------:R-:W3:Y:S01]  /*205c0*/  S2R R3, SR_CgaCtaId ;  /* 0x0000000000037919 */ /* 0x000ee20000008800 */
[----:B------:R-:W-:-:S04]  /*205d0*/  MOV R2, 0x400 ;  /* 0x0000040000027802 */ /* 0x000fc80000000f00 */
[----:B---3--:R-:W-:Y:S02]  /*205e0*/  LEA R2, R3, R2, 0x18 ;  /* 0x0000000203027211 */ /* 0x008fe400078ec0ff */
[----:B------:R-:W-:-:S03]  /*205f0*/  SHF.L.U32 R3, R10, 0x1f, RZ ;  /* 0x0000001f0a037819 */ /* 0x000fc600000006ff */
[----:B------:R-:W-:-:S04]  /*20600*/  IMAD R2, R9, 0x8, R2 ;  /* 0x0000000809027824 */ /* 0x000fc800078e0202 */
[----:B------:R-:W3:Y:S02]  /*20610*/  SYNCS.PHASECHK.TRANS64.TRYWAIT P0, [R2+URZ+0x38840], R3 ;  /* 0x03884003020075a7 */ /* 0x000ee4000800017f */
[----:B---3--:R-:W-:Y:S05]  /*20620*/  @!P0 BRA `(.L_x_2957) ;  /* 0x00000034004c8947 */ /* 0x008fea0003800000 */
.L_x_3072:
        /* <DEDUP_REMOVED lines=11> */
.L_x_2958:
[----:B0-----:R-:W4:Y:S01]  /*206e0*/  LDL R12, [R1+0x10] ;  /* 0x00001000010c7983 */ /* 0x001f220000100800 */
[----:B--2---:R-:W-:Y:S01]  /*206f0*/  MOV R7, 0x400 ;  /* 0x0000040000077802 */ /* 0x004fe20000000f00 */
[----:B------:R-:W0:Y:S01]  /*20700*/  S2R R13, SR_CgaCtaId ;  /* 0x00000000000d7919 */ /* 0x000e220000008800 */
[----:B------:R-:W-:Y:S01]  /*20710*/  R2UR UR9, R2 ;  /* 0x00000000020972ca */ /* 0x000fe200000e0000 */
[----:B------:R-:W-:Y:S01]  /*20720*/  ULDC.64 UR6, c[0x0][0x198] ;  /* 0x0000660000067ab9 */ /* 0x000fe20000000a00 */
[----:B------:R-:W-:Y:S01]  /*20730*/  R2UR UR12, R0 ;  /* 0x00000000000c72ca */ /* 0x000fe200000e0000 */
[----:B------:R-:W-:Y:S01]  /*20740*/  UIADD3 UR4, UP0, UR6, 0x370, URZ ;  /* 0x0000037006047890 */ /* 0x000fe2000ff1e03f */
[----:B-----5:R-:W-:-:S03]  /*20750*/  R2UR UR13, R6 ;  /* 0x00000000060d72ca */ /* 0x020fc600000e0000 */
        /* <DEDUP_REMOVED lines=14> */
.L_x_3073:
        /* <DEDUP_REMOVED lines=8> */
.L_x_2960:
[----:B------:R-:W2:Y:S01]  /*208c0*/  S2R R11, SR_CgaCtaId ;  /* 0x00000000000b7919 */ /* 0x000ea20000008800 */
[----:B0--3--:R-:W-:Y:S01]  /*208d0*/  MOV R3, 0x400 ;  /* 0x0000040000037802 */ /* 0x009fe20000000f00 */
        /* <DEDUP_REMOVED lines=52> */
.L_x_2955:
[----:B------:R-:W-:Y:S05]  /*20c20*/  BSYNC B1 ;  /* 0x0000000000017941 */ /* 0x000fea0003800000 */
.L_x_2954:
[----:B------:R-:W-:Y:S01]  /*20c30*/  VIADD R9, R9, 0x1 ;  /* 0x0000000109097836 */ /* 0x000fe20000000000 */
[----:B------:R-:W-:Y:S04]  /*20c40*/  BSSY B1, `(.L_x_2961) ;  /* 0x0000085000017945 */ /* 0x000fe80003800000 */
[----:B------:R-:W-:-:S04]  /*20c50*/  ISETP.NE.AND P0, PT, R9, 0x2, PT ;  /* 0x000000020900780c */ /* 0x000fc80003f05270 */
[----:B------:R-:W-:Y:S02]  /*20c60*/  SEL R2, RZ, 0x1, P0 ;  /* 0x00000001ff027807 */ /* 0x000fe40000000000 */
[----:B0-----:R-:W-:Y:S01]  /*20c70*/  SEL R12, R9, RZ, P0 ;  /* 0x000000ff090c7207 */ /* 0x001fe20000000000 */
[----:B------:R-:W-:Y:S01]  /*20c80*/  VIADD R9, R5, 0xffffffff ;  /* 0xffffffff05097836 */ /* 0x000fe20000000000 */
[----:B------:R-:W-:-:S05]  /*20c90*/  LOP3.LUT R11, R10, R2, RZ, 0x3c, !PT ;  /* 0x000000020a0b7212 */ /* 0x000fca00078e3cff */
[----:B------:R0:W-:Y:S04]  /*20ca0*/  STL [R1+0x8], R11 ;  /* 0x0000080b01007387 */ /* 0x0001e80000100800 */
[----:B------:R0:W-:Y:S01]  /*20cb0*/  STL [R1], R12 ;  /* 0x0000000c01007387 */ /* 0x0001e20000100800 */
[----:B------:R-:W-:Y:S05]  /*20cc0*/  @!P6 BRA `(.L_x_2962) ;  /* 0x0000000400f0e947 */ /* 0x000fea0003800000 */
        /* <DEDUP_REMOVED lines=20> */
.L_x_2963:
[----:B------:R-:W3:Y:S01]  /*20e10*/  S2R R3, SR_CgaCtaId ;  /* 0x0000000000037919 */ /* 0x000ee20000008800 */
[----:B------:R-:W-:-:S04]  /*20e20*/  MOV R2, 0x400 ;  /* 0x0000040000027802 */ /* 0x000fc80000000f00 */
[----:B---3--:R-:W-:Y:S02]  /*20e30*/  LEA R2, R3, R2, 0x18 ;  /* 0x0000000203027211 */ /* 0x008fe400078ec0ff */
[----:B------:R-:W-:-:S03]  /*20e40*/  SHF.L.U32 R3, R11, 0x1f, RZ ;  /* 0x0000001f0b037819 */ /* 0x000fc600000006ff */
[----:B------:R-:W-:-:S04]  /*20e50*/  IMAD R2, R12, 0x8, R2 ;  /* 0x000000080c027824 */ /* 0x000fc800078e0202 */
[----:B------:R-:W3:Y:S02]  /*20e60*/  SYNCS.PHASECHK.TRANS64.TRYWAIT P0, [R2+URZ+0x38840], R3 ;  /* 0x03884003020075a7 */ /* 0x000ee4000800017f */
[----:B---3--:R-:W-:Y:S05]  /*20e70*/  @!P0 BRA `(.L_x_2964) ;  /* 0x0000002c00608947 */ /* 0x008fea0003800000 */
.L_x_3074:
        /* <DEDUP_REMOVED lines=11> */
.L_x_2965:
[----:B--2---:R-:W2:Y:S01]  /*20f30*/  LDL R7, [R1] ;  /* 0x0000000001077983 */ /* 0x004ea20000100800 */
[----:B0-----:R-:W-:-:S03]  /*20f40*/  MOV R12, 0x400 ;  /* 0x00000400000c7802 */ /* 0x001fc60000000f00 */
[----:B------:R-:W4:Y:S01]  /*20f50*/  LDL R11, [R1+0x10] ;  /* 0x00001000010b7983 */ /* 0x000f220000100800 */
        /* <DEDUP_REMOVED lines=19> */
[----:B0-2---:R-:W-:Y:S05]  /*21090*/  @!P1 BRA `(.L_x_2966) ;  /* 0x0000002800ec9947 */ /* 0x005fea0003800000 */
.L_x_3075:
        /* <DEDUP_REMOVED lines=8> */
.L_x_2967:
[----:B0--3--:R-:W2:Y:S01]  /*21120*/  LDL R3, [R1] ;  /* 0x0000000001037983 */ /* 0x009ea20000100800 */
        /* <DEDUP_REMOVED lines=54> */
.L_x_2962:
[----:B------:R-:W-:Y:S05]  /*21490*/  BSYNC B1 ;  /* 0x0000000000017941 */ /* 0x000fea0003800000 */
.L_x_2961:
[----:B------:R-:W2:Y:S01]  /*214a0*/  LDL R2, [R1+0x14] ;  /* 0x0000140001027983 */ /* 0x000ea20000100800 */
[----:B------:R-:W-:Y:S01]  /*214b0*/  VIADD R5, R5, 0xfffffffe ;  /* 0xfffffffe05057836 */ /* 0x000fe20000000000 */
[----:B--2---:R-:W-:-:S13]  /*214c0*/  ISETP.GT.AND P0, PT, R9, R2, PT ;  /* 0x000000020900720c */ /* 0x004fda0003f04270 */
[----:B------:R-:W-:Y:S05]  /*214d0*/  @P0 BRA `(.L_x_2968) ;  /* 0xffffffec00c00947 */ /* 0x000fea000383ffff */
.L_x_2944:
[----:B------:R-:W-:Y:S05]  /*214e0*/  BSYNC B0 ;  /* 0x0000000000007941 */ /* 0x000fea0003800000 */
.L_x_2943:
        /* <DEDUP_REMOVED lines=25> */
.L_x_2970:
[----:B------:R-:W-:Y:S05]  /*21680*/  BSYNC B0 ;  /* 0x0000000000007941 */ /* 0x000fea0003800000 */
.L_x_2969:
[----:B--2---:R-:W2:Y:S02]  /*21690*/  LDL.LU R2, [R1+0x8] ;  /* 0x0000080001027983 */ /* 0x004ea40000300800 */
[----:B--2---:R-:W-:-:S05]  /*216a0*/  LOP3.LUT R2, R2, R0, RZ, 0x3c, !PT ;  /* 0x0000000002027212 */ /* 0x004fca00078e3cff */
[----:B------:R3:W-:Y:S02]  /*216b0*/  STL [R1+0x8], R2 ;  /* 0x0000080201007387 */ /* 0x0007e40000100800 */
.L_x_2925:
[----:B------:R-:W-:Y:S05]  /*216c0*/  BSYNC B6 ;  /* 0x0000000000067941 */ /* 0x000fea0003800000 */
.L_x_2923:
[----:B------:R-:W-:-:S03]  /*216d0*/  UMOV UR4, 0xffffffff ;  /* 0xffffffff00047882 */ /* 0x000fc60000000000 */
[----:B------:R-:W-:Y:S05]  /*216e0*/  BRA.DIV UR4, `(.L_x_2971) ;  /* 0x00000026046c7947 */ /* 0x000fea000b800000 */
[----:B------:R4:W0:Y:S04]  /*216f0*/  SHFL.IDX PT, R4, R16, RZ, 0x1f ;  /* 0x00001fff10047589 */ /* 0x00082800000e0000 */
[----:B------:R-:W0:Y:S02]  /*21700*/  SHFL.IDX PT, R16, R16, 0x1, 0x1f ;  /* 0x00201f0010107f89 */ /* 0x000e2400000e0000 */
.L_x_3079:
        /* <DEDUP_REMOVED lines=10> */
[----:B---3--:R-:W3:Y:S02]  /*217b0*/  LDC.64 R2, c[0x0][0xd58] ;  /* 0x00035600ff027b82 */ /* 0x008ee40000000a00 */
[----:B---3--:R-:W-:-:S05]  /*217c0*/  IMAD.WIDE R2, R5, 0x4, R2 ;  /* 0x0000000405027825 */ /* 0x008fca00078e0202 */
[----:B------:R3:W5:Y:S02]  /*217d0*/  LDG.E R17, desc[UR54][R2.64] ;  /* 0x0000003602117981 */ /* 0x000764000c1e1900 */
.L_x_2973:
[----:B------:R-:W-:Y:S05]  /*217e0*/  BSYNC B0 ;  /* 0x0000000000007941 */ /* 0x000fea0003800000 */
.L_x_2972:
        /* <DEDUP_REMOVED lines=11> */
[----:B---3--:R-:W-:-:S05]  /*218a0*/  IMAD.IADD R3, R13, 0x1, R14 ;  /* 0x000000010d037824 */ /* 0x008fca00078e020e */
[----:B------:R-:W0:Y:S02]  /*218b0*/  SHFL.UP PT, R14, R3, 0x4, RZ ;  /* 0x04800000030e7989 */ /* 0x000e2400000e00ff */
[----:B0-----:R-:W-:Y:S02]  /*218c0*/  SEL R14, R14, RZ, P0 ;  /* 0x000000ff0e0e7207 */ /* 0x001fe40000000000 */
[----:B------:R-:W-:-:S03]  /*218d0*/  ISETP.GE.U32.AND P0, PT, R7, 0x10, PT ;  /* 0x000000100700780c */ /* 0x000fc60003f06070 */
[----:B------:R-:W-:-:S05]  /*218e0*/  IMAD.IADD R5, R3, 0x1, R14 ;  /* 0x0000000103057824 */ /* 0x000fca00078e020e */
[----:B------:R-:W2:Y:S02]  /*218f0*/  SHFL.UP PT, R14, R5, 0x8, RZ ;  /* 0x05000000050e7989 */ /* 0x000ea400000e00ff */
[----:B--2---:R-:W-:-:S05]  /*21900*/  SEL R6, R14, RZ, P1 ;  /* 0x000000ff0e067207 */ /* 0x004fca0000800000 */
[----:B------:R-:W-:-:S05]  /*21910*/  IMAD.IADD R6, R5, 0x1, R6 ;  /* 0x0000000105067824 */ /* 0x000fca00078e0206 */
[----:B------:R-:W0:Y:S02]  /*21920*/  SHFL.UP PT, R14, R6, 0x10, RZ ;  /* 0x06000000060e7989 */ /* 0x000e2400000e00ff */
[----:B0-----:R-:W-:-:S05]  /*21930*/  SEL R7, R14, RZ, P0 ;  /* 0x000000ff0e077207 */ /* 0x001fca0000000000 */
[----:B------:R-:W-:-:S05]  /*21940*/  IMAD.IADD R2, R6, 0x1, R7 ;  /* 0x0000000106027824 */ /* 0x000fca00078e0207 */
[----:B------:R0:W2:Y:S02]  /*21950*/  SHFL.IDX PT, R14, R2, 0x1f, 0x1f ;  /* 0x03e01f00020e7f89 */ /* 0x0000a400000e0000 */
.L_x_3087:
[----:B------:R-:W-:Y:S02]  /*21960*/  ULDC UR4, c[0x0][0xd10] ;  /* 0x0003440000047ab9 */ /* 0x000fe40000000800 */
[----:B------:R-:W-:-:S04]  /*21970*/  IMAD.U32 R5, RZ, RZ, UR4 ;  /* 0x00000004ff057e24 */ /* 0x000fc8000f8e00ff */
[----:B--2---:R-:W-:-:S04]  /*21980*/  IMAD R3, R14, R5, RZ ;  /* 0x000000050e037224 */ /* 0x004fc800078e02ff */
[----:B----4-:R-:W-:-:S05]  /*21990*/  IMAD.IADD R16, R16, 0x1, R3 ;  /* 0x0000000110107824 */ /* 0x010fca00078e0203 */
[----:B------:R-:W-:-:S13]  /*219a0*/  ISETP.GT.AND P0, PT, R16, R4, PT ;  /* 0x000000041000720c */ /* 0x000fda0003f04270 */
[----:B------:R-:W-:Y:S05]  /*219b0*/  @P0 BRA `(.L_x_2975) ;  /* 0x0000000000b40947 */ /* 0x000fea0003800000 */
[----:B------:R-:W2:Y:S02]  /*219c0*/  LDC R0, c[0x0][0xd14] ;  /* 0x00034500ff007b82 */ /* 0x000ea40000000800 */
.L_x_2980:
        /* <DEDUP_REMOVED lines=14> */
.L_x_2978:
[----:B------:R-:W-:Y:S05]  /*21ab0*/  BSYNC B0 ;  /* 0x0000000000007941 */ /* 0x000fea0003800000 */
.L_x_2977:
[----:B------:R-:W-:-:S03]  /*21ac0*/  UMOV UR4, 0xffffffff ;  /* 0xffffffff00047882 */ /* 0x000fc60000000000 */
[----:B------:R-:W-:Y:S05]  /*21ad0*/  BRA.DIV UR4, `(.L_x_2979) ;  /* 0x00000026048c7947 */ /* 0x000fea000b800000 */
[----:B-----5:R-:W0:Y:S01]  /*21ae0*/  SHFL.UP PT, R14, R17, 0x1, RZ ;  /* 0x04200000110e7989 */ /* 0x020e2200000e00ff */
[C---:B------:R-:W-:Y:S02]  /*21af0*/  ISETP.NE.AND P0, PT, R6.reuse, RZ, PT ;  /* 0x000000ff0600720c */ /* 0x040fe40003f05270 */
[----:B------:R-:W-:Y:S02]  /*21b00*/  ISETP.GE.U32.AND P1, PT, R6, 0x2, PT ;  /* 0x000000020600780c */ /* 0x000fe40003f26070 */
        /* <DEDUP_REMOVED lines=18> */
.L_x_3095:
[----:B------:R-:W-:Y:S02]  /*21c30*/  ULDC UR4, c[0x0][0xd10] ;  /* 0x0003440000047ab9 */ /* 0x000fe40000000800 */
[----:B------:R-:W-:-:S04]  /*21c40*/  IMAD.U32 R5, RZ, RZ, UR4 ;  /* 0x00000004ff057e24 */ /* 0x000fc8000f8e00ff */
[----:B--2---:R-:W-:-:S04]  /*21c50*/  IMAD R3, R14, R5, RZ ;  /* 0x000000050e037224 */ /* 0x004fc800078e02ff */
[----:B------:R-:W-:-:S05]  /*21c60*/  IMAD.IADD R16, R3, 0x1, R16 ;  /* 0x0000000103107824 */ /* 0x000fca00078e0210 */
[----:B------:R-:W-:-:S13]  /*21c70*/  ISETP.GT.AND P0, PT, R16, R4, PT ;  /* 0x000000041000720c */ /* 0x000fda0003f04270 */
[----:B------:R-:W-:Y:S05]  /*21c80*/  @!P0 BRA `(.L_x_2980) ;  /* 0xfffffffc00508947 */ /* 0x000fea000383ffff */
.L_x_2975:
        /* <DEDUP_REMOVED lines=8> */
.L_x_3099:
[----:B------:R-:W-:Y:S01]  /*21d10*/  ISETP.NE.AND P0, PT, R3, RZ, PT ;  /* 0x000000ff0300720c */ /* 0x000fe20003f05270 */
[----:B------:R-:W-:-:S12]  /*21d20*/  IMAD.MOV.U32 R7, RZ, RZ, RZ ;  /* 0x000000ffff077224 */ /* 0x000fd800078e00ff */
[----:B------:R-:W-:Y:S05]  /*21d30*/  @!P0 BRA `(.L_x_2982) ;  /* 0x0000000000108947 */ /* 0x000fea0003800000 */
[----:B------:R-:W-:Y:S01]  /*21d40*/  UMOV UR4, 0xffffffff ;  /* 0xffffffff00047882 */ /* 0x000fe20000000000 */
[----:B------:R-:W-:Y:S02]  /*21d50*/  VIADD R12, R6, 0xffffffff ;  /* 0xffffffff060c7836 */ /* 0x000fe40000000000 */
[----:B------:R-:W-:Y:S05]  /*21d60*/  BRA.DIV UR4, `(.L_x_2983) ;  /* 0x0000002a04047947 */ /* 0x000fea000b800000 */
[----:B------:R4:W0:Y:S02]  /*21d70*/  SHFL.IDX PT, R7, R2, R12, 0x1f ;  /* 0x00001f0c02077589 */ /* 0x00082400000e0000 */
.L_x_2982:
[----:B0---4-:R-:W0:Y:S01]  /*21d80*/  LDC.64 R2, c[0x0][0xd68] ;  /* 0x00035a00ff027b82 */ /* 0x011e220000000a00 */
[----:B------:R-:W-:-:S04]  /*21d90*/  IMAD.IADD R19, R6, 0x1, R19 ;  /* 0x0000000106137824 */ /* 0x000fc800078e0213 */
[----:B0-----:R-:W-:-:S05]  /*21da0*/  IMAD.WIDE R2, R19, 0x4, R2 ;  /* 0x0000000413027825 */ /* 0x001fca00078e0202 */
[----:B-1----:R-:W2:Y:S01]  /*21db0*/  LDG.E R9, desc[UR54][R2.64] ;  /* 0x0000003602097981 */ /* 0x002ea2000c1e1900 */
[----:B------:R-:W-:Y:S02]  /*21dc0*/  IMAD R16, R7, R5, R16 ;  /* 0x0000000507107224 */ /* 0x000fe400078e0210 */
[----:B--23--:R-:W-:-:S05]  /*21dd0*/  IMAD R6, R17, R9, RZ ;  /* 0x0000000911067224 */ /* 0x00cfca00078e02ff */
[----:B------:R-:W-:-:S04]  /*21de0*/  IABS R8, R6 ;  /* 0x0000000600087213 */ /* 0x000fc80000000000 */
[----:B------:R-:W0:Y:S08]  /*21df0*/  I2F.RP R2, R8 ;  /* 0x0000000800027306 */ /* 0x000e300000209400 */
[----:B0-----:R-:W0:Y:S02]  /*21e00*/  MUFU.RCP R2, R2 ;  /* 0x0000000200027308 */ /* 0x001e240000001000 */
[----:B0-----:R-:W-:-:S06]  /*21e10*/  IADD3 R2, R2, 0xffffffe, RZ ;  /* 0x0ffffffe02027810 */ /* 0x001fcc0007ffe0ff */
[----:B------:R-:W0:Y:S02]  /*21e20*/  F2I.FTZ.U32.TRUNC.NTZ R3, R2 ;  /* 0x0000000200037305 */ /* 0x000e24000021f000 */
[----:B0-----:R-:W-:-:S04]  /*21e30*/  IMAD.MOV R2, RZ, RZ, -R3 ;  /* 0x000000ffff027224 */ /* 0x001fc800078e0a03 */
[----:B------:R-:W-:Y:S02]  /*21e40*/  IMAD R10, R2, R8, RZ ;  /* 0x00000008020a7224 */ /* 0x000fe400078e02ff */
[----:B------:R-:W-:-:S04]  /*21e50*/  IMAD.MOV.U32 R2, RZ, RZ, RZ ;  /* 0x000000ffff027224 */ /* 0x000fc800078e00ff */
[----:B------:R-:W-:-:S04]  /*21e60*/  IMAD.HI.U32 R10, R3, R10, R2 ;  /* 0x0000000a030a7227 */ /* 0x000fc800078e0002 */
[----:B------:R-:W-:Y:S01]  /*21e70*/  IMAD.IADD R2, R4, 0x1, -R16 ;  /* 0x0000000104027824 */ /* 0x000fe200078e0a10 */
[----:B------:R-:W-:-:S04]  /*21e80*/  IABS R4, R6 ;  /* 0x0000000600047213 */ /* 0x000fc80000000000 */
[----:B------:R-:W-:Y:S01]  /*21e90*/  IABS R3, R2 ;  /* 0x0000000200037213 */ /* 0x000fe20000000000 */
[----:B------:R-:W-:-:S04]  /*21ea0*/  IMAD.MOV R4, RZ, RZ, -R4 ;  /* 0x000000ffff047224 */ /* 0x000fc800078e0a04 */
        /* <DEDUP_REMOVED lines=23> */
[----:B------:R-:W0:Y:S02]  /*22020*/  F2I.FTZ.U32.TRUNC.NTZ R3, R3 ;  /* 0x0000000300037305 */ /* 0x000e24000021f000 */
[----:B0-----:R-:W-:-:S04]  /*22030*/  IMAD.MOV R2, RZ, RZ, -R3 ;  /* 0x000000ffff027224 */ /* 0x001fc800078e0a03 */
[----:B------:R-:W-:Y:S02]  /*22040*/  IMAD R6, R2, R5, RZ ;  /* 0x0000000502067224 */ /* 0x000fe400078e02ff */
[----:B------:R-:W-:-:S04]  /*22050*/  IMAD.MOV.U32 R2, RZ, RZ, RZ ;  /* 0x000000ffff027224 */ /* 0x000fc800078e00ff */
        /* <DEDUP_REMOVED lines=21> */
.L_x_2976:
[----:B------:R-:W-:Y:S01]  /*221b0*/  UMOV UR4, URZ ;  /* 0x0000003f00047c82 */ /* 0x000fe20008000000 */
[----:B------:R-:W-:Y:S01]  /*221c0*/  UMOV UR5, URZ ;  /* 0x0000003f00057c82 */ /* 0x000fe20008000000 */
[----:B------:R-:W-:Y:S01]  /*221d0*/  ULDC UR6, c[0x0][0xd14] ;  /* 0x0003450000067ab9 */ /* 0x000fe20000000800 */
[----:B------:R-:W-:Y:S01]  /*221e0*/  IMAD.MOV.U32 R16, RZ, RZ, R4 ;  /* 0x000000ffff107224 */ /* 0x000fe200078e0004 */
[----:B------:R-:W-:Y:S01]  /*221f0*/  MOV R17, UR4 ;  /* 0x0000000400117c02 */ /* 0x000fe20008000f00 */
[----:B------:R-:W-:Y:S02]  /*22200*/  IMAD.U32 R18, RZ, RZ, UR5 ;  /* 0x00000005ff127e24 */ /* 0x000fe4000f8e00ff */
[----:B------:R-:W-:-:S07]  /*22210*/  IMAD.U32 R19, RZ, RZ, UR6 ;  /* 0x00000006ff137e24 */ /* 0x000fce000f8e00ff */
.L_x_2984:
        /* <DEDUP_REMOVED lines=12> */
.L_x_2885:
[----:B-1----:R-:W2:Y:S01]  /*222e0*/  LDL R0, [R1+0x24] ;  /* 0x0000240001007983 */ /* 0x002ea20000100800 */
[----:B------:R-:W1:Y:S01]  /*222f0*/  S2R R3, SR_CgaCtaId ;  /* 0x0000000000037919 */ /* 0x000e620000008800 */
[----:B--2---:R-:W-:Y:S02]  /*22300*/  R2UR UR4, R0 ;  /* 0x00000000000472ca */ /* 0x004fe400000e0000 */
        /* <DEDUP_REMOVED lines=10> */
.L_x_3102:
[----:B------:R-:W-:-:S03]  /*223b0*/  UMOV UR4, 0xffffffff ;  /* 0xffffffff00047882 */ /* 0x000fc60000000000 */
[----:B------:R-:W-:Y:S05]  /*223c0*/  BRA.DIV UR4, `(.L_x_2987) ;  /* 0x0000002204a87947 */ /* 0x000fea000b800000 */
[----:B---3--:R-:W2:Y:S02]  /*223d0*/  S2R R2, SR_TID.X ;  /* 0x0000000000027919 */ /* 0x008ea40000002100 */
[----:B--2---:R-:W-:-:S04]  /*223e0*/  SHF.R.U32.HI R2, RZ, 0x5, R2 ;  /* 0x00000005ff027819 */ /* 0x004fc80000011602 */
[----:B------:R-:W-:-:S05]  /*223f0*/  LOP3.LUT R2, R2, 0x3, RZ, 0xc0, !PT ;  /* 0x0000000302027812 */ /* 0x000fca00078ec0ff */
[----:B------:R2:W3:Y:S02]  /*22400*/  SHFL.IDX PT, R14, R2, RZ, 0x1f ;  /* 0x00001fff020e7589 */ /* 0x0004e400000e0000 */
.L_x_3105:
[----:B---3--:R-:W-:-:S13]  /*22410*/  ISETP.NE.AND P0, PT, R14, RZ, PT ;  /* 0x000000ff0e00720c */ /* 0x008fda0003f05270 */
[----:B------:R-:W-:Y:S05]  /*22420*/  @P0 BRA `(.L_x_2667) ;  /* 0x00000000009c0947 */ /* 0x000fea0003800000 */
[----:B------:R-:W-:-:S03]  /*22430*/  UMOV UR4, 0xffffffff ;  /* 0xffffffff00047882 */ /* 0x000fc60000000000 */
[----:B------:R-:W-:Y:S05]  /*22440*/  BRA.DIV UR4, `(.L_x_2988) ;  /* 0x0000002204bc7947 */ /* 0x000fea000b800000 */
[----:B------:R-:W-:-:S13]  /*22450*/  ELECT P6, URZ, PT ;  /* 0x00000000003f782f */ /* 0x000fda00038c0000 */
.L_x_3108:
[----:B------:R-:W-:Y:S05]  /*22460*/  @!P6 BRA `(.L_x_2667) ;  /* 0x00000000008ce947 */ /* 0x000fea0003800000 */
[----:B--2---:R-:W2:Y:S02]  /*22470*/  LDL R2, [R1+0x30] ;  /* 0x0000300001027983 */ /* 0x004ea40000100800 */
[----:B--2---:R-:W-:-:S13]  /*22480*/  R2UR UR4, R2 ;  /* 0x00000000020472ca */ /* 0x004fda00000e0000 */
[----:B------:R-:W-:-:S06]  /*22490*/  ULOP3.LUT UR4, UR4, 0x2, URZ, 0xfc, !UPT ;  /* 0x0000000204047892 */ /* 0x000fcc000f8efc3f */
[----:B------:R-:W-:-:S05]  /*224a0*/  IMAD.U32 R2, RZ, RZ, UR4 ;  /* 0x00000004ff027e24 */ /* 0x000fca000f8e00ff */
[----:B------:R-:W-:-:S13]  /*224b0*/  ISETP.NE.AND P2, PT, R2, 0x3, PT ;  /* 0x000000030200780c */ /* 0x000fda0003f45270 */
[----:B------:R-:W-:Y:S05]  /*224c0*/  @!P2 BRA `(.L_x_2989) ;  /* 0x000000000004a947 */ /* 0x000fea0003800000 */
[----:B------:R-:W-:Y:S01]  /*224d0*/  BPT.TRAP 0x1 ;  /* 0x000000040000795c */ /* 0x000fe20000300000 */
.L_x_2989:
        /* <DEDUP_REMOVED lines=14> */
.L_x_3109:
[----:B------:R-:W2:Y:S02]  /*225c0*/  SYNCS.PHASECHK.TRANS64.TRYWAIT P0, [R7+URZ], R2 ;  /* 0x00000002070075a7 */ /* 0x000ea4000800017f */
[----:B--2---:R-:W-:Y:S05]  /*225d0*/  @!P0 BRA `(.L_x_2991) ;  /* 0x00000020008c8947 */ /* 0x004fea0003800000 */
.L_x_3110:
[----:B------:R-:W-:Y:S05]  /*225e0*/  @!P2 BRA `(.L_x_2992) ;  /* 0x000000000004a947 */ /* 0x000fea0003800000 */
[----:B------:R-:W-:Y:S01]  /*225f0*/  BPT.TRAP 0x1 ;  /* 0x000000040000795c */ /* 0x000fe20000300000 */
.L_x_2992:
[----:B------:R-:W3:Y:S01]  /*22600*/  LDL.LU R4, [R1] ;  /* 0x0000000001047983 */ /* 0x000ee20000300800 */
[----:B------:R-:W-:-:S04]  /*22610*/  VIADD R0, R0, 0x38860 ;  /* 0x0003886000007836 */ /* 0x000fc80000000000 */
[----:B---3--:R-:W-:-:S04]  /*22620*/  IMAD R4, R4, 0x8, R0 ;  /* 0x0000000804047824 */ /* 0x008fc800078e0200 */
[----:B------:R-:W3:Y:S02]  /*22630*/  SYNCS.PHASECHK.TRANS64.TRYWAIT P0, [R4+URZ], R5 ;  /* 0x00000005040075a7 */ /* 0x000ee4000800017f */
[----:B---3--:R-:W-:Y:S05]  /*22640*/  @!P0 BRA `(.L_x_2993) ;  /* 0x0000002000848947 */ /* 0x008fea0003800000 */
.L_x_3111:
[----:B------:R-:W-:-:S07]  /*22650*/  IMAD R3, R3, 0x8, R0 ;  /* 0x0000000803037824 */ /* 0x000fce00078e0200 */
.L_x_2994:
[----:B----4-:R4:W0:Y:S02]  /*22660*/  SYNCS.PHASECHK.TRANS64.TRYWAIT P0, [R3+URZ], R2 ;  /* 0x00000002030075a7 */ /* 0x010824000800017f */
[----:B0-----:R-:W-:Y:S05]  /*22670*/  @!P0 NANOSLEEP.SYNCS 0x989680 ;  /* 0x009896800000895d */ /* 0x001fea0003900000 */
[----:B------:R-:W0:Y:S02]  /*22680*/  @!P0 SYNCS.PHASECHK.TRANS64 P0, [R3+URZ], R2 ;  /* 0x00000002030085a7 */ /* 0x000e24000800007f */
[----:B0-----:R-:W-:Y:S05]  /*22690*/  @!P0 BRA `(.L_x_2994) ;  /* 0xfffffffc00f08947 */ /* 0x001fea000383ffff */
.L_x_2667:
[----:B------:R-:W-:Y:S05]  /*226a0*/  BSYNC B8 ;  /* 0x0000000000087941 */ /* 0x000fea0003800000 */
.L_x_2664:
[----:B------:R-:W-:Y:S05]  /*226b0*/  EXIT ;  /* 0x000000000000794d */ /* 0x000fea0003800000 */
.L_x_2691:
[----:B0-----:R0:W1:Y:S02]  /*226c0*/  SYNCS.PHASECHK.TRANS64.TRYWAIT P5, [R70+URZ+0x38890], R77 ;  /* 0x0388904d460075a7 */ /* 0x00106400080a017f */
[----:B-1----:R-:W-:Y:S05]  /*226d0*/  @!P5 NANOSLEEP.SYNCS 0x989680 ;  /* 0x009896800000d95d */ /* 0x002fea0003900000 */
[----:B------:R-:W1:Y:S02]  /*226e0*/  @!P5 SYNCS.PHASECHK.TRANS64 P5, [R70+URZ+0x38890], R77 ;  /* 0x0388904d4600d5a7 */ /* 0x000e6400080a007f */
[----:B-1----:R-:W-:Y:S05]  /*226f0*/  @!P5 BRA `(.L_x_2691) ;  /* 0xfffffffc00f0d947 */ /* 0x002fea000383ffff */
[----:B------:R-:W-:Y:S05]  /*22700*/  BRA `(.L_x_2995) ;  /* 0xfffffe0000ac7947 */ /* 0x000fea000383ffff */
.L_x_2701:
[----:B0-----:R0:W1:Y:S02]  /*22710*/  SYNCS.PHASECHK.TRANS64.TRYWAIT P5, [R70+URZ+0x38890], R77 ;  /* 0x0388904d460075a7 */ /* 0x00106400080a017f */
[----:B-1----:R-:W-:Y:S05]  /*22720*/  @!P5 NANOSLEEP.SYNCS 0x989680 ;  /* 0x009896800000d95d */ /* 0x002fea0003900000 */
[----:B------:R-:W1:Y:S02]  /*22730*/  @!P5 SYNCS.PHASECHK.TRANS64 P5, [R70+URZ+0x38890], R77 ;  /* 0x0388904d4600d5a7 */ /* 0x000e6400080a007f */
[----:B-1----:R-:W-:Y:S05]  /*22740*/  @!P5 BRA `(.L_x_2701) ;  /* 0xfffffffc00f0d947 */ /* 0x002fea000383ffff */
[----:B------:R-:W-:Y:S05]  /*22750*/  BRA `(.L_x_2996) ;  /* 0xfffffe0c00007947 */ /* 0x000fea000383ffff */
.L_x_2706:
[----:B0-----:R0:W1:Y:S02]  /*22760*/  SYNCS.PHASECHK.TRANS64.TRYWAIT P5, [R70+URZ+0x38890], R77 ;  /* 0x0388904d460075a7 */ /* 0x00106400080a017f */
[----:B-1----:R-:W-:Y:S05]  /*22770*/  @!P5 NANOSLEEP.SYNCS 0x989680 ;  /* 0x009896800000d95d */ /* 0x002fea0003900000 */
[----:B------:R-:W1:Y:S02]  /*22780*/  @!P5 SYNCS.PHASECHK.TRANS64 P5, [R70+URZ+0x38890], R77 ;  /* 0x0388904d4600d5a7 */ /* 0x000e6400080a007f */
[----:B-1----:R-:W-:Y:S05]  /*22790*/  @!P5 BRA `(.L_x_2706) ;  /* 0xfffffffc00f0d947 */ /* 0x002fea000383ffff */
[----:B------:R-:W-:Y:S05]  /*227a0*/  BRA `(.L_x_2997) ;  /* 0xfffffe1400107947 */ /* 0x000fea000383ffff */
.L_x_2710:
[----:B--2---:R2:W4:Y:S02]  /*227b0*/  SYNCS.PHASECHK.TRANS64.TRYWAIT P5, [R70+URZ+0x388b0], R77 ;  /* 0x0388b04d460075a7 */ /* 0x00452400080a017f */
[----:B----4-:R-:W-:Y:S05]  /*227c0*/  @!P5 NANOSLEEP.SYNCS 0x989680 ;  /* 0x009896800000d95d */ /* 0x010fea0003900000 */
[----:B------:R-:W4:Y:S02]  /*227d0*/  @!P5 SYNCS.PHASECHK.TRANS64 P5, [R70+URZ+0x388b0], R77 ;  /* 0x0388b04d4600d5a7 */ /* 0x000f2400080a007f */
[----:B----4-:R-:W-:Y:S05]  /*227e0*/  @!P5 BRA `(.L_x_2710) ;  /* 0xfffffffc00f0d947 */ /* 0x010fea000383ffff */
[----:B------:R-:W-:Y:S05]  /*227f0*/  BRA `(.L_x_2998) ;  /* 0xfffffe14008c7947 */ /* 0x000fea000383ffff */
.L_x_2753:
[----:B------:R-:W-:Y:S01]  /*22800*/  BSSY B1, `(.L_x_2999) ;  /* 0x0000008000017945 */ /* 0x000fe20003800000 */
[----:B------:R-:W-:Y:S01]  /*22810*/  MOV R13, R4 ;  /* 0x00000004000d7202 */ /* 0x000fe20000000f00 */
[----:B------:R-:W-:Y:S02]  /*22820*/  IMAD.MOV.U32 R12, RZ, RZ, RZ ;  /* 0x000000ffff0c7224 */ /* 0x000fe400078e00ff */
[----:B------:R-:W-:Y:S02]  /*22830*/  IMAD.MOV.U32 R11, RZ, RZ, 0x1c1f ;  /* 0x00001c1fff0b7424 */ /* 0x000fe400078e00ff */
[----:B------:R-:W-:-:S07]  /*22840*/  IMAD.MOV.U32 R15, RZ, RZ, -0x1 ;  /* 0xffffffffff0f7424 */ /* 0x000fce00078e00ff */
[----:B-----5:R-:W-:Y:S05]  /*22850*/  WARPSYNC.COLLECTIVE R15, `(.L_x_3000) ;  /* 0x000000000f087348 */ /* 0x020fea0003c00000 */
[----:B------:R0:W1:Y:S02]  /*22860*/  SHFL.IDX P6, R14, R13, R12, R11 ;  /* 0x0000000c0d0e7389 */ /* 0x00006400000c000b */
[----:B01---5:R-:W-:Y:S01]  /*22870*/  ENDCOLLECTIVE ;  /* 0x000000000000791b */ /* 0x023fe20003800000 */
.L_x_3000:
[----:B------:R-:W-:Y:S05]  /*22880*/  BSYNC B1 ;  /* 0x0000000000017941 */ /* 0x000fea0003800000 */
.L_x_2999:
[----:B------:R-:W-:Y:S05]  /*22890*/  BRA `(.L_x_3001) ;  /* 0xfffffe5000a87947 */ /* 0x000fea000383ffff */
.L_x_2754:
        /* <DEDUP_REMOVED lines=8> */
.L_x_3003:
[----:B------:R-:W-:Y:S05]  /*22920*/  BSYNC B1 ;  /* 0x0000000000017941 */ /* 0x000fea0003800000 */
.L_x_3002:
[----:B------:R-:W-:Y:S05]  /*22930*/  BRA `(.L_x_3004) ;  /* 0xfffffe5000887947 */ /* 0x000fea000383ffff */
.L_x_2755:
        /* <DEDUP_REMOVED lines=8> */
.L_x_3006:
[----:B------:R-:W-:Y:S05]  /*229c0*/  BSYNC B1 ;  /* 0x0000000000017941 */ /* 0x000fea0003800000 */
.L_x_3005:
[----:B------:R-:W-:Y:S05]  /*229d0*/  BRA `(.L_x_3007) ;  /* 0xfffffe5000687947 */ /* 0x000fea000383ffff */
.L_x_2756:
        /* <DEDUP_REMOVED lines=8> */
.L_x_3009:
[----:B------:R-:W-:Y:S05]  /*22a60*/  BSYNC B1 ;  /* 0x0000000000017941 */ /* 0x000fea0003800000 */
.L_x_3008:
[----:B------:R-:W-:Y:S05]  /*22a70*/  BRA `(.L_x_3010) ;  /* 0xfffffe5000487947 */ /* 0x000fea000383ffff */
.L_x_2757:
        /* <DEDUP_REMOVED lines=8> */
.L_x_3012:
[----:B------:R-:W-:Y:S05]  /*22b00*/  BSYNC B1 ;  /* 0x0000000000017941 */ /* 0x000fea0003800000 */
.L_x_3011:
[----:B------:R-:W-:Y:S05]  /*22b10*/  BRA `(.L_x_3013) ;  /* 0xfffffe5000287947 */ /* 0x000fea000383ffff */
.L_x_2758:
        /* <DEDUP_REMOVED lines=8> */
.L_x_3015:
[----:B------:R-:W-:Y:S05]  /*22ba0*/  BSYNC B1 ;  /* 0x0000000000017941 */ /* 0x000fea0003800000 */
.L_x_3014:
[----:B------:R-:W-:Y:S05]  /*22bb0*/  BRA `(.L_x_3016) ;  /* 0xfffffe5000087947 */ /* 0x000fea000383ffff */
.L_x_2759:
[----:B------:R-:W-:Y:S01]  /*22bc0*/  BSSY B1, `(.L_x_3017) ;  /* 0x0000008000017945 */ /* 0x000fe20003800000 */
[----:B------:R-:W-:Y:S01]  /*22bd0*/  MOV R13, R2 ;  /* 0x00000002000d7202 */ /* 0x000fe20000000f00 */
[----:B------:R-:W-:Y:S02]  /*22be0*/  IMAD.MOV.U32 R12, RZ, RZ, 0x1 ;  /* 0x00000001ff0c7424 */ /* 0x000fe400078e00ff */
[----:B------:R-:W-:Y:S02]  /*22bf0*/  IMAD.MOV.U32 R11, RZ, RZ, 0x1c1f ;  /* 0x00001c1fff0b7424 */ /* 0x000fe400078e00ff */
[----:B------:R-:W-:-:S07]  /*22c00*/  IMAD.MOV.U32 R15, RZ, RZ, -0x1 ;  /* 0xffffffffff0f7424 */ /* 0x000fce00078e00ff */
[----:B-----5:R-:W-:Y:S05]  /*22c10*/  WARPSYNC.COLLECTIVE R15, `(.L_x_3018) ;  /* 0x000000000f087348 */ /* 0x020fea0003c00000 */
[----:B------:R0:W1:Y:S02]  /*22c20*/  SHFL.IDX P6, R14, R13, R12, R11 ;  /* 0x0000000c0d0e7389 */ /* 0x00006400000c000b */
[----:B01---5:R-:W-:Y:S01]  /*22c30*/  ENDCOLLECTIVE ;  /* 0x000000000000791b */ /* 0x023fe20003800000 */
.L_x_3018:
[----:B------:R-:W-:Y:S05]  /*22c40*/  BSYNC B1 ;  /* 0x0000000000017941 */ /* 0x000fea0003800000 */
.L_x_3017:
[----:B------:R-:W-:Y:S05]  /*22c50*/  BRA `(.L_x_3019) ;  /* 0xfffffe4c00e87947 */ /* 0x000fea000383ffff */
.L_x_2760:
        /* <DEDUP_REMOVED lines=8> */
.L_x_3021:
[----:B------:R-:W-:Y:S05]  /*22ce0*/  BSYNC B1 ;  /* 0x0000000000017941 */ /* 0x000fea0003800000 */
.L_x_3020:
[----:B------:R-:W-:Y:S05]  /*22cf0*/  BRA `(.L_x_3022) ;  /* 0xfffffe4c00c87947 */ /* 0x000fea000383ffff */
.L_x_2762:
[----:B0-----:R0:W1:Y:S02]  /*22d00*/  SYNCS.PHASECHK.TRANS64.TRYWAIT P2, [R18+URZ+0x38800], R5 ;  /* 0x03880005120075a7 */ /* 0x001064000804017f */
[----:B-1----:R-:W-:Y:S05]  /*22d10*/  @!P2 NANOSLEEP.SYNCS 0x989680 ;  /* 0x009896800000a95d */ /* 0x002fea0003900000 */
[----:B------:R-:W1:Y:S02]  /*22d20*/  @!P2 SYNCS.PHASECHK.TRANS64 P2, [R18+URZ+0x38800], R5 ;  /* 0x038800051200a5a7 */ /* 0x000e64000804007f */
[----:B-1----:R-:W-:Y:S05]  /*22d30*/  @!P2 BRA `(.L_x_2762) ;  /* 0xfffffffc00f0a947 */ /* 0x002fea000383ffff */
[----:B------:R-:W-:Y:S05]  /*22d40*/  BRA `(.L_x_3023) ;  /* 0xfffffe5000407947 */ /* 0x000fea000383ffff */
.L_x_2770:
        /* <DEDUP_REMOVED lines=8> */
.L_x_3025:
[----:B------:R-:W-:Y:S05]  /*22dd0*/  BSYNC B1 ;  /* 0x0000000000017941 */ /* 0x000fea0003800000 */
.L_x_3024:
[----:B------:R-:W-:Y:S05]  /*22de0*/  BRA `(.L_x_3026) ;  /* 0xfffffe6000147947 */ /* 0x000fea000383ffff */
.L_x_2771:
        /* <DEDUP_REMOVED lines=8> */
.L_x_3028:
[----:B------:R-:W-:Y:S05]  /*22e70*/  BSYNC B1 ;  /* 0x0000000000017941 */ /* 0x000fea0003800000 */
.L_x_3027:
[----:B------:R-:W-:Y:S05]  /*22e80*/  BRA `(.L_x_3029) ;  /* 0xfffffe5c00f47947 */ /* 0x000fea000383ffff */
.L_x_2772:
        /* <DEDUP_REMOVED lines=8> */
.L_x_3031:
[----:B------:R-:W-:Y:S05]  /*22f10*/  BSYNC B1 ;  /* 0x0000000000017941 */ /* 0x000fea0003800000 */
.L_x_3030:
[----:B------:R-:W-:Y:S05]  /*22f20*/  BRA `(.L_x_3032) ;  /* 0xfffffe5c00d47947 */ /* 0x000fea000383ffff */
.L_x_2773:
        /* <DEDUP_REMOVED lines=8> */
.L_x_3034:
[----:B------:R-:W-:Y:S05]  /*22fb0*/  BSYNC B1 ;  /* 0x0000000000017941 */ /* 0x000fea0003800000 */
.L_x_3033:
[----:B------:R-:W-:Y:S05]  /*22fc0*/  BRA `(.L_x_3035) ;  /* 0xfffffe5c00b47947 */ /* 0x000fea000383ffff */
.L_x_2774:
        /* <DEDUP_REMOVED lines=8> */
.L_x_3037:
[----:B------:R-:W-:Y:S05]  /*23050*/  BSYNC B1 ;  /* 0x0000000000017941 */ /* 0x000fea0003800000 */
.L_x_3036:
[----:B------:R-:W-:Y:S05]  /*23060*/  BRA `(.L_x_3038) ;  /* 0xfffffe5c00947947 */ /* 0x000fea000383ffff */
.L_x_2775:
        /* <DEDUP_REMOVED lines=8> */
.L_x_3040:
[----:B------:R-:W-:Y:S05]  /*230f0*/  BSYNC B1 ;  /* 0x0000000000017941 */ /* 0x000fea0003800000 */
.L_x_3039:
[----:B------:R-:W-:Y:S05]  /*23100*/  BRA `(.L_x_3041) ;  /* 0xfffffe5c00787947 */ /* 0x000fea000383ffff */
.L_x_2776:
        /* <DEDUP_REMOVED lines=8> */
.L_x_3043:
[----:B------:R-:W-:Y:S05]  /*23190*/  BSYNC B1 ;  /* 0x0000000000017941 */ /* 0x000fea0003800000 */
.L_x_3042:
[----:B------:R-:W-:Y:S05]  /*231a0*/  BRA `(.L_x_3044) ;  /* 0xfffffe5c005c7947 */ /* 0x000fea000383ffff */
.L_x_2777:
        /* <DEDUP_REMOVED lines=8> */
.L_x_3046:
[----:B------:R-:W-:Y:S05]  /*23230*/  BSYNC B1 ;  /* 0x0000000000017941 */ /* 0x000fea0003800000 */
.L_x_3045:
[----:B------:R-:W-:Y:S05]  /*23240*/  BRA `(.L_x_3047) ;  /* 0xfffffe5c00407947 */ /* 0x000fea000383ffff */
.L_x_2779:
[----:B0-----:R0:W1:Y:S02]  /*23250*/  SYNCS.PHASECHK.TRANS64.TRYWAIT P2, [R18+URZ+0x38800], R3 ;  /* 0x03880003120075a7 */ /* 0x001064000804017f */
[----:B-1----:R-:W-:Y:S05]  /*23260*/  @!P2 NANOSLEEP.SYNCS 0x989680 ;  /* 0x009896800000a95d */ /* 0x002fea0003900000 */
[----:B------:R-:W1:Y:S02]  /*23270*/  @!P2 SYNCS.PHASECHK.TRANS64 P2, [R18+URZ+0x38800], R3 ;  /* 0x038800031200a5a7 */ /* 0x000e64000804007f */
[----:B-1----:R-:W-:Y:S05]  /*23280*/  @!P2 BRA `(.L_x_2779) ;  /* 0xfffffffc00f0a947 */ /* 0x002fea000383ffff */
[----:B------:R-:W-:Y:S05]  /*23290*/  BRA `(.L_x_3048) ;  /* 0xfffffe5c009c7947 */ /* 0x000fea000383ffff */
.L_x_2785:
[----:B--2---:R2:W3:Y:S02]  /*232a0*/  SYNCS.PHASECHK.TRANS64.TRYWAIT P1, [R20+URZ+0x38830], R7 ;  /* 0x03883007140075a7 */ /* 0x0044e4000802017f */
[----:B---3--:R-:W-:Y:S05]  /*232b0*/  @!P1 NANOSLEEP.SYNCS 0x989680 ;  /* 0x009896800000995d */ /* 0x008fea0003900000 */
[----:B------:R-:W3:Y:S02]  /*232c0*/  @!P1 SYNCS.PHASECHK.TRANS64 P1, [R20+URZ+0x38830], R7 ;  /* 0x03883007140095a7 */ /* 0x000ee4000802007f */
[----:B---3--:R-:W-:Y:S05]  /*232d0*/  @!P1 BRA `(.L_x_2785) ;  /* 0xfffffffc00f09947 */ /* 0x008fea000383ffff */
[----:B------:R-:W-:Y:S05]  /*232e0*/  BRA `(.L_x_2784) ;  /* 0xfffffe6800f07947 */ /* 0x000fea000383ffff */
.L_x_2787:
[----:B0-----:R0:W3:Y:S02]  /*232f0*/  SYNCS.PHASECHK.TRANS64.TRYWAIT P1, [R18+URZ+0x38810], R3 ;  /* 0x03881003120075a7 */ /* 0x0010e4000802017f */
[----:B---3--:R-:W-:Y:S05]  /*23300*/  @!P1 NANOSLEEP.SYNCS 0x989680 ;  /* 0x009896800000995d */ /* 0x008fea0003900000 */
[----:B------:R-:W3:Y:S02]  /*23310*/  @!P1 SYNCS.PHASECHK.TRANS64 P1, [R18+URZ+0x38810], R3 ;  /* 0x03881003120095a7 */ /* 0x000ee4000802007f */
[----:B---3--:R-:W-:Y:S05]  /*23320*/  @!P1 BRA `(.L_x_2787) ;  /* 0xfffffffc00f09947 */ /* 0x008fea000383ffff */
[----:B------:R-:W-:Y:S05]  /*23330*/  BRA `(.L_x_3049) ;  /* 0xfffffe6c00a07947 */ /* 0x000fea000383ffff */
.L_x_2791:
[----:B----4-:R4:W0:Y:S02]  /*23340*/  SYNCS.PHASECHK.TRANS64.TRYWAIT P2, [R20+URZ+0x38850], R7 ;  /* 0x03885007140075a7 */ /* 0x010824000804017f */
[----:B0-----:R-:W-:Y:S05]  /*23350*/  @!P2 NANOSLEEP.SYNCS 0x989680 ;  /* 0x009896800000a95d */ /* 0x001fea0003900000 */
[----:B------:R-:W0:Y:S02]  /*23360*/  @!P2 SYNCS.PHASECHK.TRANS64 P2, [R20+URZ+0x38850], R7 ;  /* 0x038850071400a5a7 */ /* 0x000e24000804007f */
[----:B0-----:R-:W-:Y:S05]  /*23370*/  @!P2 BRA `(.L_x_2791) ;  /* 0xfffffffc00f0a947 */ /* 0x001fea000383ffff */
[----:B------:R-:W-:Y:S05]  /*23380*/  BRA `(.L_x_2790) ;  /* 0xfffffe6c00c47947 */ /* 0x000fea000383ffff */
.L_x_2811:
[----:B-1----:R1:W2:Y:S02]  /*23390*/  SYNCS.PHASECHK.TRANS64.TRYWAIT P2, [R199+URZ+0x38830], R188 ;  /* 0x038830bcc70075a7 */ /* 0x0022a4000804017f */
[----:B--2---:R-:W-:Y:S05]  /*233a0*/  @!P2 NANOSLEEP.SYNCS 0x989680 ;  /* 0x009896800000a95d */ /* 0x004fea0003900000 */
[----:B------:R-:W2:Y:S02]  /*233b0*/  @!P2 SYNCS.PHASECHK.TRANS64 P2, [R199+URZ+0x38830], R188 ;  /* 0x038830bcc700a5a7 */ /* 0x000ea4000804007f */
[----:B--2---:R-:W-:Y:S05]  /*233c0*/  @!P2 BRA `(.L_x_2811) ;  /* 0xfffffffc00f0a947 */ /* 0x004fea000383ffff */
[----:B------:R-:W-:Y:S05]  /*233d0*/  BRA `(.L_x_2810) ;  /* 0xfffffea400587947 */ /* 0x000fea000383ffff */
.L_x_2816:
[----:B---3--:R3:W4:Y:S02]  /*233e0*/  SYNCS.PHASECHK.TRANS64.TRYWAIT P2, [R199+URZ+0x38850], R188 ;  /* 0x038850bcc70075a7 */ /* 0x008724000804017f */
[----:B----4-:R-:W-:Y:S05]  /*233f0*/  @!P2 NANOSLEEP.SYNCS 0x989680 ;  /* 0x009896800000a95d */ /* 0x010fea0003900000 */
[----:B------:R-:W4:Y:S02]  /*23400*/  @!P2 SYNCS.PHASECHK.TRANS64 P2, [R199+URZ+0x38850], R188 ;  /* 0x038850bcc700a5a7 */ /* 0x000f24000804007f */
[----:B----4-:R-:W-:Y:S05]  /*23410*/  @!P2 BRA `(.L_x_2816) ;  /* 0xfffffffc00f0a947 */ /* 0x010fea000383ffff */
[----:B------:R-:W-:Y:S05]  /*23420*/  BRA `(.L_x_2815) ;  /* 0xfffffea400f47947 */ /* 0x000fea000383ffff */
.L_x_2837:
[----:B-1----:R1:W2:Y:S02]  /*23430*/  SYNCS.PHASECHK.TRANS64.TRYWAIT P3, [R188+URZ+0x38830], R203 ;  /* 0x038830cbbc0075a7 */ /* 0x0022a4000806017f */
[----:B--2---:R-:W-:Y:S05]  /*23440*/  @!P3 NANOSLEEP.SYNCS 0x989680 ;  /* 0x009896800000b95d */ /* 0x004fea0003900000 */
[----:B------:R-:W2:Y:S02]  /*23450*/  @!P3 SYNCS.PHASECHK.TRANS64 P3, [R188+URZ+0x38830], R203 ;  /* 0x038830cbbc00b5a7 */ /* 0x000ea4000806007f */
[----:B--2---:R-:W-:Y:S05]  /*23460*/  @!P3 BRA `(.L_x_2837) ;  /* 0xfffffffc00f0b947 */ /* 0x004fea000383ffff */
[----:B------:R-:W-:Y:S05]  /*23470*/  BRA `(.L_x_2836) ;  /* 0xfffffee4000c7947 */ /* 0x000fea000383ffff */
.L_x_2842:
[----:B---3--:R3:W4:Y:S02]  /*23480*/  SYNCS.PHASECHK.TRANS64.TRYWAIT P3, [R188+URZ+0x38850], R203 ;  /* 0x038850cbbc0075a7 */ /* 0x008724000806017f */
[----:B----4-:R-:W-:Y:S05]  /*23490*/  @!P3 NANOSLEEP.SYNCS 0x989680 ;  /* 0x009896800000b95d */ /* 0x010fea0003900000 */
[----:B------:R-:W4:Y:S02]  /*234a0*/  @!P3 SYNCS.PHASECHK.TRANS64 P3, [R188+URZ+0x38850], R203 ;  /* 0x038850cbbc00b5a7 */ /* 0x000f24000806007f */
[----:B----4-:R-:W-:Y:S05]  /*234b0*/  @!P3 BRA `(.L_x_2842) ;  /* 0xfffffffc00f0b947 */ /* 0x010fea000383ffff */
[----:B------:R-:W-:Y:S05]  /*234c0*/  BRA `(.L_x_2841) ;  /* 0xfffffee400a87947 */ /* 0x000fea000383ffff */
.L_x_2850:
[----:B-1----:R1:W2:Y:S02]  /*234d0*/  SYNCS.PHASECHK.TRANS64.TRYWAIT P2, [R189+URZ+0x38830], R204 ;  /* 0x038830ccbd0075a7 */ /* 0x0022a4000804017f */
[----:B--2---:R-:W-:Y:S05]  /*234e0*/  @!P2 NANOSLEEP.SYNCS 0x989680 ;  /* 0x009896800000a95d */ /* 0x004fea0003900000 */
[----:B------:R-:W2:Y:S02]  /*234f0*/  @!P2 SYNCS.PHASECHK.TRANS64 P2, [R189+URZ+0x38830], R204 ;  /* 0x038830ccbd00a5a7 */ /* 0x000ea4000804007f */
[----:B--2---:R-:W-:Y:S05]  /*23500*/  @!P2 BRA `(.L_x_2850) ;  /* 0xfffffffc00f0a947 */ /* 0x004fea000383ffff */
[----:B------:R-:W-:Y:S05]  /*23510*/  BRA `(.L_x_2849) ;  /* 0xffffff1400987947 */ /* 0x000fea000383ffff */
.L_x_2855:
[----:B---3--:R3:W4:Y:S02]  /*23520*/  SYNCS.PHASECHK.TRANS64.TRYWAIT P2, [R189+URZ+0x38850], R204 ;  /* 0x038850ccbd0075a7 */ /* 0x008724000804017f */
[----:B----4-:R-:W-:Y:S05]  /*23530*/  @!P2 NANOSLEEP.SYNCS 0x989680 ;  /* 0x009896800000a95d */ /* 0x010fea0003900000 */
[----:B------:R-:W4:Y:S02]  /*23540*/  @!P2 SYNCS.PHASECHK.TRANS64 P2, [R189+URZ+0x38850], R204 ;  /* 0x038850ccbd00a5a7 */ /* 0x000f24000804007f */
[----:B----4-:R-:W-:Y:S05]  /*23550*/  @!P2 BRA `(.L_x_2855) ;  /* 0xfffffffc00f0a947 */ /* 0x010fea000383ffff */
[----:B------:R-:W-:Y:S05]  /*23560*/  BRA `(.L_x_2854) ;  /* 0xffffff1800347947 */ /* 0x000fea000383ffff */
.L_x_2899:
[----:B------:R-:W1:Y:S01]  /*23570*/  S2R R11, SR_TID.X ;  /* 0x00000000000b7919 */ /* 0x000e620000002100 */
[----:B------:R-:W-:Y:S01]  /*23580*/  BSSY B1, `(.L_x_3050) ;  /* 0x000000a000017945 */ /* 0x000fe20003800000 */
[----:B------:R-:W-:Y:S02]  /*23590*/  IMAD.MOV.U32 R12, RZ, RZ, RZ ;  /* 0x000000ffff0c7224 */ /* 0x000fe400078e00ff */
        /* <DEDUP_REMOVED lines=8> */
.L_x_3051:
[----:B------:R-:W-:Y:S05]  /*23620*/  BSYNC B1 ;  /* 0x0000000000017941 */ /* 0x000fea0003800000 */
.L_x_3050:
[----:B------:R-:W-:Y:S05]  /*23630*/  BRA `(.L_x_3052) ;  /* 0xffffff9800607947 */ /* 0x000fea000383ffff */
.L_x_2900:
[----:B------:R-:W-:Y:S01]  /*23640*/  BSSY B1, `(.L_x_3053) ;  /* 0x0000006000017945 */ /* 0x000fe20003800000 */
[----:B------:R-:W-:-:S07]  /*23650*/  IMAD.MOV.U32 R15, RZ, RZ, -0x1 ;  /* 0xffffffffff0f7424 */ /* 0x000fce00078e00ff */
[----:B0-----:R-:W-:Y:S05]  /*23660*/  WARPSYNC.COLLECTIVE R15, `(.L_x_3054) ;  /* 0x000000000f0c7348 */ /* 0x001fea0003c00000 */
[----:B------:R-:W-:Y:S02]  /*23670*/  ELECT P6, UR62, PT ;  /* 0x00000000003e782f */ /* 0x000fe400038c0000 */
[----:B------:R-:W-:Y:S01]  /*23680*/  MOV R14, UR62 ;  /* 0x0000003e000e7c02 */ /* 0x000fe20008000f00 */
[----:B0-----:R-:W-:Y:S10]  /*23690*/  ENDCOLLECTIVE ;  /* 0x000000000000791b */ /* 0x001ff40003800000 */
.L_x_3054:
[----:B------:R-:W-:Y:S05]  /*236a0*/  BSYNC B1 ;  /* 0x0000000000017941 */ /* 0x000fea0003800000 */
.L_x_3053:
[----:B------:R-:W-:Y:S05]  /*236b0*/  BRA `(.L_x_3055) ;  /* 0xffffff98004c7947 */ /* 0x000fea000383ffff */
.L_x_2901:
[----:B-1----:R1:W2:Y:S02]  /*236c0*/  SYNCS.PHASECHK.TRANS64.TRYWAIT P0, [R7+URZ+0x38820], R8 ;  /* 0x03882008070075a7 */ /* 0x0022a4000800017f */
[----:B--2---:R-:W-:Y:S05]  /*236d0*/  @!P0 NANOSLEEP.SYNCS 0x989680 ;  /* 0x009896800000895d */ /* 0x004fea0003900000 */
[----:B------:R-:W2:Y:S02]  /*236e0*/  @!P0 SYNCS.PHASECHK.TRANS64 P0, [R7+URZ+0x38820], R8 ;  /* 0x03882008070085a7 */ /* 0x000ea4000800007f */
[----:B--2---:R-:W-:Y:S05]  /*236f0*/  @!P0 BRA `(.L_x_2901) ;  /* 0xfffffffc00f08947 */ /* 0x004fea000383ffff */
[----:B------:R-:W-:Y:S05]  /*23700*/  BRA `(.L_x_3056) ;  /* 0xffffff98006c7947 */ /* 0x000fea000383ffff */
.L_x_2904:
[----:B-1----:R1:W2:Y:S02]  /*23710*/  SYNCS.PHASECHK.TRANS64.TRYWAIT P0, [R8+URZ+0x388a0], R9 ;  /* 0x0388a009080075a7 */ /* 0x0022a4000800017f */
[----:B--2---:R-:W-:Y:S05]  /*23720*/  @!P0 NANOSLEEP.SYNCS 0x989680 ;  /* 0x009896800000895d */ /* 0x004fea0003900000 */
[----:B------:R-:W2:Y:S02]  /*23730*/  @!P0 SYNCS.PHASECHK.TRANS64 P0, [R8+URZ+0x388a0], R9 ;  /* 0x0388a009080085a7 */ /* 0x000ea4000800007f */
[----:B--2---:R-:W-:Y:S05]  /*23740*/  @!P0 BRA `(.L_x_2904) ;  /* 0xfffffffc00f08947 */ /* 0x004fea000383ffff */
[----:B------:R-:W-:Y:S05]  /*23750*/  BRA `(.L_x_3057) ;  /* 0xffffff9800787947 */ /* 0x000fea000383ffff */
.L_x_2906:
[----:B--2---:R2:W3:Y:S02]  /*23760*/  SYNCS.PHASECHK.TRANS64.TRYWAIT P0, [R8+URZ+0x388c0], R9 ;  /* 0x0388c009080075a7 */ /* 0x0044e4000800017f */
[----:B---3--:R-:W-:Y:S05]  /*23770*/  @!P0 NANOSLEEP.SYNCS 0x989680 ;  /* 0x009896800000895d */ /* 0x008fea0003900000 */
[----:B------:R-:W3:Y:S02]  /*23780*/  @!P0 SYNCS.PHASECHK.TRANS64 P0, [R8+URZ+0x388c0], R9 ;  /* 0x0388c009080085a7 */ /* 0x000ee4000800007f */
[----:B---3--:R-:W-:Y:S05]  /*23790*/  @!P0 BRA `(.L_x_2906) ;  /* 0xfffffffc00f08947 */ /* 0x008fea000383ffff */
[----:B------:R-:W-:Y:S05]  /*237a0*/  BRA `(.L_x_3058) ;  /* 0xffffff9800e07947 */ /* 0x000fea000383ffff */
.L_x_2910:
[----:B-1----:R1:W2:Y:S02]  /*237b0*/  SYNCS.PHASECHK.TRANS64.TRYWAIT P0, [R9+URZ+0x388a0], R10 ;  /* 0x0388a00a090075a7 */ /* 0x0022a4000800017f */
[----:B--2---:R-:W-:Y:S05]  /*237c0*/  @!P0 NANOSLEEP.SYNCS 0x989680 ;  /* 0x009896800000895d */ /* 0x004fea0003900000 */
[----:B------:R-:W2:Y:S02]  /*237d0*/  @!P0 SYNCS.PHASECHK.TRANS64 P0, [R9+URZ+0x388a0], R10 ;  /* 0x0388a00a090085a7 */ /* 0x000ea4000800007f */
[----:B--2---:R-:W-:Y:S05]  /*237e0*/  @!P0 BRA `(.L_x_2910) ;  /* 0xfffffffc00f08947 */ /* 0x004fea000383ffff */
[----:B------:R-:W-:Y:S05]  /*237f0*/  BRA `(.L_x_3059) ;  /* 0xffffffa000247947 */ /* 0x000fea000383ffff */
.L_x_2912:
[----:B--2---:R2:W3:Y:S02]  /*23800*/  SYNCS.PHASECHK.TRANS64.TRYWAIT P1, [R9+URZ+0x388c0], R10 ;  /* 0x0388c00a090075a7 */ /* 0x0044e4000802017f */
[----:B---3--:R-:W-:Y:S05]  /*23810*/  @!P1 NANOSLEEP.SYNCS 0x989680 ;  /* 0x009896800000995d */ /* 0x008fea0003900000 */
[----:B------:R-:W3:Y:S02]  /*23820*/  @!P1 SYNCS.PHASECHK.TRANS64 P1, [R9+URZ+0x388c0], R10 ;  /* 0x0388c00a090095a7 */ /* 0x000ee4000802007f */
[----:B---3--:R-:W-:Y:S05]  /*23830*/  @!P1 BRA `(.L_x_2912) ;  /* 0xfffffffc00f09947 */ /* 0x008fea000383ffff */
[----:B------:R-:W-:Y:S05]  /*23840*/  BRA `(.L_x_3060) ;  /* 0xffffffa000847947 */ /* 0x000fea000383ffff */
.L_x_2930:
[----:B------:R-:W0:Y:S01]  /*23850*/  S2R R5, SR_TID.X ;  /* 0x0000000000057919 */ /* 0x000e220000002100 */
[----:B------:R-:W-:Y:S01]  /*23860*/  BSSY B0, `(.L_x_3061) ;  /* 0x000000a000007945 */ /* 0x000fe20003800000 */
[----:B------:R-:W-:Y:S01]  /*23870*/  IMAD.MOV.U32 R12, RZ, RZ, RZ ;  /* 0x000000ffff0c7224 */ /* 0x000fe200078e00ff */
[----:B------:R-:W-:Y:S01]  /*23880*/  MOV R15, 0xffffffff ;  /* 0xffffffff000f7802 */ /* 0x000fe20000000f00 */
[----:B-1----:R-:W-:Y:S01]  /*23890*/  IMAD.MOV.U32 R11, RZ, RZ, 0x1f ;  /* 0x0000001fff0b7424 */ /* 0x002fe200078e00ff */
[----:B0-----:R-:W-:-:S04]  /*238a0*/  SHF.R.U32.HI R5, RZ, 0x5, R5 ;  /* 0x00000005ff057819 */ /* 0x001fc80000011605 */
[----:B------:R-:W-:-:S05]  /*238b0*/  LOP3.LUT R5, R5, 0x3, RZ, 0xc0, !PT ;  /* 0x0000000305057812 */ /* 0x000fca00078ec0ff */
[----:B------:R-:W-:-:S07]  /*238c0*/  IMAD.MOV.U32 R13, RZ, RZ, R5 ;  /* 0x000000ffff0d7224 */ /* 0x000fce00078e0005 */
[----:B------:R-:W-:Y:S05]  /*238d0*/  WARPSYNC.COLLECTIVE R15, `(.L_x_3062) ;  /* 0x000000000f087348 */ /* 0x000fea0003c00000 */
[----:B------:R0:W1:Y:S02]  /*238e0*/  SHFL.IDX P6, R14, R13, R12, R11 ;  /* 0x0000000c0d0e7389 */ /* 0x00006400000c000b */
[----:B01----:R-:W-:Y:S01]  /*238f0*/  ENDCOLLECTIVE ;  /* 0x000000000000791b */ /* 0x003fe20003800000 */
.L_x_3062:
[----:B------:R-:W-:Y:S05]  /*23900*/  BSYNC B0 ;  /* 0x0000000000007941 */ /* 0x000fea0003800000 */
.L_x_3061:
[----:B------:R-:W-:Y:S05]  /*23910*/  BRA `(.L_x_3063) ;  /* 0xffffffb0005c7947 */ /* 0x000fea000383ffff */
.L_x_2931:
[----:B------:R-:W-:Y:S01]  /*23920*/  BSSY B0, `(.L_x_3064) ;  /* 0x0000006000007945 */ /* 0x000fe20003800000 */
[----:B------:R-:W-:-:S07]  /*23930*/  IMAD.MOV.U32 R15, RZ, RZ, -0x1 ;  /* 0xffffffffff0f7424 */ /* 0x000fce00078e00ff */
[----:B-1----:R-:W-:Y:S05]  /*23940*/  WARPSYNC.COLLECTIVE R15, `(.L_x_3065) ;  /* 0x000000000f0c7348 */ /* 0x002fea0003c00000 */
[----:B------:R-:W-:Y:S02]  /*23950*/  ELECT P6, UR62, PT ;  /* 0x00000000003e782f */ /* 0x000fe400038c0000 */
[----:B------:R-:W-:Y:S01]  /*23960*/  MOV R14, UR62 ;  /* 0x0000003e000e7c02 */ /* 0x000fe20008000f00 */
[----:B-1----:R-:W-:Y:S10]  /*23970*/  ENDCOLLECTIVE ;  /* 0x000000000000791b */ /* 0x002ff40003800000 */
.L_x_3065:
[----:B------:R-:W-:Y:S05]  /*23980*/  BSYNC B0 ;  /* 0x0000000000007941 */ /* 0x000fea0003800000 */
.L_x_3064:
[----:B------:R-:W-:Y:S05]  /*23990*/  BRA `(.L_x_3066) ;  /* 0xffffffb0004c7947 */ /* 0x000fea000383ffff */
.L_x_2934:
[----:B0-----:R0:W1:Y:S02]  /*239a0*/  SYNCS.PHASECHK.TRANS64.TRYWAIT P0, [R5+URZ+0x38840], R7 ;  /* 0x03884007050075a7 */ /* 0x001064000800017f */
[----:B-1----:R-:W-:Y:S05]  /*239b0*/  @!P0 NANOSLEEP.SYNCS 0x989680 ;  /* 0x009896800000895d */ /* 0x002fea0003900000 */
[----:B------:R-:W1:Y:S02]  /*239c0*/  @!P0 SYNCS.PHASECHK.TRANS64 P0, [R5+URZ+0x38840], R7 ;  /* 0x03884007050085a7 */ /* 0x000e64000800007f */
[----:B-1----:R-:W-:Y:S05]  /*239d0*/  @!P0 BRA `(.L_x_2934) ;  /* 0xfffffffc00f08947 */ /* 0x002fea000383ffff */
[----:B------:R-:W-:Y:S05]  /*239e0*/  BRA `(.L_x_3067) ;  /* 0xffffffb000b47947 */ /* 0x000fea000383ffff */
.L_x_2938:
        /* <DEDUP_REMOVED lines=8> */
.L_x_2941:
[----:B0-----:R0:W1:Y:S02]  /*23a70*/  SYNCS.PHASECHK.TRANS64.TRYWAIT P0, [R2+URZ+0x38860], R5 ;  /* 0x03886005020075a7 */ /* 0x001064000800017f */
[----:B-1----:R-:W-:Y:S05]  /*23a80*/  @!P0 NANOSLEEP.SYNCS 0x989680 ;  /* 0x009896800000895d */ /* 0x002fea0003900000 */
[----:B------:R-:W1:Y:S02]  /*23a90*/  @!P0 SYNCS.PHASECHK.TRANS64 P0, [R2+URZ+0x38860], R5 ;  /* 0x03886005020085a7 */ /* 0x000e64000800007f */
[----:B-1----:R-:W-:Y:S05]  /*23aa0*/  @!P0 BRA `(.L_x_2941) ;  /* 0xfffffffc00f08947 */ /* 0x002fea000383ffff */
[----:B------:R-:W-:Y:S05]  /*23ab0*/  BRA `(.L_x_3069) ;  /* 0xffffffb800b87947 */ /* 0x000fea000383ffff */
.L_x_2950:
[----:B--2---:R2:W3:Y:S02]  /*23ac0*/  SYNCS.PHASECHK.TRANS64.TRYWAIT P0, [R2+URZ+0x38840], R3 ;  /* 0x03884003020075a7 */ /* 0x0044e4000800017f */
[----:B---3--:R-:W-:Y:S05]  /*23ad0*/  @!P0 NANOSLEEP.SYNCS 0x989680 ;  /* 0x009896800000895d */ /* 0x008fea0003900000 */
[----:B------:R-:W3:Y:S02]  /*23ae0*/  @!P0 SYNCS.PHASECHK.TRANS64 P0, [R2+URZ+0x38840], R3 ;  /* 0x03884003020085a7 */ /* 0x000ee4000800007f */
[----:B---3--:R-:W-:Y:S05]  /*23af0*/  @!P0 BRA `(.L_x_2950) ;  /* 0xfffffffc00f08947 */ /* 0x008fea000383ffff */
[----:B------:R-:W-:Y:S05]  /*23b00*/  BRA `(.L_x_3070) ;  /* 0xffffffc0008c7947 */ /* 0x000fea000383ffff */
.L_x_2952:
[----:B0-----:R0:W3:Y:S02]  /*23b10*/  SYNCS.PHASECHK.TRANS64.TRYWAIT P0, [R2+URZ+0x38860], R3 ;  /* 0x03886003020075a7 */ /* 0x0010e4000800017f */
[----:B---3--:R-:W-:Y:S05]  /*23b20*/  @!P0 NANOSLEEP.SYNCS 0x989680 ;  /* 0x009896800000895d */ /* 0x008fea0003900000 */
[----:B------:R-:W3:Y:S02]  /*23b30*/  @!P0 SYNCS.PHASECHK.TRANS64 P0, [R2+URZ+0x38860], R3 ;  /* 0x03886003020085a7 */ /* 0x000ee4000800007f */
[----:B---3--:R-:W-:Y:S05]  /*23b40*/  @!P0 BRA `(.L_x_2952) ;  /* 0xfffffffc00f08947 */ /* 0x008fea000383ffff */
[----:B------:R-:W-:Y:S05]  /*23b50*/  BRA `(.L_x_3071) ;  /* 0xffffffc400007947 */ /* 0x000fea000383ffff */
.L_x_2957:
[----:B---3--:R3:W4:Y:S02]  /*23b60*/  SYNCS.PHASECHK.TRANS64.TRYWAIT P0, [R2+URZ+0x38840], R3 ;  /* 0x03884003020075a7 */ /* 0x008724000800017f */
[----:B----4-:R-:W-:Y:S05]  /*23b70*/  @!P0 NANOSLEEP.SYNCS 0x989680 ;  /* 0x009896800000895d */ /* 0x010fea0003900000 */
[----:B------:R-:W4:Y:S02]  /*23b80*/  @!P0 SYNCS.PHASECHK.TRANS64 P0, [R2+URZ+0x38840], R3 ;  /* 0x03884003020085a7 */ /* 0x000f24000800007f */
[----:B----4-:R-:W-:Y:S05]  /*23b90*/  @!P0 BRA `(.L_x_2957) ;  /* 0xfffffffc00f08947 */ /* 0x010fea000383ffff */
[----:B------:R-:W-:Y:S05]  /*23ba0*/  BRA `(.L_x_3072) ;  /* 0xffffffc800a07947 */ /* 0x000fea000383ffff */
.L_x_2959:
[----:B0-----:R0:W2:Y:S02]  /*23bb0*/  SYNCS.PHASECHK.TRANS64.TRYWAIT P1, [R2+URZ+0x38860], R3 ;  /* 0x03886003020075a7 */ /* 0x0010a4000802017f */
[----:B--2---:R-:W-:Y:S05]  /*23bc0*/  @!P1 NANOSLEEP.SYNCS 0x989680 ;  /* 0x009896800000995d */ /* 0x004fea0003900000 */
[----:B------:R-:W2:Y:S02]  /*23bd0*/  @!P1 SYNCS.PHASECHK.TRANS64 P1, [R2+URZ+0x38860], R3 ;  /* 0x03886003020095a7 */ /* 0x000ea4000802007f */
[----:B--2---:R-:W-:Y:S05]  /*23be0*/  @!P1 BRA `(.L_x_2959) ;  /* 0xfffffffc00f09947 */ /* 0x004fea000383ffff */
[----:B------:R-:W-:Y:S05]  /*23bf0*/  BRA `(.L_x_3073) ;  /* 0xffffffcc00107947 */ /* 0x000fea000383ffff */
.L_x_2964:
[----:B---3--:R3:W4:Y:S02]  /*23c00*/  SYNCS.PHASECHK.TRANS64.TRYWAIT P0, [R2+URZ+0x38840], R3 ;  /* 0x03884003020075a7 */ /* 0x008724000800017f */
[----:B----4-:R-:W-:Y:S05]  /*23c10*/  @!P0 NANOSLEEP.SYNCS 0x989680 ;  /* 0x009896800000895d */ /* 0x010fea0003900000 */
[----:B------:R-:W4:Y:S02]  /*23c20*/  @!P0 SYNCS.PHASECHK.TRANS64 P0, [R2+URZ+0x38840], R3 ;  /* 0x03884003020085a7 */ /* 0x000f24000800007f */
[----:B----4-:R-:W-:Y:S05]  /*23c30*/  @!P0 BRA `(.L_x_2964) ;  /* 0xfffffffc00f08947 */ /* 0x010fea000383ffff */
[----:B------:R-:W-:Y:S05]  /*23c40*/  BRA `(.L_x_3074) ;  /* 0xffffffd0008c7947 */ /* 0x000fea000383ffff */
.L_x_2966:
[----:B0-----:R0:W2:Y:S02]  /*23c50*/  SYNCS.PHASECHK.TRANS64.TRYWAIT P1, [R2+URZ+0x38860], R3 ;  /* 0x03886003020075a7 */ /* 0x0010a4000802017f */
[----:B--2---:R-:W-:Y:S05]  /*23c60*/  @!P1 NANOSLEEP.SYNCS 0x989680 ;  /* 0x009896800000995d */ /* 0x004fea0003900000 */
[----:B------:R-:W2:Y:S02]  /*23c70*/  @!P1 SYNCS.PHASECHK.TRANS64 P1, [R2+URZ+0x38860], R3 ;  /* 0x03886003020095a7 */ /* 0x000ea4000802007f */
[----:B--2---:R-:W-:Y:S05]  /*23c80*/  @!P1 BRA `(.L_x_2966) ;  /* 0xfffffffc00f09947 */ /* 0x004fea000383ffff */
[----:B------:R-:W-:Y:S05]  /*23c90*/  BRA `(.L_x_3075) ;  /* 0xffffffd400007947 */ /* 0x000fea000383ffff */
.L_x_2971:
[----:B------:R-:W-:Y:S01]  /*23ca0*/  BSSY B0, `(.L_x_3076) ;  /* 0x0000008000007945 */ /* 0x000fe20003800000 */
[----:B0-----:R-:W-:Y:S02]  /*23cb0*/  IMAD.MOV.U32 R13, RZ, RZ, R16 ;  /* 0x000000ffff0d7224 */ /* 0x001fe400078e0010 */
[----:B------:R-:W-:Y:S02]  /*23cc0*/  IMAD.MOV.U32 R12, RZ, RZ, RZ ;  /* 0x000000ffff0c7224 */ /* 0x000fe400078e00ff */
[----:B-1----:R-:W-:Y:S02]  /*23cd0*/  IMAD.MOV.U32 R11, RZ, RZ, 0x1f ;  /* 0x0000001fff0b7424 */ /* 0x002fe400078e00ff */
[----:B------:R-:W-:-:S07]  /*23ce0*/  IMAD.MOV.U32 R15, RZ, RZ, -0x1 ;  /* 0xffffffffff0f7424 */ /* 0x000fce00078e00ff */
[----:B--23--:R-:W-:Y:S05]  /*23cf0*/  WARPSYNC.COLLECTIVE R15, `(.L_x_3077) ;  /* 0x000000000f087348 */ /* 0x00cfea0003c00000 */
[----:B------:R0:W1:Y:S02]  /*23d00*/  SHFL.IDX P6, R14, R13, R12, R11 ;  /* 0x0000000c0d0e7389 */ /* 0x00006400000c000b */
[----:B0123--:R-:W-:Y:S01]  /*23d10*/  ENDCOLLECTIVE ;  /* 0x000000000000791b */ /* 0x00ffe20003800000 */
.L_x_3077:
[----:B------:R-:W-:Y:S05]  /*23d20*/  BSYNC B0 ;  /* 0x0000000000007941 */ /* 0x000fea0003800000 */
.L_x_3076:
        /* <DEDUP_REMOVED lines=8> */
.L_x_3078:
[----:B------:R-:W-:Y:S01]  /*23db0*/  IMAD.MOV.U32 R16, RZ, RZ, R14 ;  /* 0x000000ffff107224 */ /* 0x000fe200078e000e */
[----:B------:R-:W-:Y:S06]  /*23dc0*/  BRA `(.L_x_3079) ;  /* 0xffffffd800507947 */ /* 0x000fec000383ffff */
.L_x_2974:
[----:B------:R-:W-:Y:S01]  /*23dd0*/  BSSY B0, `(.L_x_3080) ;  /* 0x0000008000007945 */ /* 0x000fe20003800000 */
[----:B0----5:R-:W-:Y:S01]  /*23de0*/  MOV R13, R17 ;  /* 0x00000011000d7202 */ /* 0x021fe20000000f00 */
[----:B------:R-:W-:Y:S02]  /*23df0*/  IMAD.MOV.U32 R12, RZ, RZ, 0x1 ;  /* 0x00000001ff0c7424 */ /* 0x000fe400078e00ff */
[----:B-1----:R-:W-:Y:S02]  /*23e00*/  IMAD.MOV.U32 R11, RZ, RZ, RZ ;  /* 0x000000ffff0b7224 */ /* 0x002fe400078e00ff */
[----:B------:R-:W-:-:S07]  /*23e10*/  IMAD.MOV.U32 R15, RZ, RZ, -0x1 ;  /* 0xffffffffff0f7424 */ /* 0x000fce00078e00ff */
[----:B--234-:R-:W-:Y:S05]  /*23e20*/  WARPSYNC.COLLECTIVE R15, `(.L_x_3081) ;  /* 0x000000000f087348 */ /* 0x01cfea0003c00000 */
[----:B------:R0:W1:Y:S02]  /*23e30*/  SHFL.UP P6, R14, R13, R12, R11 ;  /* 0x0400000c0d0e7389 */ /* 0x00006400000c000b */
[----:B01234-:R-:W-:Y:S01]  /*23e40*/  ENDCOLLECTIVE ;  /* 0x000000000000791b */ /* 0x01ffe20003800000 */
.L_x_3081:
[----:B------:R-:W-:Y:S05]  /*23e50*/  BSYNC B0 ;  /* 0x0000000000007941 */ /* 0x000fea0003800000 */
.L_x_3080:
        /* <DEDUP_REMOVED lines=10> */
.L_x_3082:
        /* <DEDUP_REMOVED lines=8> */
.L_x_3083:
        /* <DEDUP_REMOVED lines=8> */
.L_x_3084:
        /* <DEDUP_REMOVED lines=8> */
.L_x_3085:
        /* <DEDUP_REMOVED lines=8> */
.L_x_3086:
[----:B------:R-:W-:Y:S05]  /*24100*/  BRA `(.L_x_3087) ;  /* 0xffffffd800147947 */ /* 0x000fea000383ffff */
.L_x_2979:
[----:B------:R-:W-:Y:S01]  /*24110*/  BSSY B0, `(.L_x_3088) ;  /* 0x0000008000007945 */ /* 0x000fe20003800000 */
[----:B-----5:R-:W-:Y:S01]  /*24120*/  IMAD.MOV.U32 R13, RZ, RZ, R17 ;  /* 0x000000ffff0d7224 */ /* 0x020fe200078e0011 */
[----:B------:R-:W-:Y:S01]  /*24130*/  MOV R15, 0xffffffff ;  /* 0xffffffff000f7802 */ /* 0x000fe20000000f00 */
[----:B------:R-:W-:Y:S02]  /*24140*/  IMAD.MOV.U32 R12, RZ, RZ, 0x1 ;  /* 0x00000001ff0c7424 */ /* 0x000fe400078e00ff */
[----:B-1----:R-:W-:-:S07]  /*24150*/  IMAD.MOV.U32 R11, RZ, RZ, RZ ;  /* 0x000000ffff0b7224 */ /* 0x002fce00078e00ff */
[----:B0-2---:R-:W-:Y:S05]  /*24160*/  WARPSYNC.COLLECTIVE R15, `(.L_x_3089) ;  /* 0x000000000f087348 */ /* 0x005fea0003c00000 */
[----:B------:R1:W3:Y:S02]  /*24170*/  SHFL.UP P6, R14, R13, R12, R11 ;  /* 0x0400000c0d0e7389 */ /* 0x0002e400000c000b */
[----:B0123--:R-:W-:Y:S01]  /*24180*/  ENDCOLLECTIVE ;  /* 0x000000000000791b */ /* 0x00ffe20003800000 */
.L_x_3089:
[----:B------:R-:W-:Y:S05]  /*24190*/  BSYNC B0 ;  /* 0x0000000000007941 */ /* 0x000fea0003800000 */
.L_x_3088:
[----:B------:R-:W-:Y:S01]  /*241a0*/  ISETP.NE.AND P0, PT, R6, RZ, PT ;  /* 0x000000ff0600720c */ /* 0x000fe20003f05270 */
[----:B------:R-:W-:Y:S02]  /*241b0*/  IMAD.MOV.U32 R12, RZ, RZ, 0x2 ;  /* 0x00000002ff0c7424 */ /* 0x000fe400078e00ff */
[----:B------:R-:W-:Y:S01]  /*241c0*/  IMAD.MOV.U32 R11, RZ, RZ, RZ ;  /* 0x000000ffff0b7224 */ /* 0x000fe200078e00ff */
[----:B------:R-:W-:Y:S01]  /*241d0*/  SEL R2, R14, RZ, P0 ;  /* 0x000000ff0e027207 */ /* 0x000fe20000000000 */
[----:B------:R-:W-:Y:S01]  /*241e0*/  IMAD.MOV.U32 R15, RZ, RZ, -0x1 ;  /* 0xffffffffff0f7424 */ /* 0x000fe200078e00ff */
[----:B------:R-:W-:-:S03]  /*241f0*/  ISETP.GE.U32.AND P0, PT, R6, 0x2, PT ;  /* 0x000000020600780c */ /* 0x000fc60003f06070 */
[----:B------:R-:W-:-:S04]  /*24200*/  IMAD.IADD R2, R17, 0x1, R2 ;  /* 0x0000000111027824 */ /* 0x000fc800078e0202 */
[----:B------:R-:W-:-:S07]  /*24210*/  IMAD.MOV.U32 R13, RZ, RZ, R2 ;  /* 0x000000ffff0d7224 */ /* 0x000fce00078e0002 */
[----:B------:R-:W-:Y:S05]  /*24220*/  WARPSYNC.COLLECTIVE R15, `(.L_x_3090) ;  /* 0x000000000f087348 */ /* 0x000fea0003c00000 */
[----:B------:R0:W1:Y:S02]  /*24230*/  SHFL.UP P6, R14, R13, R12, R11 ;  /* 0x0400000c0d0e7389 */ /* 0x00006400000c000b */
[----:B01----:R-:W-:Y:S01]  /*24240*/  ENDCOLLECTIVE ;  /* 0x000000000000791b */ /* 0x003fe20003800000 */
.L_x_3090:
        /* <DEDUP_REMOVED lines=8> */
.L_x_3091:
        /* <DEDUP_REMOVED lines=8> */
.L_x_3092:
        /* <DEDUP_REMOVED lines=8> */
.L_x_3093:
        /* <DEDUP_REMOVED lines=8> */
.L_x_3094:
[----:B------:R-:W-:Y:S05]  /*24450*/  BRA `(.L_x_3095) ;  /* 0xffffffd400f47947 */ /* 0x000fea000383ffff */
.L_x_2981:
[----:B------:R-:W-:Y:S01]  /*24460*/  BSSY B0, `(.L_x_3096) ;  /* 0x0000006000007945 */ /* 0x000fe20003800000 */
[----:B------:R-:W-:Y:S01]  /*24470*/  PLOP3.LUT P6, PT, P6, PT, PT, 0x8, 0x0 ;  /* 0x000000000000781c */ /* 0x000fe200037ce170 */
[----:B------:R-:W-:-:S12]  /*24480*/  IMAD.MOV.U32 R15, RZ, RZ, -0x1 ;  /* 0xffffffffff0f7424 */ /* 0x000fd800078e00ff */
[----:B01----:R-:W-:Y:S05]  /*24490*/  WARPSYNC.COLLECTIVE R15, `(.L_x_3097) ;  /* 0x000000000f087348 */ /* 0x003fea0003c00000 */
[----:B------:R-:W-:Y:S01]  /*244a0*/  VOTE.ANY R14, PT, P6 ;  /* 0x00000000000e7806 */ /* 0x000fe200030e0100 */
[----:B01----:R-:W-:Y:S06]  /*244b0*/  ENDCOLLECTIVE ;  /* 0x000000000000791b */ /* 0x003fec0003800000 */
.L_x_3097:
[----:B------:R-:W-:Y:S05]  /*244c0*/  BSYNC B0 ;  /* 0x0000000000007941 */ /* 0x000fea0003800000 */
.L_x_3096:
        /* <DEDUP_REMOVED lines=9> */
.L_x_3098:
[----:B------:R-:W-:Y:S01]  /*24560*/  IMAD.MOV.U32 R17, RZ, RZ, R14 ;  /* 0x000000ffff117224 */ /* 0x000fe200078e000e */
[----:B------:R-:W-:Y:S06]  /*24570*/  BRA `(.L_x_3099) ;  /* 0xffffffd400e47947 */ /* 0x000fec000383ffff */
.L_x_2983:
[----:B------:R-:W-:Y:S01]  /*24580*/  BSSY B0, `(.L_x_3100) ;  /* 0x0000007000007945 */ /* 0x000fe20003800000 */
[----:B------:R-:W-:Y:S02]  /*24590*/  IMAD.MOV.U32 R13, RZ, RZ, R2 ;  /* 0x000000ffff0d7224 */ /* 0x000fe400078e0002 */
[----:B-1----:R-:W-:Y:S02]  /*245a0*/  IMAD.MOV.U32 R11, RZ, RZ, 0x1f ;  /* 0x0000001fff0b7424 */ /* 0x002fe400078e00ff */
[----:B------:R-:W-:-:S07]  /*245b0*/  IMAD.MOV.U32 R15, RZ, RZ, -0x1 ;  /* 0xffffffffff0f7424 */ /* 0x000fce00078e00ff */
[----:B0-23--:R-:W-:Y:S05]  /*245c0*/  WARPSYNC.COLLECTIVE R15, `(.L_x_3101) ;  /* 0x000000000f087348 */ /* 0x00dfea0003c00000 */
[----:B------:R1:W4:Y:S02]  /*245d0*/  SHFL.IDX P6, R14, R13, R12, R11 ;  /* 0x0000000c0d0e7389 */ /* 0x00032400000c000b */
[----:B01234-:R-:W-:Y:S01]  /*245e0*/  ENDCOLLECTIVE ;  /* 0x000000000000791b */ /* 0x01ffe20003800000 */
.L_x_3101:
[----:B------:R-:W-:Y:S05]  /*245f0*/  BSYNC B0 ;  /* 0x0000000000007941 */ /* 0x000fea0003800000 */
.L_x_3100:
[----:B------:R-:W-:Y:S01]  /*24600*/  IMAD.MOV.U32 R7, RZ, RZ, R14 ;  /* 0x000000ffff077224 */ /* 0x000fe200078e000e */
[----:B------:R-:W-:Y:S06]  /*24610*/  BRA `(.L_x_2982) ;  /* 0xffffffd400d87947 */ /* 0x000fec000383ffff */
.L_x_2986:
[----:B-1----:R1:W2:Y:S02]  /*24620*/  SYNCS.PHASECHK.TRANS64.TRYWAIT P0, [R0+URZ+0x38820], R3 ;  /* 0x03882003000075a7 */ /* 0x0022a4000800017f */
[----:B--2---:R-:W-:Y:S05]  /*24630*/  @!P0 NANOSLEEP.SYNCS 0x989680 ;  /* 0x009896800000895d */ /* 0x004fea0003900000 */
[----:B------:R-:W2:Y:S02]  /*24640*/  @!P0 SYNCS.PHASECHK.TRANS64 P0, [R0+URZ+0x38820], R3 ;  /* 0x03882003000085a7 */ /* 0x000ea4000800007f */
[----:B--2---:R-:W-:Y:S05]  /*24650*/  @!P0 BRA `(.L_x_2986) ;  /* 0xfffffffc00f08947 */ /* 0x004fea000383ffff */
[----:B------:R-:W-:Y:S05]  /*24660*/  BRA `(.L_x_3102) ;  /* 0xffffffdc00507947 */ /* 0x000fea000383ffff */
.L_x_2987:
[----:B---3--:R-:W2:Y:S01]  /*24670*/  S2R R2, SR_TID.X ;  /* 0x0000000000027919 */ /* 0x008ea20000002100 */
        /* <DEDUP_REMOVED lines=10> */
.L_x_3104:
[----:B------:R-:W-:Y:S05]  /*24720*/  BSYNC B0 ;  /* 0x0000000000007941 */ /* 0x000fea0003800000 */
.L_x_3103:
[----:B------:R-:W-:Y:S05]  /*24730*/  BRA `(.L_x_3105) ;  /* 0xffffffdc00347947 */ /* 0x000fea000383ffff */
.L_x_2988:
[----:B------:R-:W-:Y:S01]  /*24740*/  BSSY B0, `(.L_x_3106) ;  /* 0x0000006000007945 */ /* 0x000fe20003800000 */
[----:B------:R-:W-:-:S07]  /*24750*/  IMAD.MOV.U32 R15, RZ, RZ, -0x1 ;  /* 0xffffffffff0f7424 */ /* 0x000fce00078e00ff */
[----:B012---:R-:W-:Y:S05]  /*24760*/  WARPSYNC.COLLECTIVE R15, `(.L_x_3107) ;  /* 0x000000000f0c7348 */ /* 0x007fea0003c00000 */
[----:B------:R-:W-:Y:S02]  /*24770*/  ELECT P6, UR62, PT ;  /* 0x00000000003e782f */ /* 0x000fe400038c0000 */
[----:B------:R-:W-:Y:S01]  /*24780*/  MOV R14, UR62 ;  /* 0x0000003e000e7c02 */ /* 0x000fe20008000f00 */
[----:B012---:R-:W-:Y:S10]  /*24790*/  ENDCOLLECTIVE ;  /* 0x000000000000791b */ /* 0x007ff40003800000 */
.L_x_3107:
[----:B------:R-:W-:Y:S05]  /*247a0*/  BSYNC B0 ;  /* 0x0000000000007941 */ /* 0x000fea0003800000 */
.L_x_3106:
[----:B------:R-:W-:Y:S05]  /*247b0*/  BRA `(.L_x_3108) ;  /* 0xffffffdc00287947 */ /* 0x000fea000383ffff */
.L_x_2990:
[----:B-1----:R1:W2:Y:S02]  /*247c0*/  SYNCS.PHASECHK.TRANS64.TRYWAIT P0, [R6+URZ], R5 ;  /* 0x00000005060075a7 */ /* 0x0022a4000800017f */
[----:B--2---:R-:W-:Y:S05]  /*247d0*/  @!P0 NANOSLEEP.SYNCS 0x989680 ;  /* 0x009896800000895d */ /* 0x004fea0003900000 */
[----:B------:R-:W2:Y:S02]  /*247e0*/  @!P0 SYNCS.PHASECHK.TRANS64 P0, [R6+URZ], R5 ;  /* 0x00000005060085a7 */ /* 0x000ea4000800007f */
[----:B--2---:R-:W-:Y:S05]  /*247f0*/  @!P0 BRA `(.L_x_2990) ;  /* 0xfffffffc00f08947 */ /* 0x004fea000383ffff */
[----:B------:R-:W-:Y:S05]  /*24800*/  BRA `(.L_x_3109) ;  /* 0xffffffdc006c7947 */ /* 0x000fea000383ffff */
.L_x_2991:
[----:B--2---:R2:W3:Y:S02]  /*24810*/  SYNCS.PHASECHK.TRANS64.TRYWAIT P0, [R7+URZ], R2 ;  /* 0x00000002070075a7 */ /* 0x0044e4000800017f */
[----:B---3--:R-:W-:Y:S05]  /*24820*/  @!P0 NANOSLEEP.SYNCS 0x989680 ;  /* 0x009896800000895d */ /* 0x008fea0003900000 */
[----:B------:R-:W3:Y:S02]  /*24830*/  @!P0 SYNCS.PHASECHK.TRANS64 P0, [R7+URZ], R2 ;  /* 0x00000002070085a7 */ /* 0x000ee4000800007f */
[----:B---3--:R-:W-:Y:S05]  /*24840*/  @!P0 BRA `(.L_x_2991) ;  /* 0xfffffffc00f08947 */ /* 0x008fea000383ffff */
[----:B------:R-:W-:Y:S05]  /*24850*/  BRA `(.L_x_3110) ;  /* 0xffffffdc00607947 */ /* 0x000fea000383ffff */
.L_x_2993:
[----:B---3--:R3:W4:Y:S02]  /*24860*/  SYNCS.PHASECHK.TRANS64.TRYWAIT P0, [R4+URZ], R5 ;  /* 0x00000005040075a7 */ /* 0x008724000800017f */
[----:B----4-:R-:W-:Y:S05]  /*24870*/  @!P0 NANOSLEEP.SYNCS 0x989680 ;  /* 0x009896800000895d */ /* 0x010fea0003900000 */
[----:B------:R-:W4:Y:S02]  /*24880*/  @!P0 SYNCS.PHASECHK.TRANS64 P0, [R4+URZ], R5 ;  /* 0x00000005040085a7 */ /* 0x000f24000800007f */
[----:B----4-:R-:W-:Y:S05]  /*24890*/  @!P0 BRA `(.L_x_2993) ;  /* 0xfffffffc00f08947 */ /* 0x010fea000383ffff */
[----:B------:R-:W-:Y:S05]  /*248a0*/  BRA `(.L_x_3111) ;  /* 0xffffffdc00687947 */ /* 0x000fea000383ffff */
.L_x_3112:
        /* <DEDUP_REMOVED lines=13> */
.L_x_4560:


//--------------------- .text._ZN7cutlass13device_kernelIN5flash11enable_sm90INS1_16FlashAttnFwdSm90INS1_25CollectiveMainloopFwdSm90ILi2EN4cute5tupleIJNS5_1CILi1EEES8_S8_EEENS6_IJNS7_ILi64EEESA_SA_EEELi512ENS_6half_tEfNS_4arch4Sm90ELb1ELb0ELb0ELb0ELb0ELb0ELb0ELb0ELb0ELb0ELb0ELb0EEENS1_21CollectiveEpilogueFwdINS6_IJSA_NS7_ILi512EEESA_EEES9_SC_SE_Li256ELb0ELb0ELb0ELb0EEENS1_30DynamicPersistentTileSchedulerILi256ELi32ELb0ELb0ELb1EEEEEEEEEvNT_6ParamsE --------------------------
	.section	.text._ZN7cutlass13device_kernelIN5flash11enable_sm90INS1_16FlashAttnFwdSm90INS1_25CollectiveMainloopFwdSm90ILi2EN4cute5tupleIJNS5_1CILi1EEES8_S8_EEENS6_IJNS7_ILi64EEESA_SA_EEELi512ENS_6half_tEfNS_4arch4Sm90ELb1ELb0ELb0ELb0ELb0ELb0ELb0ELb0ELb0ELb0ELb0ELb0EEENS1_21CollectiveEpilogueFwdINS6_IJSA_NS7_ILi512EEESA_EEES9_SC_SE_Li256ELb0ELb0ELb0ELb0EEENS1_30DynamicPersistentTileSchedulerILi256ELi32ELb0ELb0ELb1EEEEEEEEEvNT_6ParamsE,"ax",@progbits
	.align	128
.text._ZN7cutlass13device_kernelIN5flash11enable_sm90INS1_16FlashAttnFwdSm90INS1_25CollectiveMainloopFwdSm90ILi2EN4cute5tupleIJNS5_1CILi1EEES8_S8_EEENS6_IJNS7_ILi64EEESA_SA_EEELi512ENS_6half_tEfNS_4arch4Sm90ELb1ELb0ELb0ELb0ELb0ELb0ELb0ELb0ELb0ELb0ELb0ELb0EEENS1_21CollectiveEpilogueFwdINS6_IJSA_NS7_ILi512EEESA_EEES9_SC_SE_Li256ELb0ELb0ELb0ELb0EEENS1_30DynamicPersistentTileSchedulerILi256ELi32ELb0ELb0ELb1EEEEEEEEEvNT_6ParamsE:
        .type           _ZN7cutlass13device_kernelIN5flash11enable_sm90INS1_16FlashAttnFwdSm90INS1_25CollectiveMainloopFwdSm90ILi2EN4cute5tupleIJNS5_1CILi1EEES8_S8_EEENS6_IJNS7_ILi64EEESA_SA_EEELi512ENS_6half_tEfNS_4arch4Sm90ELb1ELb0ELb0ELb0ELb0ELb0ELb0ELb0ELb0ELb0ELb0ELb0EEENS1_21CollectiveEpilogueFwdINS6_IJSA_NS7_ILi512EEESA_EEES9_SC_SE_Li256ELb0ELb0ELb0ELb0EEENS1_30DynamicPersistentTileSchedulerILi256ELi32ELb0ELb0ELb1EEEEEEEEEvNT_6ParamsE,@function
        .size           _ZN7cutlass13device_kernelIN5flash11enable_sm90INS1_16FlashAttnFwdSm90INS1_25CollectiveMainloopFwdSm90ILi2EN4cute5tupleIJNS5_1CILi1EEES8_S8_EEENS6_IJNS7_ILi64EEESA_SA_EEELi512ENS_6half_tEfNS_4arch4Sm90ELb1ELb0ELb0ELb0ELb0ELb0ELb0ELb0ELb0ELb0ELb0ELb0EEENS1_21CollectiveEpilogueFwdINS6_IJSA_NS7_ILi512EEESA_EEES9_SC_SE_Li256ELb0ELb0ELb0ELb0EEENS1_30DynamicPersistentTileSchedulerILi256ELi32ELb0ELb0ELb1EEEEEEEEEvNT_6ParamsE,(.L_x_4561 - _ZN7cutlass13device_kernelIN5flash11enable_sm90INS1_16FlashAttnFwdSm90INS1_25CollectiveMainloopFwdSm90ILi2EN4cute5tupleIJNS5_1CILi1EEES8_S8_EEENS6_IJNS7_ILi64EEESA_SA_EEELi512ENS_6half_tEfNS_4arch4Sm90ELb1ELb0ELb0ELb0ELb0ELb0ELb0ELb0ELb0ELb0ELb0ELb0EEENS1_21CollectiveEpilogueFwdINS6_IJSA_NS7_ILi512EEESA_EEES9_SC_SE_Li256ELb0ELb0ELb0ELb0EEENS1_30DynamicPersistentTileSchedulerILi256ELi32ELb0ELb0ELb1EEEEEEEEEvNT_6ParamsE)
        .other          _ZN7cutlass13device_kernelIN5flash11enable_sm90INS1_16FlashAttnFwdSm90INS1_25CollectiveMainloopFwdSm90ILi2EN4cute5tupleIJNS5_1CILi1EEES8_S8_EEENS6_IJNS7_ILi64EEESA_SA_EEELi512ENS_6half_tEfNS_4arch4Sm90ELb1ELb0ELb0ELb0ELb0ELb0ELb0ELb0ELb0ELb0ELb0ELb0EEENS1_21CollectiveEpilogueFwdINS6_IJSA_NS7_ILi512EEESA_EEES9_SC_SE_Li256ELb0ELb0ELb0ELb0EEENS1_30DynamicPersistentTileSchedulerILi256ELi32ELb0ELb0ELb1EEEEEEEEEvNT_6ParamsE,@"STO_CUDA_ENTRY STV_DEFAULT"
_ZN7cutlass13device_kernelIN5flash11enable_sm90INS1_16FlashAttnFwdSm90INS1_25CollectiveMainloopFwdSm90ILi2EN4cute5tupleIJNS5_1CILi1EEES8_S8_EEENS6_IJNS7_ILi64EEESA_SA_EEELi512ENS_6half_tEfNS_4arch4Sm90ELb1ELb0ELb0ELb0ELb0ELb0ELb0ELb0ELb0ELb0ELb0ELb0EEENS1_21CollectiveEpilogueFwdINS6_IJSA_NS7_ILi512EEESA_EEES9_SC_SE_Li256ELb0ELb0ELb0ELb0EEENS1_30DynamicPersistentTileSchedulerILi256ELi32ELb0ELb0ELb1EEEEEEEEEvNT_6ParamsE:
        /* <DEDUP_REMOVED lines=23> */
.L_x_3114:
[----:B------:R-:W-:Y:S05]  /*0170*/  BSYNC B0 ;  /* 0x0000000000007941 */ /* 0x000fea0003800000 */
.L_x_3113:
        /* <DEDUP_REMOVED lines=33> */
.L_x_3115:
        /* <DEDUP_REMOVED lines=22> */
.L_x_3116:
        /* <DEDUP_REMOVED lines=18> */
.L_x_3117:
        /* <DEDUP_REMOVED lines=22> */
.L_x_3118:
        /* <DEDUP_REMOVED lines=22> */
.L_x_3119:
[----:B------:R-:W-:Y:S01]  /*08d0*/  PLOP3.LUT P0, PT, PT, PT, UP0, 0x80, 0x0 ;  /* 0x000000000000781c */ /* 0x000fe20003f0f008 */
[----:B------:R-:W-:Y:S01]  /*08e0*/  UMOV UR36, 0x1 ;  /* 0x0000000100247882 */ /* 0x000fe20000000000 */
[----:B------:R-:W-:Y:S01]  /*08f0*/  NOP ;  /* 0x0000000000007918 */ /* 0x000fe20000000000 */
[----:B------:R-:W-:Y:S01]  /*0900*/  USEL UR36, UR36, 0x2, !UP0 ;  /* 0x0000000224247887 */ /* 0x000fe2000c000000 */
[----:B------:R-:W-:Y:S01]  /*0910*/  ULDC.64 UR50, c[0x0][0x208] ;  /* 0x0000820000327ab9 */ /* 0x000fe20000000a00 */
[----:B-123--:R-:W-:Y:S08]  /*0920*/  BAR.SYNC.DEFER_BLOCKING 0x0 ;  /* 0x0000000000007b1d */ /* 0x00eff00000010000 */
[----:B------:R-:W-:Y:S05]  /*0930*/  @!P0 BRA `(.L_x_3120) ;  /* 0x0000009800ec8947 */ /* 0x000fea0003800000 */
.L_x_3121:
[----:B------:R-:W-:-:S08]  /*0940*/  NOP ;  /* 0x0000000000007918 */ /* 0x000fd00000000000 */
[----:B------:R-:W1:Y:S02]  /*0950*/  USETMAXREG.TRY_ALLOC.CTAPOOL UP0, 0xf0 ;  /* 0x000000f0000079c8 */ /* 0x000e640008000600 */
[----:B-1----:R-:W-:-:S13]  /*0960*/  PLOP3.LUT P0, PT, PT, PT, UP0, 0x80, 0x0 ;  /* 0x000000000000781c */ /* 0x002fda0003f0f008 */
[----:B------:R-:W-:Y:S05]  /*0970*/  @!P0 BRA `(.L_x_3121) ;  /* 0xfffffffc00f08947 */ /* 0x000fea000383ffff */
[----:B------:R-:W1:Y:S01]  /*0980*/  S2R R2, SR_TID.X ;  /* 0x0000000000027919 */ /* 0x000e620000002100 */
[----:B------:R-:W2:Y:S08]  /*0990*/  S2UR UR4, SR_CTAID.X ;  /* 0x00000000000479c3 */ /* 0x000eb00000002500 */
[----:B------:R-:W-:Y:S06]  /*09a0*/  BAR.ARV 0x4, 0x120 ;  /* 0x0104800000007b1d */ /* 0x000fec0000002000 */
[----:B-1----:R-:W-:-:S04]  /*09b0*/  LOP3.LUT R0, R2, 0xffffff80, RZ, 0xc0, !PT ;  /* 0xffffff8002007812 */ /* 0x002fc800078ec0ff */
[----:B------:R-:W-:Y:S02]  /*09c0*/  ISETP.NE.AND P0, PT, R0, 0x80, PT ;  /* 0x000000800000780c */ /* 0x000fe40003f05270 */
[----:B------:R-:W2:Y:S11]  /*09d0*/  LDC R0, c[0x0][0xda8] ;  /* 0x00036a00ff007b82 */ /* 0x000eb60000000800 */
[----:B------:R-:W-:Y:S06]  /*09e0*/  @!P0 BAR.ARV 0x8, 0xa0 ;  /* 0x0202800000008b1d */ /* 0x000fec0000002000 */
[----:B------:R-:W-:-:S13]  /*09f0*/  ISETP.GE.U32.AND P0, PT, R2, 0x100, PT ;  /* 0x000001000200780c */ /* 0x000fda0003f06070 */
[----:B------:R-:W-:Y:S06]  /*0a00*/  @P0 BAR.ARV 0xf, 0x100 ;  /* 0x03c4000000000b1d */ /* 0x000fec0000002000 */
[----:B--2---:R-:W-:-:S13]  /*0a10*/  ISETP.LE.AND P0, PT, R0, UR4, PT ;  /* 0x0000000400007c0c */ /* 0x004fda000bf03270 */
[----:B------:R-:W-:Y:S05]  /*0a20*/  @P0 EXIT ;  /* 0x000000000000094d */ /* 0x000fea0003800000 */
[----:B------:R-:W-:Y:S01]  /*0a30*/  IADD3 R191, R2, -0x80, RZ ;  /* 0xffffff8002bf7810 */ /* 0x000fe20007ffe0ff */
[----:B------:R-:W1:Y:S01]  /*0a40*/  S2UR UR5, SR_CgaCtaId ;  /* 0x00000000000579c3 */ /* 0x000e620000008800 */
[----:B------:R-:W-:Y:S01]  /*0a50*/  UMOV UR48, 0x400 ;  /* 0x0000040000307882 */ /* 0x000fe20000000000 */
[----:B------:R-:W-:Y:S01]  /*0a60*/  IMAD.MOV.U32 R22, RZ, RZ, 0x40 ;  /* 0x00000040ff167424 */ /* 0x000fe200078e00ff */
[----:B------:R-:W-:Y:S01]  /*0a70*/  SHF.R.S32.HI R0, RZ, 0x1f, R191 ;  /* 0x0000001fff007819 */ /* 0x000fe200000114bf */
[----:B------:R-:W-:Y:S01]  /*0a80*/  ULOP3.LUT UR47, UR36, 0x1, URZ, 0xfc, !UPT ;  /* 0x00000001242f7892 */ /* 0x000fe2000f8efc3f */
[----:B------:R-:W-:Y:S02]  /*0a90*/  ULDC.64 UR52, c[0x0][0x198] ;  /* 0x0000660000347ab9 */ /* 0x000fe40000000a00 */
[CC--:B------:R-:W-:Y:S01]  /*0aa0*/  LEA.HI R4, R0.reuse, R191.reuse, RZ, 0x4 ;  /* 0x000000bf00047211 */ /* 0x0c0fe200078f20ff */
[----:B------:R-:W-:Y:S01]  /*0ab0*/  UMOV UR37, URZ ;  /* 0x0000003f00257c82 */ /* 0x000fe20008000000 */
[-C--:B------:R-:W-:Y:S01]  /*0ac0*/  LEA.HI R2, R0, R191.reuse, RZ, 0x5 ;  /* 0x000000bf00027211 */ /* 0x080fe200078f28ff */
[----:B------:R-:W-:Y:S01]  /*0ad0*/  UMOV UR38, URZ ;  /* 0x0000003f00267c82 */ /* 0x000fe20008000000 */
[----:B------:R-:W-:Y:S01]  /*0ae0*/  LOP3.LUT R6, R4, 0xfffffff0, RZ, 0xc0, !PT ;  /* 0xfffffff004067812 */ /* 0x000fe200078ec0ff */
[----:B------:R-:W-:Y:S01]  /*0af0*/  UMOV UR39, URZ ;  /* 0x0000003f00277c82 */ /* 0x000fe20008000000 */
[----:B------:R-:W-:-:S02]  /*0b00*/  LEA.HI R3, R0, R191, RZ, 0x7 ;  /* 0x000000bf00037211 */ /* 0x000fc400078f38ff */
[--C-:B------:R-:W-:Y:S02]  /*0b10*/  SHF.R.S32.HI R189, RZ, 0x5, R2.reuse ;  /* 0x00000005ffbd7819 */ /* 0x100fe40000011402 */
[----:B------:R-:W-:Y:S02]  /*0b20*/  SHF.R.S32.HI R8, RZ, 0x1f, R2 ;  /* 0x0000001fff087819 */ /* 0x000fe40000011402 */
[----:B------:R-:W-:Y:S02]  /*0b30*/  IADD3 R9, R191, -R6, RZ ;  /* 0x80000006bf097210 */ /* 0x000fe40007ffe0ff */
[----:B------:R-:W-:Y:S02]  /*0b40*/  LOP3.LUT R2, R3, 0xffffff80, RZ, 0xc0, !PT ;  /* 0xffffff8003027812 */ /* 0x000fe400078ec0ff */
[----:B------:R-:W-:Y:S01]  /*0b50*/  LEA.HI R8, R8, R189, RZ, 0x2 ;  /* 0x000000bd08087211 */ /* 0x000fe200078f10ff */
[----:B-1----:R-:W-:Y:S01]  /*0b60*/  ULEA UR48, UR5, UR48, 0x18 ;  /* 0x0000003005307291 */ /* 0x002fe2000f8ec03f */
[----:B------:R-:W-:Y:S01]  /*0b70*/  SHF.R.S32.HI R6, RZ, 0x1f, R9 ;  /* 0x0000001fff067819 */ /* 0x000fe20000011409 */
[----:B------:R-:W-:Y:S01]  /*0b80*/  IMAD.IADD R2, R191, 0x1, -R2 ;  /* 0x00000001bf027824 */ /* 0x000fe200078e0a02 */
[----:B------:R-:W-:-:S02]  /*0b90*/  SHF.R.S32.HI R11, RZ, 0x4, R4 ;  /* 0x00000004ff0b7819 */ /* 0x000fc40000011404 */
[----:B------:R-:W-:Y:S02]  /*0ba0*/  LOP3.LUT R10, R8, 0x3ffffc, RZ, 0xc0, !PT ;  /* 0x003ffffc080a7812 */ /* 0x000fe400078ec0ff */
[----:B------:R-:W-:Y:S02]  /*0bb0*/  LEA.HI R8, R6, R9, RZ, 0x3 ;  /* 0x0000000906087211 */ /* 0x000fe400078f18ff */
[----:B------:R-:W-:Y:S02]  /*0bc0*/  LEA.HI R4, R4, R11, RZ, 0x1 ;  /* 0x0000000b04047211 */ /* 0x000fe400078f08ff */
[----:B------:R-:W-:Y:S02]  /*0bd0*/  SHF.R.S32.HI R5, RZ, 0x1f, R2 ;  /* 0x0000001fff057819 */ /* 0x000fe40000011402 */
[----:B------:R-:W-:Y:S02]  /*0be0*/  IADD3 R13, R189, -R10, RZ ;  /* 0x8000000abd0d7210 */ /* 0x000fe40007ffe0ff */
[----:B------:R-:W-:-:S02]  /*0bf0*/  LOP3.LUT R10, R8, 0xfffffff8, RZ, 0xc0, !PT ;  /* 0xfffffff8080a7812 */ /* 0x000fc400078ec0ff */
[----:B------:R-:W-:Y:S02]  /*0c00*/  SHF.R.S32.HI R188, RZ, 0x7, R3 ;  /* 0x00000007ffbc7819 */ /* 0x000fe40000011403 */
[----:B------:R-:W-:Y:S01]  /*0c10*/  LOP3.LUT R12, R4, 0x1ffffffe, RZ, 0xc0, !PT ;  /* 0x1ffffffe040c7812 */ /* 0x000fe200078ec0ff */
[----:B------:R-:W-:Y:S01]  /*0c20*/  IMAD.IADD R10, R9, 0x1, -R10 ;  /* 0x00000001090a7824 */ /* 0x000fe200078e0a0a */
[----:B------:R-:W-:Y:S01]  /*0c30*/  LEA.HI R4, R5, R2, RZ, 0x2 ;  /* 0x0000000205047211 */ /* 0x000fe200078f10ff */
[----:B------:R-:W-:Y:S01]  /*0c40*/  IMAD R14, R188, 0x100, R9 ;  /* 0x00000100bc0e7824 */ /* 0x000fe200078e0209 */
[----:B------:R-:W-:Y:S01]  /*0c50*/  SHF.L.U32 R8, R8, 0x6, RZ ;  /* 0x0000000608087819 */ /* 0x000fe200000006ff */
[----:B------:R-:W-:Y:S01]  /*0c60*/  IMAD.IADD R12, R11, 0x1, -R12 ;  /* 0x000000010b0c7824 */ /* 0x000fe200078e0a0c */
[----:B------:R-:W-:Y:S02]  /*0c70*/  LOP3.LUT R9, R4, 0x7ffffffc, RZ, 0xc0, !PT ;  /* 0x7ffffffc04097812 */ /* 0x000fe400078ec0ff */
[----:B------:R-:W-:-:S02]  /*0c80*/  SHF.R.S32.HI R6, RZ, 0x2, R4 ;  /* 0x00000002ff067819 */ /* 0x000fc40000011404 */
[----:B------:R-:W-:Y:S01]  /*0c90*/  SHF.R.S32.HI R7, RZ, 0x1f, R4 ;  /* 0x0000001fff077819 */ /* 0x000fe20000011404 */
[----:B------:R-:W-:Y:S01]  /*0ca0*/  IMAD.IADD R16, R2, 0x1, -R9 ;  /* 0x0000000102107824 */ /* 0x000fe200078e0a09 */
[----:B------:R-:W-:Y:S01]  /*0cb0*/  SHF.L.U32 R4, R10, 0x6, RZ ;  /* 0x000000060a047819 */ /* 0x000fe200000006ff */
[----:B------:R-:W-:Y:S01]  /*0cc0*/  IMAD.SHL.U32 R9, R12, 0x8, RZ ;  /* 0x000000080c097824 */ /* 0x000fe200078e00ff */
[----:B------:R-:W-:Y:S01]  /*0cd0*/  LEA R14, R13, R14, 0x4 ;  /* 0x0000000e0d0e7211 */ /* 0x000fe200078e20ff */
[----:B------:R-:W-:Y:S01]  /*0ce0*/  IMAD.SHL.U32 R16, R16, 0x2, RZ ;  /* 0x0000000210107824 */ /* 0x000fe200078e00ff */
[----:B------:R-:W-:Y:S02]  /*0cf0*/  LOP3.LUT R4, R4, 0x1c0, RZ, 0xc0, !PT ;  /* 0x000001c004047812 */ /* 0x000fe400078ec0ff */
[----:B------:R-:W-:Y:S01]  /*0d00*/  LOP3.LUT R8, R8, 0x7ffffe00, RZ, 0xc0, !PT ;  /* 0x7ffffe0008087812 */ /* 0x000fe200078ec0ff */
[--C-:B------:R-:W-:Y:S01]  /*0d10*/  IMAD.U32 R190, R14, 0x40, R9.reuse ;  /* 0x000000400ebe7824 */ /* 0x100fe200078e0009 */
[----:B------:R-:W-:-:S02]  /*0d20*/  LOP3.LUT R9, R4, 0x8, R9, 0xf8, !PT ;  /* 0x0000000804097812 */ /* 0x000fc400078ef809 */
[----:B------:R-:W-:Y:S01]  /*0d30*/  SHF.R.U32.HI R4, RZ, 0x3, R4 ;  /* 0x00000003ff047819 */ /* 0x000fe20000011604 */
[----:B------:R-:W-:Y:S01]  /*0d40*/  IMAD R8, R189, 0x400, R8 ;  /* 0x00000400bd087824 */ /* 0x000fe200078e0208 */
[----:B------:R-:W-:Y:S02]  /*0d50*/  R2P PR, R10, 0x6 ;  /* 0x000000060a007804 */ /* 0x000fe40000000000 */
[----:B------:R-:W-:Y:S02]  /*0d60*/  LOP3.LUT R9, R9, R4, RZ, 0x3c, !PT ;  /* 0x0000000409097212 */ /* 0x000fe400078e3cff */
[----:B------:R-:W-:Y:S02]  /*0d70*/  LEA.HI R3, R3, R188, RZ, 0x1 ;  /* 0x000000bc03037211 */ /* 0x000fe400078f08ff */
[----:B------:R-:W-:Y:S02]  /*0d80*/  IADD3 R8, R8, R9, RZ ;  /* 0x0000000908087210 */ /* 0x000fe40007ffe0ff */
[----:B------:R-:W-:-:S02]  /*0d90*/  LEA.HI R7, R7, R6, RZ, 0x3 ;  /* 0x0000000607077211 */ /* 0x000fc400078f18ff */
[----:B------:R-:W-:Y:S02]  /*0da0*/  LEA R18, R8, UR48, 0x1 ;  /* 0x0000003008127c11 */ /* 0x000fe4000f8e08ff */
[----:B------:R-:W-:Y:S02]  /*0db0*/  LEA.HI R0, R0, R191, RZ, 0x3 ;  /* 0x000000bf00007211 */ /* 0x000fe400078f18ff */
[----:B------:R-:W-:Y:S01]  /*0dc0*/  LOP3.LUT R3, R3, 0xfffffe, RZ, 0xc0, !PT ;  /* 0x00fffffe03037812 */ /* 0x000fe200078ec0ff */
[----:B------:R-:W-:Y:S01]  /*0dd0*/  VIADD R23, R18, 0x26800 ;  /* 0x0002680012177836 */ /* 0x000fe20000000000 */
[----:B------:R-:W-:Y:S02]  /*0de0*/  LOP3.LUT R7, R7, 0xfffffff8, RZ, 0xc0, !PT ;  /* 0xfffffff807077812 */ /* 0x000fe400078ec0ff */
[----:B------:R-:W-:Y:S01]  /*0df0*/  LEA.HI R5, R5, R2, RZ, 0x5 ;  /* 0x0000000205057211 */ /* 0x000fe200078f28ff */
[----:B------:R-:W-:Y:S01]  /*0e00*/  IMAD.IADD R3, R188, 0x1, -R3 ;  /* 0x00000001bc037824 */ /* 0x000fe200078e0a03 */
[----:B------:R-:W-:-:S02]  /*0e10*/  LOP3.LUT R4, R0, 0x1ffffff8, RZ, 0xc0, !PT ;  /* 0x1ffffff800047812 */ /* 0x000fc400078ec0ff */
[----:B------:R-:W-:Y:S01]  /*0e20*/  IADD3 R19, R18, 0x26820, RZ ;  /* 0x0002682012137810 */ /* 0x000fe20007ffe0ff */
[----:B------:R-:W-:Y:S01]  /*0e30*/  @P1 VIADD R19, R23, 0xffffffe0 ;  /* 0xffffffe017131836 */ /* 0x000fe20000000000 */
[----:B------:R-:W-:Y:S02]  /*0e40*/  SEL R22, R22, 0xffffffc0, !P2 ;  /* 0xffffffc016167807 */ /* 0x000fe40005000000 */
[----:B------:R-:W-:Y:S02]  /*0e50*/  IADD3 R7, R6, -R7, RZ ;  /* 0x8000000706077210 */ /* 0x000fe40007ffe0ff */
[----:B------:R-:W-:Y:S02]  /*0e60*/  SHF.R.S32.HI R2, RZ, 0x5, R5 ;  /* 0x00000005ff027819 */ /* 0x000fe40000011405 */
[----:B------:R-:W-:Y:S02]  /*0e70*/  IADD3 R4, R191, -R4, RZ ;  /* 0x80000004bf047210 */ /* 0x000fe40007ffe0ff */
[----:B------:R-:W-:Y:S01]  /*0e80*/  IADD3 R23, R23, R22, RZ ;  /* 0x0000001617177210 */ /* 0x000fe20007ffe0ff */
[----:B------:R-:W-:Y:S01]  /*0e90*/  IMAD.IADD R22, R22, 0x1, R19 ;  /* 0x0000000116167824 */ /* 0x000fe200078e0213 */
[----:B------:R-:W-:-:S02]  /*0ea0*/  LEA R2, R2, R7, 0x4 ;  /* 0x0000000702027211 */ /* 0x000fc400078e20ff */
[----:B------:R-:W-:Y:S02]  /*0eb0*/  SHF.R.S32.HI R186, RZ, 0x3, R0 ;  /* 0x00000003ffba7819 */ /* 0x000fe40000011400 */
[----:B------:R-:W-:Y:S02]  /*0ec0*/  SHF.L.U32 R184, R4, 0x3, RZ ;  /* 0x0000000304b87819 */ /* 0x000fe400000006ff */
[----:B------:R-:W-:-:S07]  /*0ed0*/  SHF.L.U32 R17, R3, 0x8, RZ ;  /* 0x0000000803117819 */ /* 0x000fce00000006ff */
.L_x_3174:
        /* <DEDUP_REMOVED lines=20> */
.L_x_3122:
[----:B------:R-:W-:Y:S01]  /*1020*/  ULDC UR6, c[0x0][0xdc4] ;  /* 0x0003710000067ab9 */ /* 0x000fe20000000800 */
[----:B------:R-:W-:Y:S01]  /*1030*/  UMOV UR40, UR7 ;  /* 0x0000000700287c82 */ /* 0x000fe20008000000 */
[----:B------:R-:W-:-:S11]  /*1040*/  UISETP.NE.AND UP0, UPT, UR6, 0x1, UPT ;  /* 0x000000010600788c */ /* 0x000fd6000bf05270 */
[----:B------:R-:W-:Y:S02]  /*1050*/  @UP0 ULDC.64 UR10, c[0x0][0xdc8] ;  /* 0x00037200000a0ab9 */ /* 0x000fe40000000a00 */
[----:B------:R-:W-:-:S04]  /*1060*/  UIMAD.WIDE.U32 UR4, UR7, UR10, URZ ;  /* 0x0000000a070472a5 */ /* 0x000fc8000f8e003f */
[----:B------:R-:W-:-:S04]  /*1070*/  @UP0 USHF.R.U32.HI UR40, URZ, UR11, UR5 ;  /* 0x0000000b3f280299 */ /* 0x000fc80008011605 */
[----:B------:R-:W-:-:S12]  /*1080*/  UIMAD UR4, UR40, UR6, URZ ;  /* 0x00000006280472a4 */ /* 0x000fd8000f8e023f */
.L_x_3123:
[----:B------:R-:W-:Y:S01]  /*1090*/  ULOP3.LUT UR5, URZ, UR40, URZ, 0x33, !UPT ;  /* 0x000000283f057292 */ /* 0x000fe2000f8e333f */
[----:B------:R-:W-:Y:S01]  /*10a0*/  CS2R R154, SRZ ;  /* 0x00000000009a7805 */ /* 0x000fe2000001ff00 */
[----:B------:R-:W-:Y:S01]  /*10b0*/  ULDC.64 UR10, c[0x0][0x3f8] ;  /* 0x0000fe00000a7ab9 */ /* 0x000fe20000000a00 */
[----:B------:R-:W-:Y:S01]  /*10c0*/  ULDC UR6, c[0x0][0xdac] ;  /* 0x00036b0000067ab9 */ /* 0x000fe20000000800 */
[----:B------:R-:W-:Y:S01]  /*10d0*/  UISETP.NE.U32.AND UP0, UPT, UR10, URZ, UPT ;  /* 0x0000003f0a00728c */ /* 0x000fe2000bf05070 */
[----:B------:R-:W-:Y:S01]  /*10e0*/  CS2R R156, SRZ ;  /* 0x00000000009c7805 */ /* 0x000fe2000001ff00 */
[----:B------:R-:W-:Y:S01]  /*10f0*/  UIADD3 UR5, UR5, UR6, URZ ;  /* 0x0000000605057290 */ /* 0x000fe2000fffe03f */
[----:B------:R-:W-:Y:S01]  /*1100*/  CS2R R150, SRZ ;  /* 0x0000000000967805 */ /* 0x000fe2000001ff00 */
[----:B------:R-:W-:Y:S01]  /*1110*/  UISETP.NE.AND.EX UP0, UPT, UR11, URZ, UPT, UP0 ;  /* 0x0000003f0b00728c */ /* 0x000fe2000bf05300 */
[----:B------:R-:W-:Y:S01]  /*1120*/  CS2R R148, SRZ ;  /* 0x0000000000947805 */ /* 0x000fe2000001ff00 */
[----:B------:R-:W-:Y:S01]  /*1130*/  USHF.L.U32 UR42, UR5, 0x6, URZ ;  /* 0x00000006052a7899 */ /* 0x000fe2000800063f */
[----:B------:R-:W-:Y:S01]  /*1140*/  CS2R R146, SRZ ;  /* 0x0000000000927805 */ /* 0x000fe2000001ff00 */
[----:B------:R-:W-:Y:S01]  /*1150*/  UIADD3 UR4, UR7, -UR4, URZ ;  /* 0x8000000407047290 */ /* 0x000fe2000fffe03f */
[----:B------:R-:W-:Y:S01]  /*1160*/  CS2R R144, SRZ ;  /* 0x0000000000907805 */ /* 0x000fe2000001ff00 */
[----:B------:R-:W-:Y:S01]  /*1170*/  ULDC UR43, c[0x0][0xdb8] ;  /* 0x00036e00002b7ab9 */ /* 0x000fe20000000800 */
[----:B------:R-:W-:Y:S01]  /*1180*/  ULDC UR49, c[0x0][0x404] ;  /* 0x0001010000317ab9 */ /* 0x000fe20000000800 */
[----:B------:R-:W-:Y:S01]  /*1190*/  ULDC UR7, c[0x0][0x288] ;  /* 0x0000a20000077ab9 */ /* 0x000fe20000000800 */
[----:B------:R-:W-:Y:S01]  /*11a0*/  UISETP.NE.AND UP1, UPT, UR43, 0x1, UPT ;  /* 0x000000012b00788c */ /* 0x000fe2000bf25270 */
[----:B------:R-:W-:Y:S01]  /*11b0*/  CS2R R142, SRZ ;  /* 0x00000000008e7805 */ /* 0x000fe2000001ff00 */
[----:B------:R-:W-:Y:S01]  /*11c0*/  USEL UR49, UR49, 0x1, UP0 ;  /* 0x0000000131317887 */ /* 0x000fe20008000000 */
[----:B------:R-:W-:Y:S01]  /*11d0*/  CS2R R140, SRZ ;  /* 0x00000000008c7805 */ /* 0x000fe2000001ff00 */
[----:B------:R-:W-:Y:S01]  /*11e0*/  UIADD3 UR7, UR42, 0x7f, -UR7 ;  /* 0x0000007f2a077890 */ /* 0x000fe2000fffe807 */
[----:B------:R-:W-:Y:S01]  /*11f0*/  CS2R R138, SRZ ;  /* 0x00000000008a7805 */ /* 0x000fe2000001ff00 */
[----:B------:R-:W-:Y:S01]  /*1200*/  ULDC UR10, c[0x0][0xdc4] ;  /* 0x00037100000a7ab9 */ /* 0x000fe20000000800 */
[----:B------:R-:W-:Y:S01]  /*1210*/  ULDC UR9, c[0x0][0x2e0] ;  /* 0x0000b80000097ab9 */ /* 0x000fe20000000800 */
[----:B------:R-:W-:Y:S01]  /*1220*/  UIMAD UR10, UR8, UR10, UR4 ;  /* 0x0000000a080a72a4 */ /* 0x000fe2000f8e0204 */
[----:B------:R-:W-:Y:S01]  /*1230*/  CS2R R136, SRZ ;  /* 0x0000000000887805 */ /* 0x000fe2000001ff00 */
[----:B------:R-:W-:Y:S01]  /*1240*/  UIMAD UR6, UR49, UR9, 0x3f ;  /* 0x0000003f310674a4 */ /* 0x000fe2000f8e0209 */
[----:B------:R-:W-:Y:S01]  /*1250*/  CS2R R134, SRZ ;  /* 0x0000000000867805 */ /* 0x000fe2000001ff00 */
[----:B------:R-:W-:Y:S01]  /*1260*/  UIMAD UR8, UR49, UR9, UR7 ;  /* 0x00000009310872a4 */ /* 0x000fe2000f8e0207 */
[----:B------:R-:W-:Y:S01]  /*1270*/  CS2R R132, SRZ ;  /* 0x0000000000847805 */ /* 0x000fe2000001ff00 */
[----:B------:R-:W-:Y:S01]  /*1280*/  UISETP.NE.AND UP2, UPT, UR46, 0x1, UPT ;  /* 0x000000012e00788c */ /* 0x000fe2000bf45270 */
[----:B------:R-:W-:Y:S01]  /*1290*/  CS2R R130, SRZ ;  /* 0x0000000000827805 */ /* 0x000fe2000001ff00 */
[----:B------:R-:W-:Y:S01]  /*12a0*/  USHF.R.S32.HI UR7, URZ, 0x1f, UR6 ;  /* 0x0000001f3f077899 */ /* 0x000fe20008011406 */
[----:B------:R-:W-:Y:S01]  /*12b0*/  CS2R R128, SRZ ;  /* 0x0000000000807805 */ /* 0x000fe2000001ff00 */
[----:B------:R-:W-:Y:S01]  /*12c0*/  USHF.R.S32.HI UR9, URZ, 0x1f, UR8 ;  /* 0x0000001f3f097899 */ /* 0x000fe20008011408 */
[----:B------:R-:W-:Y:S01]  /*12d0*/  CS2R R126, SRZ ;  /* 0x00000000007e7805 */ /* 0x000fe2000001ff00 */
[----:B------:R-:W-:Y:S01]  /*12e0*/  @UP1 ULDC UR4, c[0x0][0xdbc] ;  /* 0x00036f0000041ab9 */ /* 0x000fe20000000800 */
[----:B------:R-:W-:Y:S01]  /*12f0*/  ULEA.HI UR7, UR7, UR6, URZ, 0x6 ;  /* 0x0000000607077291 */ /* 0x000fe2000f8f303f */
[----:B------:R-:W-:Y:S01]  /*1300*/  PLOP3.LUT P0, PT, PT, PT, UP2, 0x80, 0x0 ;  /* 0x000000000000781c */ /* 0x000fe20003f0f028 */
[----:B------:R-:W-:Y:S01]  /*1310*/  UIMAD.WIDE.U32 UR4, UR10, UR4, URZ ;  /* 0x000000040a0472a5 */ /* 0x000fe2000f8e003f */
[----:B------:R-:W-:Y:S01]  /*1320*/  CS2R R124, SRZ ;  /* 0x00000000007c7805 */ /* 0x000fe2000001ff00 */
[----:B------:R-:W-:Y:S01]  /*1330*/  ULEA.HI UR9, UR9, UR8, URZ, 0x6 ;  /* 0x0000000809097291 */ /* 0x000fe2000f8f303f */
[----:B------:R-:W-:Y:S01]  /*1340*/  CS2R R122, SRZ ;  /* 0x00000000007a7805 */ /* 0x000fe2000001ff00 */
[----:B------:R-:W-:Y:S01]  /*1350*/  @UP1 ULDC UR11, c[0x0][0xdc0] ;  /* 0x00037000000b1ab9 */ /* 0x000fe20000000800 */
[----:B------:R-:W-:Y:S01]  /*1360*/  UMOV UR44, UR10 ;  /* 0x0000000a002c7c82 */ /* 0x000fe20008000000 */
[----:B------:R-:W-:Y:S01]  /*1370*/  @UP1 USHF.R.U32.HI UR44, URZ, UR11, UR5 ;  /* 0x0000000b3f2c1299 */ /* 0x000fe20008011605 */
[----:B------:R-:W-:Y:S01]  /*1380*/  CS2R R120, SRZ ;  /* 0x0000000000787805 */ /* 0x000fe2000001ff00 */
[----:B------:R-:W-:Y:S01]  /*1390*/  USHF.R.S32.HI UR7, URZ, 0x6, UR7 ;  /* 0x000000063f077899 */ /* 0x000fe20008011407 */
[----:B------:R-:W-:Y:S01]  /*13a0*/  CS2R R118, SRZ ;  /* 0x0000000000767805 */ /* 0x000fe2000001ff00 */
[----:B------:R-:W-:Y:S01]  /*13b0*/  USHF.R.S32.HI UR9, URZ, 0x6, UR9 ;  /* 0x000000063f097899 */ /* 0x000fe20008011409 */
[----:B------:R-:W-:Y:S01]  /*13c0*/  CS2R R116, SRZ ;  /* 0x0000000000747805 */ /* 0x000fe2000001ff00 */
[----:B------:R-:W-:Y:S01]  /*13d0*/  UIADD3 UR4, -UR44, URZ, URZ ;  /* 0x0000003f2c047290 */ /* 0x000fe2000fffe13f */
[----:B------:R-:W-:Y:S01]  /*13e0*/  CS2R R170, SRZ ;  /* 0x0000000000aa7805 */ /* 0x000fe2000001ff00 */
[----:B------:R-:W-:Y:S01]  /*13f0*/  UISETP.LT.AND UP0, UPT, UR7, UR9, UPT ;  /* 0x000000090700728c */ /* 0x000fe2000bf01270 */
[----:B------:R-:W-:Y:S01]  /*1400*/  CS2R R112, SRZ ;  /* 0x0000000000707805 */ /* 0x000fe2000001ff00 */
[----:B------:R-:W-:Y:S01]  /*1410*/  UIMAD UR43, UR43, UR4, UR10 ;  /* 0x000000042b2b72a4 */ /* 0x000fe2000f8e020a */
[----:B------:R-:W-:Y:S01]  /*1420*/  CS2R R168, SRZ ;  /* 0x0000000000a87805 */ /* 0x000fe2000001ff00 */
[----:B------:R-:W-:Y:S01]  /*1430*/  USEL UR45, UR7, UR9, UP0 ;  /* 0x00000009072d7287 */ /* 0x000fe20008000000 */
        /* <DEDUP_REMOVED lines=42> */
[----:B------:R-:W-:Y:S06]  /*16e0*/  @!P0 BRA `(.L_x_3124) ;  /* 0x00000018005c8947 */ /* 0x000fec0003800000 */
[----:B------:R-:W-:Y:S01]  /*16f0*/  UISETP.GE.AND UP0, UPT, UR45, 0x1, UPT ;  /* 0x000000012d00788c */ /* 0x000fe2000bf06270 */
[----:B------:R-:W-:-:S05]  /*1700*/  PLOP3.LUT P0, PT, PT, PT, PT, 0x80, 0x0 ;  /* 0x000000000000781c */ /* 0x000fca0003f0f070 */
[----:B------:R-:W-:-:S13]  /*1710*/  PLOP3.LUT P1, PT, PT, PT, UP0, 0x80, 0x0 ;  /* 0x000000000000781c */ /* 0x000fda0003f2f008 */
[----:B------:R-:W-:Y:S05]  /*1720*/  @!P1 BRA `(.L_x_3125) ;  /* 0x0000007000cc9947 */ /* 0x000fea0003800000 */
        /* <DEDUP_REMOVED lines=14> */
.L_x_3126:
[----:B------:R-:W-:Y:S01]  /*1810*/  ULEA UR16, UR39, UR48, 0x3 ;  /* 0x0000003027107291 */ /* 0x000fe2000f8e183f */
[----:B------:R-:W-:-:S04]  /*1820*/  MOV R0, UR38 ;  /* 0x0000002600007c02 */ /* 0x000fc80008000f00 */
[----:B------:R-:W-:-:S04]  /*1830*/  SHF.L.U32 R0, R0, 0x1f, RZ ;  /* 0x0000001f00007819 */ /* 0x000fc800000006ff */
[----:B------:R-:W1:Y:S02]  /*1840*/  SYNCS.PHASECHK.TRANS64.TRYWAIT P0, [UR16+0x28c50], R0 ;  /* 0x028c5000ff0075a7 */ /* 0x000e640008000150 */
[----:B-1----:R-:W-:Y:S05]  /*1850*/  @!P0 BRA `(.L_x_3127) ;  /* 0x000000bc00708947 */ /* 0x002fea0003800000 */
.L_x_3233:
[----:B------:R-:W-:Y:S01]  /*1860*/  BAR.SYNC.DEFER_BLOCKING 0xe, 0x100 ;  /* 0x0384000000007b1d */ /* 0x000fe20000010000 */
[----:B------:R-:W-:Y:S01]  /*1870*/  UIADD3 UR4, UR48, 0x26800, URZ ;  /* 0x0002680030047890 */ /* 0x000fe2000fffe03f */
[----:B-1----:R-:W-:Y:S01]  /*1880*/  IMAD.U32 R0, RZ, RZ, UR16 ;  /* 0x00000010ff007e24 */ /* 0x002fe2000f8e00ff */
        /* <DEDUP_REMOVED lines=46> */
.L_x_3133:
[----:B------:R-:W-:Y:S01]  /*1b70*/  BAR.SYNC.DEFER_BLOCKING 0xe, 0x100 ;  /* 0x0384000000007b1d */ /* 0x000fe20000010000 */
[----:B-1----:R-:W-:Y:S01]  /*1b80*/  MOV R3, UR39 ;  /* 0x0000002700037c02 */ /* 0x002fe20008000f00 */
[----:B------:R-:W-:Y:S01]  /*1b90*/  UISETP.NE.AND UP1, UPT, UR47, 0x3, UPT ;  /* 0x000000032f00788c */ /* 0x000fe2000bf25270 */
[C---:B------:R-:W-:Y:S01]  /*1ba0*/  ISETP.GT.AND P1, PT, R0.reuse, RZ, PT ;  /* 0x000000ff0000720c */ /* 0x040fe20003f24270 */
[----:B------:R-:W-:Y:S01]  /*1bb0*/  UIADD3 UR39, UR39, 0x1, URZ ;  /* 0x0000000127277890 */ /* 0x000fe2000fffe03f */
[----:B------:R-:W-:Y:S01]  /*1bc0*/  IADD3 R0, R0, -0x1, RZ ;  /* 0xffffffff00007810 */ /* 0x000fe20007ffe0ff */
[----:B------:R-:W-:Y:S02]  /*1bd0*/  IMAD R3, R3, 0x40, R2 ;  /* 0x0000004003037824 */ /* 0x000fe400078e0202 */
[----:B------:R-:W-:Y:S01]  /*1be0*/  PLOP3.LUT P2, PT, PT, PT, UP1, 0x80, 0x0 ;  /* 0x000000000000781c */ /* 0x000fe20003f4f018 */
[----:B------:R-:W-:Y:S02]  /*1bf0*/  UISETP.NE.AND UP0, UPT, UR39, 0x2, UPT ;  /* 0x000000022700788c */ /* 0x000fe4000bf05270 */
[----:B------:R-:W-:-:S02]  /*1c00*/  LEA R3, R3, UR48, 0x2 ;  /* 0x0000003003037c11 */ /* 0x000fc4000f8e10ff */
        /* <DEDUP_REMOVED lines=135> */
.L_x_3129:
[----:B------:R-:W-:Y:S01]  /*2480*/  ULEA UR6, UR39, UR48, 0x3 ;  /* 0x0000003027067291 */ /* 0x000fe2000f8e183f */
[----:B------:R-:W-:-:S05]  /*2490*/  IMAD.U32 R3, RZ, RZ, UR38 ;  /* 0x00000026ff037e24 */ /* 0x000fca000f8e00ff */
[----:B------:R-:W-:-:S04]  /*24a0*/  SHF.L.U32 R3, R3, 0x1f, RZ ;  /* 0x0000001f03037819 */ /* 0x000fc800000006ff */
[----:B------:R1:W2:Y:S01]  /*24b0*/  SYNCS.PHASECHK.TRANS64.TRYWAIT P0, [UR6+0x28c50], R3 ;  /* 0x028c5003ff0075a7 */ /* 0x0002a20008000146 */
[----:B------:R-:W-:Y:S05]  /*24c0*/  @!P2 BRA `(.L_x_3130) ;  /* 0x000000000004a947 */ /* 0x000fea0003800000 */
[----:B------:R-:W-:Y:S01]  /*24d0*/  BPT.TRAP 0x1 ;  /* 0x000000040000795c */ /* 0x000fe20000300000 */
.L_x_3130:
[----:B--2---:R-:W-:Y:S05]  /*24e0*/  @P0 BRA `(.L_x_3131) ;  /* 0x0000000000080947 */ /* 0x004fea0003800000 */
[----:B------:R-:W2:Y:S02]  /*24f0*/  SYNCS.PHASECHK.TRANS64.TRYWAIT P0, [UR6+0x28c50], R3 ;  /* 0x028c5003ff0075a7 */ /* 0x000ea40008000146 */
[----:B--2---:R-:W-:Y:S05]  /*2500*/  @!P0 BRA `(.L_x_3132) ;  /* 0x000000b0005c8947 */ /* 0x004fea0003800000 */
.L_x_3131:
        /* <DEDUP_REMOVED lines=37> */
.L_x_3128:
[----:B------:R-:W-:Y:S01]  /*2760*/  BAR.SYNC.DEFER_BLOCKING 0xe, 0x100 ;  /* 0x0384000000007b1d */ /* 0x000fe20000010000 */
[----:B-1----:R-:W-:Y:S01]  /*2770*/  MOV R3, UR39 ;  /* 0x0000002700037c02 */ /* 0x002fe20008000f00 */
[----:B------:R-:W-:Y:S01]  /*2780*/  UIADD3 UR39, UR39, 0x1, URZ ;  /* 0x0000000127277890 */ /* 0x000fe2000fffe03f */
[----:B------:R-:W-:Y:S01]  /*2790*/  PLOP3.LUT P0, PT, PT, PT, PT, 0x8, 0x0 ;  /* 0x000000000000781c */ /* 0x000fe20003f0e170 */
[----:B------:R-:W-:Y:S01]  /*27a0*/  IMAD.MOV.U32 R155, RZ, RZ, RZ ;  /* 0x000000ffff9b7224 */ /* 0x000fe200078e00ff */
[----:B------:R-:W-:Y:S01]  /*27b0*/  MOV R156, RZ ;  /* 0x000000ff009c7202 */ /* 0x000fe20000000f00 */
[----:B------:R-:W-:Y:S01]  /*27c0*/  IMAD R0, R3, 0x40, R2 ;  /* 0x0000004003007824 */ /* 0x000fe200078e0202 */
[----:B------:R-:W-:-:S04]  /*27d0*/  UISETP.NE.AND UP0, UPT, UR39, 0x2, UPT ;  /* 0x000000022700788c */ /* 0x000fc8000bf05270 */
        /* <DEDUP_REMOVED lines=136> */
.L_x_3124:
[----:B------:R-:W-:Y:S01]  /*3060*/  UISETP.GE.AND UP0, UPT, UR45, 0x1, UPT ;  /* 0x000000012d00788c */ /* 0x000fe2000bf06270 */
[----:B------:R-:W-:-:S05]  /*3070*/  PLOP3.LUT P0, PT, PT, PT, PT, 0x80, 0x0 ;  /* 0x000000000000781c */ /* 0x000fca0003f0f070 */
[----:B------:R-:W-:-:S13]  /*3080*/  PLOP3.LUT P1, PT, PT, PT, UP0, 0x80, 0x0 ;  /* 0x000000000000781c */ /* 0x000fda0003f2f008 */
[----:B------:R-:W-:Y:S05]  /*3090*/  @!P1 BRA `(.L_x_3125) ;  /* 0x0000005800709947 */ /* 0x000fea0003800000 */
        /* <DEDUP_REMOVED lines=18> */
[----:B------:R1:W2:Y:S01]  /*31c0*/  LDC.64 R14, c[0x4][R0] ;  /* 0x01000000000e7b82 */ /* 0x0002a20000000a00 */
[----:B------:R-:W-:Y:S01]  /*31d0*/  IMAD.U32 R5, RZ, RZ, UR5 ;  /* 0x00000005ff057e24 */ /* 0x000fe2000f8e00ff */
[----:B------:R-:W-:Y:S01]  /*31e0*/  ULDC.64 UR4, c[0x4][0x90] ;  /* 0x0100240000047ab9 */ /* 0x000fe20000000a00 */
[----:B------:R-:W-:Y:S01]  /*31f0*/  MOV R10, UR6 ;  /* 0x00000006000a7c02 */ /* 0x000fe20008000f00 */
[----:B------:R-:W-:Y:S01]  /*3200*/  IMAD.U32 R7, RZ, RZ, UR5 ;  /* 0x00000005ff077e24 */ /* 0x000fe2000f8e00ff */
[----:B------:R-:W-:Y:S01]  /*3210*/  MOV R6, UR4 ;  /* 0x0000000400067c02 */ /* 0x000fe20008000f00 */
[----:B------:R-:W-:Y:S01]  /*3220*/  IMAD.U32 R11, RZ, RZ, UR7 ;  /* 0x00000007ff0b7e24 */ /* 0x000fe2000f8e00ff */
[----:B------:R-:W-:Y:S01]  /*3230*/  MOV R8, 0x70 ;  /* 0x0000007000087802 */ /* 0x000fe20000000f00 */
[----:B------:R-:W-:Y:S01]  /*3240*/  IMAD.MOV.U32 R12, RZ, RZ, 0x1 ;  /* 0x00000001ff0c7424 */ /* 0x000fe200078e00ff */
[----:B-1----:R-:W-:-:S07]  /*3250*/  MOV R13, RZ ;  /* 0x000000ff000d7202 */ /* 0x002fce0000000f00 */
[----:B------:R-:W-:-:S07]  /*3260*/  LEPC R20, `(.L_x_3134) ;  /* 0x000000001014794e */ /* 0x000fce0000000000 */
[----:B--2---:R-:W-:Y:S05]  /*3270*/  CALL.ABS.NOINC R14 ;  /* 0x000000000e007343 */ /* 0x004fea0003c00000 */
.L_x_3134:
        /* <DEDUP_REMOVED lines=9> */
.L_x_3234:
[----:B------:R-:W-:Y:S05]  /*3310*/  @!P0 BRA `(.L_x_3136) ;  /* 0x0000000000048947 */ /* 0x000fea0003800000 */
[----:B------:R-:W-:Y:S01]  /*3320*/  BPT.TRAP 0x1 ;  /* 0x000000040000795c */ /* 0x000fe20000300000 */
.L_x_3136:
[----:B------:R-:W-:Y:S01]  /*3330*/  IMAD.U32 R7, RZ, RZ, UR39 ;  /* 0x00000027ff077e24 */ /* 0x000fe2000f8e00ff */
[----:B------:R-:W-:-:S04]  /*3340*/  MOV R8, UR38 ;  /* 0x0000002600087c02 */ /* 0x000fc80008000f00 */
[----:B------:R-:W-:Y:S02]  /*3350*/  LEA R7, R7, UR48, 0x3 ;  /* 0x0000003007077c11 */ /* 0x000fe4000f8e18ff */
[----:B------:R-:W-:-:S04]  /*3360*/  SHF.L.U32 R8, R8, 0x1f, RZ ;  /* 0x0000001f08087819 */ /* 0x000fc800000006ff */
[----:B------:R2:W3:Y:S01]  /*3370*/  SYNCS.PHASECHK.TRANS64.TRYWAIT P1, [R7+URZ+0x28c30], R8 ;  /* 0x028c3008070075a7 */ /* 0x0004e2000802017f */
[----:B------:R-:W-:Y:S05]  /*3380*/  @!P0 BRA `(.L_x_3137) ;  /* 0x0000000000048947 */ /* 0x000fea0003800000 */
[----:B------:R-:W-:Y:S01]  /*3390*/  BPT.TRAP 0x1 ;  /* 0x000000040000795c */ /* 0x000fe20000300000 */
.L_x_3137:
[----:B---3--:R-:W-:Y:S05]  /*33a0*/  @P1 BRA `(.L_x_3138) ;  /* 0x0000000000081947 */ /* 0x008fea0003800000 */
[----:B------:R-:W3:Y:S02]  /*33b0*/  SYNCS.PHASECHK.TRANS64.TRYWAIT P1, [R7+URZ+0x28c30], R8 ;  /* 0x028c3008070075a7 */ /* 0x000ee4000802017f */
[----:B---3--:R-:W-:Y:S05]  /*33c0*/  @!P1 BRA `(.L_x_3139) ;  /* 0x000000a000dc9947 */ /* 0x008fea0003800000 */
.L_x_3138:
[----:B-1----:R-:W1:Y:S01]  /*33d0*/  S2R R0, SR_TID.X ;  /* 0x0000000000007919 */ /* 0x002e620000002100 */
[----:B------:R-:W-:-:S04]  /*33e0*/  UIADD3 UR4, UR48, 0x22400, URZ ;  /* 0x0002240030047890 */ /* 0x000fc8000fffe03f */
[----:B------:R-:W-:-:S04]  /*33f0*/  USHF.R.U32.HI UR4, URZ, 0x4, UR4 ;  /* 0x000000043f047899 */ /* 0x000fc80008011604 */
[----:B------:R-:W-:Y:S01]  /*3400*/  ULOP3.LUT UR4, UR4, 0x3fff, URZ, 0xc0, !UPT ;  /* 0x00003fff04047892 */ /* 0x000fe2000f8ec03f */
[----:B-1----:R-:W-:-:S05]  /*3410*/  LOP3.LUT R3, R0, 0x7f, RZ, 0xc0, !PT ;  /* 0x0000007f00037812 */ /* 0x002fca00078ec0ff */
[----:B------:R-:W-:Y:S01]  /*3420*/  IMAD.U32 R0, RZ, RZ, UR4 ;  /* 0x00000004ff007e24 */ /* 0x000fe2000f8e00ff */
[----:B------:R-:W-:Y:S05]  /*3430*/  WARPSYNC.ALL ;  /* 0x0000000000007948 */ /* 0x000fea0003800000 */
[----:B------:R-:W-:Y:S02]  /*3440*/  ISETP.NE.AND P1, PT, R3, RZ, PT ;  /* 0x000000ff0300720c */ /* 0x000fe40003f25270 */
[----:B------:R-:W-:-:S04]  /*3450*/  LOP3.LUT R0, R0, 0x10000, RZ, 0xfc, !PT ;  /* 0x0001000000007812 */ /* 0x000fc800078efcff */
[----:B------:R-:W-:Y:S01]  /*3460*/  R2UR UR18, R0 ;  /* 0x00000000001272ca */ /* 0x000fe200000e0000 */
[----:B------:R-:W-:Y:S01]  /*3470*/  UIADD3 UR4, UR48, 0x20400, URZ ;  /* 0x0002040030047890 */ /* 0x000fe2000fffe03f */
[----:B------:R-:W-:Y:S01]  /*3480*/  WARPGROUP.ARRIVE ;  /* 0x00000000000079c5 */ /* 0x000fe20000000000 */
[----:B------:R-:W-:Y:S01]  /*3490*/  UMOV UR19, 0x40000040 ;  /* 0x4000004000137882 */ /* 0x000fe20000000000 */
[----:B------:R-:W-:Y:S01]  /*34a0*/  UMOV UR17, 0x40000040 ;  /* 0x4000004000117882 */ /* 0x000fe20000000000 */
[----:B------:R-:W-:Y:S01]  /*34b0*/  USHF.R.U32.HI UR4, URZ, 0x4, UR4 ;  /* 0x000000043f047899 */ /* 0x000fe20008011604 */
[----:B------:R-:W-:Y:S01]  /*34c0*/  VIADD R5, R2, UR42 ;  /* 0x0000002a02057c36 */ /* 0x000fe20008000000 */
[----:B------:R-:W-:Y:S01]  /*34d0*/  UMOV UR7, 0x40000040 ;  /* 0x4000004000077882 */ /* 0x000fe20000000000 */
[----:B------:R-:W-:Y:S01]  /*34e0*/  UMOV UR5, 0x40000040 ;  /* 0x4000004000057882 */ /* 0x000fe20000000000 */
        /* <DEDUP_REMOVED lines=16> */
[----:B------:R-:W-:Y:S01]  /*35f0*/  HGMMA.64x64x16.F32 R24, gdesc[UR4], R24, gsb0 ;  /* 0x00e00000041879f0 */ /* 0x000fe20008000818 */
[----:B------:R-:W-:Y:S02]  /*3600*/  UMOV UR6, 0xffffffc0 ;  /* 0xffffffc000067882 */ /* 0x000fe40000000000 */
[----:B------:R-:W-:-:S04]  /*3610*/  UIMAD UR6, UR45, UR6, 0x40 ;  /* 0x000000402d0674a4 */ /* 0x000fc8000f8e0206 */
[----:B------:R-:W-:Y:S01]  /*3620*/  UIADD3 UR7, UR6, 0x1, URZ ;  /* 0x0000000106077890 */ /* 0x000fe2000fffe03f */
[----:B------:R-:W-:Y:S02]  /*3630*/  WARPGROUP.DEPBAR.LE gsb0, 0x0 ;  /* 0x00008000000079c5 */ /* 0x000fe40000010000 */
[----:B------:R-:W-:-:S06]  /*3640*/  WARPGROUP.ARRIVE ;  /* 0x00000000000079c5 */ /* 0x000fcc0000000000 */
[----:B------:R-:W-:Y:S01]  /*3650*/  HGMMA.64x64x16.F32 R24, gdesc[UR8], R24, gsb0 ;  /* 0x00e00000081879f0 */ /* 0x000fe20008000818 */
[----:B------:R-:W-:Y:S02]  /*3660*/  ULDC UR10, c[0x0][0x988] ;  /* 0x00026200000a7ab9 */ /* 0x000fe40000000800 */
[----:B------:R-:W-:Y:S02]  /*3670*/  WARPGROUP.DEPBAR.LE gsb0, 0x0 ;  /* 0x00008000000079c5 */ /* 0x000fe40000010000 */
[----:B------:R-:W-:-:S06]  /*3680*/  WARPGROUP.ARRIVE ;  /* 0x00000000000079c5 */ /* 0x000fcc0000000000 */
[----:B------:R-:W-:Y:S01]  /*3690*/  HGMMA.64x64x16.F32 R24, gdesc[UR12], R24, gsb0 ;  /* 0x00e000000c1879f0 */ /* 0x000fe20008000818 */
[----:B------:R-:W-:Y:S01]  /*36a0*/  ULDC UR14, c[0x0][0x2e0] ;  /* 0x0000b800000e7ab9 */ /* 0x000fe20000000800 */
[----:B------:R-:W-:Y:S01]  /*36b0*/  ULDC UR15, c[0x0][0x288] ;  /* 0x0000a200000f7ab9 */ /* 0x000fe20000000800 */
[----:B------:R-:W-:Y:S01]  /*36c0*/  UIMAD UR7, UR49, UR14, UR7 ;  /* 0x0000000e310772a4 */ /* 0x000fe2000f8e0207 */
[----:B------:R-:W-:Y:S01]  /*36d0*/  MOV R3, UR15 ;  /* 0x0000000f00037c02 */ /* 0x000fe20008000f00 */
[----:B------:R-:W-:-:S04]  /*36e0*/  UIMAD UR6, UR49, UR14, UR6 ;  /* 0x0000000e310672a4 */ /* 0x000fc8000f8e0206 */
[----:B------:R-:W-:Y:S02]  /*36f0*/  IADD3 R4, -R3, UR7, -R16 ;  /* 0x0000000703047c10 */ /* 0x000fe4000fffe910 */
[----:B------:R-:W-:Y:S02]  /*3700*/  IADD3 R3, -R16, UR6, RZ ;  /* 0x0000000610037c10 */ /* 0x000fe4000fffe1ff */
[----:B------:R-:W-:-:S04]  /*3710*/  IADD3 R6, R4, 0x8, R5 ;  /* 0x0000000804067810 */ /* 0x000fc80007ffe005 */
[----:B------:R-:W-:Y:S02]  /*3720*/  VIMNMX R6, R3, R6, PT ;  /* 0x0000000603067248 */ /* 0x000fe40003fe0100 */
[----:B------:R-:W-:Y:S02]  /*3730*/  VIADDMNMX R3, R5, R4, R3, PT ;  /* 0x0000000405037246 */ /* 0x000fe40003800103 */
[C---:B------:R-:W-:Y:S02]  /*3740*/  ISETP.GT.AND P2, PT, R6.reuse, RZ, PT ;  /* 0x000000ff0600720c */ /* 0x040fe40003f44270 */
[C---:B------:R-:W-:Y:S02]  /*3750*/  ISETP.GT.AND P3, PT, R6.reuse, 0x1, PT ;  /* 0x000000010600780c */ /* 0x040fe40003f64270 */
[----:B------:R-:W-:Y:S01]  /*3760*/  ISETP.GT.AND P4, PT, R6, 0x8, PT ;  /* 0x000000080600780c */ /* 0x000fe20003f84270 */
[----:B------:R-:W-:Y:S02]  /*3770*/  WARPGROUP.DEPBAR.LE gsb0, 0x0 ;  /* 0x00008000000079c5 */ /* 0x000fe40000010000 */
[----:B------:R-:W-:-:S02]  /*3780*/  FSEL R26, R26, -INF , P2 ;  /* 0xff8000001a1a7808 */ /* 0x000fc40001000000 */
[----:B------:R-:W-:Y:S02]  /*3790*/  FSEL R27, R27, -INF , P3 ;  /* 0xff8000001b1b7808 */ /* 0x000fe40001800000 */
[----:B------:R-:W-:Y:S02]  /*37a0*/  ISETP.GT.AND P2, PT, R6, 0x9, PT ;  /* 0x000000090600780c */ /* 0x000fe40003f44270 */
[----:B------:R-:W-:Y:S02]  /*37b0*/  FSEL R30, R30, -INF , P4 ;  /* 0xff8000001e1e7808 */ /* 0x000fe40002000000 */
[----:B------:R-:W-:Y:S02]  /*37c0*/  FMNMX.FTZ R9, R26, R27, !PT ;  /* 0x0000001b1a097209 */ /* 0x000fe40007810000 */
[----:B------:R-:W-:Y:S02]  /*37d0*/  ISETP.GT.AND P3, PT, R6, 0x10, PT ;  /* 0x000000100600780c */ /* 0x000fe40003f64270 */
[----:B------:R-:W-:-:S02]  /*37e0*/  FSEL R31, R31, -INF , P2 ;  /* 0xff8000001f1f7808 */ /* 0x000fc40001000000 */
[----:B------:R-:W-:Y:S02]  /*37f0*/  FMNMX.FTZ R10, R30, R9, !PT ;  /* 0x000000091e0a7209 */ /* 0x000fe40007810000 */
        /* <DEDUP_REMOVED lines=33> */
[----:B------:R-:W-:Y:S02]  /*3a10*/  FSEL R55, R55, -INF , P2 ;  /* 0xff80000037377808 */ /* 0x000fe40001000000 */
[----:B------:R-:W-:-:S02]  /*3a20*/  FMNMX.FTZ R6, R54, R9, !PT ;  /* 0x0000000936067209 */ /* 0x000fc40007810000 */
[----:B------:R-:W-:Y:S02]  /*3a30*/  ISETP.GT.AND P2, PT, R3, RZ, PT ;  /* 0x000000ff0300720c */ /* 0x000fe40003f44270 */
[----:B------:R-:W-:Y:S02]  /*3a40*/  FMNMX.FTZ R6, R55, R6, !PT ;  /* 0x0000000637067209 */ /* 0x000fe40007810000 */
[C---:B------:R-:W-:Y:S02]  /*3a50*/  ISETP.GT.AND P3, PT, R3.reuse, 0x1, PT ;  /* 0x000000010300780c */ /* 0x040fe40003f64270 */
[----:B------:R-:W-:Y:S01]  /*3a60*/  ISETP.GT.AND P4, PT, R3, 0x8, PT ;  /* 0x000000080300780c */ /* 0x000fe20003f84270 */
[----:B------:R-:W1:Y:S01]  /*3a70*/  SHFL.BFLY PT, R9, R6, 0x2, 0x1f ;  /* 0x0c401f0006097f89 */ /* 0x000e6200000e0000 */
[----:B------:R-:W-:Y:S02]  /*3a80*/  FSEL R24, R24, -INF , P2 ;  /* 0xff80000018187808 */ /* 0x000fe40001000000 */
[----:B------:R-:W-:-:S02]  /*3a90*/  FSEL R25, R25, -INF , P3 ;  /* 0xff80000019197808 */ /* 0x000fc40001800000 */
[C---:B------:R-:W-:Y:S02]  /*3aa0*/  ISETP.GT.AND P2, PT, R3.reuse, 0x9, PT ;  /* 0x000000090300780c */ /* 0x040fe40003f44270 */
[----:B------:R-:W-:Y:S02]  /*3ab0*/  FSEL R28, R28, -INF , P4 ;  /* 0xff8000001c1c7808 */ /* 0x000fe40002000000 */
[----:B------:R-:W-:Y:S02]  /*3ac0*/  FMNMX.FTZ R5, R24, R25, !PT ;  /* 0x0000001918057209 */ /* 0x000fe40007810000 */
[----:B------:R-:W-:Y:S02]  /*3ad0*/  ISETP.GT.AND P3, PT, R3, 0x10, PT ;  /* 0x000000100300780c */ /* 0x000fe40003f64270 */
[----:B------:R-:W-:Y:S02]  /*3ae0*/  FSEL R29, R29, -INF , P2 ;  /* 0xff8000001d1d7808 */ /* 0x000fe40001000000 */
[----:B------:R-:W-:-:S02]  /*3af0*/  FMNMX.FTZ R4, R28, R5, !PT ;  /* 0x000000051c047209 */ /* 0x000fc40007810000 */
[----:B------:R-:W-:Y:S02]  /*3b00*/  ISETP.GT.AND P2, PT, R3, 0x11, PT ;  /* 0x000000110300780c */ /* 0x000fe40003f44270 */
        /* <DEDUP_REMOVED lines=8> */
[----:B-1----:R-:W-:Y:S02]  /*3b90*/  FMNMX.FTZ R9, R6, R9, !PT ;  /* 0x0000000906097209 */ /* 0x002fe40007810000 */
[----:B------:R-:W-:Y:S02]  /*3ba0*/  ISETP.GT.AND P3, PT, R3, 0x20, PT ;  /* 0x000000200300780c */ /* 0x000fe40003f64270 */
[----:B------:R-:W-:Y:S01]  /*3bb0*/  FSEL R37, R37, -INF , P2 ;  /* 0xff80000025257808 */ /* 0x000fe20001000000 */
[----:B------:R-:W1:Y:S01]  /*3bc0*/  SHFL.BFLY PT, R10, R9, 0x1, 0x1f ;  /* 0x0c201f00090a7f89 */ /* 0x000e6200000e0000 */
        /* <DEDUP_REMOVED lines=22> */
[----:B------:R-:W-:Y:S02]  /*3d30*/  FSEL R53, R53, -INF , P3 ;  /* 0xff80000035357808 */ /* 0x000fe40001800000 */
[----:B------:R-:W-:Y:S02]  /*3d40*/  FMNMX.FTZ R6, R52, R3, !PT ;  /* 0x0000000334067209 */ /* 0x000fe40007810000 */
[----:B-1----:R-:W-:-:S02]  /*3d50*/  FMNMX.FTZ R4, R9, R10, !PT ;  /* 0x0000000a09047209 */ /* 0x002fc40007810000 */
[----:B------:R-:W-:Y:S02]  /*3d60*/  FMNMX.FTZ R6, R53, R6, !PT ;  /* 0x0000000635067209 */ /* 0x000fe40007810000 */
[C---:B------:R-:W-:Y:S01]  /*3d70*/  FSETP.NEU.FTZ.AND P5, PT, R4.reuse, -INF , PT ;  /* 0xff8000000400780b */ /* 0x040fe20003fbd000 */
[----:B------:R-:W-:Y:S02]  /*3d80*/  FMUL.FTZ R9, R4, UR10 ;  /* 0x0000000a04097c20 */ /* 0x000fe40008410000 */
[----:B------:R-:W1:Y:S03]  /*3d90*/  SHFL.BFLY PT, R3, R6, 0x2, 0x1f ;  /* 0x0c401f0006037f89 */ /* 0x000e6600000e0000 */
        /* <DEDUP_REMOVED lines=15> */
[----:B------:R-:W4:Y:S01]  /*3e90*/  MUFU.EX2 R27, R27 ;  /* 0x0000001b001b7308 */ /* 0x000f220000000800 */
[--C-:B------:R-:W-:Y:S01]  /*3ea0*/  FFMA.FTZ R51, R51, UR10, -R9.reuse ;  /* 0x0000000a33337c23 */ /* 0x100fe20008010809 */
[----:B-1----:R-:W-:Y:S01]  /*3eb0*/  FMNMX.FTZ R5, R6, R3, !PT ;  /* 0x0000000306057209 */ /* 0x002fe20007810000 */
[--C-:B------:R-:W-:Y:S01]  /*3ec0*/  FFMA.FTZ R54, R54, UR10, -R9.reuse ;  /* 0x0000000a36367c23 */ /* 0x100fe20008010809 */
[----:B------:R-:W-:-:S03]  /*3ed0*/  FFMA.FTZ R9, R55, UR10, -R9 ;  /* 0x0000000a37097c23 */ /* 0x000fc60008010809 */
[----:B------:R-:W1:Y:S01]  /*3ee0*/  SHFL.BFLY PT, R6, R5, 0x1, 0x1f ;  /* 0x0c201f0005067f89 */ /* 0x000e6200000e0000 */
[----:B------:R-:W-:Y:S08]  /*3ef0*/  MUFU.EX2 R30, R30 ;  /* 0x0000001e001e7308 */ /* 0x000ff00000000800 */
[----:B------:R-:W5:Y:S01]  /*3f00*/  MUFU.EX2 R31, R31 ;  /* 0x0000001f001f7308 */ /* 0x000f620000000800 */
[----:B----4-:R-:W-:-:S07]  /*3f10*/  F2FP.F16.F32.PACK_AB R153, R27, R26 ;  /* 0x0000001a1b99723e */ /* 0x010fce00000000ff */
[----:B------:R-:W4:Y:S01]  /*3f20*/  MUFU.EX2 R34, R34 ;  /* 0x0000002200227308 */ /* 0x000f220000000800 */
[----:B-1----:R-:W-:-:S07]  /*3f30*/  FMNMX.FTZ R3, R5, R6, !PT ;  /* 0x0000000605037209 */ /* 0x002fce0007810000 */
[----:B------:R-:W1:Y:S01]  /*3f40*/  MUFU.EX2 R35, R35 ;  /* 0x0000002300237308 */ /* 0x000e620000000800 */
[----:B-----5:R-:W-:Y:S02]  /*3f50*/  F2FP.F16.F32.PACK_AB R155, R31, R30 ;  /* 0x0000001e1f9b723e */ /* 0x020fe400000000ff */
[C---:B------:R-:W-:Y:S01]  /*3f60*/  FSETP.NEU.FTZ.AND P2, PT, R3.reuse, -INF , PT ;  /* 0xff8000000300780b */ /* 0x040fe20003f5d000 */
[----:B------:R-:W-:-:S04]  /*3f70*/  FMUL.FTZ R5, R3, UR10 ;  /* 0x0000000a03057c20 */ /* 0x000fc80008410000 */
[----:B------:R-:W-:Y:S01]  /*3f80*/  MUFU.EX2 R38, R38 ;  /* 0x0000002600267308 */ /* 0x000fe20000000800 */
[----:B------:R-:W-:Y:S01]  /*3f90*/  FSEL R6, R5, RZ, P2 ;  /* 0x000000ff05067208 */ /* 0x000fe20001000000 */
[----:B------:R-:W-:-:S04]  /*3fa0*/  FADD.FTZ R5, R26, R27 ;  /* 0x0000001b1a057221 */ /* 0x000fc80000010000 */
        /* <DEDUP_REMOVED lines=8> */
[----:B------:R-:W-:Y:S01]  /*4030*/  FADD.FTZ R10, R30, R5 ;  /* 0x000000051e0a7221 */ /* 0x000fe20000010000 */
[----:B------:R-:W-:Y:S01]  /*4040*/  @!P1 IADD3 R5, R7, 0x28c40, RZ ;  /* 0x00028c4007059810 */ /* 0x000fe20007ffe0ff */
[--C-:B------:R-:W-:Y:S01]  /*4050*/  FFMA.FTZ R37, R37, UR10, -R6.reuse ;  /* 0x0000000a25257c23 */ /* 0x100fe20008010806 */
[----:B------:R-:W-:Y:S01]  /*4060*/  FFMA.FTZ R40, R40, UR10, -R6 ;  /* 0x0000000a28287c23 */ /* 0x000fe20008010806 */
[----:B------:R-:W-:Y:S01]  /*4070*/  FADD.FTZ R13, R31, R10 ;  /* 0x0000000a1f0d7221 */ /* 0x000fe20000010000 */
[----:B------:R-:W-:Y:S01]  /*4080*/  @!P1 PRMT R5, RZ, 0x654, R5 ;  /* 0x00000654ff059816 */ /* 0x000fe20000000005 */
[----:B------:R-:W5:Y:S01]  /*4090*/  MUFU.EX2 R25, R25 ;  /* 0x0000001900197308 */ /* 0x000f620000000800 */
[--C-:B------:R-:W-:Y:S01]  /*40a0*/  FFMA.FTZ R41, R41, UR10, -R6.reuse ;  /* 0x0000000a29297c23 */ /* 0x100fe20008010806 */
[----:B----4-:R-:W-:Y:S01]  /*40b0*/  FADD.FTZ R12, R34, R13 ;  /* 0x0000000d220c7221 */ /* 0x010fe20000010000 */
[----:B------:R4:W-:Y:S01]  /*40c0*/  @!P1 SYNCS.ARRIVE.TRANS64.RED.A1T0 RZ, [R5+URZ], RZ ;  /* 0x000000ff05ff99a7 */ /* 0x0009e2000810043f */
[--C-:B------:R-:W-:Y:S01]  /*40d0*/  FFMA.FTZ R44, R44, UR10, -R6.reuse ;  /* 0x0000000a2c2c7c23 */ /* 0x100fe20008010806 */
[--C-:B------:R-:W-:Y:S01]  /*40e0*/  FFMA.FTZ R45, R45, UR10, -R6.reuse ;  /* 0x0000000a2d2d7c23 */ /* 0x100fe20008010806 */
[--C-:B------:R-:W-:Y:S01]  /*40f0*/  FFMA.FTZ R48, R48, UR10, -R6.reuse ;  /* 0x0000000a30307c23 */ /* 0x100fe20008010806 */
[--C-:B------:R-:W-:Y:S01]  /*4100*/  FFMA.FTZ R49, R49, UR10, -R6.reuse ;  /* 0x0000000a31317c23 */ /* 0x100fe20008010806 */
[----:B------:R-:W2:Y:S01]  /*4110*/  MUFU.EX2 R28, R28 ;  /* 0x0000001c001c7308 */ /* 0x000ea20000000800 */
[--C-:B------:R-:W-:Y:S01]  /*4120*/  FFMA.FTZ R52, R52, UR10, -R6.reuse ;  /* 0x0000000a34347c23 */ /* 0x100fe20008010806 */
[----:B------:R-:W-:Y:S01]  /*4130*/  FFMA.FTZ R6, R53, UR10, -R6 ;  /* 0x0000000a35067c23 */ /* 0x000fe20008010806 */
[----:B-1----:R-:W-:-:S05]  /*4140*/  F2FP.F16.F32.PACK_AB R157, R35, R34 ;  /* 0x00000022239d723e */ /* 0x002fca00000000ff */
[----:B------:R-:W4:Y:S01]  /*4150*/  MUFU.EX2 R29, R29 ;  /* 0x0000001d001d7308 */ /* 0x000f220000000800 */
[----:B-----5:R-:W-:Y:S01]  /*4160*/  FADD.FTZ R11, R24, R25 ;  /* 0x00000019180b7221 */ /* 0x020fe20000010000 */
[----:B------:R-:W-:-:S06]  /*4170*/  F2FP.F16.F32.PACK_AB R152, R25, R24 ;  /* 0x000000181998723e */ /* 0x000fcc00000000ff */
[----:B------:R-:W1:Y:S01]  /*4180*/  MUFU.EX2 R32, R32 ;  /* 0x0000002000207308 */ /* 0x000e620000000800 */
[----:B--2---:R-:W-:Y:S01]  /*4190*/  FADD.FTZ R10, R28, R11 ;  /* 0x0000000b1c0a7221 */ /* 0x004fe20000010000 */
[----:B------:R-:W-:-:S04]  /*41a0*/  FADD.FTZ R11, R35, R12 ;  /* 0x0000000c230b7221 */ /* 0x000fc80000010000 */
[----:B------:R-:W-:Y:S02]  /*41b0*/  FADD.FTZ R12, R38, R11 ;  /* 0x0000000b260c7221 */ /* 0x000fe40000010000 */
[----:B------:R-:W2:Y:S01]  /*41c0*/  MUFU.EX2 R33, R33 ;  /* 0x0000002100217308 */ /* 0x000ea20000000800 */
[C---:B----4-:R-:W-:Y:S01]  /*41d0*/  FADD.FTZ R5, R29.reuse, R10 ;  /* 0x0000000a1d057221 */ /* 0x050fe20000010000 */
[----:B------:R-:W-:Y:S01]  /*41e0*/  F2FP.F16.F32.PACK_AB R154, R29, R28 ;  /* 0x0000001c1d9a723e */ /* 0x000fe200000000ff */
[----:B------:R-:W-:Y:S06]  /*41f0*/  BAR.SYNC.DEFER_BLOCKING 0xf, 0x100 ;  /* 0x03c4000000007b1d */ /* 0x000fec0000010000 */
[----:B------:R-:W4:Y:S01]  /*4200*/  MUFU.EX2 R39, R39 ;  /* 0x0000002700277308 */ /* 0x000f220000000800 */
[----:B-1----:R-:W-:-:S07]  /*4210*/  FADD.FTZ R10, R32, R5 ;  /* 0x00000005200a7221 */ /* 0x002fce0000010000 */
[----:B------:R-:W1:Y:S01]  /*4220*/  MUFU.EX2 R36, R36 ;  /* 0x0000002400247308 */ /* 0x000e620000000800 */
[C---:B--2---:R-:W-:Y:S01]  /*4230*/  FADD.FTZ R5, R33.reuse, R10 ;  /* 0x0000000a21057221 */ /* 0x044fe20000010000 */
[----:B------:R-:W-:-:S06]  /*4240*/  F2FP.F16.F32.PACK_AB R156, R33, R32 ;  /* 0x00000020219c723e */ /* 0x000fcc00000000ff */
[----:B------:R-:W2:Y:S01]  /*4250*/  MUFU.EX2 R42, R42 ;  /* 0x0000002a002a7308 */ /* 0x000ea20000000800 */
[C---:B----4-:R-:W-:Y:S01]  /*4260*/  FADD.FTZ R11, R39.reuse, R12 ;  /* 0x0000000c270b7221 */ /* 0x050fe20000010000 */
[----:B------:R-:W-:Y:S01]  /*4270*/  F2FP.F16.F32.PACK_AB R159, R39, R38 ;  /* 0x00000026279f723e */ /* 0x000fe200000000ff */
[----:B------:R4:W-:Y:S05]  /*4280*/  STSM.16.M88.4 [R18+0x26800], R152 ;  /* 0x0268009812007844 */ /* 0x0009ea0000000200 */
[----:B------:R-:W5:Y:S01]  /*4290*/  MUFU.EX2 R37, R37 ;  /* 0x0000002500257308 */ /* 0x000f620000000800 */
[----:B-1----:R-:W-:-:S07]  /*42a0*/  FADD.FTZ R10, R36, R5 ;  /* 0x00000005240a7221 */ /* 0x002fce0000010000 */
[----:B------:R-:W1:Y:S01]  /*42b0*/  MUFU.EX2 R40, R40 ;  /* 0x0000002800287308 */ /* 0x000e620000000800 */
[----:B--2---:R-:W-:-:S07]  /*42c0*/  FADD.FTZ R12, R42, R11 ;  /* 0x0000000b2a0c7221 */ /* 0x004fce0000010000 */
[----:B------:R-:W2:Y:S01]  /*42d0*/  MUFU.EX2 R43, R43 ;  /* 0x0000002b002b7308 */ /* 0x000ea20000000800 */
[C---:B-----5:R-:W-:Y:S01]  /*42e0*/  FADD.FTZ R11, R37.reuse, R10 ;  /* 0x0000000a250b7221 */ /* 0x060fe20000010000 */
[----:B------:R-:W-:-:S05]  /*42f0*/  F2FP.F16.F32.PACK_AB R158, R37, R36 ;  /* 0x00000024259e723e */ /* 0x000fca00000000ff */
[----:B------:R4:W-:Y:S01]  /*4300*/  STSM.16.M88.4 [R19], R156 ;  /* 0x0000009c13007844 */ /* 0x0009e20000000200 */
[----:B------:R-:W5:Y:S01]  /*4310*/  MUFU.EX2 R41, R41 ;  /* 0x0000002900297308 */ /* 0x000f620000000800 */
[----:B-1----:R-:W-:-:S07]  /*4320*/  FADD.FTZ R10, R40, R11 ;  /* 0x0000000b280a7221 */ /* 0x002fce0000010000 */
[----:B------:R-:W1:Y:S01]  /*4330*/  MUFU.EX2 R46, R46 ;  /* 0x0000002e002e7308 */ /* 0x000e620000000800 */
[C---:B--2---:R-:W-:Y:S01]  /*4340*/  FADD.FTZ R13, R43.reuse, R12 ;  /* 0x0000000c2b0d7221 */ /* 0x044fe20000010000 */
[----:B------:R-:W-:-:S06]  /*4350*/  F2FP.F16.F32.PACK_AB R161, R43, R42 ;  /* 0x0000002a2ba1723e */ /* 0x000fcc00000000ff */
[----:B------:R-:W-:Y:S01]  /*4360*/  MUFU.EX2 R44, R44 ;  /* 0x0000002c002c7308 */ /* 0x000fe20000000800 */
[C---:B-----5:R-:W-:Y:S01]  /*4370*/  FADD.FTZ R11, R41.reuse, R10 ;  /* 0x0000000a290b7221 */ /* 0x060fe20000010000 */
[----:B------:R-:W-:-:S06]  /*4380*/  F2FP.F16.F32.PACK_AB R160, R41, R40 ;  /* 0x0000002829a0723e */ /* 0x000fcc00000000ff */
[----:B------:R-:W2:Y:S01]  /*4390*/  MUFU.EX2 R47, R47 ;  /* 0x0000002f002f7308 */ /* 0x000ea20000000800 */
[----:B-1----:R-:W-:-:S07]  /*43a0*/  FADD.FTZ R10, R46, R13 ;  /* 0x0000000d2e0a7221 */ /* 0x002fce0000010000 */
[----:B------:R-:W1:Y:S08]  /*43b0*/  MUFU.EX2 R45, R45 ;  /* 0x0000002d002d7308 */ /* 0x000e700000000800 */
[----:B------:R-:W-:Y:S01]  /*43c0*/  MUFU.EX2 R50, R50 ;  /* 0x0000003200327308 */ /* 0x000fe20000000800 */
[C---:B--2---:R-:W-:Y:S01]  /*43d0*/  F2FP.F16.F32.PACK_AB R163, R47.reuse, R46 ;  /* 0x0000002e2fa3723e */ /* 0x044fe200000000ff */
[----:B------:R-:W-:-:S06]  /*43e0*/  FADD.FTZ R47, R47, R10 ;  /* 0x0000000a2f2f7221 */ /* 0x000fcc0000010000 */
[----:B------:R-:W2:Y:S01]  /*43f0*/  MUFU.EX2 R51, R51 ;  /* 0x0000003300337308 */ /* 0x000ea20000000800 */
[----:B-1----:R-:W-:-:S05]  /*4400*/  F2FP.F16.F32.PACK_AB R162, R45, R44 ;  /* 0x0000002c2da2723e */ /* 0x002fca00000000ff */
[----:B------:R4:W-:Y:S02]  /*4410*/  STSM.16.M88.4 [R23], R160 ;  /* 0x000000a017007844 */ /* 0x0009e40000000200 */
[----:B------:R-:W-:Y:S08]  /*4420*/  MUFU.EX2 R48, R48 ;  /* 0x0000003000307308 */ /* 0x000ff00000000800 */
[----:B------:R-:W1:Y:S01]  /*4430*/  MUFU.EX2 R49, R49 ;  /* 0x0000003100317308 */ /* 0x000e620000000800 */
[----:B--2---:R-:W-:Y:S01]  /*4440*/  F2FP.F16.F32.PACK_AB R165, R51, R50 ;  /* 0x0000003233a5723e */ /* 0x004fe200000000ff */
[----:B------:R-:W-:-:S04]  /*4450*/  FADD.FTZ R50, R50, R47 ;  /* 0x0000002f32327221 */ /* 0x000fc80000010000 */
[----:B------:R-:W-:Y:S02]  /*4460*/  FADD.FTZ R51, R51, R50 ;  /* 0x0000003233337221 */ /* 0x000fe40000010000 */
[----:B------:R-:W-:Y:S08]  /*4470*/  MUFU.EX2 R54, R54 ;  /* 0x0000003600367308 */ /* 0x000ff00000000800 */
[----:B------:R-:W2:Y:S01]  /*4480*/  MUFU.EX2 R9, R9 ;  /* 0x0000000900097308 */ /* 0x000ea20000000800 */
[----:B-1----:R-:W-:-:S07]  /*4490*/  F2FP.F16.F32.PACK_AB R164, R49, R48 ;  /* 0x0000003031a4723e */ /* 0x002fce00000000ff */
[----:B------:R-:W-:Y:S08]  /*44a0*/  MUFU.EX2 R52, R52 ;  /* 0x0000003400347308 */ /* 0x000ff00000000800 */
[----:B------:R1:W5:Y:S01]  /*44b0*/  MUFU.EX2 R5, R6 ;  /* 0x0000000600057308 */ /* 0x0003620000000800 */
[----:B--2---:R-:W-:Y:S01]  /*44c0*/  F2FP.F16.F32.PACK_AB R167, R9, R54 ;  /* 0x0000003609a7723e */ /* 0x004fe200000000ff */
[----:B-1----:R-:W-:-:S04]  /*44d0*/  FADD.FTZ R6, R44, R11 ;  /* 0x0000000b2c067221 */ /* 0x002fc80000010000 */
[----:B------:R-:W-:Y:S01]  /*44e0*/  FADD.FTZ R45, R45, R6 ;  /* 0x000000062d2d7221 */ /* 0x000fe20000010000 */
[----:B------:R-:W-:-:S03]  /*44f0*/  FADD.FTZ R6, R54, R51 ;  /* 0x0000003336067221 */ /* 0x000fc60000010000 */
[----:B------:R-:W-:Y:S01]  /*4500*/  FADD.FTZ R48, R48, R45 ;  /* 0x0000002d30307221 */ /* 0x000fe20000010000 */
[----:B-----5:R-:W-:Y:S01]  /*4510*/  F2FP.F16.F32.PACK_AB R166, R5, R52 ;  /* 0x0000003405a6723e */ /* 0x020fe200000000ff */
[----:B------:R-:W-:Y:S02]  /*4520*/  FADD.FTZ R6, R9, R6 ;  /* 0x0000000609067221 */ /* 0x000fe40000010000 */
[----:B------:R-:W-:Y:S02]  /*4530*/  FADD.FTZ R49, R49, R48 ;  /* 0x0000003031317221 */ /* 0x000fe40000010000 */
[----:B------:R4:W-:Y:S02]  /*4540*/  STSM.16.M88.4 [R22], R164 ;  /* 0x000000a416007844 */ /* 0x0009e40000000200 */
[----:B------:R-:W-:-:S04]  /*4550*/  FADD.FTZ R52, R52, R49 ;  /* 0x0000003134347221 */ /* 0x000fc80000010000 */
[----:B------:R-:W-:Y:S01]  /*4560*/  FADD.FTZ R5, R5, R52 ;  /* 0x0000003405057221 */ /* 0x000fe20000010000 */
[----:B------:R-:W-:Y:S06]  /*4570*/  @!P0 BRA `(.L_x_3140) ;  /* 0x0000000000048947 */ /* 0x000fec0003800000 */
[----:B------:R-:W-:Y:S01]  /*4580*/  BPT.TRAP 0x1 ;  /* 0x000000040000795c */ /* 0x000fe20000300000 */
.L_x_3140:
[----:B------:R1:W2:Y:S01]  /*4590*/  SYNCS.PHASECHK.TRANS64.TRYWAIT P2, [R7+URZ+0x28c50], R8 ;  /* 0x028c5008070075a7 */ /* 0x0002a2000804017f */
[----:B------:R-:W-:Y:S05]  /*45a0*/  @!P0 BRA `(.L_x_3141) ;  /* 0x0000000000048947 */ /* 0x000fea0003800000 */
[----:B------:R-:W-:Y:S01]  /*45b0*/  BPT.TRAP 0x1 ;  /* 0x000000040000795c */ /* 0x000fe20000300000 */
.L_x_3141:
[----:B--2---:R-:W-:Y:S05]  /*45c0*/  @P2 BRA `(.L_x_3142) ;  /* 0x0000000000082947 */ /* 0x004fea0003800000 */
[----:B------:R-:W2:Y:S02]  /*45d0*/  SYNCS.PHASECHK.TRANS64.TRYWAIT P2, [R7+URZ+0x28c50], R8 ;  /* 0x028c5008070075a7 */ /* 0x000ea4000804017f */
[----:B--2---:R-:W-:Y:S05]  /*45e0*/  @!P2 BRA `(.L_x_3143) ;  /* 0x000000900068a947 */ /* 0x004fea0003800000 */
.L_x_3142:
[----:B------:R-:W-:Y:S01]  /*45f0*/  ULEA UR11, UR39, UR41, 0xc ;  /* 0x00000029270b7291 */ /* 0x000fe2000f8e603f */
[----:B------:R-:W-:Y:S01]  /*4600*/  WARPGROUP.ARRIVE ;  /* 0x00000000000079c5 */ /* 0x000fe20000000000 */
[----:B------:R-:W-:Y:S01]  /*4610*/  UMOV UR7, 0x40000040 ;  /* 0x4000004000077882 */ /* 0x000fe20000000000 */
[----:B------:R-:W-:Y:S01]  /*4620*/  UIMAD UR49, UR49, UR14, -UR15 ;  /* 0x0000000e313172a4 */ /* 0x000fe2000f8e0a0f */
[----:B-123--:R-:W-:Y:S01]  /*4630*/  @!P1 VIADD R7, R7, 0x28c60 ;  /* 0x00028c6007079836 */ /* 0x00efe20000000000 */
[----:B------:R-:W-:Y:S02]  /*4640*/  UIADD3 UR23, UR45, -0x2, URZ ;  /* 0xfffffffe2d177890 */ /* 0x000fe4000fffe03f */
[----:B------:R-:W-:Y:S01]  /*4650*/  UMOV UR6, UR11 ;  /* 0x0000000b00067c82 */ /* 0x000fe20008000000 */
[----:B------:R-:W-:Y:S01]  /*4660*/  UIADD3 UR49, UR42, UR49, URZ ;  /* 0x000000312a317290 */ /* 0x000fe2000fffe03f */
        /* <DEDUP_REMOVED lines=20> */
[----:B------:R-:W-:-:S04]  /*47b0*/  USHF.R.S32.HI UR6, URZ, 0x1f, UR49 ;  /* 0x0000001f3f067899 */ /* 0x000fc80008011431 */
[----:B------:R-:W-:-:S04]  /*47c0*/  ULEA.HI UR6, UR6, UR49, URZ, 0x6 ;  /* 0x0000003106067291 */ /* 0x000fc8000f8f303f */
[----:B------:R-:W-:-:S04]  /*47d0*/  USHF.R.S32.HI UR6, URZ, 0x6, UR6 ;  /* 0x000000063f067899 */ /* 0x000fc80008011406 */
[----:B------:R-:W-:-:S04]  /*47e0*/  UISETP.LT.AND UP0, UPT, URZ, UR6, UPT ;  /* 0x000000063f00728c */ /* 0x000fc8000bf01270 */
[----:B------:R-:W-:-:S04]  /*47f0*/  USEL UR22, URZ, UR6, !UP0 ;  /* 0x000000063f167287 */ /* 0x000fc8000c000000 */
[----:B------:R-:W-:-:S06]  /*4800*/  UISETP.GE.AND UP0, UPT, UR23, UR22, UPT ;  /* 0x000000161700728c */ /* 0x000fcc000bf06270 */
[----:B------:R-:W-:Y:S01]  /*4810*/  PLOP3.LUT P2, PT, PT, PT, UP0, 0x80, 0x0 ;  /* 0x000000000000781c */ /* 0x000fe20003f4f008 */
        /* <DEDUP_REMOVED lines=11> */
[----:B------:R-:W-:Y:S01]  /*48d0*/  MOV R8, R4 ;  /* 0x0000000400087202 */ /* 0x000fe20000000f00 */
[----:B------:R-:W-:Y:S01]  /*48e0*/  IMAD.MOV.U32 R9, RZ, RZ, R3 ;  /* 0x000000ffff097224 */ /* 0x000fe200078e0003 */
[----:B------:R-:W-:Y:S01]  /*48f0*/  UMOV UR25, UR39 ;  /* 0x0000002700197c82 */ /* 0x000fe20008000000 */
[----:B------:R-:W-:Y:S01]  /*4900*/  ULDC UR26, c[0x0][0x2e0] ;  /* 0x0000b800001a7ab9 */ /* 0x000fe20000000800 */
[----:B------:R-:W-:Y:S01]  /*4910*/  ULDC UR27, c[0x0][0x288] ;  /* 0x0000a200001b7ab9 */ /* 0x000fe20000000800 */
[----:B------:R-:W-:Y:S01]  /*4920*/  ULDC UR28, c[0x0][0x404] ;  /* 0x00010100001c7ab9 */ /* 0x000fe20000000800 */
[----:B------:R-:W-:Y:S01]  /*4930*/  ULDC UR24, c[0x0][0x988] ;  /* 0x0002620000187ab9 */ /* 0x000fe20000000800 */
[----:B------:R-:W-:-:S05]  /*4940*/  ULDC.64 UR20, c[0x0][0x3f8] ;  /* 0x0000fe0000147ab9 */ /* 0x000fca0000000a00 */
.L_x_3153:
[----:B------:R-:W-:-:S04]  /*4950*/  UIADD3 UR39, UR25, 0x1, URZ ;  /* 0x0000000119277890 */ /* 0x000fc8000fffe03f */
[----:B------:R-:W-:-:S04]  /*4960*/  UISETP.NE.AND UP0, UPT, UR39, 0x2, UPT ;  /* 0x000000022700788c */ /* 0x000fc8000bf05270 */
[----:B------:R-:W-:Y:S02]  /*4970*/  USEL UR6, URZ, 0x1, UP0 ;  /* 0x000000013f067887 */ /* 0x000fe40008000000 */
[----:B------:R-:W-:Y:S02]  /*4980*/  USEL UR39, UR39, URZ, UP0 ;  /* 0x0000003f27277287 */ /* 0x000fe40008000000 */
[----:B------:R-:W-:Y:S01]  /*4990*/  ULOP3.LUT UR38, UR38, UR6, URZ, 0x3c, !UPT ;  /* 0x0000000626267292 */ /* 0x000fe2000f8e3c3f */
[----:B--23--:R-:W-:Y:S11]  /*49a0*/  @!P0 BRA `(.L_x_3145) ;  /* 0x0000000000048947 */ /* 0x00cff60003800000 */
[----:B------:R-:W-:Y:S01]  /*49b0*/  BPT.TRAP 0x1 ;  /* 0x000000040000795c */ /* 0x000fe20000300000 */
.L_x_3145:
[----:B------:R-:W-:Y:S01]  /*49c0*/  ULEA UR29, UR39, UR48, 0x3 ;  /* 0x00000030271d7291 */ /* 0x000fe2000f8e183f */
[----:B-1----:R-:W-:-:S04]  /*49d0*/  MOV R7, UR38 ;  /* 0x0000002600077c02 */ /* 0x002fc80008000f00 */
[----:B------:R-:W-:-:S04]  /*49e0*/  SHF.L.U32 R7, R7, 0x1f, RZ ;  /* 0x0000001f07077819 */ /* 0x000fc800000006ff */
[----:B------:R1:W2:Y:S01]  /*49f0*/  SYNCS.PHASECHK.TRANS64.TRYWAIT P2, [UR29+0x28c30], R7 ;  /* 0x028c3007ff0075a7 */ /* 0x0002a2000804015d */
[----:B------:R-:W-:Y:S05]  /*4a00*/  @!P0 BRA `(.L_x_3146) ;  /* 0x0000000000048947 */ /* 0x000fea0003800000 */
[----:B------:R-:W-:Y:S01]  /*4a10*/  BPT.TRAP 0x1 ;  /* 0x000000040000795c */ /* 0x000fe20000300000 */
.L_x_3146:
[----:B--2---:R-:W-:Y:S05]  /*4a20*/  @P2 BRA `(.L_x_3147) ;  /* 0x0000000000082947 */ /* 0x004fea0003800000 */
[----:B------:R-:W2:Y:S02]  /*4a30*/  SYNCS.PHASECHK.TRANS64.TRYWAIT P2, [UR29+0x28c30], R7 ;  /* 0x028c3007ff0075a7 */ /* 0x000ea4000804015d */
[----:B--2---:R-:W-:Y:S05]  /*4a40*/  @!P2 BRA `(.L_x_3148) ;  /* 0x0000008c0064a947 */ /* 0x004fea0003800000 */
.L_x_3147:
[----:B------:R-:W-:Y:S01]  /*4a50*/  R2UR UR18, R0 ;  /* 0x00000000001272ca */ /* 0x000fe200000e0000 */
[----:B----4-:R-:W-:Y:S01]  /*4a60*/  WARPGROUP.ARRIVE ;  /* 0x00000000000079c5 */ /* 0x010fe20000000000 */
[----:B------:R-:W-:Y:S01]  /*4a70*/  UMOV UR19, 0x40000040 ;  /* 0x4000004000137882 */ /* 0x000fe20000000000 */
[----:B------:R-:W-:Y:S01]  /*4a80*/  UMOV UR7, 0x40000040 ;  /* 0x4000004000077882 */ /* 0x000fe20000000000 */
[----:B------:R-:W-:Y:S01]  /*4a90*/  UMOV UR11, 0x40000040 ;  /* 0x40000040000b7882 */ /* 0x000fe20000000000 */
[----:B------:R-:W-:Y:S01]  /*4aa0*/  UMOV UR15, 0x40000040 ;  /* 0x40000040000f7882 */ /* 0x000fe20000000000 */
[----:B------:R-:W-:Y:S01]  /*4ab0*/  UISETP.NE.U32.AND UP0, UPT, UR20, URZ, UPT ;  /* 0x0000003f1400728c */ /* 0x000fe2000bf05070 */
[----:B------:R-:W-:-:S03]  /*4ac0*/  IMAD.U32 R3, RZ, RZ, UR27 ;  /* 0x0000001bff037e24 */ /* 0x000fc6000f8e00ff */
[----:B------:R-:W-:-:S03]  /*4ad0*/  UISETP.NE.AND.EX UP0, UPT, UR21, URZ, UPT, UP0 ;  /* 0x0000003f1500728c */ /* 0x000fc6000bf05300 */
[----:B------:R-:W-:-:S04]  /*4ae0*/  ULEA UR18, UR39, UR18, 0x9 ;  /* 0x0000001227127291 */ /* 0x000fc8000f8e483f */
[----:B------:R-:W-:Y:S02]  /*4af0*/  UIADD3 UR6, UR18, 0x2, URZ ;  /* 0x0000000212067890 */ /* 0x000fe4000fffe03f */
[----:B------:R-:W-:Y:S02]  /*4b00*/  UIADD3 UR10, UR18, 0x4, URZ ;  /* 0x00000004120a7890 */ /* 0x000fe4000fffe03f */
[----:B------:R-:W-:Y:S02]  /*4b10*/  UIADD3 UR14, UR18, 0x6, URZ ;  /* 0x00000006120e7890 */ /* 0x000fe4000fffe03f */
[----:B------:R-:W-:Y:S03]  /*4b20*/  HGMMA.64x64x16.F32 R152, gdesc[UR16], RZ, !UPT, gsb0 ;  /* 0x00e00000109879f0 */ /* 0x000fe6000c0008ff */
[----:B------:R-:W-:Y:S02]  /*4b30*/  WARPGROUP.DEPBAR.LE gsb0, 0x0 ;  /* 0x00008000000079c5 */ /* 0x000fe40000010000 */
[----:B------:R-:W-:-:S06]  /*4b40*/  WARPGROUP.ARRIVE ;  /* 0x00000000000079c5 */ /* 0x000fcc0000000000 */
[----:B------:R-:W-:Y:S01]  /*4b50*/  HGMMA.64x64x16.F32 R152, gdesc[UR4], R152, gsb0 ;  /* 0x00e00000049879f0 */ /* 0x000fe20008000898 */
[----:B------:R-:W-:Y:S01]  /*4b60*/  UMOV UR6, 0xffffffc0 ;  /* 0xffffffc000067882 */ /* 0x000fe20000000000 */
[----:B------:R-:W-:Y:S02]  /*4b70*/  USEL UR7, UR28, 0x1, UP0 ;  /* 0x000000011c077887 */ /* 0x000fe40008000000 */
[----:B------:R-:W-:-:S04]  /*4b80*/  UIMAD UR6, UR23, UR6, 0x1 ;  /* 0x00000001170674a4 */ /* 0x000fc8000f8e0206 */
[----:B------:R-:W-:-:S04]  /*4b90*/  UIADD3 UR6, UR42, UR6, URZ ;  /* 0x000000062a067290 */ /* 0x000fc8000fffe03f */
[----:B------:R-:W-:-:S06]  /*4ba0*/  UIMAD UR6, UR7, UR26, UR6 ;  /* 0x0000001a070672a4 */ /* 0x000fcc000f8e0206 */
[----:B------:R-:W-:-:S04]  /*4bb0*/  IADD3 R3, -R3, UR6, -R16 ;  /* 0x0000000603037c10 */ /* 0x000fc8000fffe910 */
[----:B------:R-:W-:-:S04]  /*4bc0*/  IADD3 R3, R2, R3, RZ ;  /* 0x0000000302037210 */ /* 0x000fc80007ffe0ff */
[C---:B------:R-:W-:Y:S02]  /*4bd0*/  ISETP.GT.AND P2, PT, R3.reuse, RZ, PT ;  /* 0x000000ff0300720c */ /* 0x040fe40003f44270 */
[----:B------:R-:W-:Y:S01]  /*4be0*/  ISETP.GT.AND P3, PT, R3, 0x1, PT ;  /* 0x000000010300780c */ /* 0x000fe20003f64270 */
        /* <DEDUP_REMOVED lines=8> */
[----:B------:R-:W-:Y:S02]  /*4c70*/  FSEL R152, R152, -INF , P2 ;  /* 0xff80000098987808 */ /* 0x000fe40001000000 */
[----:B------:R-:W-:Y:S02]  /*4c80*/  ISETP.GT.AND P2, PT, R3, 0x8, PT ;  /* 0x000000080300780c */ /* 0x000fe40003f44270 */
[----:B------:R-:W-:Y:S02]  /*4c90*/  FSEL R153, R153, -INF , P3 ;  /* 0xff80000099997808 */ /* 0x000fe40001800000 */
[----:B--2---:R-:W-:-:S02]  /*4ca0*/  FMNMX.FTZ R4, R152, R9, !PT ;  /* 0x0000000998047209 */ /* 0x004fc40007810000 */
        /* <DEDUP_REMOVED lines=40> */
[----:B------:R-:W-:-:S04]  /*4f30*/  FMNMX.FTZ R4, R180, R11, !PT ;  /* 0x0000000bb4047209 */ /* 0x000fc80007810000 */
[----:B------:R-:W-:Y:S01]  /*4f40*/  FMNMX.FTZ R12, R181, R4, !PT ;  /* 0x00000004b50c7209 */ /* 0x000fe20007810000 */
[----:B------:R-:W-:-:S04]  /*4f50*/  VIADD R4, R3, 0x8 ;  /* 0x0000000803047836 */ /* 0x000fc80000000000 */
[----:B------:R-:W2:Y:S01]  /*4f60*/  SHFL.BFLY PT, R11, R12, 0x2, 0x1f ;  /* 0x0c401f000c0b7f89 */ /* 0x000ea200000e0000 */
[C---:B------:R-:W-:Y:S02]  /*4f70*/  ISETP.GT.AND P2, PT, R4.reuse, RZ, PT ;  /* 0x000000ff0400720c */ /* 0x040fe40003f44270 */
[C---:B------:R-:W-:Y:S02]  /*4f80*/  ISETP.GT.AND P3, PT, R4.reuse, 0x1, PT ;  /* 0x000000010400780c */ /* 0x040fe40003f64270 */
[C---:B------:R-:W-:Y:S02]  /*4f90*/  ISETP.GT.AND P4, PT, R4.reuse, 0x20, PT ;  /* 0x000000200400780c */ /* 0x040fe40003f84270 */
[----:B------:R-:W-:Y:S02]  /*4fa0*/  FSEL R155, R155, -INF , P3 ;  /* 0xff8000009b9b7808 */ /* 0x000fe40001800000 */
[C---:B------:R-:W-:Y:S02]  /*4fb0*/  ISETP.GT.AND P3, PT, R4.reuse, 0x9, PT ;  /* 0x000000090400780c */ /* 0x040fe40003f64270 */
[----:B------:R-:W-:-:S02]  /*4fc0*/  ISETP.GT.AND P5, PT, R4, 0x21, PT ;  /* 0x000000210400780c */ /* 0x000fc40003fa4270 */
[----:B------:R-:W-:Y:S02]  /*4fd0*/  FSEL R159, R159, -INF , P3 ;  /* 0xff8000009f9f7808 */ /* 0x000fe40001800000 */
[----:B------:R-:W-:Y:S02]  /*4fe0*/  ISETP.GT.AND P3, PT, R4, 0x11, PT ;  /* 0x000000110400780c */ /* 0x000fe40003f64270 */
[----:B------:R-:W-:Y:S02]  /*4ff0*/  FSEL R170, R170, -INF , P4 ;  /* 0xff800000aaaa7808 */ /* 0x000fe40002000000 */
[----:B------:R-:W-:Y:S02]  /*5000*/  FSEL R163, R163, -INF , P3 ;  /* 0xff800000a3a37808 */ /* 0x000fe40001800000 */
[----:B------:R-:W-:Y:S02]  /*5010*/  ISETP.GT.AND P3, PT, R4, 0x19, PT ;  /* 0x000000190400780c */ /* 0x000fe40003f64270 */
[----:B------:R-:W-:-:S02]  /*5020*/  FSEL R171, R171, -INF , P5 ;  /* 0xff800000abab7808 */ /* 0x000fc40002800000 */
[----:B--2---:R-:W-:Y:S02]  /*5030*/  FMNMX.FTZ R14, R12, R11, !PT ;  /* 0x0000000b0c0e7209 */ /* 0x004fe40007810000 */
[----:B------:R-:W-:Y:S02]  /*5040*/  FSEL R11, R154, -INF , P2 ;  /* 0xff8000009a0b7808 */ /* 0x000fe40001000000 */
[----:B------:R-:W-:Y:S01]  /*5050*/  ISETP.GT.AND P2, PT, R4, 0x8, PT ;  /* 0x000000080400780c */ /* 0x000fe20003f44270 */
[----:B------:R-:W2:Y:S01]  /*5060*/  SHFL.BFLY PT, R15, R14, 0x1, 0x1f ;  /* 0x0c201f000e0f7f89 */ /* 0x000ea200000e0000 */
[----:B------:R-:W-:Y:S02]  /*5070*/  FMNMX.FTZ R10, R11, R8, !PT ;  /* 0x000000080b0a7209 */ /* 0x000fe40007810000 */
[----:B------:R-:W-:Y:S02]  /*5080*/  FSEL R158, R158, -INF , P2 ;  /* 0xff8000009e9e7808 */ /* 0x000fe40001000000 */
[----:B------:R-:W-:-:S02]  /*5090*/  FMNMX.FTZ R3, R155, R10, !PT ;  /* 0x0000000a9b037209 */ /* 0x000fc40007810000 */
[----:B------:R-:W-:Y:S02]  /*50a0*/  ISETP.GT.AND P2, PT, R4, 0x10, PT ;  /* 0x000000100400780c */ /* 0x000fe40003f44270 */
[----:B------:R-:W-:Y:S02]  /*50b0*/  FMNMX.FTZ R10, R158, R3, !PT ;  /* 0x000000039e0a7209 */ /* 0x000fe40007810000 */
[----:B------:R-:W-:Y:S02]  /*50c0*/  FSEL R162, R162, -INF , P2 ;  /* 0xff800000a2a27808 */ /* 0x000fe40001000000 */
[----:B------:R-:W-:Y:S02]  /*50d0*/  FMNMX.FTZ R13, R159, R10, !PT ;  /* 0x0000000a9f0d7209 */ /* 0x000fe40007810000 */
[----:B------:R-:W-:Y:S02]  /*50e0*/  ISETP.GT.AND P2, PT, R4, 0x18, PT ;  /* 0x000000180400780c */ /* 0x000fe40003f44270 */
[----:B------:R-:W-:-:S02]  /*50f0*/  FMNMX.FTZ R10, R162, R13, !PT ;  /* 0x0000000da20a7209 */ /* 0x000fc40007810000 */
[----:B------:R-:W-:Y:S02]  /*5100*/  FSEL R166, R166, -INF , P2 ;  /* 0xff800000a6a67808 */ /* 0x000fe40001000000 */
[----:B------:R-:W-:Y:S02]  /*5110*/  FMNMX.FTZ R13, R163, R10, !PT ;  /* 0x0000000aa30d7209 */ /* 0x000fe40007810000 */
[----:B------:R-:W-:Y:S02]  /*5120*/  FSEL R167, R167, -INF , P3 ;  /* 0xff800000a7a77808 */ /* 0x000fe40001800000 */
[----:B------:R-:W-:Y:S02]  /*5130*/  FMNMX.FTZ R10, R166, R13, !PT ;  /* 0x0000000da60a7209 */ /* 0x000fe40007810000 */
[----:B------:R-:W-:Y:S02]  /*5140*/  ISETP.GT.AND P3, PT, R4, 0x28, PT ;  /* 0x000000280400780c */ /* 0x000fe40003f64270 */
[----:B------:R-:W-:-:S02]  /*5150*/  FMNMX.FTZ R13, R167, R10, !PT ;  /* 0x0000000aa70d7209 */ /* 0x000fc40007810000 */
[----:B------:R-:W-:Y:S02]  /*5160*/  ISETP.GT.AND P4, PT, R4, 0x29, PT ;  /* 0x000000290400780c */ /* 0x000fe40003f84270 */
[----:B------:R-:W-:Y:S02]  /*5170*/  FMNMX.FTZ R10, R170, R13, !PT ;  /* 0x0000000daa0a7209 */ /* 0x000fe40007810000 */
[----:B------:R-:W-:Y:S02]  /*5180*/  FSEL R174, R174, -INF , P3 ;  /* 0xff800000aeae7808 */ /* 0x000fe40001800000 */
[----:B------:R-:W-:Y:S02]  /*5190*/  FMNMX.FTZ R13, R171, R10, !PT ;  /* 0x0000000aab0d7209 */ /* 0x000fe40007810000 */
[----:B------:R-:W-:Y:S02]  /*51a0*/  ISETP.GT.AND P3, PT, R4, 0x30, PT ;  /* 0x000000300400780c */ /* 0x000fe40003f64270 */
[----:B------:R-:W-:-:S02]  /*51b0*/  FSEL R175, R175, -INF , P4 ;  /* 0xff800000afaf7808 */ /* 0x000fc40002000000 */
[----:B------:R-:W-:Y:S02]  /*51c0*/  FMNMX.FTZ R10, R174, R13, !PT ;  /* 0x0000000dae0a7209 */ /* 0x000fe40007810000 */
[----:B--2---:R-:W-:Y:S02]  /*51d0*/  FMNMX.FTZ R3, R14, R15, !PT ;  /* 0x0000000f0e037209 */ /* 0x004fe40007810000 */
[----:B------:R-:W-:Y:S02]  /*51e0*/  ISETP.GT.AND P4, PT, R4, 0x31, PT ;  /* 0x000000310400780c */ /* 0x000fe40003f84270 */
[----:B------:R-:W-:Y:S01]  /*51f0*/  FSEL R178, R178, -INF , P3 ;  /* 0xff800000b2b27808 */ /* 0x000fe20001800000 */
[----:B------:R-:W-:Y:S01]  /*5200*/  FMUL.FTZ R12, R3, UR10 ;  /* 0x0000000a030c7c20 */ /* 0x000fe20008410000 */
[----:B------:R-:W-:Y:S02]  /*5210*/  FMNMX.FTZ R15, R175, R10, !PT ;  /* 0x0000000aaf0f7209 */ /* 0x000fe40007810000 */
[----:B------:R-:W-:-:S02]  /*5220*/  ISETP.GT.AND P3, PT, R4, 0x38, PT ;  /* 0x000000380400780c */ /* 0x000fc40003f64270 */
[----:B------:R-:W-:Y:S02]  /*5230*/  FSEL R179, R179, -INF , P4 ;  /* 0xff800000b3b37808 */ /* 0x000fe40002000000 */
[----:B------:R-:W-:Y:S02]  /*5240*/  FMNMX.FTZ R10, R178, R15, !PT ;  /* 0x0000000fb20a7209 */ /* 0x000fe40007810000 */
[----:B------:R-:W-:Y:S02]  /*5250*/  ISETP.GT.AND P4, PT, R4, 0x39, PT ;  /* 0x000000390400780c */ /* 0x000fe40003f84270 */
[----:B------:R-:W-:Y:S02]  /*5260*/  FSEL R182, R182, -INF , P3 ;  /* 0xff800000b6b67808 */ /* 0x000fe40001800000 */
[----:B------:R-:W-:Y:S02]  /*5270*/  FMNMX.FTZ R15, R179, R10, !PT ;  /* 0x0000000ab30f7209 */ /* 0x000fe40007810000 */
[----:B------:R-:W-:-:S02]  /*5280*/  FSETP.NEU.FTZ.AND P2, PT, R3, -INF , PT ;  /* 0xff8000000300780b */ /* 0x000fc40003f5d000 */
[----:B------:R-:W-:Y:S02]  /*5290*/  FSEL R183, R183, -INF , P4 ;  /* 0xff800000b7b77808 */ /* 0x000fe40002000000 */
[----:B------:R-:W-:Y:S02]  /*52a0*/  FMNMX.FTZ R4, R182, R15, !PT ;  /* 0x0000000fb6047209 */ /* 0x000fe40007810000 */
[----:B------:R-:W-:Y:S02]  /*52b0*/  FSEL R192, R12, RZ, P2 ;  /* 0x000000ff0cc07208 */ /* 0x000fe40001000000 */
[----:B------:R-:W-:Y:S02]  /*52c0*/  FMNMX.FTZ R4, R183, R4, !PT ;  /* 0x00000004b7047209 */ /* 0x000fe40007810000 */
[----:B------:R-:W-:Y:S01]  /*52d0*/  FSEL R20, R3, RZ, P2 ;  /* 0x000000ff03147208 */ /* 0x000fe20001000000 */
[--C-:B------:R-:W-:Y:S01]  /*52e0*/  FFMA.FTZ R15, R157, UR10, -R192.reuse ;  /* 0x0000000a9d0f7c23 */ /* 0x100fe200080108c0 */
[--C-:B------:R-:W-:Y:S01]  /*52f0*/  FFMA.FTZ R21, R161, UR10, -R192.reuse ;  /* 0x0000000aa1157c23 */ /* 0x100fe200080108c0 */
[----:B------:R-:W2:Y:S01]  /*5300*/  SHFL.BFLY PT, R157, R4, 0x2, 0x1f ;  /* 0x0c401f00049d7f89 */ /* 0x000ea200000e0000 */
[--C-:B------:R-:W-:Y:S01]  /*5310*/  FFMA.FTZ R12, R172, UR10, -R192.reuse ;  /* 0x0000000aac0c7c23 */ /* 0x100fe200080108c0 */
[----:B------:R-:W-:Y:S01]  /*5320*/  FADD.FTZ R20, -R20, R9 ;  /* 0x0000000914147221 */ /* 0x000fe20000010100 */
[--C-:B------:R-:W-:Y:S01]  /*5330*/  FFMA.FTZ R161, R173, UR10, -R192.reuse ;  /* 0x0000000aada17c23 */ /* 0x100fe200080108c0 */
[--C-:B------:R-:W-:Y:S01]  /*5340*/  FFMA.FTZ R152, R152, UR10, -R192.reuse ;  /* 0x0000000a98987c23 */ /* 0x100fe200080108c0 */
[--C-:B------:R-:W-:Y:S01]  /*5350*/  FFMA.FTZ R13, R153, UR10, -R192.reuse ;  /* 0x0000000a990d7c23 */ /* 0x100fe200080108c0 */
[----:B------:R-:W-:Y:S01]  /*5360*/  FMUL.FTZ R9, R20, UR10 ;  /* 0x0000000a14097c20 */ /* 0x000fe20008410000 */
        /* <DEDUP_REMOVED lines=10> */
[----:B--2---:R-:W-:Y:S01]  /*5410*/  FMNMX.FTZ R14, R4, R157, !PT ;  /* 0x0000009d040e7209 */ /* 0x004fe20007810000 */
[----:B------:R-:W-:-:S06]  /*5420*/  FFMA.FTZ R157, R169, UR10, -R192 ;  /* 0x0000000aa99d7c23 */ /* 0x000fcc00080108c0 */
[----:B------:R-:W2:Y:S01]  /*5430*/  MUFU.EX2 R9, R9 ;  /* 0x0000000900097308 */ /* 0x000ea20000000800 */
[----:B------:R-:W3:Y:S07]  /*5440*/  SHFL.BFLY PT, R169, R14, 0x1, 0x1f ;  /* 0x0c201f000ea97f89 */ /* 0x000eee00000e0000 */
        /* <DEDUP_REMOVED lines=11> */
[----:B------:R-:W-:Y:S01]  /*5500*/  FMUL.FTZ R40, R40, R9 ;  /* 0x0000000928287220 */ /* 0x000fe20000410000 */
[----:B---3--:R-:W-:Y:S01]  /*5510*/  FMNMX.FTZ R4, R14, R169, !PT ;  /* 0x000000a90e047209 */ /* 0x008fe20007810000 */
[----:B------:R-:W-:Y:S01]  /*5520*/  FFMA.FTZ R169, R181, UR10, -R192 ;  /* 0x0000000ab5a97c23 */ /* 0x000fe200080108c0 */
[-C--:B------:R-:W-:Y:S01]  /*5530*/  FMUL.FTZ R41, R41, R9.reuse ;  /* 0x0000000929297220 */ /* 0x080fe20000410000 */
[-C--:B------:R-:W-:Y:S01]  /*5540*/  FMUL.FTZ R44, R44, R9.reuse ;  /* 0x000000092c2c7220 */ /* 0x080fe20000410000 */
[C---:B------:R-:W-:Y:S01]  /*5550*/  FSETP.NEU.FTZ.AND P2, PT, R4.reuse, -INF , PT ;  /* 0xff8000000400780b */ /* 0x040fe20003f5d000 */
[C---:B------:R-:W-:Y:S01]  /*5560*/  FMUL.FTZ R172, R4.reuse, UR10 ;  /* 0x0000000a04ac7c20 */ /* 0x040fe20008410000 */
[----:B------:R-:W3:Y:S01]  /*5570*/  MUFU.EX2 R21, R21 ;  /* 0x0000001500157308 */ /* 0x000ee20000000800 */
[-C--:B------:R-:W-:Y:S01]  /*5580*/  FMUL.FTZ R45, R45, R9.reuse ;  /* 0x000000092d2d7220 */ /* 0x080fe20000410000 */
[----:B------:R-:W-:Y:S01]  /*5590*/  FSEL R173, R4, RZ, P2 ;  /* 0x000000ff04ad7208 */ /* 0x000fe20001000000 */
[-C--:B------:R-:W-:Y:S01]  /*55a0*/  FMUL.FTZ R48, R48, R9.reuse ;  /* 0x0000000930307220 */ /* 0x080fe20000410000 */
[----:B------:R-:W-:Y:S01]  /*55b0*/  FSEL R172, R172, RZ, P2 ;  /* 0x000000ffacac7208 */ /* 0x000fe20001000000 */
[-C--:B------:R-:W-:Y:S01]  /*55c0*/  FMUL.FTZ R49, R49, R9.reuse ;  /* 0x0000000931317220 */ /* 0x080fe20000410000 */
[----:B------:R-:W-:Y:S01]  /*55d0*/  FMUL.FTZ R52, R52, R9 ;  /* 0x0000000934347220 */ /* 0x000fe20000410000 */
[----:B------:R-:W-:Y:S01]  /*55e0*/  FADD.FTZ R173, -R173, R8 ;  /* 0x00000008adad7221 */ /* 0x000fe20000010100 */
[----:B------:R1:W-:Y:S01]  /*55f0*/  MUFU.EX2 R14, R180 ;  /* 0x000000b4000e7308 */ /* 0x0003e20000000800 */
[--C-:B------:R-:W-:Y:S01]  /*5600*/  FFMA.FTZ R11, R11, UR10, -R172.reuse ;  /* 0x0000000a0b0b7c23 */ /* 0x100fe200080108ac */
[--C-:B------:R-:W-:Y:S01]  /*5610*/  FFMA.FTZ R20, R155, UR10, -R172.reuse ;  /* 0x0000000a9b147c23 */ /* 0x100fe200080108ac */
[----:B------:R-:W-:Y:S01]  /*5620*/  FMUL.FTZ R8, R173, UR10 ;  /* 0x0000000aad087c20 */ /* 0x000fe20008410000 */
[--C-:B------:R-:W-:Y:S01]  /*5630*/  FFMA.FTZ R155, R158, UR10, -R172.reuse ;  /* 0x0000000a9e9b7c23 */ /* 0x100fe200080108ac */
[----:B------:R-:W-:Y:S01]  /*5640*/  FFMA.FTZ R168, R159, UR10, -R172 ;  /* 0x0000000a9fa87c23 */ /* 0x000fe200080108ac */
[----:B------:R-:W-:Y:S01]  /*5650*/  FFMA.FTZ R158, R9, R5, R152 ;  /* 0x00000005099e7223 */ /* 0x000fe20000010098 */
[--C-:B------:R-:W-:Y:S01]  /*5660*/  FFMA.FTZ R159, R162, UR10, -R172.reuse ;  /* 0x0000000aa29f7c23 */ /* 0x100fe200080108ac */
[----:B------:R-:W-:Y:S01]  /*5670*/  MUFU.EX2 R11, R11 ;  /* 0x0000000b000b7308 */ /* 0x000fe20000000800 */
[----:B------:R-:W-:Y:S01]  /*5680*/  FFMA.FTZ R192, R171, UR10, -R172 ;  /* 0x0000000aabc07c23 */ /* 0x000fe200080108ac */
[----:B----4-:R-:W-:Y:S01]  /*5690*/  FADD.FTZ R171, R13, R158 ;  /* 0x0000009e0dab7221 */ /* 0x010fe20000010000 */
[----:B------:R-:W-:Y:S01]  /*56a0*/  FFMA.FTZ R176, R163, UR10, -R172 ;  /* 0x0000000aa3b07c23 */ /* 0x000fe200080108ac */
[----:B------:R-:W-:-:S02]  /*56b0*/  IMAD.MOV R173, RZ, RZ, -R17 ;  /* 0x000000ffffad7224 */ /* 0x000fc400078e0a11 */
[--C-:B------:R-:W-:Y:S01]  /*56c0*/  FFMA.FTZ R163, R166, UR10, -R172.reuse ;  /* 0x0000000aa6a37c23 */ /* 0x100fe200080108ac */
[----:B-----5:R-:W-:Y:S01]  /*56d0*/  FADD.FTZ R158, R154, R171 ;  /* 0x000000ab9a9e7221 */ /* 0x020fe20000010000 */
[----:B-1----:R-:W-:Y:S01]  /*56e0*/  FFMA.FTZ R180, R167, UR10, -R172 ;  /* 0x0000000aa7b47c23 */ /* 0x002fe200080108ac */
[----:B------:R-:W1:Y:S01]  /*56f0*/  MUFU.EX2 R8, R8 ;  /* 0x0000000800087308 */ /* 0x000e620000000800 */
[----:B------:R-:W-:Y:S01]  /*5700*/  ISETP.NE.AND P2, PT, R16, R173, PT ;  /* 0x000000ad1000720c */ /* 0x000fe20003f45270 */
[----:B------:R-:W-:Y:S01]  /*5710*/  FADD.FTZ R173, R15, R158 ;  /* 0x0000009e0fad7221 */ /* 0x000fe20000010000 */
[--C-:B------:R-:W-:Y:S01]  /*5720*/  FFMA.FTZ R167, R170, UR10, -R172.reuse ;  /* 0x0000000aaaa77c23 */ /* 0x100fe200080108ac */
[----:B------:R-:W-:Y:S01]  /*5730*/  MOV R170, UR29 ;  /* 0x0000001d00aa7c02 */ /* 0x000fe20008000f00 */
[--C-:B------:R-:W-:Y:S01]  /*5740*/  FFMA.FTZ R174, R174, UR10, -R172.reuse ;  /* 0x0000000aaeae7c23 */ /* 0x100fe200080108ac */
[----:B--2---:R-:W-:Y:S01]  /*5750*/  FADD.FTZ R162, R156, R173 ;  /* 0x000000ad9ca27221 */ /* 0x004fe20000010000 */
[----:B------:R-:W-:Y:S01]  /*5760*/  FFMA.FTZ R175, R175, UR10, -R172 ;  /* 0x0000000aafaf7c23 */ /* 0x000fe200080108ac */
[----:B------:R-:W2:Y:S01]  /*5770*/  MUFU.EX2 R20, R20 ;  /* 0x0000001400147308 */ /* 0x000ea20000000800 */
[----:B------:R-:W-:Y:S01]  /*5780*/  @!P1 IADD3 R5, R170, 0x28c40, RZ ;  /* 0x00028c40aa059810 */ /* 0x000fe20007ffe0ff */
[----:B---3--:R-:W-:Y:S01]  /*5790*/  FADD.FTZ R173, R21, R162 ;  /* 0x000000a215ad7221 */ /* 0x008fe20000010000 */
[----:B------:R-:W-:Y:S01]  /*57a0*/  F2FP.F16.F32.PACK_AB R152, R13, R152 ;  /* 0x000000980d98723e */ /* 0x000fe200000000ff */
[--C-:B------:R-:W-:Y:S01]  /*57b0*/  FFMA.FTZ R178, R178, UR10, -R172.reuse ;  /* 0x0000000ab2b27c23 */ /* 0x100fe200080108ac */
[----:B------:R-:W-:Y:S01]  /*57c0*/  @!P1 PRMT R5, RZ, 0x654, R5 ;  /* 0x00000654ff059816 */ /* 0x000fe20000000005 */
[--C-:B------:R-:W-:Y:S01]  /*57d0*/  FFMA.FTZ R179, R179, UR10, -R172.reuse ;  /* 0x0000000ab3b37c23 */ /* 0x100fe200080108ac */
[--C-:B------:R-:W-:Y:S01]  /*57e0*/  FFMA.FTZ R182, R182, UR10, -R172.reuse ;  /* 0x0000000ab6b67c23 */ /* 0x100fe200080108ac */
[----:B------:R-:W3:Y:S01]  /*57f0*/  MUFU.EX2 R155, R155 ;  /* 0x0000009b009b7308 */ /* 0x000ee20000000800 */
[----:B-1----:R-:W-:Y:S01]  /*5800*/  FFMA.FTZ R171, R8, R6, R11 ;  /* 0x0000000608ab7223 */ /* 0x002fe2000001000b */
[----:B------:R1:W-:Y:S01]  /*5810*/  @!P1 SYNCS.ARRIVE.TRANS64.RED.A1T0 RZ, [R5+URZ], RZ ;  /* 0x000000ff05ff99a7 */ /* 0x0003e2000810043f */
[----:B------:R-:W-:Y:S01]  /*5820*/  FFMA.FTZ R172, R183, UR10, -R172 ;  /* 0x0000000ab7ac7c23 */ /* 0x000fe200080108ac */
[----:B------:R-:W-:Y:S01]  /*5830*/  F2FP.F16.F32.PACK_AB R154, R15, R154 ;  /* 0x0000009a0f9a723e */ /* 0x000fe200000000ff */
[-C--:B------:R-:W-:Y:S01]  /*5840*/  FMUL.FTZ R53, R53, R9.reuse ;  /* 0x0000000935357220 */ /* 0x080fe20000410000 */
[----:B------:R-:W-:Y:S01]  /*5850*/  F2FP.F16.F32.PACK_AB R156, R21, R156 ;  /* 0x0000009c159c723e */ /* 0x000fe200000000ff */
[----:B------:R-:W-:Y:S01]  /*5860*/  FMUL.FTZ R56, R56, R9 ;  /* 0x0000000938387220 */ /* 0x000fe20000410000 */
[----:B------:R-:W4:Y:S01]  /*5870*/  MUFU.EX2 R168, R168 ;  /* 0x000000a800a87308 */ /* 0x000f220000000800 */
[----:B--2---:R-:W-:Y:S01]  /*5880*/  FADD.FTZ R158, R20, R171 ;  /* 0x000000ab149e7221 */ /* 0x004fe20000010000 */
[----:B-1----:R-:W-:-:S02]  /*5890*/  IMAD.U32 R5, RZ, RZ, UR25 ;  /* 0x00000019ff057e24 */ /* 0x002fc4000f8e00ff */
[-C--:B------:R-:W-:Y:S01]  /*58a0*/  FMUL.FTZ R57, R57, R9.reuse ;  /* 0x0000000939397220 */ /* 0x080fe20000410000 */
[-C--:B------:R-:W-:Y:S01]  /*58b0*/  FMUL.FTZ R60, R60, R9.reuse ;  /* 0x000000093c3c7220 */ /* 0x080fe20000410000 */
[-C--:B------:R-:W-:Y:S01]  /*58c0*/  FMUL.FTZ R61, R61, R9.reuse ;  /* 0x000000093d3d7220 */ /* 0x080fe20000410000 */
[-C--:B------:R-:W-:Y:S01]  /*58d0*/  FMUL.FTZ R64, R64, R9.reuse ;  /* 0x0000000940407220 */ /* 0x080fe20000410000 */
[----:B------:R-:W-:Y:S01]  /*58e0*/  @!P2 LEA R5, R5, R2, 0x6 ;  /* 0x000000020505a211 */ /* 0x000fe200078e30ff */
[----:B------:R-:W1:Y:S01]  /*58f0*/  MUFU.EX2 R159, R159 ;  /* 0x0000009f009f7308 */ /* 0x000e620000000800 */
[----:B---3--:R-:W-:Y:S01]  /*5900*/  FADD.FTZ R171, R155, R158 ;  /* 0x0000009e9bab7221 */ /* 0x008fe20000010000 */
[-C--:B------:R-:W-:Y:S01]  /*5910*/  FMUL.FTZ R65, R65, R9.reuse ;  /* 0x0000000941417220 */ /* 0x080fe20000410000 */
[----:B------:R-:W-:Y:S01]  /*5920*/  @!P2 LEA R5, R5, UR48, 0x2 ;  /* 0x000000300505ac11 */ /* 0x000fe2000f8e10ff */
[-C--:B------:R-:W-:Y:S01]  /*5930*/  FMUL.FTZ R68, R68, R9.reuse ;  /* 0x0000000944447220 */ /* 0x080fe20000410000 */
[-C--:B------:R-:W-:Y:S01]  /*5940*/  FMUL.FTZ R69, R69, R9.reuse ;  /* 0x0000000945457220 */ /* 0x080fe20000410000 */
[-C--:B------:R-:W-:Y:S01]  /*5950*/  FMUL.FTZ R72, R72, R9.reuse ;  /* 0x0000000948487220 */ /* 0x080fe20000410000 */
[----:B------:R-:W-:Y:S01]  /*5960*/  FMUL.FTZ R73, R73, R9 ;  /* 0x0000000949497220 */ /* 0x000fe20000410000 */
[----:B------:R-:W2:Y:S01]  /*5970*/  MUFU.EX2 R176, R176 ;  /* 0x000000b000b07308 */ /* 0x000ea20000000800 */
[C---:B----4-:R-:W-:Y:S01]  /*5980*/  FADD.FTZ R158, R168.reuse, R171 ;  /* 0x000000aba89e7221 */ /* 0x050fe20000010000 */
[----:B------:R-:W-:Y:S01]  /*5990*/  @!P2 STS [R5+0x28800], R9 ;  /* 0x028800090500a388 */ /* 0x000fe20000000800 */
[----:B------:R-:W-:Y:S01]  /*59a0*/  F2FP.F16.F32.PACK_AB R155, R168, R155 ;  /* 0x0000009ba89b723e */ /* 0x000fe200000000ff */
[-C--:B------:R-:W-:Y:S01]  /*59b0*/  FMUL.FTZ R76, R76, R9.reuse ;  /* 0x000000094c4c7220 */ /* 0x080fe20000410000 */
[-C--:B------:R-:W-:Y:S01]  /*59c0*/  FMUL.FTZ R77, R77, R9.reuse ;  /* 0x000000094d4d7220 */ /* 0x080fe20000410000 */
[----:B------:R3:W-:Y:S01]  /*59d0*/  @!P2 STS [R5+0x28820], R8 ;  /* 0x028820080500a388 */ /* 0x0007e20000000800 */
        /* <DEDUP_REMOVED lines=47> */
[----:B------:R-:W-:Y:S01]  /*5cd0*/  FMUL.FTZ R149, R149, R9 ;  /* 0x0000000995957220 */ /* 0x000fe20000410000 */
        /* <DEDUP_REMOVED lines=10> */
[----:B--2---:R-:W-:Y:S01]  /*5d80*/  FADD.FTZ R13, R167, R158 ;  /* 0x0000009ea70d7221 */ /* 0x004fe20000010000 */
[----:B------:R-:W-:Y:S01]  /*5d90*/  F2FP.F16.F32.PACK_AB R158, R153, R10 ;  /* 0x0000000a999e723e */ /* 0x000fe200000000ff */
[-C--:B------:R-:W-:Y:S01]  /*5da0*/  FMUL.FTZ R39, R39, R8.reuse ;  /* 0x0000000827277220 */ /* 0x080fe20000410000 */
[----:B------:R-:W-:Y:S01]  /*5db0*/  F2FP.F16.F32.PACK_AB R153, R20, R11 ;  /* 0x0000000b1499723e */ /* 0x000fe200000000ff */
[----:B------:R-:W-:Y:S01]  /*5dc0*/  BAR.SYNC.DEFER_BLOCKING 0xf, 0x100 ;  /* 0x03c4000000007b1d */ /* 0x000fe20000010000 */
[-C--:B------:R-:W-:Y:S01]  /*5dd0*/  FMUL.FTZ R42, R42, R8.reuse ;  /* 0x000000082a2a7220 */ /* 0x080fe20000410000 */
[-C--:B------:R-:W-:Y:S01]  /*5de0*/  FMUL.FTZ R43, R43, R8.reuse ;  /* 0x000000082b2b7220 */ /* 0x080fe20000410000 */
[----:B------:R-:W-:Y:S01]  /*5df0*/  FMUL.FTZ R46, R46, R8 ;  /* 0x000000082e2e7220 */ /* 0x000fe20000410000 */
[C---:B----4-:R-:W-:Y:S01]  /*5e00*/  FADD.FTZ R173, R157.reuse, R162 ;  /* 0x000000a29dad7221 */ /* 0x050fe20000010000 */
[----:B------:R-:W-:Y:S01]  /*5e10*/  F2FP.F16.F32.PACK_AB R160, R157, R160 ;  /* 0x000000a09da0723e */ /* 0x000fe200000000ff */
[----:B------:R-:W2:Y:S01]  /*5e20*/  MUFU.EX2 R12, R12 ;  /* 0x0000000c000c7308 */ /* 0x000ea20000000800 */
[----:B------:R-:W-:Y:S01]  /*5e30*/  F2FP.F16.F32.PACK_AB R157, R176, R159 ;  /* 0x0000009fb09d723e */ /* 0x000fe200000000ff */
[-C--:B------:R-:W-:Y:S01]  /*5e40*/  FMUL.FTZ R47, R47, R8.reuse ;  /* 0x000000082f2f7220 */ /* 0x080fe20000410000 */
[----:B------:R-:W-:Y:S01]  /*5e50*/  F2FP.F16.F32.PACK_AB R159, R180, R163 ;  /* 0x000000a3b49f723e */ /* 0x000fe200000000ff */
[-C--:B------:R-:W-:Y:S01]  /*5e60*/  FMUL.FTZ R50, R50, R8.reuse ;  /* 0x0000000832327220 */ /* 0x080fe20000410000 */
[-C--:B------:R-:W-:Y:S01]  /*5e70*/  FMUL.FTZ R51, R51, R8.reuse ;  /* 0x0000000833337220 */ /* 0x080fe20000410000 */
[----:B-1----:R-:W-:Y:S01]  /*5e80*/  FADD.FTZ R13, R192, R13 ;  /* 0x0000000dc00d7221 */ /* 0x002fe20000010000 */
        /* <DEDUP_REMOVED lines=11> */
[----:B------:R2:W-:Y:S01]  /*5f40*/  STSM.16.M88.4 [R18+0x26800], R152 ;  /* 0x0268009812007844 */ /* 0x0005e20000000200 */
[-C--:B------:R-:W-:Y:S01]  /*5f50*/  FMUL.FTZ R70, R70, R8.reuse ;  /* 0x0000000846467220 */ /* 0x080fe20000410000 */
[-C--:B------:R-:W-:Y:S01]  /*5f60*/  FMUL.FTZ R71, R71, R8.reuse ;  /* 0x0000000847477220 */ /* 0x080fe20000410000 */
[-C--:B------:R-:W-:Y:S01]  /*5f70*/  FMUL.FTZ R74, R74, R8.reuse ;  /* 0x000000084a4a7220 */ /* 0x080fe20000410000 */
[----:B------:R2:W-:Y:S01]  /*5f80*/  STSM.16.M88.4 [R19], R156 ;  /* 0x0000009c13007844 */ /* 0x0005e20000000200 */
[-C--:B------:R-:W-:Y:S01]  /*5f90*/  FMUL.FTZ R75, R75, R8.reuse ;  /* 0x000000084b4b7220 */ /* 0x080fe20000410000 */
[----:B------:R-:W5:Y:S01]  /*5fa0*/  MUFU.EX2 R164, R164 ;  /* 0x000000a400a47308 */ /* 0x000f620000000800 */
        /* <DEDUP_REMOVED lines=22> */
[----:B------:R-:W-:Y:S01]  /*6110*/  FMUL.FTZ R111, R111, R8 ;  /* 0x000000086f6f7220 */ /* 0x000fe20000410000 */
[----:B------:R-:W4:Y:S01]  /*6120*/  MUFU.EX2 R178, R178 ;  /* 0x000000b200b27308 */ /* 0x000f220000000800 */
[----:B-1----:R-:W-:Y:S01]  /*6130*/  FADD.FTZ R15, R165, R162 ;  /* 0x000000a2a50f7221 */ /* 0x002fe20000010000 */
[----:B------:R-:W-:Y:S01]  /*6140*/  F2FP.F16.F32.PACK_AB R162, R161, R12 ;  /* 0x0000000ca1a2723e */ /* 0x000fe200000000ff */
[----:B------:R-:W-:Y:S01]  /*6150*/  FMUL.FTZ R114, R114, R8 ;  /* 0x0000000872727220 */ /* 0x000fe20000410000 */
[----:B------:R-:W-:Y:S01]  /*6160*/  F2FP.F16.F32.PACK_AB R164, R165, R164 ;  /* 0x000000a4a5a4723e */ /* 0x000fe200000000ff */
[----:B------:R-:W-:Y:S01]  /*6170*/  FADD.FTZ R166, R14, R15 ;  /* 0x0000000f0ea67221 */ /* 0x000fe20000010000 */
[----:B------:R-:W-:Y:S01]  /*6180*/  F2FP.F16.F32.PACK_AB R161, R192, R167 ;  /* 0x000000a7c0a1723e */ /* 0x000fe200000000ff */
[----:B------:R-:W-:Y:S01]  /*6190*/  FMUL.FTZ R115, R115, R8 ;  /* 0x0000000873737220 */ /* 0x000fe20000410000 */
[----:B------:R-:W1:Y:S01]  /*61a0*/  MUFU.EX2 R169, R169 ;  /* 0x000000a900a97308 */ /* 0x000e620000000800 */
[C---:B---3--:R-:W-:Y:S01]  /*61b0*/  FADD.FTZ R5, R175.reuse, R10 ;  /* 0x0000000aaf057221 */ /* 0x048fe20000010000 */
[----:B------:R-:W-:Y:S01]  /*61c0*/  F2FP.F16.F32.PACK_AB R163, R175, R6 ;  /* 0x00000006afa3723e */ /* 0x000fe200000000ff */
[-C--:B------:R-:W-:Y:S01]  /*61d0*/  FMUL.FTZ R118, R118, R8.reuse ;  /* 0x0000000876767220 */ /* 0x080fe20000410000 */
[-C--:B------:R-:W-:Y:S01]  /*61e0*/  FMUL.FTZ R119, R119, R8.reuse ;  /* 0x0000000877777220 */ /* 0x080fe20000410000 */
[-C--:B------:R-:W-:Y:S01]  /*61f0*/  FMUL.FTZ R122, R122, R8.reuse ;  /* 0x000000087a7a7220 */ /* 0x080fe20000410000 */
[-C--:B------:R-:W-:Y:S01]  /*6200*/  FMUL.FTZ R123, R123, R8.reuse ;  /* 0x000000087b7b7220 */ /* 0x080fe20000410000 */
[----:B------:R2:W-:Y:S01]  /*6210*/  STSM.16.M88.4 [R23], R160 ;  /* 0x000000a017007844 */ /* 0x0005e20000000200 */
[----:B------:R-:W3:Y:S01]  /*6220*/  MUFU.EX2 R179, R179 ;  /* 0x000000b300b37308 */ /* 0x000ee20000000800 */
[----:B----4-:R-:W-:Y:S01]  /*6230*/  FADD.FTZ R10, R178, R5 ;  /* 0x00000005b20a7221 */ /* 0x010fe20000010000 */
[-C--:B------:R-:W-:Y:S01]  /*6240*/  FMUL.FTZ R126, R126, R8.reuse ;  /* 0x000000087e7e7220 */ /* 0x080fe20000410000 */
[-C--:B------:R-:W-:Y:S01]  /*6250*/  FMUL.FTZ R127, R127, R8.reuse ;  /* 0x000000087f7f7220 */ /* 0x080fe20000410000 */
[-C--:B------:R-:W-:Y:S01]  /*6260*/  FMUL.FTZ R130, R130, R8.reuse ;  /* 0x0000000882827220 */ /* 0x080fe20000410000 */
[-C--:B------:R-:W-:Y:S01]  /*6270*/  FMUL.FTZ R131, R131, R8.reuse ;  /* 0x0000000883837220 */ /* 0x080fe20000410000 */
[-C--:B------:R-:W-:Y:S01]  /*6280*/  FMUL.FTZ R134, R134, R8.reuse ;  /* 0x0000000886867220 */ /* 0x080fe20000410000 */
[----:B------:R-:W-:Y:S01]  /*6290*/  FMUL.FTZ R135, R135, R8 ;  /* 0x0000000887877220 */ /* 0x000fe20000410000 */
[----:B------:R-:W4:Y:S01]  /*62a0*/  MUFU.EX2 R182, R182 ;  /* 0x000000b600b67308 */ /* 0x000f220000000800 */
[C---:B-1----:R-:W-:Y:S01]  /*62b0*/  FADD.FTZ R5, R169.reuse, R166 ;  /* 0x000000a6a9057221 */ /* 0x042fe20000010000 */
[----:B------:R-:W-:Y:S01]  /*62c0*/  F2FP.F16.F32.PACK_AB R166, R169, R14 ;  /* 0x0000000ea9a6723e */ /* 0x000fe200000000ff */
        /* <DEDUP_REMOVED lines=8> */
[-C--:B------:R-:W-:Y:S01]  /*6350*/  FMUL.FTZ R147, R147, R8.reuse ;  /* 0x0000000893937220 */ /* 0x080fe20000410000 */
[-C--:B------:R-:W-:Y:S01]  /*6360*/  FMUL.FTZ R150, R150, R8.reuse ;  /* 0x0000000896967220 */ /* 0x080fe20000410000 */
[----:B------:R-:W-:Y:S01]  /*6370*/  FMUL.FTZ R151, R151, R8 ;  /* 0x0000000897977220 */ /* 0x000fe20000410000 */
[----:B----4-:R-:W-:Y:S01]  /*6380*/  FADD.FTZ R10, R182, R11 ;  /* 0x0000000bb60a7221 */ /* 0x010fe20000010000 */
[----:B-1----:R-:W-:-:S03]  /*6390*/  F2FP.F16.F32.PACK_AB R167, R13, R182 ;  /* 0x000000b60da7723e */ /* 0x002fc600000000ff */
[----:B------:R-:W-:Y:S02]  /*63a0*/  FADD.FTZ R6, R13, R10 ;  /* 0x0000000a0d067221 */ /* 0x000fe40000010000 */
[----:B------:R2:W-:Y:S01]  /*63b0*/  STSM.16.M88.4 [R22], R164 ;  /* 0x000000a416007844 */ /* 0x0005e20000000200 */
[----:B------:R-:W-:Y:S05]  /*63c0*/  @!P0 BRA `(.L_x_3149) ;  /* 0x0000000000048947 */ /* 0x000fea0003800000 */
[----:B------:R-:W-:Y:S01]  /*63d0*/  BPT.TRAP 0x1 ;  /* 0x000000040000795c */ /* 0x000fe20000300000 */
.L_x_3149:
[----:B------:R1:W3:Y:S01]  /*63e0*/  SYNCS.PHASECHK.TRANS64.TRYWAIT P2, [UR29+0x28c50], R7 ;  /* 0x028c5007ff0075a7 */ /* 0x0002e2000804015d */
[----:B------:R-:W-:Y:S05]  /*63f0*/  @!P0 BRA `(.L_x_3150) ;  /* 0x0000000000048947 */ /* 0x000fea0003800000 */
[----:B------:R-:W-:Y:S01]  /*6400*/  BPT.TRAP 0x1 ;  /* 0x000000040000795c */ /* 0x000fe20000300000 */
.L_x_3150:
[----:B---3--:R-:W-:Y:S05]  /*6410*/  @P2 BRA `(.L_x_3151) ;  /* 0x0000000000082947 */ /* 0x008fea0003800000 */
[----:B------:R-:W3:Y:S02]  /*6420*/  SYNCS.PHASECHK.TRANS64.TRYWAIT P2, [UR29+0x28c50], R7 ;  /* 0x028c5007ff0075a7 */ /* 0x000ee4000804015d */
[----:B---3--:R-:W-:Y:S05]  /*6430*/  @!P2 BRA `(.L_x_3152) ;  /* 0x000000740000a947 */ /* 0x008fea0003800000 */
.L_x_3151:
[----:B------:R-:W-:Y:S01]  /*6440*/  ULEA UR11, UR39, UR41, 0xc ;  /* 0x00000029270b7291 */ /* 0x000fe2000f8e603f */
[----:B------:R-:W-:Y:S01]  /*6450*/  WARPGROUP.ARRIVE ;  /* 0x00000000000079c5 */ /* 0x000fe20000000000 */
[----:B------:R-:W-:Y:S01]  /*6460*/  UMOV UR7, 0x40000040 ;  /* 0x4000004000077882 */ /* 0x000fe20000000000 */
[----:B------:R-:W-:Y:S01]  /*6470*/  UISETP.GT.AND UP0, UPT, UR23, UR22, UPT ;  /* 0x000000161700728c */ /* 0x000fe2000bf04270 */
[----:B---3--:R-:W-:Y:S01]  /*6480*/  @!P1 VIADD R170, R170, 0x28c60 ;  /* 0x00028c60aaaa9836 */ /* 0x008fe20000000000 */
[----:B------:R-:W-:Y:S01]  /*6490*/  UIADD3 UR23, UR23, -0x1, URZ ;  /* 0xffffffff17177890 */ /* 0x000fe2000fffe03f */
[----:B------:R-:W-:Y:S01]  /*64a0*/  MOV R8, R4 ;  /* 0x0000000400087202 */ /* 0x000fe20000000f00 */
[----:B------:R-:W-:Y:S01]  /*64b0*/  UMOV UR6, UR11 ;  /* 0x0000000b00067c82 */ /* 0x000fe20008000000 */
[----:B------:R-:W-:Y:S01]  /*64c0*/  UMOV UR25, UR39 ;  /* 0x0000002700197c82 */ /* 0x000fe20008000000 */
[----:B------:R-:W-:Y:S01]  /*64d0*/  HGMMA.64x256x16.F32 R24, R152, gdesc[UR4].tnspB, R24, gsb0 ;  /* 0x43e0000498187df0 */ /* 0x000fe20008000818 */
[----:B------:R-:W-:Y:S01]  /*64e0*/  UIADD3 UR6, UR11, 0x80, URZ ;  /* 0x000000800b067890 */ /* 0x000fe2000fffe03f */
[----:B------:R-:W-:Y:S01]  /*64f0*/  PLOP3.LUT P2, PT, PT, PT, UP0, 0x80, 0x0 ;  /* 0x000000000000781c */ /* 0x000fe20003f4f008 */
[----:B------:R-:W-:Y:S01]  /*6500*/  UMOV UR7, 0x40000040 ;  /* 0x4000004000077882 */ /* 0x000fe20000000000 */
[----:B------:R-:W-:Y:S01]  /*6510*/  @!P1 PRMT R170, RZ, 0x654, R170 ;  /* 0x00000654ffaa9816 */ /* 0x000fe200000000aa */
[----:B------:R-:W-:Y:S01]  /*6520*/  IMAD.MOV.U32 R9, RZ, RZ, R3 ;  /* 0x000000ffff097224 */ /* 0x000fe200078e0003 */
[----:B------:R-:W-:-:S02]  /*6530*/  WARPGROUP.DEPBAR.LE gsb0, 0x0 ;  /* 0x00008000000079c5 */ /* 0x000fc40000010000 */
[----:B------:R-:W-:-:S15]  /*6540*/  WARPGROUP.ARRIVE ;  /* 0x00000000000079c5 */ /* 0x000fde0000000000 */
[----:B------:R-:W-:-:S05]  /*6550*/  NOP ;  /* 0x0000000000007918 */ /* 0x000fca0000000000 */
        /* <DEDUP_REMOVED lines=24> */
.L_x_3144:
[----:B------:R-:W-:-:S13]  /*66e0*/  ISETP.LE.AND P2, PT, RZ, UR23, PT ;  /* 0x00000017ff007c0c */ /* 0x000fda000bf43270 */
[----:B------:R-:W-:Y:S05]  /*66f0*/  @!P2 BRA `(.L_x_3154) ;  /* 0x00000018002ca947 */ /* 0x000fea0003800000 */
[----:B------:R-:W-:Y:S01]  /*6700*/  MOV R9, R4 ;  /* 0x0000000400097202 */ /* 0x000fe20000000f00 */
[----:B------:R-:W-:Y:S01]  /*6710*/  IMAD.MOV.U32 R8, RZ, RZ, R3 ;  /* 0x000000ffff087224 */ /* 0x000fe200078e0003 */
[----:B------:R-:W-:Y:S01]  /*6720*/  UMOV UR21, UR39 ;  /* 0x0000002700157c82 */ /* 0x000fe20008000000 */
[----:B------:R-:W-:-:S05]  /*6730*/  ULDC UR20, c[0x0][0x988] ;  /* 0x0002620000147ab9 */ /* 0x000fca0000000800 */
.L_x_3163:
[----:B------:R-:W-:-:S04]  /*6740*/  UIADD3 UR39, UR21, 0x1, URZ ;  /* 0x0000000115277890 */ /* 0x000fc8000fffe03f */
[----:B------:R-:W-:-:S04]  /*6750*/  UISETP.NE.AND UP0, UPT, UR39, 0x2, UPT ;  /* 0x000000022700788c */ /* 0x000fc8000bf05270 */
[----:B------:R-:W-:Y:S02]  /*6760*/  USEL UR6, URZ, 0x1, UP0 ;  /* 0x000000013f067887 */ /* 0x000fe40008000000 */
[----:B------:R-:W-:Y:S02]  /*6770*/  USEL UR39, UR39, URZ, UP0 ;  /* 0x0000003f27277287 */ /* 0x000fe40008000000 */
[----:B------:R-:W-:Y:S01]  /*6780*/  ULOP3.LUT UR38, UR38, UR6, URZ, 0x3c, !UPT ;  /* 0x0000000626267292 */ /* 0x000fe2000f8e3c3f */
[----:B-12---:R-:W-:Y:S11]  /*6790*/  @!P0 BRA `(.L_x_3155) ;  /* 0x0000000000048947 */ /* 0x006ff60003800000 */
[----:B------:R-:W-:Y:S01]  /*67a0*/  BPT.TRAP 0x1 ;  /* 0x000000040000795c */ /* 0x000fe20000300000 */
.L_x_3155:
[----:B------:R-:W-:Y:S01]  /*67b0*/  ULEA UR22, UR39, UR48, 0x3 ;  /* 0x0000003027167291 */ /* 0x000fe2000f8e183f */
[----:B-1----:R-:W-:-:S04]  /*67c0*/  MOV R7, UR38 ;  /* 0x0000002600077c02 */ /* 0x002fc80008000f00 */
[----:B------:R-:W-:-:S04]  /*67d0*/  SHF.L.U32 R7, R7, 0x1f, RZ ;  /* 0x0000001f07077819 */ /* 0x000fc800000006ff */
[----:B------:R1:W1:Y:S01]  /*67e0*/  SYNCS.PHASECHK.TRANS64.TRYWAIT P2, [UR22+0x28c30], R7 ;  /* 0x028c3007ff0075a7 */ /* 0x0002620008040156 */
[----:B------:R-:W-:Y:S05]  /*67f0*/  @!P0 BRA `(.L_x_3156) ;  /* 0x0000000000048947 */ /* 0x000fea0003800000 */
[----:B------:R-:W-:Y:S01]  /*6800*/  BPT.TRAP 0x1 ;  /* 0x000000040000795c */ /* 0x000fe20000300000 */
.L_x_3156:
[----:B-1----:R-:W-:Y:S05]  /*6810*/  @P2 BRA `(.L_x_3157) ;  /* 0x0000000000082947 */ /* 0x002fea0003800000 */
[----:B------:R-:W1:Y:S02]  /*6820*/  SYNCS.PHASECHK.TRANS64.TRYWAIT P2, [UR22+0x28c30], R7 ;  /* 0x028c3007ff0075a7 */ /* 0x000e640008040156 */
[----:B-1----:R-:W-:Y:S05]  /*6830*/  @!P2 BRA `(.L_x_3158) ;  /* 0x000000700014a947 */ /* 0x002fea0003800000 */
.L_x_3157:
[----:B------:R-:W-:Y:S01]  /*6840*/  R2UR UR18, R0 ;  /* 0x00000000001272ca */ /* 0x000fe200000e0000 */
[----:B--234-:R-:W-:Y:S01]  /*6850*/  WARPGROUP.ARRIVE ;  /* 0x00000000000079c5 */ /* 0x01cfe20000000000 */
        /* <DEDUP_REMOVED lines=57> */
[----:B------:R-:W1:Y:S01]  /*6bf0*/  MUFU.EX2 R8, R8 ;  /* 0x0000000800087308 */ /* 0x000e620000000800 */
        /* <DEDUP_REMOVED lines=10> */
[----:B------:R-:W-:-:S02]  /*6ca0*/  FFMA.FTZ R164, R176, UR10, -R192 ;  /* 0x0000000ab0a47c23 */ /* 0x000fc400080108c0 */
[----:B------:R-:W-:-:S03]  /*6cb0*/  FMNMX.FTZ R4, R178, R13, !PT ;  /* 0x0000000db2047209 */ /* 0x000fc60007810000 */
[----:B------:R-:W3:Y:S01]  /*6cc0*/  MUFU.EX2 R152, R152 ;  /* 0x0000009800987308 */ /* 0x000ee20000000800 */
[----:B------:R-:W-:Y:S01]  /*6cd0*/  FMNMX.FTZ R13, R179, R4, !PT ;  /* 0x00000004b30d7209 */ /* 0x000fe20007810000 */
[-C--:B-1----:R-:W-:Y:S01]  /*6ce0*/  FMUL.FTZ R24, R24, R8.reuse ;  /* 0x0000000818187220 */ /* 0x082fe20000410000 */
[-C--:B------:R-:W-:Y:S01]  /*6cf0*/  FMUL.FTZ R25, R25, R8.reuse ;  /* 0x0000000819197220 */ /* 0x080fe20000410000 */
[----:B------:R-:W-:Y:S01]  /*6d00*/  FMUL.FTZ R28, R28, R8 ;  /* 0x000000081c1c7220 */ /* 0x000fe20000410000 */
[----:B------:R-:W-:Y:S01]  /*6d10*/  FMNMX.FTZ R4, R182, R13, !PT ;  /* 0x0000000db6047209 */ /* 0x000fe20007810000 */
[--C-:B------:R-:W-:Y:S01]  /*6d20*/  FFMA.FTZ R13, R157, UR10, -R192.reuse ;  /* 0x0000000a9d0d7c23 */ /* 0x100fe200080108c0 */
[----:B------:R-:W-:Y:S01]  /*6d30*/  FFMA.FTZ R157, R173, UR10, -R192 ;  /* 0x0000000aad9d7c23 */ /* 0x000fe200080108c0 */
[----:B------:R-:W1:Y:S01]  /*6d40*/  MUFU.EX2 R10, R10 ;  /* 0x0000000a000a7308 */ /* 0x000e620000000800 */
[----:B------:R-:W-:Y:S01]  /*6d50*/  FMNMX.FTZ R4, R183, R4, !PT ;  /* 0x00000004b7047209 */ /* 0x000fe20007810000 */
[----:B--2---:R-:W-:Y:S01]  /*6d60*/  FFMA.FTZ R5, R8, R5, R11 ;  /* 0x0000000508057223 */ /* 0x004fe2000001000b */
[----:B------:R-:W-:-:S02]  /*6d70*/  IMAD.MOV R173, RZ, RZ, -R17 ;  /* 0x000000ffffad7224 */ /* 0x000fc400078e0a11 */
[-C--:B------:R-:W-:Y:S01]  /*6d80*/  FMUL.FTZ R29, R29, R8.reuse ;  /* 0x000000081d1d7220 */ /* 0x080fe20000410000 */
[-C--:B------:R-:W-:Y:S01]  /*6d90*/  FMUL.FTZ R32, R32, R8.reuse ;  /* 0x0000000820207220 */ /* 0x080fe20000410000 */
[----:B------:R-:W2:Y:S01]  /*6da0*/  SHFL.BFLY PT, R153, R4, 0x2, 0x1f ;  /* 0x0c401f0004997f89 */ /* 0x000ea200000e0000 */
[-C--:B------:R-:W-:Y:S01]  /*6db0*/  FMUL.FTZ R33, R33, R8.reuse ;  /* 0x0000000821217220 */ /* 0x080fe20000410000 */
[----:B------:R-:W-:Y:S01]  /*6dc0*/  MUFU.EX2 R13, R13 ;  /* 0x0000000d000d7308 */ /* 0x000fe20000000800 */
[----:B---3--:R-:W-:Y:S01]  /*6dd0*/  FADD.FTZ R5, R152, R5 ;  /* 0x0000000598057221 */ /* 0x008fe20000010000 */
[----:B------:R-:W-:Y:S01]  /*6de0*/  ISETP.NE.AND P2, PT, R16, R173, PT ;  /* 0x000000ad1000720c */ /* 0x000fe20003f45270 */
[-C--:B------:R-:W-:Y:S01]  /*6df0*/  FMUL.FTZ R36, R36, R8.reuse ;  /* 0x0000000824247220 */ /* 0x080fe20000410000 */
[----:B------:R-:W-:Y:S01]  /*6e00*/  F2FP.F16.F32.PACK_AB R152, R152, R11 ;  /* 0x0000000b9898723e */ /* 0x000fe200000000ff */
        /* <DEDUP_REMOVED lines=17> */
[----:B--2---:R-:W-:Y:S01]  /*6f20*/  FMNMX.FTZ R20, R4, R153, !PT ;  /* 0x0000009904147209 */ /* 0x004fe20007810000 */
[--C-:B------:R-:W-:Y:S01]  /*6f30*/  FFMA.FTZ R153, R169, UR10, -R192.reuse ;  /* 0x0000000aa9997c23 */ /* 0x100fe200080108c0 */
[----:B------:R-:W-:Y:S01]  /*6f40*/  MUFU.EX2 R12, R12 ;  /* 0x0000000c000c7308 */ /* 0x000fe20000000800 */
[-C--:B------:R-:W-:Y:S01]  /*6f50*/  FMUL.FTZ R68, R68, R8.reuse ;  /* 0x0000000844447220 */ /* 0x080fe20000410000 */
[-C--:B------:R-:W-:Y:S01]  /*6f60*/  FMUL.FTZ R69, R69, R8.reuse ;  /* 0x0000000845457220 */ /* 0x080fe20000410000 */
[----:B------:R-:W2:Y:S01]  /*6f70*/  SHFL.BFLY PT, R165, R20, 0x1, 0x1f ;  /* 0x0c201f0014a57f89 */ /* 0x000ea200000e0000 */
        /* <DEDUP_REMOVED lines=23> */
[----:B--2---:R-:W-:Y:S01]  /*70f0*/  FMNMX.FTZ R4, R20, R165, !PT ;  /* 0x000000a514047209 */ /* 0x004fe20007810000 */
[----:B------:R-:W-:Y:S01]  /*7100*/  FFMA.FTZ R165, R181, UR10, -R192 ;  /* 0x0000000ab5a57c23 */ /* 0x000fe200080108c0 */
        /* <DEDUP_REMOVED lines=14> */
[--C-:B--2---:R-:W-:Y:S01]  /*71f0*/  FFMA.FTZ R180, R167, UR10, -R177.reuse ;  /* 0x0000000aa7b47c23 */ /* 0x104fe200080108b1 */
[--C-:B------:R-:W-:Y:S01]  /*7200*/  FFMA.FTZ R167, R170, UR10, -R177.reuse ;  /* 0x0000000aaaa77c23 */ /* 0x100fe200080108b1 */
[----:B------:R-:W-:Y:S01]  /*7210*/  MOV R170, UR22 ;  /* 0x0000001600aa7c02 */ /* 0x000fe20008000f00 */
[--C-:B------:R-:W-:Y:S01]  /*7220*/  FFMA.FTZ R176, R163, UR10, -R177.reuse ;  /* 0x0000000aa3b07c23 */ /* 0x100fe200080108b1 */
[--C-:B------:R-:W-:Y:S01]  /*7230*/  FFMA.FTZ R163, R166, UR10, -R177.reuse ;  /* 0x0000000aa6a37c23 */ /* 0x100fe200080108b1 */
[--C-:B------:R-:W-:Y:S01]  /*7240*/  FFMA.FTZ R192, R171, UR10, -R177.reuse ;  /* 0x0000000aabc07c23 */ /* 0x100fe200080108b1 */
[----:B------:R-:W-:Y:S01]  /*7250*/  @!P1 IADD3 R154, R170, 0x28c40, RZ ;  /* 0x00028c40aa9a9810 */ /* 0x000fe20007ffe0ff */
[----:B------:R-:W2:Y:S01]  /*7260*/  MUFU.EX2 R168, R168 ;  /* 0x000000a800a87308 */ /* 0x000ea20000000800 */
[--C-:B------:R-:W-:Y:S01]  /*7270*/  FFMA.FTZ R171, R174, UR10, -R177.reuse ;  /* 0x0000000aaeab7c23 */ /* 0x100fe200080108b1 */
[----:B------:R-:W-:Y:S01]  /*7280*/  FFMA.FTZ R174, R175, UR10, -R177 ;  /* 0x0000000aafae7c23 */ /* 0x000fe200080108b1 */
[----:B------:R-:W-:Y:S01]  /*7290*/  @!P1 PRMT R154, RZ, 0x654, R154 ;  /* 0x00000654ff9a9816 */ /* 0x000fe2000000009a */
[----:B------:R-:W-:-:S02]  /*72a0*/  IMAD.U32 R175, RZ, RZ, UR21 ;  /* 0x00000015ffaf7e24 */ /* 0x000fc4000f8e00ff */
[--C-:B------:R-:W-:Y:S01]  /*72b0*/  FFMA.FTZ R173, R178, UR10, -R177.reuse ;  /* 0x0000000ab2ad7c23 */ /* 0x100fe200080108b1 */
[--C-:B------:R-:W-:Y:S01]  /*72c0*/  FFMA.FTZ R182, R182, UR10, -R177.reuse ;  /* 0x0000000ab6b67c23 */ /* 0x100fe200080108b1 */
[----:B------:R1:W-:Y:S01]  /*72d0*/  @!P1 SYNCS.ARRIVE.TRANS64.RED.A1T0 RZ, [R154+URZ], RZ ;  /* 0x000000ff9aff99a7 */ /* 0x0003e2000810043f */
[----:B------:R-:W3:Y:S01]  /*72e0*/  MUFU.EX2 R155, R155 ;  /* 0x0000009b009b7308 */ /* 0x000ee20000000800 */
[----:B------:R-:W-:Y:S02]  /*72f0*/  @!P2 IMAD R158, R175, 0x40, R2 ;  /* 0x00000040af9ea824 */ /* 0x000fe400078e0202 */
[--C-:B------:R-:W-:Y:S01]  /*7300*/  FFMA.FTZ R183, R183, UR10, -R177.reuse ;  /* 0x0000000ab7b77c23 */ /* 0x100fe200080108b1 */
[----:B------:R-:W-:Y:S01]  /*7310*/  FFMA.FTZ R179, R179, UR10, -R177 ;  /* 0x0000000ab3b37c23 */ /* 0x000fe200080108b1 */
[-C--:B------:R-:W-:Y:S01]  /*7320*/  FMUL.FTZ R120, R120, R8.reuse ;  /* 0x0000000878787220 */ /* 0x080fe20000410000 */
[----:B------:R-:W-:Y:S01]  /*7330*/  FMUL.FTZ R121, R121, R8 ;  /* 0x0000000879797220 */ /* 0x000fe20000410000 */
[----:B------:R-:W-:Y:S01]  /*7340*/  @!P2 LEA R158, R158, UR48, 0x2 ;  /* 0x000000309e9eac11 */ /* 0x000fe2000f8e10ff */
[----:B-1----:R-:W-:Y:S01]  /*7350*/  FADD.FTZ R154, R10, R5 ;  /* 0x000000050a9a7221 */ /* 0x002fe20000010000 */
[----:B------:R-:W1:Y:S01]  /*7360*/  MUFU.EX2 R169, R169 ;  /* 0x000000a900a97308 */ /* 0x000e620000000800 */
[----:B--2---:R-:W-:Y:S01]  /*7370*/  FFMA.FTZ R6, R9, R6, R168 ;  /* 0x0000000609067223 */ /* 0x004fe200000100a8 */
[-C--:B------:R-:W-:Y:S01]  /*7380*/  FMUL.FTZ R124, R124, R8.reuse ;  /* 0x000000087c7c7220 */ /* 0x080fe20000410000 */
[----:B------:R-:W-:Y:S01]  /*7390*/  FADD.FTZ R5, R13, R154 ;  /* 0x0000009a0d057221 */ /* 0x000fe20000010000 */
[----:B------:R-:W-:Y:S01]  /*73a0*/  @!P2 STS [R158+0x28800], R8 ;  /* 0x028800089e00a388 */ /* 0x000fe20000000800 */
[-C--:B------:R-:W-:Y:S01]  /*73b0*/  FMUL.FTZ R125, R125, R8.reuse ;  /* 0x000000087d7d7220 */ /* 0x080fe20000410000 */
[-C--:B------:R-:W-:Y:S01]  /*73c0*/  FMUL.FTZ R128, R128, R8.reuse ;  /* 0x0000000880807220 */ /* 0x080fe20000410000 */
[----:B------:R-:W-:Y:S01]  /*73d0*/  FADD.FTZ R154, R156, R5 ;  /* 0x000000059c9a7221 */ /* 0x000fe20000010000 */
[----:B------:R-:W2:Y:S01]  /*73e0*/  MUFU.EX2 R172, R172 ;  /* 0x000000ac00ac7308 */ /* 0x000ea20000000800 */
[----:B---3--:R-:W-:Y:S01]  /*73f0*/  FADD.FTZ R6, R155, R6 ;  /* 0x000000069b067221 */ /* 0x008fe20000010000 */
[----:B------:R3:W-:Y:S01]  /*7400*/  @!P2 STS [R158+0x28820], R9 ;  /* 0x028820099e00a388 */ /* 0x0007e20000000800 */
[----:B------:R-:W-:Y:S01]  /*7410*/  FADD.FTZ R175, R15, R154 ;  /* 0x0000009a0faf7221 */ /* 0x000fe20000010000 */
[-C--:B------:R-:W-:Y:S01]  /*7420*/  FMUL.FTZ R129, R129, R8.reuse ;  /* 0x0000000881817220 */ /* 0x080fe20000410000 */
[-C--:B------:R-:W-:Y:S01]  /*7430*/  FMUL.FTZ R132, R132, R8.reuse ;  /* 0x0000000884847220 */ /* 0x080fe20000410000 */
[-C--:B------:R-:W-:Y:S01]  /*7440*/  FMUL.FTZ R133, R133, R8.reuse ;  /* 0x0000000885857220 */ /* 0x080fe20000410000 */
[----:B------:R-:W-:Y:S01]  /*7450*/  FADD.FTZ R154, R12, R175 ;  /* 0x000000af0c9a7221 */ /* 0x000fe20000010000 */
[----:B------:R-:W4:Y:S01]  /*7460*/  MUFU.EX2 R159, R159 ;  /* 0x0000009f009f7308 */ /* 0x000f220000000800 */
[----:B-1----:R-:W-:Y:S01]  /*7470*/  FADD.FTZ R5, R169, R6 ;  /* 0x00000006a9057221 */ /* 0x002fe20000010000 */
[-C--:B------:R-:W-:Y:S01]  /*7480*/  FMUL.FTZ R136, R136, R8.reuse ;  /* 0x0000000888887220 */ /* 0x080fe20000410000 */
[----:B------:R-:W-:Y:S01]  /*7490*/  FADD.FTZ R175, R21, R154 ;  /* 0x0000009a15af7221 */ /* 0x000fe20000010000 */
[-C--:B------:R-:W-:Y:S01]  /*74a0*/  FMUL.FTZ R137, R137, R8.reuse ;  /* 0x0000000889897220 */ /* 0x080fe20000410000 */
[-C--:B------:R-:W-:Y:S01]  /*74b0*/  FMUL.FTZ R140, R140, R8.reuse ;  /* 0x000000088c8c7220 */ /* 0x080fe20000410000 */
[-C--:B------:R-:W-:Y:S01]  /*74c0*/  FMUL.FTZ R141, R141, R8.reuse ;  /* 0x000000088d8d7220 */ /* 0x080fe20000410000 */
[----:B------:R-:W-:Y:S01]  /*74d0*/  FADD.FTZ R154, R160, R175 ;  /* 0x000000afa09a7221 */ /* 0x000fe20000010000 */
[----:B------:R-:W1:Y:S01]  /*74e0*/  MUFU.EX2 R176, R176 ;  /* 0x000000b000b07308 */ /* 0x000e620000000800 */
[----:B--2---:R-:W-:Y:S01]  /*74f0*/  FADD.FTZ R6, R172, R5 ;  /* 0x00000005ac067221 */ /* 0x004fe20000010000 */
[-C--:B------:R-:W-:Y:S01]  /*7500*/  FMUL.FTZ R144, R144, R8.reuse ;  /* 0x0000000890907220 */ /* 0x080fe20000410000 */
[----:B------:R-:W-:Y:S01]  /*7510*/  FADD.FTZ R175, R153, R154 ;  /* 0x0000009a99af7221 */ /* 0x000fe20000010000 */
[-C--:B------:R-:W-:Y:S01]  /*7520*/  FMUL.FTZ R145, R145, R8.reuse ;  /* 0x0000000891917220 */ /* 0x080fe20000410000 */
[-C--:B------:R-:W-:Y:S01]  /*7530*/  FMUL.FTZ R148, R148, R8.reuse ;  /* 0x0000000894947220 */ /* 0x080fe20000410000 */
[----:B------:R-:W-:Y:S01]  /*7540*/  FMUL.FTZ R149, R149, R8 ;  /* 0x0000000895957220 */ /* 0x000fe20000410000 */
[----:B------:R-:W-:Y:S01]  /*7550*/  F2FP.F16.F32.PACK_AB R160, R153, R160 ;  /* 0x000000a099a0723e */ /* 0x000fe200000000ff */
[----:B------:R-:W2:Y:S01]  /*7560*/  MUFU.EX2 R163, R163 ;  /* 0x000000a300a37308 */ /* 0x000ea20000000800 */
[----:B----4-:R-:W-:Y:S01]  /*7570*/  FADD.FTZ R5, R159, R6 ;  /* 0x000000069f057221 */ /* 0x010fe20000010000 */
[----:B------:R-:W-:Y:S01]  /*7580*/  F2FP.F16.F32.PACK_AB R153, R155, R168 ;  /* 0x000000a89b99723e */ /* 0x000fe200000000ff */
[----:B------:R-:W-:Y:S01]  /*7590*/  FMUL.FTZ R26, R26, R9 ;  /* 0x000000091a1a7220 */ /* 0x000fe20000410000 */
[----:B------:R-:W-:Y:S01]  /*75a0*/  F2FP.F16.F32.PACK_AB R155, R172, R169 ;  /* 0x000000a9ac9b723e */ /* 0x000fe200000000ff */
[-C--:B------:R-:W-:Y:S01]  /*75b0*/  FMUL.FTZ R27, R27, R9.reuse ;  /* 0x000000091b1b7220 */ /* 0x080fe20000410000 */
[----:B------:R-:W-:Y:S01]  /*75c0*/  F2FP.F16.F32.PACK_AB R156, R15, R156 ;  /* 0x0000009c0f9c723e */ /* 0x000fe200000000ff */
[-C--:B------:R-:W-:Y:S01]  /*75d0*/  FMUL.FTZ R30, R30, R9.reuse ;  /* 0x000000091e1e7220 */ /* 0x080fe20000410000 */
[----:B------:R-:W4:Y:S01]  /*75e0*/  MUFU.EX2 R180, R180 ;  /* 0x000000b400b47308 */ /* 0x000f220000000800 */
[----:B-1----:R-:W-:Y:S01]  /*75f0*/  FADD.FTZ R6, R176, R5 ;  /* 0x00000005b0067221 */ /* 0x002fe20000010000 */
[----:B---3--:R-:W-:Y:S01]  /*7600*/  F2FP.F16.F32.PACK_AB R158, R21, R12 ;  /* 0x0000000c159e723e */ /* 0x008fe200000000ff */
        /* <DEDUP_REMOVED lines=38> */
[C---:B---3--:R-:W-:Y:S01]  /*7870*/  FADD.FTZ R11, R157.reuse, R154 ;  /* 0x0000009a9d0b7221 */ /* 0x048fe20000010000 */
[----:B------:R-:W-:Y:S01]  /*7880*/  F2FP.F16.F32.PACK_AB R162, R157, R14 ;  /* 0x0000000e9da2723e */ /* 0x000fe200000000ff */
[----:B------:R-:W-:Y:S01]  /*7890*/  FMUL.FTZ R90, R90, R9 ;  /* 0x000000095a5a7220 */ /* 0x000fe20000410000 */
[----:B------:R-:W-:Y:S01]  /*78a0*/  F2FP.F16.F32.PACK_AB R154, R13, R10 ;  /* 0x0000000a0d9a723e */ /* 0x000fe200000000ff */
[----:B------:R-:W-:Y:S01]  /*78b0*/  BAR.SYNC.DEFER_BLOCKING 0xf, 0x100 ;  /* 0x03c4000000007b1d */ /* 0x000fe20000010000 */
[----:B------:R-:W-:Y:S01]  /*78c0*/  F2FP.F16.F32.PACK_AB R157, R176, R159 ;  /* 0x0000009fb09d723e */ /* 0x000fe200000000ff */
[----:B------:R-:W-:Y:S01]  /*78d0*/  FMUL.FTZ R91, R91, R9 ;  /* 0x000000095b5b7220 */ /* 0x000fe20000410000 */
[----:B------:R-:W-:Y:S01]  /*78e0*/  F2FP.F16.F32.PACK_AB R159, R180, R163 ;  /* 0x000000a3b49f723e */ /* 0x000fe200000000ff */
        /* <DEDUP_REMOVED lines=20> */
[----:B------:R1:W-:Y:S01]  /*7a30*/  STSM.16.M88.4 [R18+0x26800], R152 ;  /* 0x0268009812007844 */ /* 0x0003e20000000200 */
[-C--:B------:R-:W-:Y:S01]  /*7a40*/  FMUL.FTZ R122, R122, R9.reuse ;  /* 0x000000097a7a7220 */ /* 0x080fe20000410000 */
[-C--:B------:R-:W-:Y:S01]  /*7a50*/  FMUL.FTZ R123, R123, R9.reuse ;  /* 0x000000097b7b7220 */ /* 0x080fe20000410000 */
[-C--:B------:R-:W-:Y:S01]  /*7a60*/  FMUL.FTZ R126, R126, R9.reuse ;  /* 0x000000097e7e7220 */ /* 0x080fe20000410000 */
[----:B------:R1:W-:Y:S01]  /*7a70*/  STSM.16.M88.4 [R19], R156 ;  /* 0x0000009c13007844 */ /* 0x0003e20000000200 */
[-C--:B------:R-:W-:Y:S01]  /*7a80*/  FMUL.FTZ R127, R127, R9.reuse ;  /* 0x000000097f7f7220 */ /* 0x080fe20000410000 */
[----:B------:R-:W4:Y:S01]  /*7a90*/  MUFU.EX2 R173, R173 ;  /* 0x000000ad00ad7308 */ /* 0x000f220000000800 */
[C---:B--2---:R-:W-:Y:S01]  /*7aa0*/  FADD.FTZ R11, R161.reuse, R8 ;  /* 0x00000008a10b7221 */ /* 0x044fe20000010000 */
[----:B------:R-:W-:Y:S01]  /*7ab0*/  F2FP.F16.F32.PACK_AB R164, R161, R164 ;  /* 0x000000a4a1a4723e */ /* 0x000fe200000000ff */
[----:B------:R-:W-:Y:S01]  /*7ac0*/  FMUL.FTZ R130, R130, R9 ;  /* 0x0000000982827220 */ /* 0x000fe20000410000 */
[----:B------:R-:W-:Y:S01]  /*7ad0*/  F2FP.F16.F32.PACK_AB R161, R192, R167 ;  /* 0x000000a7c0a1723e */ /* 0x000fe200000000ff */
[----:B------:R-:W-:Y:S01]  /*7ae0*/  FADD.FTZ R8, R20, R11 ;  /* 0x0000000b14087221 */ /* 0x000fe20000010000 */
[-C--:B------:R-:W-:Y:S01]  /*7af0*/  FMUL.FTZ R131, R131, R9.reuse ;  /* 0x0000000983837220 */ /* 0x080fe20000410000 */
[----:B------:R-:W-:Y:S01]  /*7b00*/  FMUL.FTZ R134, R134, R9 ;  /* 0x0000000986867220 */ /* 0x000fe20000410000 */
[----:B------:R-:W2:Y:S01]  /*7b10*/  MUFU.EX2 R165, R165 ;  /* 0x000000a500a57308 */ /* 0x000ea20000000800 */
        /* <DEDUP_REMOVED lines=13> */
[----:B------:R-:W-:-:S02]  /*7bf0*/  FMUL.FTZ R151, R151, R9 ;  /* 0x0000000997977220 */ /* 0x000fc40000410000 */
[----:B------:R-:W4:Y:S01]  /*7c00*/  MUFU.EX2 R182, R182 ;  /* 0x000000b600b67308 */ /* 0x000f220000000800 */
[C---:B--2---:R-:W-:Y:S01]  /*7c10*/  FADD.FTZ R5, R165.reuse, R8 ;  /* 0x00000008a5057221 */ /* 0x044fe20000010000 */
[----:B------:R-:W-:-:S06]  /*7c20*/  F2FP.F16.F32.PACK_AB R166, R165, R20 ;  /* 0x00000014a5a6723e */ /* 0x000fcc00000000ff */
[----:B------:R-:W2:Y:S01]  /*7c30*/  MUFU.EX2 R183, R183 ;  /* 0x000000b700b77308 */ /* 0x000ea20000000800 */
[C---:B---3--:R-:W-:Y:S01]  /*7c40*/  FADD.FTZ R11, R178.reuse, R11 ;  /* 0x0000000bb20b7221 */ /* 0x048fe20000010000 */
[----:B------:R-:W-:-:S03]  /*7c50*/  F2FP.F16.F32.PACK_AB R165, R178, R173 ;  /* 0x000000adb2a5723e */ /* 0x000fc600000000ff */
[----:B----4-:R-:W-:Y:S01]  /*7c60*/  FADD.FTZ R6, R182, R11 ;  /* 0x0000000bb6067221 */ /* 0x010fe20000010000 */
[----:B--2---:R-:W-:-:S03]  /*7c70*/  F2FP.F16.F32.PACK_AB R167, R183, R182 ;  /* 0x000000b6b7a7723e */ /* 0x004fc600000000ff */
[----:B------:R-:W-:Y:S02]  /*7c80*/  FADD.FTZ R6, R183, R6 ;  /* 0x00000006b7067221 */ /* 0x000fe40000010000 */
[----:B------:R1:W-:Y:S01]  /*7c90*/  STSM.16.M88.4 [R22], R164 ;  /* 0x000000a416007844 */ /* 0x0003e20000000200 */
[----:B------:R-:W-:Y:S05]  /*7ca0*/  @!P0 BRA `(.L_x_3159) ;  /* 0x0000000000048947 */ /* 0x000fea0003800000 */
[----:B------:R-:W-:Y:S01]  /*7cb0*/  BPT.TRAP 0x1 ;  /* 0x000000040000795c */ /* 0x000fe20000300000 */
.L_x_3159:
[----:B------:R2:W3:Y:S01]  /*7cc0*/  SYNCS.PHASECHK.TRANS64.TRYWAIT P2, [UR22+0x28c50], R7 ;  /* 0x028c5007ff0075a7 */ /* 0x0004e20008040156 */
[----:B------:R-:W-:Y:S05]  /*7cd0*/  @!P0 BRA `(.L_x_3160) ;  /* 0x0000000000048947 */ /* 0x000fea0003800000 */
[----:B------:R-:W-:Y:S01]  /*7ce0*/  BPT.TRAP 0x1 ;  /* 0x000000040000795c */ /* 0x000fe20000300000 */
.L_x_3160:
[----:B---3--:R-:W-:Y:S05]  /*7cf0*/  @P2 BRA `(.L_x_3161) ;  /* 0x0000000000082947 */ /* 0x008fea0003800000 */
[----:B------:R-:W3:Y:S02]  /*7d00*/  SYNCS.PHASECHK.TRANS64.TRYWAIT P2, [UR22+0x28c50], R7 ;  /* 0x028c5007ff0075a7 */ /* 0x000ee40008040156 */
[----:B---3--:R-:W-:Y:S05]  /*7d10*/  @!P2 BRA `(.L_x_3162) ;  /* 0x0000005800f4a947 */ /* 0x008fea0003800000 */
.L_x_3161:
[----:B------:R-:W-:Y:S01]  /*7d20*/  ULEA UR11, UR39, UR41, 0xc ;  /* 0x00000029270b7291 */ /* 0x000fe2000f8e603f */
[----:B------:R-:W-:Y:S01]  /*7d30*/  WARPGROUP.ARRIVE ;  /* 0x00000000000079c5 */ /* 0x000fe20000000000 */
[----:B------:R-:W-:Y:S01]  /*7d40*/  UMOV UR7, 0x40000040 ;  /* 0x4000004000077882 */ /* 0x000fe20000000000 */
[----:B------:R-:W-:Y:S01]  /*7d50*/  ISETP.LT.AND P2, PT, RZ, UR23, PT ;  /* 0x00000017ff007c0c */ /* 0x000fe2000bf41270 */
[----:B------:R-:W-:Y:S01]  /*7d60*/  UIADD3 UR23, UR23, -0x1, URZ ;  /* 0xffffffff17177890 */ /* 0x000fe2000fffe03f */
[----:B---3--:R-:W-:Y:S01]  /*7d70*/  @!P1 IADD3 R170, R170, 0x28c60, RZ ;  /* 0x00028c60aaaa9810 */ /* 0x008fe20007ffe0ff */
[----:B------:R-:W-:Y:S01]  /*7d80*/  UMOV UR21, UR39 ;  /* 0x0000002700157c82 */ /* 0x000fe20008000000 */
[----:B------:R-:W-:Y:S01]  /*7d90*/  UMOV UR6, UR11 ;  /* 0x0000000b00067c82 */ /* 0x000fe20008000000 */
[----:B------:R-:W-:Y:S01]  /*7da0*/  IMAD.MOV.U32 R9, RZ, RZ, R4 ;  /* 0x000000ffff097224 */ /* 0x000fe200078e0004 */
[----:B------:R-:W-:Y:S01]  /*7db0*/  HGMMA.64x256x16.F32 R24, R152, gdesc[UR4].tnspB, R24, gsb0 ;  /* 0x43e0000498187df0 */ /* 0x000fe20008000818 */
[----:B------:R-:W-:Y:S01]  /*7dc0*/  UIADD3 UR6, UR11, 0x80, URZ ;  /* 0x000000800b067890 */ /* 0x000fe2000fffe03f */
[----:B------:R-:W-:Y:S01]  /*7dd0*/  @!P1 PRMT R170, RZ, 0x654, R170 ;  /* 0x00000654ffaa9816 */ /* 0x000fe200000000aa */
[----:B------:R-:W-:Y:S01]  /*7de0*/  UMOV UR7, 0x40000040 ;  /* 0x4000004000077882 */ /* 0x000fe20000000000 */
[----:B------:R-:W-:Y:S01]  /*7df0*/  MOV R8, R3 ;  /* 0x0000000300087202 */ /* 0x000fe20000000f00 */
        /* <DEDUP_REMOVED lines=27> */
.L_x_3154:
[----:B------:R-:W5:Y:S01]  /*7fb0*/  SHFL.BFLY PT, R0, R5, 0x2, 0x1f ;  /* 0x0c401f0005007f89 */ /* 0x000f6200000e0000 */
[----:B------:R-:W-:Y:S01]  /*7fc0*/  MOV R12, UR10 ;  /* 0x0000000a000c7c02 */ /* 0x000fe20008000f00 */
[----:B-12-4-:R-:W-:Y:S01]  /*7fd0*/  IMAD.MOV.U32 R156, RZ, RZ, -0x800000 ;  /* 0xff800000ff9c7424 */ /* 0x016fe200078e00ff */
[----:B------:R-:W-:Y:S01]  /*7fe0*/  UIADD3 UR37, UR37, 0x1, URZ ;  /* 0x0000000125257890 */ /* 0x000fe2000fffe03f */
[----:B------:R-:W1:Y:S01]  /*7ff0*/  SHFL.BFLY PT, R9, R6, 0x2, 0x1f ;  /* 0x0c401f0006097f89 */ /* 0x000e6200000e0000 */
[----:B------:R-:W-:Y:S01]  /*8000*/  IMAD.MOV.U32 R155, RZ, RZ, -0x800000 ;  /* 0xff800000ff9b7424 */ /* 0x000fe200078e00ff */
[----:B------:R-:W-:Y:S08]  /*8010*/  BAR.ARV 0x8, 0xa0 ;  /* 0x0202800000007b1d */ /* 0x000ff00000002000 */
[----:B------:R-:W-:Y:S01]  /*8020*/  BAR.SYNC.DEFER_BLOCKING 0xf, 0x100 ;  /* 0x03c4000000007b1d */ /* 0x000fe20000010000 */
[----:B-----5:R-:W-:Y:S01]  /*8030*/  FADD.FTZ R0, R0, R5 ;  /* 0x0000000500007221 */ /* 0x020fe20000010000 */
[----:B------:R-:W-:Y:S01]  /*8040*/  IMAD.U32 R5, RZ, RZ, UR39 ;  /* 0x00000027ff057e24 */ /* 0x000fe2000f8e00ff */
[----:B------:R-:W-:Y:S01]  /*8050*/  UIADD3 UR39, UR39, 0x1, URZ ;  /* 0x0000000127277890 */ /* 0x000fe2000fffe03f */
[----:B-1----:R-:W-:-:S02]  /*8060*/  FADD.FTZ R9, R9, R6 ;  /* 0x0000000609097221 */ /* 0x002fc40000010000 */
[----:B------:R-:W1:Y:S01]  /*8070*/  SHFL.BFLY PT, R7, R0, 0x1, 0x1f ;  /* 0x0c201f0000077f89 */ /* 0x000e6200000e0000 */
[----:B------:R-:W-:-:S03]  /*8080*/  UISETP.NE.AND UP0, UPT, UR39, 0x2, UPT ;  /* 0x000000022700788c */ /* 0x000fc6000bf05270 */
[----:B------:R-:W2:Y:S01]  /*8090*/  SHFL.BFLY PT, R8, R9, 0x1, 0x1f ;  /* 0x0c201f0009087f89 */ /* 0x000ea200000e0000 */
[----:B------:R-:W-:Y:S02]  /*80a0*/  USEL UR4, URZ, 0x1, UP0 ;  /* 0x000000013f047887 */ /* 0x000fe40008000000 */
[----:B------:R-:W-:Y:S02]  /*80b0*/  USEL UR39, UR39, URZ, UP0 ;  /* 0x0000003f27277287 */ /* 0x000fe40008000000 */
[----:B------:R-:W-:Y:S01]  /*80c0*/  ULOP3.LUT UR38, UR38, UR4, URZ, 0x3c, !UPT ;  /* 0x0000000426267292 */ /* 0x000fe2000f8e3c3f */
[----:B-1----:R-:W-:Y:S01]  /*80d0*/  FADD.FTZ R10, R0, R7 ;  /* 0x00000007000a7221 */ /* 0x002fe20000010000 */
[----:B------:R-:W-:Y:S01]  /*80e0*/  IMAD.MOV R7, RZ, RZ, -R17 ;  /* 0x000000ffff077224 */ /* 0x000fe200078e0a11 */
[----:B------:R-:W-:Y:S01]  /*80f0*/  MOV R0, RZ ;  /* 0x000000ff00007202 */ /* 0x000fe20000000f00 */
[----:B--2---:R-:W-:Y:S02]  /*8100*/  FADD.FTZ R8, R9, R8 ;  /* 0x0000000809087221 */ /* 0x004fe40000010000 */
[----:B------:R-:W-:-:S02]  /*8110*/  FSETP.NE.FTZ.AND P1, PT, R10, RZ, PT ;  /* 0x000000ff0a00720b */ /* 0x000fc40003f35000 */
[----:B------:R-:W-:Y:S02]  /*8120*/  ISETP.NE.AND P0, PT, R16, R7, PT ;  /* 0x000000071000720c */ /* 0x000fe40003f05270 */
[----:B------:R-:W-:Y:S02]  /*8130*/  FSETP.NE.FTZ.AND P2, PT, R8, RZ, PT ;  /* 0x000000ff0800720b */ /* 0x000fe40003f55000 */
[----:B------:R-:W-:Y:S02]  /*8140*/  MOV R7, RZ ;  /* 0x000000ff00077202 */ /* 0x000fe40000000f00 */
[----:B------:R-:W-:-:S05]  /*8150*/  MOV R9, UR10 ;  /* 0x0000000a00097c02 */ /* 0x000fca0008000f00 */
[----:B------:R-:W1:Y:S02]  /*8160*/  @P1 MUFU.RCP R7, R10 ;  /* 0x0000000a00071308 */ /* 0x000e640000001000 */
[----:B------:R-:W-:Y:S02]  /*8170*/  @!P0 IMAD R5, R5, 0x40, R2 ;  /* 0x0000004005058824 */ /* 0x000fe400078e0202 */
[----:B------:R-:W-:-:S03]  /*8180*/  @P2 FMUL.FTZ R12, R12, 0.69314718246459960938 ;  /* 0x3f3172180c0c2820 */ /* 0x000fc60000410000 */
[----:B------:R-:W-:Y:S01]  /*8190*/  @!P0 LEA R6, R5, UR48, 0x2 ;  /* 0x0000003005068c11 */ /* 0x000fe2000f8e10ff */
        /* <DEDUP_REMOVED lines=76> */
[----:B-1----:R-:W1:Y:S01]  /*8660*/  @P2 MUFU.LG2 R7, R8 ;  /* 0x0000000800072308 */ /* 0x002e620000000c00 */
        /* <DEDUP_REMOVED lines=63> */
.L_x_3125:
        /* <DEDUP_REMOVED lines=38> */
[C---:B------:R-:W-:Y:S02]  /*8cc0*/  IADD3 R14, P1, R114.reuse, 0x2040, RZ ;  /* 0x00002040720e7810 */ /* 0x040fe40007f3e0ff */
[-C--:B------:R-:W-:Y:S01]  /*8cd0*/  IADD3.X R5, RZ, R115.reuse, RZ, P2, !PT ;  /* 0x00000073ff057210 */ /* 0x080fe200017fe4ff */
[--C-:B------:R-:W-:Y:S01]  /*8ce0*/  IMAD.X R11, RZ, RZ, R115.reuse, P5 ;  /* 0x000000ffff0b7224 */ /* 0x100fe200028e0673 */
[C---:B------:R-:W-:Y:S01]  /*8cf0*/  IADD3 R183, P3, R114.reuse, 0x4000, RZ ;  /* 0x0000400072b77810 */ /* 0x040fe20007f7e0ff */
[--C-:B------:R-:W-:Y:S01]  /*8d00*/  IMAD.X R15, RZ, RZ, R115.reuse, P1 ;  /* 0x000000ffff0f7224 */ /* 0x100fe200008e0673 */
[----:B------:R-:W-:Y:S02]  /*8d10*/  IADD3.X R9, RZ, R115, RZ, P4, !PT ;  /* 0x00000073ff097210 */ /* 0x000fe400027fe4ff */
[C---:B------:R-:W-:Y:S01]  /*8d20*/  IADD3 R179, P6, R114.reuse, 0x2020, RZ ;  /* 0x0000202072b37810 */ /* 0x040fe20007fde0ff */
[----:B------:R-:W-:Y:S01]  /*8d30*/  IMAD.X R83, RZ, RZ, R115, P3 ;  /* 0x000000ffff537224 */ /* 0x000fe200018e0673 */
[----:B------:R-:W-:-:S02]  /*8d40*/  IADD3 R181, P2, R114, 0x2060, RZ ;  /* 0x0000206072b57810 */ /* 0x000fc40007f5e0ff */
[C---:B------:R-:W-:Y:S02]  /*8d50*/  IADD3 R193, P4, R114.reuse, 0x4020, RZ ;  /* 0x0000402072c17810 */ /* 0x040fe40007f9e0ff */
[----:B------:R-:W-:Y:S02]  /*8d60*/  SHF.R.U64 R3, R3, 0x3, RZ ;  /* 0x0000000303037819 */ /* 0x000fe400000012ff */
[-C--:B------:R-:W-:Y:S02]  /*8d70*/  IADD3.X R13, RZ, R115.reuse, RZ, P6, !PT ;  /* 0x00000073ff0d7210 */ /* 0x080fe400037fe4ff */
[-C--:B------:R-:W-:Y:S02]  /*8d80*/  IADD3.X R21, RZ, R115.reuse, RZ, P2, !PT ;  /* 0x00000073ff157210 */ /* 0x080fe400017fe4ff */
[----:B------:R-:W-:Y:S02]  /*8d90*/  IADD3.X R87, RZ, R115, RZ, P4, !PT ;  /* 0x00000073ff577210 */ /* 0x000fe400027fe4ff */
[----:B------:R-:W-:-:S02]  /*8da0*/  IADD3 R90, P5, R114, 0x4040, RZ ;  /* 0x00004040725a7810 */ /* 0x000fc40007fbe0ff */
[C---:B------:R-:W-:Y:S02]  /*8db0*/  IADD3 R195, P6, R114.reuse, 0x4060, RZ ;  /* 0x0000406072c37810 */ /* 0x040fe40007fde0ff */
[C---:B------:R-:W-:Y:S01]  /*8dc0*/  IADD3 R197, P1, R114.reuse, 0x6000, RZ ;  /* 0x0000600072c57810 */ /* 0x040fe20007f3e0ff */
[--C-:B------:R-:W-:Y:S01]  /*8dd0*/  IMAD.X R91, RZ, RZ, R115.reuse, P5 ;  /* 0x000000ffff5b7224 */ /* 0x100fe200028e0673 */
[C---:B------:R-:W-:Y:S02]  /*8de0*/  IADD3 R199, P2, R114.reuse, 0x6020, RZ ;  /* 0x0000602072c77810 */ /* 0x040fe40007f5e0ff */
[C---:B------:R-:W-:Y:S01]  /*8df0*/  IADD3 R106, P3, R114.reuse, 0x6040, RZ ;  /* 0x00006040726a7810 */ /* 0x040fe20007f7e0ff */
[----:B------:R-:W-:Y:S01]  /*8e00*/  IMAD.X R99, RZ, RZ, R115, P1 ;  /* 0x000000ffff637224 */ /* 0x000fe200008e0673 */
[----:B------:R-:W-:Y:S02]  /*8e10*/  IADD3 R201, P4, R114, 0x6060, RZ ;  /* 0x0000606072c97810 */ /* 0x000fe40007f9e0ff */
[----:B------:R-:W-:-:S02]  /*8e20*/  LOP3.LUT R114, R3, R114, RZ, 0x3c, !PT ;  /* 0x0000007203727212 */ /* 0x000fc400078e3cff */
[----:B------:R-:W-:Y:S01]  /*8e30*/  LOP3.LUT R3, R6, 0x380, RZ, 0xc0, !PT ;  /* 0x0000038006037812 */ /* 0x000fe200078ec0ff */
[----:B------:R-:W-:Y:S01]  /*8e40*/  IMAD.X R111, RZ, RZ, R115, P4 ;  /* 0x000000ffff6f7224 */ /* 0x000fe200020e0673 */
[----:B------:R-:W-:Y:S02]  /*8e50*/  LOP3.LUT R0, R173, 0x380, RZ, 0xc0, !PT ;  /* 0x00000380ad007812 */ /* 0x000fe400078ec0ff */
[----:B------:R-:W-:Y:S02]  /*8e60*/  SHF.R.U64 R3, R3, 0x3, RZ ;  /* 0x0000000303037819 */ /* 0x000fe400000012ff */
[----:B------:R-:W-:Y:S02]  /*8e70*/  SHF.R.U64 R0, R0, 0x3, RZ ;  /* 0x0000000300007819 */ /* 0x000fe400000012ff */
[----:B------:R-:W-:Y:S02]  /*8e80*/  LOP3.LUT R6, R3, R6, RZ, 0x3c, !PT ;  /* 0x0000000603067212 */ /* 0x000fe400078e3cff */
[----:B------:R-:W-:-:S02]  /*8e90*/  LOP3.LUT R3, R14, 0x380, RZ, 0xc0, !PT ;  /* 0x000003800e037812 */ /* 0x000fc400078ec0ff */
[----:B------:R-:W-:Y:S02]  /*8ea0*/  LOP3.LUT R4, R0, R173, RZ, 0x3c, !PT ;  /* 0x000000ad00047212 */ /* 0x000fe400078e3cff */
[----:B------:R-:W-:Y:S02]  /*8eb0*/  LOP3.LUT R0, R179, 0x380, RZ, 0xc0, !PT ;  /* 0x00000380b3007812 */ /* 0x000fe400078ec0ff */
[----:B------:R-:W-:Y:S02]  /*8ec0*/  SHF.R.U64 R3, R3, 0x3, RZ ;  /* 0x0000000303037819 */ /* 0x000fe400000012ff */
[----:B------:R-:W-:Y:S02]  /*8ed0*/  SHF.R.U64 R0, R0, 0x3, RZ ;  /* 0x0000000300007819 */ /* 0x000fe400000012ff */
[----:B------:R-:W-:Y:S02]  /*8ee0*/  LOP3.LUT R14, R3, R14, RZ, 0x3c, !PT ;  /* 0x0000000e030e7212 */ /* 0x000fe400078e3cff */
[----:B------:R-:W-:-:S02]  /*8ef0*/  LOP3.LUT R3, R90, 0x380, RZ, 0xc0, !PT ;  /* 0x000003805a037812 */ /* 0x000fc400078ec0ff */
[----:B------:R-:W-:Y:S02]  /*8f00*/  LOP3.LUT R12, R0, R179, RZ, 0x3c, !PT ;  /* 0x000000b3000c7212 */ /* 0x000fe400078e3cff */
[----:B------:R-:W-:Y:S02]  /*8f10*/  LOP3.LUT R8, R175, 0x380, RZ, 0xc0, !PT ;  /* 0x00000380af087812 */ /* 0x000fe400078ec0ff */
[----:B------:R-:W-:Y:S02]  /*8f20*/  LOP3.LUT R0, R193, 0x380, RZ, 0xc0, !PT ;  /* 0x00000380c1007812 */ /* 0x000fe400078ec0ff */
[----:B------:R-:W-:Y:S02]  /*8f30*/  LOP3.LUT R10, R177, 0x380, RZ, 0xc0, !PT ;  /* 0x00000380b10a7812 */ /* 0x000fe400078ec0ff */
[----:B------:R-:W-:Y:S02]  /*8f40*/  SHF.R.U64 R3, R3, 0x3, RZ ;  /* 0x0000000303037819 */ /* 0x000fe400000012ff */
[----:B------:R-:W-:-:S02]  /*8f50*/  LOP3.LUT R27, R201, 0x380, RZ, 0xc0, !PT ;  /* 0x00000380c91b7812 */ /* 0x000fc400078ec0ff */
[----:B------:R-:W-:Y:S02]  /*8f60*/  LOP3.LUT R82, R183, 0x380, RZ, 0xc0, !PT ;  /* 0x00000380b7527812 */ /* 0x000fe400078ec0ff */
[----:B------:R-:W-:Y:S02]  /*8f70*/  SHF.R.U64 R8, R8, 0x3, RZ ;  /* 0x0000000308087819 */ /* 0x000fe400000012ff */
[----:B------:R-:W-:Y:S02]  /*8f80*/  LOP3.LUT R20, R181, 0x380, RZ, 0xc0, !PT ;  /* 0x00000380b5147812 */ /* 0x000fe400078ec0ff */
[----:B------:R-:W-:Y:S02]  /*8f90*/  SHF.R.U64 R0, R0, 0x3, RZ ;  /* 0x0000000300007819 */ /* 0x000fe400000012ff */
[----:B------:R-:W-:Y:S02]  /*8fa0*/  SHF.R.U64 R10, R10, 0x3, RZ ;  /* 0x000000030a0a7819 */ /* 0x000fe400000012ff */
[----:B------:R-:W-:-:S02]  /*8fb0*/  LOP3.LUT R98, R197, 0x380, RZ, 0xc0, !PT ;  /* 0x00000380c5627812 */ /* 0x000fc400078ec0ff */
[----:B------:R-:W-:Y:S02]  /*8fc0*/  LOP3.LUT R90, R3, R90, RZ, 0x3c, !PT ;  /* 0x0000005a035a7212 */ /* 0x000fe400078e3cff */
[----:B------:R-:W-:Y:S02]  /*8fd0*/  SHF.R.U64 R28, R27, 0x3, RZ ;  /* 0x000000031b1c7819 */ /* 0x000fe400000012ff */
[----:B------:R-:W-:Y:S02]  /*8fe0*/  LOP3.LUT R3, R106, 0x380, RZ, 0xc0, !PT ;  /* 0x000003806a037812 */ /* 0x000fe400078ec0ff */
[----:B------:R-:W-:Y:S02]  /*8ff0*/  SHF.R.U64 R82, R82, 0x3, RZ ;  /* 0x0000000352527819 */ /* 0x000fe400000012ff */
[----:B------:R-:W-:Y:S02]  /*9000*/  LOP3.LUT R8, R8, R175, RZ, 0x3c, !PT ;  /* 0x000000af08087212 */ /* 0x000fe400078e3cff */
[----:B------:R-:W-:-:S02]  /*9010*/  SHF.R.U64 R20, R20, 0x3, RZ ;  /* 0x0000000314147819 */ /* 0x000fc400000012ff */
[----:B------:R-:W-:Y:S02]  /*9020*/  LOP3.LUT R94, R195, 0x380, RZ, 0xc0, !PT ;  /* 0x00000380c35e7812 */ /* 0x000fe400078ec0ff */
[----:B------:R-:W-:Y:S02]  /*9030*/  LOP3.LUT R86, R0, R193, RZ, 0x3c, !PT ;  /* 0x000000c100567212 */ /* 0x000fe400078e3cff */
[----:B------:R-:W-:Y:S02]  /*9040*/  LOP3.LUT R10, R10, R177, RZ, 0x3c, !PT ;  /* 0x000000b10a0a7212 */ /* 0x000fe400078e3cff */
[----:B------:R-:W-:Y:S02]  /*9050*/  SHF.R.U64 R98, R98, 0x3, RZ ;  /* 0x0000000362627819 */ /* 0x000fe400000012ff */
[----:B------:R-:W-:Y:S02]  /*9060*/  MOV R114, R114 ;  /* 0x0000007200727202 */ /* 0x000fe40000000f00 */
[----:B------:R-:W-:-:S02]  /*9070*/  LOP3.LUT R0, R199, 0x380, RZ, 0xc0, !PT ;  /* 0x00000380c7007812 */ /* 0x000fc400078ec0ff */
[----:B------:R-:W-:Y:S02]  /*9080*/  F2FP.F16.F32.PACK_AB R27, R31, R30 ;  /* 0x0000001e1f1b723e */ /* 0x000fe400000000ff */
[----:B------:R-:W-:Y:S02]  /*9090*/  LOP3.LUT R110, R28, R201, RZ, 0x3c, !PT ;  /* 0x000000c91c6e7212 */ /* 0x000fe400078e3cff */
[----:B------:R-:W-:Y:S01]  /*90a0*/  SHF.R.U64 R3, R3, 0x3, RZ ;  /* 0x0000000303037819 */ /* 0x000fe200000012ff */
[----:B------:R1:W-:Y:S01]  /*90b0*/  STSM.16.M88.4 [R114], R24 ;  /* 0x0000001872007844 */ /* 0x0003e20000000200 */
[----:B------:R-:W-:Y:S02]  /*90c0*/  MOV R28, R4 ;  /* 0x00000004001c7202 */ /* 0x000fe40000000f00 */
[----:B------:R-:W-:Y:S02]  /*90d0*/  LOP3.LUT R82, R82, R183, RZ, 0x3c, !PT ;  /* 0x000000b752527212 */ /* 0x000fe400078e3cff */
[----:B------:R-:W-:Y:S01]  /*90e0*/  MOV R6, R6 ;  /* 0x0000000600067202 */ /* 0x000fe20000000f00 */
[----:B------:R2:W-:Y:S01]  /*90f0*/  STSM.16.M88.4 [R28], R32 ;  /* 0x000000201c007844 */ /* 0x0005e20000000200 */
[----:B------:R-:W-:-:S02]  /*9100*/  LOP3.LUT R20, R20, R181, RZ, 0x3c, !PT ;  /* 0x000000b514147212 */ /* 0x000fc400078e3cff */
[----:B------:R-:W-:Y:S01]  /*9110*/  SHF.R.U64 R94, R94, 0x3, RZ ;  /* 0x000000035e5e7819 */ /* 0x000fe200000012ff */
[----:B------:R2:W-:Y:S01]  /*9120*/  STSM.16.M88.4 [R6], R40 ;  /* 0x0000002806007844 */ /* 0x0005e20000000200 */
[----:B------:R-:W-:Y:S02]  /*9130*/  MOV R8, R8 ;  /* 0x0000000800087202 */ /* 0x000fe40000000f00 */
[----:B------:R-:W-:Y:S02]  /*9140*/  F2FP.F16.F32.PACK_AB R51, R55, R54 ;  /* 0x000000363733723e */ /* 0x000fe400000000ff */
[----:B------:R-:W-:Y:S02]  /*9150*/  F2FP.F16.F32.PACK_AB R57, R59, R58 ;  /* 0x0000003a3b39723e */ /* 0x000fe400000000ff */
[----:B------:R-:W-:Y:S01]  /*9160*/  F2FP.F16.F32.PACK_AB R64, R65, R64 ;  /* 0x000000404140723e */ /* 0x000fe200000000ff */
[----:B------:R2:W-:Y:S01]  /*9170*/  STSM.16.M88.4 [R8], R48 ;  /* 0x0000003008007844 */ /* 0x0005e20000000200 */
[----:B------:R-:W-:-:S02]  /*9180*/  LOP3.LUT R98, R98, R197, RZ, 0x3c, !PT ;  /* 0x000000c562627212 */ /* 0x000fc400078e3cff */
[----:B------:R-:W-:Y:S02]  /*9190*/  SHF.R.U64 R0, R0, 0x3, RZ ;  /* 0x0000000300007819 */ /* 0x000fe400000012ff */
[----:B------:R-:W-:Y:S02]  /*91a0*/  MOV R10, R10 ;  /* 0x0000000a000a7202 */ /* 0x000fe40000000f00 */
[----:B------:R-:W-:Y:S02]  /*91b0*/  F2FP.F16.F32.PACK_AB R58, R61, R60 ;  /* 0x0000003c3d3a723e */ /* 0x000fe400000000ff */
[----:B------:R-:W-:Y:S02]  /*91c0*/  F2FP.F16.F32.PACK_AB R59, R63, R62 ;  /* 0x0000003e3f3b723e */ /* 0x000fe400000000ff */
[----:B------:R-:W-:Y:S02]  /*91d0*/  F2FP.F16.F32.PACK_AB R65, R67, R66 ;  /* 0x000000424341723e */ /* 0x000fe400000000ff */
[----:B------:R-:W-:Y:S01]  /*91e0*/  F2FP.F16.F32.PACK_AB R72, R73, R72 ;  /* 0x000000484948723e */ /* 0x000fe200000000ff */
[----:B------:R2:W-:Y:S01]  /*91f0*/  STSM.16.M88.4 [R10], R56 ;  /* 0x000000380a007844 */ /* 0x0005e20000000200 */
[----:B------:R-:W-:-:S02]  /*9200*/  IADD3.X R107, RZ, R115, RZ, P3, !PT ;  /* 0x00000073ff6b7210 */ /* 0x000fc40001ffe4ff */
[----:B------:R-:W-:Y:S02]  /*9210*/  LOP3.LUT R106, R3, R106, RZ, 0x3c, !PT ;  /* 0x0000006a036a7212 */ /* 0x000fe400078e3cff */
[----:B------:R-:W-:Y:S02]  /*9220*/  MOV R12, R12 ;  /* 0x0000000c000c7202 */ /* 0x000fe40000000f00 */
[----:B------:R-:W-:Y:S02]  /*9230*/  F2FP.F16.F32.PACK_AB R66, R69, R68 ;  /* 0x000000444542723e */ /* 0x000fe400000000ff */
[----:B------:R-:W-:Y:S02]  /*9240*/  F2FP.F16.F32.PACK_AB R67, R71, R70 ;  /* 0x000000464743723e */ /* 0x000fe400000000ff */
[----:B------:R-:W-:Y:S02]  /*9250*/  F2FP.F16.F32.PACK_AB R73, R75, R74 ;  /* 0x0000004a4b49723e */ /* 0x000fe400000000ff */
[----:B------:R-:W-:Y:S01]  /*9260*/  MOV R14, R14 ;  /* 0x0000000e000e7202 */ /* 0x000fe20000000f00 */
[----:B------:R2:W-:Y:S01]  /*9270*/  STSM.16.M88.4 [R12], R64 ;  /* 0x000000400c007844 */ /* 0x0005e20000000200 */
[----:B------:R-:W-:-:S02]  /*9280*/  MOV R5, R82 ;  /* 0x0000005200057202 */ /* 0x000fc40000000f00 */
[----:B------:R-:W-:Y:S02]  /*9290*/  F2FP.F16.F32.PACK_AB R74, R77, R76 ;  /* 0x0000004c4d4a723e */ /* 0x000fe400000000ff */
[----:B------:R-:W-:Y:S02]  /*92a0*/  F2FP.F16.F32.PACK_AB R75, R79, R78 ;  /* 0x0000004e4f4b723e */ /* 0x000fe400000000ff */
[----:B------:R-:W-:Y:S02]  /*92b0*/  F2FP.F16.F32.PACK_AB R80, R81, R80 ;  /* 0x000000505150723e */ /* 0x000fe400000000ff */
[----:B------:R-:W-:Y:S01]  /*92c0*/  IADD3.X R95, RZ, R115, RZ, P6, !PT ;  /* 0x00000073ff5f7210 */ /* 0x000fe200037fe4ff */
[----:B------:R2:W-:Y:S01]  /*92d0*/  STSM.16.M88.4 [R14], R72 ;  /* 0x000000480e007844 */ /* 0x0005e20000000200 */
[----:B------:R-:W-:Y:S02]  /*92e0*/  LOP3.LUT R94, R94, R195, RZ, 0x3c, !PT ;  /* 0x000000c35e5e7212 */ /* 0x000fe400078e3cff */
[----:B------:R-:W-:-:S02]  /*92f0*/  MOV R20, R20 ;  /* 0x0000001400147202 */ /* 0x000fc40000000f00 */
[----:B------:R-:W-:Y:S02]  /*9300*/  MOV R4, R90 ;  /* 0x0000005a00047202 */ /* 0x000fe40000000f00 */
        /* <DEDUP_REMOVED lines=60> */
[----:B--2---:R-:W1:Y:S01]  /*96d0*/  LDC.64 R6, c[0x0][0xb78] ;  /* 0x0002de00ff067b82 */ /* 0x004e620000000a00 */
[----:B------:R-:W-:Y:S01]  /*96e0*/  USHF.R.S32.HI UR5, URZ, 0x1f, UR43 ;  /* 0x0000001f3f057899 */ /* 0x000fe2000801142b */
[----:B------:R-:W-:Y:S01]  /*96f0*/  IADD3 R9, R2, UR42, RZ ;  /* 0x0000002a02097c10 */ /* 0x000fe2000fffe0ff */
[----:B------:R-:W-:Y:S01]  /*9700*/  ULDC.64 UR8, c[0x0][0xb70] ;  /* 0x0002dc0000087ab9 */ /* 0x000fe20000000a00 */
[----:B------:R-:W-:Y:S01]  /*9710*/  IADD3 R3, -R17, RZ, RZ ;  /* 0x000000ff11037210 */ /* 0x000fe20007ffe1ff */
[----:B------:R-:W-:Y:S02]  /*9720*/  UIMAD UR5, UR5, UR8, URZ ;  /* 0x00000008050572a4 */ /* 0x000fe4000f8e023f */
[----:B------:R-:W-:Y:S01]  /*9730*/  UIMAD.WIDE.U32 UR6, UR43, UR8, URZ ;  /* 0x000000082b0672a5 */ /* 0x000fe2000f8e003f */
[----:B------:R-:W-:Y:S01]  /*9740*/  ISETP.NE.AND P0, PT, R16, R3, PT ;  /* 0x000000031000720c */ /* 0x000fe20003f05270 */
[----:B------:R-:W-:Y:S01]  /*9750*/  UIMAD UR5, UR43, UR9, UR5 ;  /* 0x000000092b0572a4 */ /* 0x000fe2000f8e0205 */
[----:B------:R-:W-:Y:S01]  /*9760*/  SHF.R.S32.HI R3, RZ, 0x1f, R9 ;  /* 0x0000001fff037819 */ /* 0x000fe20000011409 */
[----:B------:R-:W-:-:S02]  /*9770*/  USHF.R.S32.HI UR8, URZ, 0x1f, UR44 ;  /* 0x0000001f3f087899 */ /* 0x000fc4000801142c */
[----:B------:R-:W-:Y:S02]  /*9780*/  UIADD3 UR5, UR7, UR5, URZ ;  /* 0x0000000507057290 */ /* 0x000fe4000fffe03f */
[----:B------:R-:W-:Y:S01]  /*9790*/  IMAD.U32 R5, RZ, RZ, UR7 ;  /* 0x00000007ff057e24 */ /* 0x000fe2000f8e00ff */
[----:B------:R-:W-:Y:S01]  /*97a0*/  MOV R4, UR6 ;  /* 0x0000000600047c02 */ /* 0x000fe20008000f00 */
[----:B------:R-:W-:Y:S02]  /*97b0*/  ULDC.64 UR6, c[0x0][0xb40] ;  /* 0x0002d00000067ab9 */ /* 0x000fe40000000a00 */
[----:B------:R-:W-:Y:S01]  /*97c0*/  MOV R5, UR5 ;  /* 0x0000000500057c02 */ /* 0x000fe20008000f00 */
[----:B------:R-:W-:Y:S02]  /*97d0*/  ULDC UR5, c[0x0][0xa88] ;  /* 0x0002a20000057ab9 */ /* 0x000fe40000000800 */
[----:B------:R-:W-:Y:S01]  /*97e0*/  ISETP.GE.OR P1, PT, R9, UR5, P0 ;  /* 0x0000000509007c0c */ /* 0x000fe20008726670 */
[----:B-1----:R-:W-:-:S02]  /*97f0*/  IMAD R0, R6, UR8, RZ ;  /* 0x0000000806007c24 */ /* 0x002fc4000f8e02ff */
[----:B------:R-:W-:-:S04]  /*9800*/  IMAD.WIDE.U32 R4, R6, UR44, R4 ;  /* 0x0000002c06047c25 */ /* 0x000fc8000f8e0004 */
[----:B------:R-:W-:Y:S01]  /*9810*/  IMAD R6, R7, UR44, R0 ;  /* 0x0000002c07067c24 */ /* 0x000fe2000f8e0200 */
[C---:B------:R-:W-:Y:S01]  /*9820*/  IADD3 R0, P2, R9.reuse, R4, RZ ;  /* 0x0000000409007210 */ /* 0x040fe20007f5e0ff */
[----:B------:R-:W-:-:S03]  /*9830*/  VIADD R7, R9, 0x8 ;  /* 0x0000000809077836 */ /* 0x000fc60000000000 */
[----:B------:R-:W-:Y:S02]  /*9840*/  IADD3.X R3, R3, R5, R6, P2, !PT ;  /* 0x0000000503037210 */ /* 0x000fe400017fe406 */
[----:B------:R-:W-:Y:S02]  /*9850*/  ISETP.GE.OR P0, PT, R7, UR5, P0 ;  /* 0x0000000507007c0c */ /* 0x000fe40008706670 */
[----:B------:R-:W-:-:S04]  /*9860*/  LEA R4, P2, R0, UR6, 0x2 ;  /* 0x0000000600047c11 */ /* 0x000fc8000f8410ff */
[----:B------:R-:W-:-:S05]  /*9870*/  LEA.HI.X R5, R0, UR7, R3, 0x2, P2 ;  /* 0x0000000700057c11 */ /* 0x000fca00090f1403 */
[----:B------:R1:W-:Y:S04]  /*9880*/  @!P1 STG.E desc[UR50][R4.64], R156 ;  /* 0x0000009c04009986 */ /* 0x0003e8000c101932 */
[----:B------:R1:W-:Y:S02]  /*9890*/  @!P0 STG.E desc[UR50][R4.64+0x20], R155 ;  /* 0x0000209b04008986 */ /* 0x0003e4000c101932 */
.L_x_3165:
        /* <DEDUP_REMOVED lines=53> */
.L_x_3168:
[----:B------:R-:W-:Y:S05]  /*9bf0*/  BSYNC B0 ;  /* 0x0000000000007941 */ /* 0x000fea0003800000 */
.L_x_3167:
[----:B------:R-:W-:Y:S05]  /*9c00*/  BRA `(.L_x_3166) ;  /* 0x0000000800287947 */ /* 0x000fea0003800000 */
.L_x_3164:
[----:B------:R-:W1:Y:S01]  /*9c10*/  LDC.64 R8, c[0x0][0xae0] ;  /* 0x0002b800ff087b82 */ /* 0x000e620000000a00 */
[----:B------:R-:W-:Y:S01]  /*9c20*/  ISETP.GT.AND P0, PT, R191, 0x3f, PT ;  /* 0x0000003fbf00780c */ /* 0x000fe20003f04270 */
[----:B------:R-:W-:Y:S01]  /*9c30*/  USHF.R.S32.HI UR5, URZ, 0x1f, UR43 ;  /* 0x0000001f3f057899 */ /* 0x000fe2000801142b */
[----:B------:R-:W-:Y:S01]  /*9c40*/  BSSY B0, `(.L_x_3169) ;  /* 0x000001a000007945 */ /* 0x000fe20003800000 */
[----:B------:R-:W-:Y:S01]  /*9c50*/  USHF.R.S32.HI UR8, URZ, 0x1f, UR44 ;  /* 0x0000001f3f087899 */ /* 0x000fe2000801142c */
[----:B------:R-:W-:-:S09]  /*9c60*/  IADD3 R12, R184, 0x40, RZ ;  /* 0x00000040b80c7810 */ /* 0x000fd20007ffe0ff */
[----:B------:R-:W-:Y:S05]  /*9c70*/  @P0 BRA `(.L_x_3170) ;  /* 0x0000000000580947 */ /* 0x000fea0003800000 */
[----:B------:R-:W2:Y:S01]  /*9c80*/  S2R R0, SR_TID.X ;  /* 0x0000000000007919 */ /* 0x000ea20000002100 */
[----:B------:R-:W-:Y:S01]  /*9c90*/  MOV R4, UR42 ;  /* 0x0000002a00047c02 */ /* 0x000fe20008000f00 */
[----:B------:R-:W-:-:S03]  /*9ca0*/  ULDC UR6, c[0x0][0xa88] ;  /* 0x0002a20000067ab9 */ /* 0x000fc60000000800 */
        /* <DEDUP_REMOVED lines=13> */
[----:B------:R-:W-:-:S05]  /*9d80*/  IMAD.WIDE.U32 R4, R10, UR44, R4 ;  /* 0x0000002c0a047c25 */ /* 0x000fca000f8e0004 */
[----:B------:R-:W-:Y:S02]  /*9d90*/  IADD3 R3, R5, R3, RZ ;  /* 0x0000000305037210 */ /* 0x000fe40007ffe0ff */
[----:B------:R-:W-:-:S04]  /*9da0*/  LEA R6, P0, R4, UR6, 0x2 ;  /* 0x0000000604067c11 */ /* 0x000fc8000f8010ff */
[----:B------:R-:W-:Y:S02]  /*9db0*/  LEA.HI.X R7, R4, UR7, R3, 0x2, P0 ;  /* 0x0000000704077c11 */ /* 0x000fe400080f1403 */
[----:B------:R-:W-:-:S05]  /*9dc0*/  MOV R3, 0xff800000 ;  /* 0xff80000000037802 */ /* 0x000fca0000000f00 */
[----:B------:R2:W-:Y:S02]  /*9dd0*/  STG.E desc[UR50][R6.64], R3 ;  /* 0x0000000306007986 */ /* 0x0005e4000c101932 */
.L_x_3170:
[----:B------:R-:W-:Y:S05]  /*9de0*/  BSYNC B0 ;  /* 0x0000000000007941 */ /* 0x000fea0003800000 */
.L_x_3169:
[----:B------:R-:W-:Y:S01]  /*9df0*/  ULDC.64 UR6, c[0x0][0xa88] ;  /* 0x0002a20000067ab9 */ /* 0x000fe20000000a00 */
[----:B-12---:R-:W-:Y:S01]  /*9e00*/  IMAD R6, R8, UR5, RZ ;  /* 0x0000000508067c24 */ /* 0x006fe2000f8e02ff */
[----:B------:R-:W-:Y:S01]  /*9e10*/  ISETP.GE.AND P1, PT, R12, UR7, PT ;  /* 0x000000070c007c0c */ /* 0x000fe2000bf26270 */
[----:B------:R-:W1:Y:S01]  /*9e20*/  LDC.64 R10, c[0x0][0xae8] ;  /* 0x0002ba00ff0a7b82 */ /* 0x000e620000000a00 */
[C---:B------:R-:W-:Y:S01]  /*9e30*/  ISETP.GE.AND P0, PT, R184.reuse, UR7, PT ;  /* 0x00000007b8007c0c */ /* 0x040fe2000bf06270 */
[----:B------:R-:W-:Y:S01]  /*9e40*/  IMAD R7, R9, UR43, R6 ;  /* 0x0000002b09077c24 */ /* 0x000fe2000f8e0206 */
[----:B------:R-:W-:Y:S01]  /*9e50*/  SEL R3, RZ, 0xffffffff, P1 ;  /* 0xffffffffff037807 */ /* 0x000fe20000800000 */
[C---:B------:R-:W-:Y:S01]  /*9e60*/  VIADD R14, R184.reuse, 0x80 ;  /* 0x00000080b80e7836 */ /* 0x040fe20000000000 */
[C---:B------:R-:W-:Y:S01]  /*9e70*/  IADD3 R15, R184.reuse, 0xc0, RZ ;  /* 0x000000c0b80f7810 */ /* 0x040fe20007ffe0ff */
[C---:B------:R-:W-:Y:S01]  /*9e80*/  VIADD R21, R184.reuse, 0x140 ;  /* 0x00000140b8157836 */ /* 0x040fe20000000000 */
[----:B------:R-:W-:Y:S01]  /*9e90*/  SEL R0, RZ, 0x1, P0 ;  /* 0x00000001ff007807 */ /* 0x000fe20000000000 */
[----:B------:R-:W2:Y:S01]  /*9ea0*/  LDC R9, c[0x0][0xdac] ;  /* 0x00036b00ff097b82 */ /* 0x000ea20000000800 */
[----:B------:R-:W-:Y:S01]  /*9eb0*/  SHF.L.U32 R3, R3, 0x1, RZ ;  /* 0x0000000103037819 */ /* 0x000fe200000006ff */
[----:B------:R-:W-:Y:S01]  /*9ec0*/  VIADD R4, R184, 0x180 ;  /* 0x00000180b8047836 */ /* 0x000fe20000000000 */
[----:B------:R-:W-:Y:S01]  /*9ed0*/  ISETP.GE.AND P0, PT, R14, UR7, PT ;  /* 0x000000070e007c0c */ /* 0x000fe2000bf06270 */
[----:B------:R-:W-:Y:S01]  /*9ee0*/  UIADD3 UR42, -UR42, UR6, URZ ;  /* 0x000000062a2a7290 */ /* 0x000fe2000fffe13f */
[----:B------:R-:W-:Y:S01]  /*9ef0*/  ISETP.GE.AND P2, PT, R15, UR7, PT ;  /* 0x000000070f007c0c */ /* 0x000fe2000bf46270 */
[----:B------:R-:W-:Y:S01]  /*9f00*/  ULOP3.LUT UR40, URZ, UR40, URZ, 0x33, !UPT ;  /* 0x000000283f287292 */ /* 0x000fe2000f8e333f */
[----:B------:R-:W-:Y:S01]  /*9f10*/  LOP3.LUT R0, R3, 0x2, R0, 0xe2, !PT ;  /* 0x0000000203007812 */ /* 0x000fe200078ee200 */
[----:B------:R-:W-:Y:S01]  /*9f20*/  BSSY B0, `(.L_x_3171) ;  /* 0x0000039000007945 */ /* 0x000fe20003800000 */
[----:B------:R-:W-:-:S02]  /*9f30*/  IADD3 R20, R184, 0x100, RZ ;  /* 0x00000100b8147810 */ /* 0x000fc40007ffe0ff */
[----:B------:R-:W-:Y:S02]  /*9f40*/  SHF.R.S32.HI R185, RZ, 0x1f, R184 ;  /* 0x0000001fffb97819 */ /* 0x000fe400000114b8 */
[----:B------:R-:W-:Y:S02]  /*9f50*/  IADD3 R5, R184, 0x1c0, RZ ;  /* 0x000001c0b8057810 */ /* 0x000fe40007ffe0ff */
[----:B------:R-:W-:Y:S02]  /*9f60*/  SEL R3, RZ, 0x4, P0 ;  /* 0x00000004ff037807 */ /* 0x000fe40000000000 */
[----:B------:R-:W-:Y:S02]  /*9f70*/  SEL R6, RZ, 0x8, P2 ;  /* 0x00000008ff067807 */ /* 0x000fe40001000000 */
[----:B------:R-:W-:Y:S02]  /*9f80*/  ISETP.GE.AND P2, PT, R21, UR7, PT ;  /* 0x0000000715007c0c */ /* 0x000fe4000bf46270 */
[----:B------:R-:W-:-:S02]  /*9f90*/  ISETP.GE.AND P0, PT, R20, UR7, PT ;  /* 0x0000000714007c0c */ /* 0x000fc4000bf06270 */
[----:B------:R-:W-:Y:S02]  /*9fa0*/  ISETP.GE.AND P3, PT, R4, UR7, PT ;  /* 0x0000000704007c0c */ /* 0x000fe4000bf66270 */
[----:B------:R-:W-:Y:S01]  /*9fb0*/  ISETP.GE.AND P1, PT, R5, UR7, PT ;  /* 0x0000000705007c0c */ /* 0x000fe2000bf26270 */
[----:B------:R-:W-:Y:S01]  /*9fc0*/  IMAD.WIDE.U32 R4, R8, UR43, R184 ;  /* 0x0000002b08047c25 */ /* 0x000fe2000f8e00b8 */
[----:B------:R-:W-:Y:S02]  /*9fd0*/  LOP3.LUT R0, R6, R0, R3, 0xfe, !PT ;  /* 0x0000000006007212 */ /* 0x000fe400078efe03 */
[----:B------:R-:W-:Y:S02]  /*9fe0*/  SEL R6, RZ, 0x20, P2 ;  /* 0x00000020ff067807 */ /* 0x000fe40001000000 */
[C---:B------:R-:W-:Y:S02]  /*9ff0*/  IADD3 R8, R186.reuse, 0x20, RZ ;  /* 0x00000020ba087810 */ /* 0x040fe40007ffe0ff */
[----:B------:R-:W-:-:S02]  /*a000*/  ISETP.GE.AND P2, PT, R186, UR42, PT ;  /* 0x0000002aba007c0c */ /* 0x000fc4000bf46270 */
[----:B------:R-:W-:Y:S02]  /*a010*/  SEL R3, RZ, 0x10, P0 ;  /* 0x00000010ff037807 */ /* 0x000fe40000000000 */
[----:B------:R-:W-:Y:S01]  /*a020*/  ISETP.GE.AND P0, PT, R8, UR42, PT ;  /* 0x0000002a08007c0c */ /* 0x000fe2000bf06270 */
[----:B-1----:R-:W-:Y:S01]  /*a030*/  IMAD R8, R10, UR8, RZ ;  /* 0x000000080a087c24 */ /* 0x002fe2000f8e02ff */
[----:B------:R-:W-:Y:S01]  /*a040*/  IADD3 R5, R5, R7, RZ ;  /* 0x0000000705057210 */ /* 0x000fe20007ffe0ff */
[----:B--2---:R-:W-:Y:S01]  /*a050*/  VIADD R7, R9, UR40 ;  /* 0x0000002809077c36 */ /* 0x004fe20008000000 */
[----:B------:R-:W-:Y:S01]  /*a060*/  LOP3.LUT R3, R6, R0, R3, 0xfe, !PT ;  /* 0x0000000006037212 */ /* 0x000fe200078efe03 */
[----:B------:R-:W-:Y:S01]  /*a070*/  IMAD R11, R11, UR44, R8 ;  /* 0x0000002c0b0b7c24 */ /* 0x000fe2000f8e0208 */
[----:B------:R-:W-:Y:S01]  /*a080*/  SEL R0, RZ, 0x40, P3 ;  /* 0x00000040ff007807 */ /* 0x000fe20001800000 */
[----:B------:R-:W-:Y:S01]  /*a090*/  IMAD.WIDE.U32 R8, R10, UR44, R4 ;  /* 0x0000002c0a087c25 */ /* 0x000fe2000f8e0004 */
[----:B------:R-:W-:-:S02]  /*a0a0*/  SHF.R.S32.HI R187, RZ, 0x1f, R186 ;  /* 0x0000001fffbb7819 */ /* 0x000fc400000114ba */
[----:B------:R-:W-:Y:S02]  /*a0b0*/  LOP3.LUT R3, R3, R0, RZ, 0xfc, !PT ;  /* 0x0000000003037212 */ /* 0x000fe400078efcff */
[----:B------:R-:W-:Y:S01]  /*a0c0*/  SEL R0, RZ, 0x80, P1 ;  /* 0x00000080ff007807 */ /* 0x000fe20000800000 */
[----:B------:R-:W-:Y:S01]  /*a0d0*/  IMAD.WIDE R6, R7, 0x40, R186 ;  /* 0x0000004007067825 */ /* 0x000fe200078e02ba */
[----:B------:R-:W-:Y:S02]  /*a0e0*/  IADD3 R13, R9, R11, RZ ;  /* 0x0000000b090d7210 */ /* 0x000fe40007ffe0ff */
[----:B------:R-:W-:Y:S01]  /*a0f0*/  LOP3.LUT R0, R3, R0, RZ, 0xfc, !PT ;  /* 0x0000000003007212 */ /* 0x000fe200078efcff */
        /* <DEDUP_REMOVED lines=12> */
[----:B------:R-:W-:Y:S02]  /*a1c0*/  ISETP.GE.AND P5, PT, R21, UR7, PT ;  /* 0x0000000715007c0c */ /* 0x000fe4000bfa6270 */
        /* <DEDUP_REMOVED lines=14> */
.L_x_3172:
[----:B------:R-:W-:Y:S05]  /*a2b0*/  BSYNC B0 ;  /* 0x0000000000007941 */ /* 0x000fea0003800000 */
.L_x_3171:
[----:B------:R-:W-:Y:S04]  /*a2c0*/  BSSY B0, `(.L_x_3166) ;  /* 0x000001e000007945 */ /* 0x000fe80003800000 */
[----:B------:R-:W-:Y:S05]  /*a2d0*/  @P0 BRA `(.L_x_3173) ;  /* 0x0000000000700947 */ /* 0x000fea0003800000 */
[----:B------:R-:W-:Y:S01]  /*a2e0*/  IADD3 R9, P0, R6, 0x20, RZ ;  /* 0x0000002006097810 */ /* 0x000fe20007f1e0ff */
[----:B------:R-:W-:Y:S01]  /*a2f0*/  ULDC.64 UR8, c[0x0][0xad8] ;  /* 0x0002b60000087ab9 */ /* 0x000fe20000000a00 */
[----:B------:R-:W-:Y:S01]  /*a300*/  MOV R5, R13 ;  /* 0x0000000d00057202 */ /* 0x000fe20000000f00 */
[----:B------:R-:W-:Y:S01]  /*a310*/  IMAD.MOV.U32 R4, RZ, RZ, R8 ;  /* 0x000000ffff047224 */ /* 0x000fe200078e0008 */
[----:B------:R-:W-:Y:S02]  /*a320*/  IADD3.X R6, RZ, R7, RZ, P0, !PT ;  /* 0x00000007ff067210 */ /* 0x000fe400007fe4ff */
        /* <DEDUP_REMOVED lines=23> */
.L_x_3173:
[----:B------:R-:W-:Y:S05]  /*a4a0*/  BSYNC B0 ;  /* 0x0000000000007941 */ /* 0x000fea0003800000 */
.L_x_3166:
[----:B------:R-:W3:Y:S02]  /*a4b0*/  LDC R0, c[0x0][0xda8] ;  /* 0x00036a00ff007b82 */ /* 0x000ee40000000800 */
[----:B---3--:R-:W-:-:S13]  /*a4c0*/  ISETP.LE.AND P0, PT, R0, UR4, PT ;  /* 0x0000000400007c0c */ /* 0x008fda000bf03270 */
[----:B------:R-:W-:Y:S05]  /*a4d0*/  @!P0 BRA `(.L_x_3174) ;  /* 0xffffff6800808947 */ /* 0x000fea000383ffff */
[----:B------:R-:W-:Y:S05]  /*a4e0*/  EXIT ;  /* 0x000000000000794d */ /* 0x000fea0003800000 */
.L_x_3120:
        /* <DEDUP_REMOVED lines=8> */
[----:B------:R-:W-:Y:S01]  /*a570*/  IMAD.MOV.U32 R17, RZ, RZ, 0x1 ;  /* 0x00000001ff117424 */ /* 0x000fe200078e00ff */
[----:B------:R-:W-:-:S05]  /*a580*/  MOV R16, RZ ;  /* 0x000000ff00107202 */ /* 0x000fca0000000f00 */
[----:B------:R-:W1:Y:S02]  /*a590*/  LDC R0, c[0x0][0xda8] ;  /* 0x00036a00ff007b82 */ /* 0x000e640000000800 */
[----:B-1----:R-:W-:-:S13]  /*a5a0*/  ISETP.LE.AND P0, PT, R0, UR4, PT ;  /* 0x0000000400007c0c */ /* 0x002fda000bf03270 */
[----:B------:R-:W-:Y:S05]  /*a5b0*/  @P0 BRA `(.L_x_3175) ;  /* 0x0000002c00480947 */ /* 0x000fea0003800000 */
[----:B------:R-:W1:Y:S01]  /*a5c0*/  S2R R2, SR_TID.X ;  /* 0x0000000000027919 */ /* 0x000e620000002100 */
[----:B------:R-:W-:Y:S01]  /*a5d0*/  MOV R18, UR4 ;  /* 0x0000000400127c02 */ /* 0x000fe20008000f00 */
[----:B------:R-:W-:Y:S01]  /*a5e0*/  IMAD.MOV.U32 R16, RZ, RZ, RZ ;  /* 0x000000ffff107224 */ /* 0x000fe200078e00ff */
[----:B------:R-:W-:Y:S01]  /*a5f0*/  MOV R17, 0x1 ;  /* 0x0000000100117802 */ /* 0x000fe20000000f00 */
[----:B------:R-:W-:Y:S01]  /*a600*/  ULDC UR39, c[0x0][0xc] ;  /* 0x0000030000277ab9 */ /* 0x000fe20000000800 */
[----:B------:R-:W-:Y:S01]  /*a610*/  ULDC.64 UR46, c[0x0][0x198] ;  /* 0x00006600002e7ab9 */ /* 0x000fe20000000a00 */
[----:B------:R-:W-:Y:S01]  /*a620*/  UMOV UR44, URZ ;  /* 0x0000003f002c7c82 */ /* 0x000fe20008000000 */
[----:B-1----:R-:W-:-:S07]  /*a630*/  LOP3.LUT R19, R2, 0x1f, RZ, 0xc0, !PT ;  /* 0x0000001f02137812 */ /* 0x002fce00078ec0ff */
.L_x_3223:
        /* <DEDUP_REMOVED lines=21> */
.L_x_3176:
[----:B------:R-:W-:Y:S01]  /*a790*/  ULDC UR11, c[0x0][0xdc4] ;  /* 0x00037100000b7ab9 */ /* 0x000fe20000000800 */
[----:B------:R-:W-:Y:S01]  /*a7a0*/  UMOV UR9, UR10 ;  /* 0x0000000a00097c82 */ /* 0x000fe20008000000 */
[----:B------:R-:W-:-:S11]  /*a7b0*/  UISETP.NE.AND UP0, UPT, UR11, 0x1, UPT ;  /* 0x000000010b00788c */ /* 0x000fd6000bf05270 */
[----:B------:R-:W-:Y:S02]  /*a7c0*/  @UP0 ULDC.64 UR12, c[0x0][0xdc8] ;  /* 0x00037200000c0ab9 */ /* 0x000fe40000000a00 */
[----:B------:R-:W-:-:S04]  /*a7d0*/  UIMAD.WIDE.U32 UR6, UR10, UR12, URZ ;  /* 0x0000000c0a0672a5 */ /* 0x000fc8000f8e003f */
[----:B------:R-:W-:-:S04]  /*a7e0*/  @UP0 USHF.R.U32.HI UR9, URZ, UR13, UR7 ;  /* 0x0000000d3f090299 */ /* 0x000fc80008011607 */
[----:B------:R-:W-:-:S12]  /*a7f0*/  UIMAD UR6, UR9, UR11, URZ ;  /* 0x0000000b090672a4 */ /* 0x000fd8000f8e023f */
.L_x_3177:
[----:B------:R-:W-:Y:S01]  /*a800*/  ULOP3.LUT UR7, URZ, UR9, URZ, 0x33, !UPT ;  /* 0x000000093f077292 */ /* 0x000fe2000f8e333f */
[----:B------:R-:W-:Y:S01]  /*a810*/  BSSY B6, `(.L_x_3178) ;  /* 0x000029d000067945 */ /* 0x000fe20003800000 */
[----:B------:R-:W-:Y:S01]  /*a820*/  ULDC.64 UR12, c[0x0][0x3f8] ;  /* 0x0000fe00000c7ab9 */ /* 0x000fe20000000a00 */
[----:B------:R-:W-:Y:S01]  /*a830*/  ULDC UR9, c[0x0][0xdac] ;  /* 0x00036b0000097ab9 */ /* 0x000fe20000000800 */
[----:B------:R-:W-:Y:S02]  /*a840*/  UISETP.NE.U32.AND UP0, UPT, UR12, URZ, UPT ;  /* 0x0000003f0c00728c */ /* 0x000fe4000bf05070 */
[----:B------:R-:W-:Y:S02]  /*a850*/  UIADD3 UR7, UR7, UR9, URZ ;  /* 0x0000000907077290 */ /* 0x000fe4000fffe03f */
[----:B------:R-:W-:Y:S02]  /*a860*/  UISETP.NE.AND.EX UP0, UPT, UR13, URZ, UPT, UP0 ;  /* 0x0000003f0d00728c */ /* 0x000fe4000bf05300 */
[----:B------:R-:W-:Y:S01]  /*a870*/  USHF.L.U32 UR41, UR7, 0x6, URZ ;  /* 0x0000000607297899 */ /* 0x000fe2000800063f */
[----:B------:R-:W-:Y:S01]  /*a880*/  ULDC UR9, c[0x0][0x404] ;  /* 0x0001010000097ab9 */ /* 0x000fe20000000800 */
[----:B------:R-:W-:Y:S01]  /*a890*/  ULDC UR12, c[0x0][0x288] ;  /* 0x0000a200000c7ab9 */ /* 0x000fe20000000800 */
[----:B------:R-:W-:-:S02]  /*a8a0*/  USEL UR9, UR9, 0x1, UP0 ;  /* 0x0000000109097887 */ /* 0x000fc40008000000 */
[----:B------:R-:W-:Y:S01]  /*a8b0*/  UIADD3 UR7, UR41, 0x7f, -UR12 ;  /* 0x0000007f29077890 */ /* 0x000fe2000fffe80c */
[----:B------:R-:W-:Y:S02]  /*a8c0*/  ULDC UR11, c[0x0][0xdb8] ;  /* 0x00036e00000b7ab9 */ /* 0x000fe40000000800 */
[----:B------:R-:W-:Y:S01]  /*a8d0*/  ULDC UR12, c[0x0][0x2e0] ;  /* 0x0000b800000c7ab9 */ /* 0x000fe20000000800 */
[----:B------:R-:W-:Y:S02]  /*a8e0*/  UISETP.NE.AND UP1, UPT, UR11, 0x1, UPT ;  /* 0x000000010b00788c */ /* 0x000fe4000bf25270 */
[----:B------:R-:W-:Y:S02]  /*a8f0*/  UIMAD UR13, UR9, UR12, 0x3f ;  /* 0x0000003f090d74a4 */ /* 0x000fe4000f8e020c */
[----:B------:R-:W-:Y:S02]  /*a900*/  UIMAD UR7, UR9, UR12, UR7 ;  /* 0x0000000c090772a4 */ /* 0x000fe4000f8e0207 */
[----:B------:R-:W-:-:S02]  /*a910*/  USHF.R.S32.HI UR12, URZ, 0x1f, UR13 ;  /* 0x0000001f3f0c7899 */ /* 0x000fc4000801140d */
[----:B------:R-:W-:Y:S02]  /*a920*/  USHF.R.S32.HI UR9, URZ, 0x1f, UR7 ;  /* 0x0000001f3f097899 */ /* 0x000fe40008011407 */
[----:B------:R-:W-:Y:S02]  /*a930*/  ULEA.HI UR12, UR12, UR13, URZ, 0x6 ;  /* 0x0000000d0c0c7291 */ /* 0x000fe4000f8f303f */
[----:B------:R-:W-:Y:S02]  /*a940*/  ULEA.HI UR9, UR9, UR7, URZ, 0x6 ;  /* 0x0000000709097291 */ /* 0x000fe4000f8f303f */
[----:B------:R-:W-:Y:S02]  /*a950*/  USHF.R.S32.HI UR12, URZ, 0x6, UR12 ;  /* 0x000000063f0c7899 */ /* 0x000fe4000801140c */
[----:B------:R-:W-:Y:S02]  /*a960*/  USHF.R.S32.HI UR9, URZ, 0x6, UR9 ;  /* 0x000000063f097899 */ /* 0x000fe40008011409 */
[----:B------:R-:W-:-:S02]  /*a970*/  UIADD3 UR6, UR10, -UR6, URZ ;  /* 0x800000060a067290 */ /* 0x000fc4000fffe03f */
[----:B------:R-:W-:Y:S01]  /*a980*/  UISETP.LT.AND UP0, UPT, UR12, UR9, UPT ;  /* 0x000000090c00728c */ /* 0x000fe2000bf01270 */
[----:B------:R-:W-:-:S03]  /*a990*/  ULDC UR10, c[0x0][0xdc4] ;  /* 0x00037100000a7ab9 */ /* 0x000fc60000000800 */
[----:B------:R-:W-:Y:S02]  /*a9a0*/  USEL UR38, UR12, UR9, UP0 ;  /* 0x000000090c267287 */ /* 0x000fe40008000000 */
[----:B------:R-:W-:-:S03]  /*a9b0*/  UIMAD UR8, UR8, UR10, UR6 ;  /* 0x0000000a080872a4 */ /* 0x000fc6000f8e0206 */
[----:B------:R-:W-:Y:S01]  /*a9c0*/  @UP1 ULDC UR6, c[0x0][0xdbc] ;  /* 0x00036f0000061ab9 */ /* 0x000fe20000000800 */
[----:B------:R-:W-:Y:S01]  /*a9d0*/  ISETP.LT.AND P0, PT, RZ, UR38, PT ;  /* 0x00000026ff007c0c */ /* 0x000fe2000bf01270 */
[----:B------:R-:W-:Y:S01]  /*a9e0*/  UIMAD.WIDE.U32 UR6, UR8, UR6, URZ ;  /* 0x00000006080672a5 */ /* 0x000fe2000f8e003f */
[----:B------:R-:W-:Y:S01]  /*a9f0*/  @UP1 ULDC UR10, c[0x0][0xdc0] ;  /* 0x00037000000a1ab9 */ /* 0x000fe20000000800 */
[----:B------:R-:W-:Y:S02]  /*aa00*/  UMOV UR43, UR8 ;  /* 0x00000008002b7c82 */ /* 0x000fe40008000000 */
[----:B------:R-:W-:-:S04]  /*aa10*/  @UP1 USHF.R.U32.HI UR43, URZ, UR10, UR7 ;  /* 0x0000000a3f2b1299 */ /* 0x000fc80008011607 */
[----:B------:R-:W-:-:S04]  /*aa20*/  UIADD3 UR42, -UR43, URZ, URZ ;  /* 0x0000003f2b2a7290 */ /* 0x000fc8000fffe13f */
[----:B------:R-:W-:Y:S01]  /*aa30*/  UIMAD UR42, UR11, UR42, UR8 ;  /* 0x0000002a0b2a72a4 */ /* 0x000fe2000f8e0208 */
[----:B------:R-:W-:Y:S11]  /*aa40*/  @P0 BRA `(.L_x_3179) ;  /* 0x0000000000400947 */ /* 0x000ff60003800000 */
[----:B------:R-:W-:Y:S02]  /*aa50*/  ISETP.NE.AND P0, PT, R19, RZ, PT ;  /* 0x000000ff1300720c */ /* 0x000fe40003f05270 */
[----:B------:R-:W-:-:S11]  /*aa60*/  MOV R13, R18 ;  /* 0x00000012000d7202 */ /* 0x000fd60000000f00 */
        /* <DEDUP_REMOVED lines=14> */
.L_x_3179:
        /* <DEDUP_REMOVED lines=23> */
.L_x_3181:
        /* <DEDUP_REMOVED lines=13> */
[----:B------:R-:W-:Y:S01]  /*ad90*/  IMAD.MOV.U32 R8, RZ, RZ, 0x70 ;  /* 0x00000070ff087424 */ /* 0x000fe200078e00ff */
[----:B------:R-:W-:-:S02]  /*ada0*/  MOV R10, UR4 ;  /* 0x00000004000a7c02 */ /* 0x000fc40008000f00 */
[----:B------:R-:W-:Y:S02]  /*adb0*/  MOV R11, UR5 ;  /* 0x00000005000b7c02 */ /* 0x000fe40008000f00 */
[----:B------:R-:W-:Y:S02]  /*adc0*/  MOV R12, 0x1 ;  /* 0x00000001000c7802 */ /* 0x000fe40000000f00 */
[----:B-1----:R-:W-:-:S07]  /*add0*/  MOV R13, RZ ;  /* 0x000000ff000d7202 */ /* 0x002fce0000000f00 */
[----:B------:R-:W-:-:S07]  /*ade0*/  LEPC R20, `(.L_x_3183) ;  /* 0x000000001014794e */ /* 0x000fce0000000000 */
[----:B--2---:R-:W-:Y:S05]  /*adf0*/  CALL.ABS.NOINC R2 ;  /* 0x0000000002007343 */ /* 0x004fea0003c00000 */
.L_x_3183:
        /* <DEDUP_REMOVED lines=16> */
.L_x_3182:
[----:B------:R-:W-:Y:S01]  /*af00*/  ULDC.64 UR4, c[0x0][0x9f8] ;  /* 0x00027e0000047ab9 */ /* 0x000fe20000000a00 */
[----:B------:R-:W-:Y:S01]  /*af10*/  IMAD.U32 R5, RZ, RZ, UR43 ;  /* 0x0000002bff057e24 */ /* 0x000fe2000f8e00ff */
[----:B------:R-:W-:Y:S01]  /*af20*/  ISETP.NE.U32.AND P0, PT, RZ, UR4, PT ;  /* 0x00000004ff007c0c */ /* 0x000fe2000bf05070 */
[----:B------:R-:W1:Y:S01]  /*af30*/  LDC R0, c[0x0][0x428] ;  /* 0x00010a00ff007b82 */ /* 0x000e620000000800 */
[----:B------:R-:W-:Y:S02]  /*af40*/  MOV R6, UR43 ;  /* 0x0000002b00067c02 */ /* 0x000fe40008000f00 */
[----:B------:R-:W-:-:S13]  /*af50*/  ISETP.NE.AND.EX P0, PT, RZ, UR5, PT, P0 ;  /* 0x00000005ff007c0c */ /* 0x000fda000bf05300 */
[----:B------:R-:W2:Y:S02]  /*af60*/  @P0 LDC.64 R2, c[0x0][0x9f8] ;  /* 0x00027e00ff020b82 */ /* 0x000ea40000000a00 */
[----:B--2---:R-:W-:-:S05]  /*af70*/  @P0 IMAD.WIDE R2, R5, 0x4, R2 ;  /* 0x0000000405020825 */ /* 0x004fca00078e0202 */
[----:B------:R2:W3:Y:S01]  /*af80*/  @P0 LDG.E R6, desc[UR50][R2.64] ;  /* 0x0000003202060981 */ /* 0x0004e2000c1e1900 */
[----:B-1----:R-:W-:Y:S01]  /*af90*/  ISETP.NE.AND P0, PT, R0, 0x1, PT ;  /* 0x000000010000780c */ /* 0x002fe20003f05270 */
[----:B------:R-:W-:Y:S01]  /*afa0*/  UMOV UR40, URZ ;  /* 0x0000003f00287c82 */ /* 0x000fe20008000000 */
[----:B------:R-:W-:Y:S01]  /*afb0*/  ISETP.NE.AND P1, PT, R19, RZ, PT ;  /* 0x000000ff1300720c */ /* 0x000fe20003f25270 */
[----:B------:R-:W-:Y:S01]  /*afc0*/  IMAD.U32 R10, RZ, RZ, UR38 ;  /* 0x00000026ff0a7e24 */ /* 0x000fe2000f8e00ff */
[----:B------:R-:W-:Y:S01]  /*afd0*/  MOV R0, UR42 ;  /* 0x0000002a00007c02 */ /* 0x000fe20008000f00 */
[----:B------:R-:W-:-:S03]  /*afe0*/  UMOV UR6, 0xffffffff ;  /* 0xffffffff00067882 */ /* 0x000fc60000000000 */
[----:B------:R-:W-:Y:S01]  /*aff0*/  IADD3 R10, R10, -0x1, RZ ;  /* 0xffffffff0a0a7810 */ /* 0x000fe20007ffe0ff */
[----:B--2---:R-:W1:Y:S06]  /*b000*/  LDC.64 R2, c[0x0][0x3f8] ;  /* 0x0000fe00ff027b82 */ /* 0x004e6c0000000a00 */
[----:B------:R-:W-:Y:S02]  /*b010*/  VOTEU.ALL UP1, P1 ;  /* 0x00000000003f7886 */ /* 0x000fe40000820000 */
[----:B------:R-:W2:Y:S03]  /*b020*/  @P0 LDC R4, c[0x0][0x42c] ;  /* 0x00010b00ff040b82 */ /* 0x000ea60000000800 */
        /* <DEDUP_REMOVED lines=10> */
.L_x_3236:
[----:B------:R-:W-:Y:S01]  /*b0d0*/  UMOV UR4, 0xffffffff ;  /* 0xffffffff00047882 */ /* 0x000fe20000000000 */
[----:B------:R-:W-:Y:S02]  /*b0e0*/  SHF.R.S32.HI R7, RZ, 0x1f, R6 ;  /* 0x0000001fff077819 */ /* 0x000fe40000011406 */
[----:B------:R-:W-:Y:S05]  /*b0f0*/  BRA.DIV UR4, `(.L_x_3185) ;  /* 0x0000002a043c7947 */ /* 0x000fea000b800000 */
[----:B------:R-:W-:-:S13]  /*b100*/  ELECT P6, URZ, PT ;  /* 0x00000000003f782f */ /* 0x000fda00038c0000 */
.L_x_3239:
[----:B------:R-:W-:Y:S05]  /*b110*/  @!P6 BRA `(.L_x_3186) ;  /* 0x0000000000c4e947 */ /* 0x000fea0003800000 */
[----:B------:R-:W-:Y:S01]  /*b120*/  MOV R4, R6 ;  /* 0x0000000600047202 */ /* 0x000fe20000000f00 */
        /* <DEDUP_REMOVED lines=10> */
[----:B------:R-:W-:Y:S02]  /*b1d0*/  SHF.R.S32.HI R5, RZ, 0x1f, R11 ;  /* 0x0000001fff057819 */ /* 0x000fe4000001140b */
[----:B------:R-:W-:-:S05]  /*b1e0*/  MOV R4, R11 ;  /* 0x0000000b00047202 */ /* 0x000fca0000000f00 */
[----:B------:R-:W-:-:S05]  /*b1f0*/  IMAD.WIDE.U32 R4, R6, UR4, R4 ;  /* 0x0000000406047c25 */ /* 0x000fca000f8e0004 */
[----:B------:R-:W-:Y:S02]  /*b200*/  IADD3 R5, R5, R9, RZ ;  /* 0x0000000905057210 */ /* 0x000fe40007ffe0ff */
[----:B------:R-:W-:-:S04]  /*b210*/  LEA R8, P2, R4, R2, 0x2 ;  /* 0x0000000204087211 */ /* 0x000fc800078410ff */
[----:B------:R-:W-:-:S05]  /*b220*/  LEA.HI.X R9, R4, R3, R5, 0x2, P2 ;  /* 0x0000000304097211 */ /* 0x000fca00010f1405 */
[----:B------:R1:W5:Y:S01]  /*b230*/  LDG.E R4, desc[UR50][R8.64] ;  /* 0x0000003208047981 */ /* 0x000362000c1e1900 */
[----:B------:R-:W-:-:S04]  /*b240*/  IMAD.MOV R5, RZ, RZ, -R11 ;  /* 0x000000ffff057224 */ /* 0x000fc800078e0a0b */
[----:B------:R-:W-:-:S07]  /*b250*/  IMAD R10, R12, R5, R10 ;  /* 0x000000050c0a7224 */ /* 0x000fce00078e020a */
.L_x_3187:
[----:B------:R-:W2:Y:S01]  /*b260*/  S2R R5, SR_TID.X ;  /* 0x0000000000057919 */ /* 0x000ea20000002100 */
[----:B-1----:R-:W-:Y:S02]  /*b270*/  LEA R8, R16, UR37, 0x3 ;  /* 0x0000002510087c11 */ /* 0x002fe4000f8e18ff */
[----:B--2---:R-:W-:Y:S02]  /*b280*/  LOP3.LUT R9, R5, 0x7f, RZ, 0xc0, !PT ;  /* 0x0000007f05097812 */ /* 0x004fe400078ec0ff */
[----:B------:R-:W-:Y:S02]  /*b290*/  SHF.L.U32 R5, R17, 0x1f, RZ ;  /* 0x0000001f11057819 */ /* 0x000fe400000006ff */
[----:B------:R-:W-:Y:S02]  /*b2a0*/  ISETP.NE.AND P3, PT, R9, RZ, PT ;  /* 0x000000ff0900720c */ /* 0x000fe40003f65270 */
[----:B------:R-:W1:Y:S02]  /*b2b0*/  SYNCS.PHASECHK.TRANS64.TRYWAIT P2, [R8+URZ+0x28c40], R5 ;  /* 0x028c4005080075a7 */ /* 0x000e64000804017f */
[----:B-1----:R-:W-:Y:S09]  /*b2c0*/  @!P2 BRA `(.L_x_3188) ;  /* 0x0000002400e8a947 */ /* 0x002ff20003800000 */
.L_x_3240:
[----:B------:R-:W-:Y:S05]  /*b2d0*/  @P3 BRA `(.L_x_3189) ;  /* 0x0000000000143947 */ /* 0x000fea0003800000 */
[----:B------:R-:W-:Y:S02]  /*b2e0*/  ISETP.NE.AND P2, PT, R19, RZ, PT ;  /* 0x000000ff1300720c */ /* 0x000fe40003f45270 */
[----:B-1----:R-:W-:-:S04]  /*b2f0*/  MOV R5, 0x2000 ;  /* 0x0000200000057802 */ /* 0x002fc80000000f00 */
[----:B------:R2:W-:Y:S07]  /*b300*/  SYNCS.ARRIVE.TRANS64 RZ, [R8+URZ+0x28c30], R5 ;  /* 0x028c300508ff79a7 */ /* 0x0005ee000800003f */
[----:B------:R-:W-:Y:S05]  /*b310*/  @!P2 BRA `(.L_x_3189) ;  /* 0x000000000004a947 */ /* 0x000fea0003800000 */
[----:B------:R-:W-:Y:S01]  /*b320*/  BPT.TRAP 0x1 ;  /* 0x000000040000795c */ /* 0x000fe20000300000 */
.L_x_3189:
        /* <DEDUP_REMOVED lines=16> */
.L_x_3186:
        /* <DEDUP_REMOVED lines=9> */
[----:B-12---:R-:W-:Y:S01]  /*b4c0*/  @P2 MOV R5, 0x2000 ;  /* 0x0000200000052802 */ /* 0x006fe20000000f00 */
        /* <DEDUP_REMOVED lines=14> */
.L_x_3241:
[----:B------:R-:W-:Y:S01]  /*b5b0*/  ULDC.64 UR4, c[0x0][0x408] ;  /* 0x0001020000047ab9 */ /* 0x000fe20000000a00 */
[----:B------:R-:W-:Y:S04]  /*b5c0*/  BSSY B0, `(.L_x_3191) ;  /* 0x0000042000007945 */ /* 0x000fe80003800000 */
[----:B------:R-:W-:Y:S05]  /*b5d0*/  @!P6 BRA `(.L_x_3192) ;  /* 0x000000040000e947 */ /* 0x000fea0003800000 */
[----:B-1----:R-:W1:Y:S01]  /*b5e0*/  S2R R8, SR_TID.X ;  /* 0x0000000000087919 */ /* 0x002e620000002100 */
[----:B------:R-:W-:Y:S02]  /*b5f0*/  SHF.L.U32 R5, R17, 0x1f, RZ ;  /* 0x0000001f11057819 */ /* 0x000fe400000006ff */
[----:B-1----:R-:W-:Y:S02]  /*b600*/  LOP3.LUT R9, R8, 0x7f, RZ, 0xc0, !PT ;  /* 0x0000007f08097812 */ /* 0x002fe400078ec0ff */
[----:B------:R-:W-:Y:S02]  /*b610*/  LEA R8, R16, UR37, 0x3 ;  /* 0x0000002510087c11 */ /* 0x000fe4000f8e18ff */
[----:B------:R-:W-:Y:S02]  /*b620*/  ISETP.NE.AND P3, PT, R9, RZ, PT ;  /* 0x000000ff0900720c */ /* 0x000fe40003f65270 */
[----:B------:R-:W1:Y:S02]  /*b630*/  SYNCS.PHASECHK.TRANS64.TRYWAIT P2, [R8+URZ+0x28c60], R5 ;  /* 0x028c6005080075a7 */ /* 0x000e64000804017f */
[----:B-1----:R-:W-:Y:S09]  /*b640*/  @!P2 BRA `(.L_x_3193) ;  /* 0x000000240034a947 */ /* 0x002ff20003800000 */
.L_x_3242:
[----:B------:R-:W-:Y:S05]  /*b650*/  @P3 BRA `(.L_x_3194) ;  /* 0x0000000000143947 */ /* 0x000fea0003800000 */
[----:B------:R-:W-:Y:S02]  /*b660*/  ISETP.NE.AND P2, PT, R19, RZ, PT ;  /* 0x000000ff1300720c */ /* 0x000fe40003f45270 */
[----:B-1----:R-:W-:-:S04]  /*b670*/  MOV R5, 0x10000 ;  /* 0x0001000000057802 */ /* 0x002fc80000000f00 */
[----:B------:R2:W-:Y:S07]  /*b680*/  SYNCS.ARRIVE.TRANS64 RZ, [R8+URZ+0x28c50], R5 ;  /* 0x028c500508ff79a7 */ /* 0x0005ee000800003f */
[----:B------:R-:W-:Y:S05]  /*b690*/  @!P2 BRA `(.L_x_3194) ;  /* 0x000000000004a947 */ /* 0x000fea0003800000 */
[----:B------:R-:W-:Y:S01]  /*b6a0*/  BPT.TRAP 0x1 ;  /* 0x000000040000795c */ /* 0x000fe20000300000 */
.L_x_3194:
        /* <DEDUP_REMOVED lines=51> */
.L_x_3192:
[----:B------:R-:W-:Y:S05]  /*b9e0*/  BSYNC B0 ;  /* 0x0000000000007941 */ /* 0x000fea0003800000 */
.L_x_3191:
[----:B------:R-:W-:-:S06]  /*b9f0*/  UISETP.GE.AND UP0, UPT, UR38, 0x2, UPT ;  /* 0x000000022600788c */ /* 0x000fcc000bf06270 */
[----:B------:R-:W-:-:S13]  /*ba00*/  PLOP3.LUT P2, PT, PT, PT, UP0, 0x80, 0x0 ;  /* 0x000000000000781c */ /* 0x000fda0003f4f008 */
[----:B------:R-:W-:Y:S05]  /*ba10*/  @!P2 BRA `(.L_x_3195) ;  /* 0x00000014009ca947 */ /* 0x000fea0003800000 */
[----:B------:R-:W-:Y:S02]  /*ba20*/  ULOP3.LUT UR6, UR38, 0x1, URZ, 0xc0, !UPT ;  /* 0x0000000126067892 */ /* 0x000fe4000f8ec03f */
[----:B------:R-:W-:Y:S02]  /*ba30*/  MOV R9, UR38 ;  /* 0x0000002600097c02 */ /* 0x000fe40008000f00 */
[----:B------:R-:W-:-:S03]  /*ba40*/  UISETP.NE.U32.AND UP0, UPT, UR6, 0x1, UPT ;  /* 0x000000010600788c */ /* 0x000fc6000bf05070 */
[----:B------:R-:W-:-:S03]  /*ba50*/  VIADD R9, R9, 0xfffffffe ;  /* 0xfffffffe09097836 */ /* 0x000fc60000000000 */
[----:B------:R-:W-:Y:S02]  /*ba60*/  PLOP3.LUT P2, PT, PT, PT, UP0, 0x80, 0x0 ;  /* 0x000000000000781c */ /* 0x000fe40003f4f008 */
[----:B-12---:R-:W-:-:S11]  /*ba70*/  MOV R8, R9 ;  /* 0x0000000900087202 */ /* 0x006fd60000000f00 */
[----:B------:R-:W-:Y:S05]  /*ba80*/  @!P2 BRA `(.L_x_3196) ;  /* 0x0000000400d0a947 */ /* 0x000fea0003800000 */
[----:B------:R-:W-:Y:S01]  /*ba90*/  IADD3 R16, R16, 0x1, RZ ;  /* 0x0000000110107810 */ /* 0x000fe20007ffe0ff */
[----:B------:R-:W-:Y:S03]  /*baa0*/  BSSY B0, `(.L_x_3197) ;  /* 0x0000070000007945 */ /* 0x000fe60003800000 */
[----:B------:R-:W-:-:S04]  /*bab0*/  ISETP.NE.AND P2, PT, R16, 0x2, PT ;  /* 0x000000021000780c */ /* 0x000fc80003f45270 */
[----:B------:R-:W-:Y:S02]  /*bac0*/  SEL R8, RZ, 0x1, P2 ;  /* 0x00000001ff087807 */ /* 0x000fe40001000000 */
[----:B------:R-:W-:Y:S02]  /*bad0*/  SEL R16, R16, RZ, P2 ;  /* 0x000000ff10107207 */ /* 0x000fe40001000000 */
[----:B------:R-:W-:Y:S01]  /*bae0*/  LOP3.LUT R17, R17, R8, RZ, 0x3c, !PT ;  /* 0x0000000811117212 */ /* 0x000fe200078e3cff */
[----:B------:R-:W-:Y:S06]  /*baf0*/  @!P6 BRA `(.L_x_3198) ;  /* 0x0000000400a8e947 */ /* 0x000fec0003800000 */
        /* <DEDUP_REMOVED lines=15> */
[----:B------:R-:W-:-:S04]  /*bbf0*/  LEA R2, P2, R4, R2, 0x2 ;  /* 0x0000000204027211 */ /* 0x000fc800078410ff */
[----:B------:R-:W-:-:S05]  /*bc00*/  LEA.HI.X R3, R4, R3, R5, 0x2, P2 ;  /* 0x0000000304037211 */ /* 0x000fca00010f1405 */
[----:B------:R1:W5:Y:S01]  /*bc10*/  LDG.E R4, desc[UR50][R2.64] ;  /* 0x0000003202047981 */ /* 0x000362000c1e1900 */
[----:B------:R-:W-:-:S05]  /*bc20*/  IADD3 R5, -R10, RZ, RZ ;  /* 0x000000ff0a057210 */ /* 0x000fca0007ffe1ff */
[----:B------:R-:W-:-:S07]  /*bc30*/  IMAD R8, R8, R5, R9 ;  /* 0x0000000508087224 */ /* 0x000fce00078e0209 */
.L_x_3199:
[----:B-1----:R-:W1:Y:S01]  /*bc40*/  S2R R2, SR_TID.X ;  /* 0x0000000000027919 */ /* 0x002e620000002100 */
[----:B------:R-:W-:Y:S02]  /*bc50*/  SHF.L.U32 R3, R17, 0x1f, RZ ;  /* 0x0000001f11037819 */ /* 0x000fe400000006ff */
[----:B-1----:R-:W-:Y:S02]  /*bc60*/  LOP3.LUT R5, R2, 0x7f, RZ, 0xc0, !PT ;  /* 0x0000007f02057812 */ /* 0x002fe400078ec0ff */
[----:B------:R-:W-:Y:S02]  /*bc70*/  LEA R2, R16, UR37, 0x3 ;  /* 0x0000002510027c11 */ /* 0x000fe4000f8e18ff */
[----:B------:R-:W-:Y:S02]  /*bc80*/  ISETP.NE.AND P2, PT, R5, RZ, PT ;  /* 0x000000ff0500720c */ /* 0x000fe40003f45270 */
[----:B------:R-:W1:Y:S02]  /*bc90*/  SYNCS.PHASECHK.TRANS64.TRYWAIT P3, [R2+URZ+0x28c40], R3 ;  /* 0x028c4003020075a7 */ /* 0x000e64000806017f */
[----:B-1----:R-:W-:Y:S09]  /*bca0*/  @!P3 BRA `(.L_x_3200) ;  /* 0x0000001c00b0b947 */ /* 0x002ff20003800000 */
.L_x_3243:
[----:B------:R-:W-:Y:S05]  /*bcb0*/  @P2 BRA `(.L_x_3201) ;  /* 0x0000000000142947 */ /* 0x000fea0003800000 */
[----:B------:R-:W-:Y:S02]  /*bcc0*/  ISETP.NE.AND P3, PT, R19, RZ, PT ;  /* 0x000000ff1300720c */ /* 0x000fe40003f65270 */
[----:B------:R-:W-:-:S04]  /*bcd0*/  MOV R5, 0x2000 ;  /* 0x0000200000057802 */ /* 0x000fc80000000f00 */
[----:B------:R2:W-:Y:S07]  /*bce0*/  SYNCS.ARRIVE.TRANS64 RZ, [R2+URZ+0x28c30], R5 ;  /* 0x028c300502ff79a7 */ /* 0x0005ee000800003f */
[----:B------:R-:W-:Y:S05]  /*bcf0*/  @!P3 BRA `(.L_x_3201) ;  /* 0x000000000004b947 */ /* 0x000fea0003800000 */
[----:B------:R-:W-:Y:S01]  /*bd00*/  BPT.TRAP 0x1 ;  /* 0x000000040000795c */ /* 0x000fe20000300000 */
.L_x_3201:
        /* <DEDUP_REMOVED lines=17> */
.L_x_3244:
[----:B------:R-:W-:Y:S05]  /*be20*/  @P2 BRA `(.L_x_3203) ;  /* 0x0000000000142947 */ /* 0x000fea0003800000 */
[----:B------:R-:W-:Y:S02]  /*be30*/  ISETP.NE.AND P2, PT, R19, RZ, PT ;  /* 0x000000ff1300720c */ /* 0x000fe40003f45270 */
[----:B-12---:R-:W-:-:S04]  /*be40*/  MOV R3, 0x10000 ;  /* 0x0001000000037802 */ /* 0x006fc80000000f00 */
[----:B------:R3:W-:Y:S07]  /*be50*/  SYNCS.ARRIVE.TRANS64 RZ, [R2+URZ+0x28c50], R3 ;  /* 0x028c500302ff79a7 */ /* 0x0007ee000800003f */
[----:B------:R-:W-:Y:S05]  /*be60*/  @!P2 BRA `(.L_x_3203) ;  /* 0x000000000004a947 */ /* 0x000fea0003800000 */
[----:B------:R-:W-:Y:S01]  /*be70*/  BPT.TRAP 0x1 ;  /* 0x000000040000795c */ /* 0x000fe20000300000 */
.L_x_3203:
        /* <DEDUP_REMOVED lines=50> */
.L_x_3198:
[----:B------:R-:W-:Y:S05]  /*c1a0*/  BSYNC B0 ;  /* 0x0000000000007941 */ /* 0x000fea0003800000 */
.L_x_3197:
[----:B------:R-:W-:-:S06]  /*c1b0*/  UIADD3 UR6, UR38, -0x3, URZ ;  /* 0xfffffffd26067890 */ /* 0x000fcc000fffe03f */
[----:B------:R-:W-:-:S07]  /*c1c0*/  MOV R8, UR6 ;  /* 0x0000000600087c02 */ /* 0x000fce0008000f00 */
.L_x_3196:
[----:B------:R-:W-:Y:S01]  /*c1d0*/  ISETP.NE.AND P2, PT, R9, RZ, PT ;  /* 0x000000ff0900720c */ /* 0x000fe20003f45270 */
[----:B------:R-:W-:-:S12]  /*c1e0*/  BSSY B0, `(.L_x_3195) ;  /* 0x00000ea000007945 */ /* 0x000fd80003800000 */
[----:B------:R-:W-:Y:S05]  /*c1f0*/  @!P2 BRA `(.L_x_3204) ;  /* 0x0000000c00a0a947 */ /* 0x000fea0003800000 */
.L_x_3219:
        /* <DEDUP_REMOVED lines=8> */
[----:B------:R-:W-:Y:S01]  /*c280*/  MOV R10, R8 ;  /* 0x00000008000a7202 */ /* 0x000fe20000000f00 */
[----:B------:R-:W-:Y:S06]  /*c290*/  @!P0 BRA `(.L_x_3207) ;  /* 0x0000000000488947 */ /* 0x000fec0003800000 */
[----:B------:R-:W1:Y:S01]  /*c2a0*/  LDC R10, c[0x0][0x41c] ;  /* 0x00010700ff0a7b82 */ /* 0x000e620000000800 */
[----:B------:R-:W-:Y:S01]  /*c2b0*/  MOV R11, R8 ;  /* 0x00000008000b7202 */ /* 0x000fe20000000f00 */
[----:B------:R-:W-:-:S04]  /*c2c0*/  IMAD R13, R7, UR4, RZ ;  /* 0x00000004070d7c24 */ /* 0x000fc8000f8e02ff */
[----:B------:R-:W-:Y:S02]  /*c2d0*/  IMAD R13, R6, UR5, R13 ;  /* 0x00000005060d7c24 */ /* 0x000fe4000f8e020d */
[----:B------:R-:W2:Y:S01]  /*c2e0*/  LDC.64 R4, c[0x0][0x3f8] ;  /* 0x0000fe00ff047b82 */ /* 0x000ea20000000a00 */
[----:B-1----:R-:W-:-:S13]  /*c2f0*/  ISETP.NE.AND P2, PT, R10, 0x1, PT ;  /* 0x000000010a00780c */ /* 0x002fda0003f45270 */
[----:B------:R-:W1:Y:S02]  /*c300*/  @P2 LDC.64 R2, c[0x0][0x420] ;  /* 0x00010800ff022b82 */ /* 0x000e640000000a00 */
[----:B-1----:R-:W-:-:S05]  /*c310*/  @P2 IMAD.HI.U32 R2, R8, R2, RZ ;  /* 0x0000000208022227 */ /* 0x002fca00078e00ff */
[----:B------:R-:W-:-:S04]  /*c320*/  @P2 SHF.R.U32.HI R11, RZ, R3, R2 ;  /* 0x00000003ff0b2219 */ /* 0x000fc80000011602 */
[--C-:B------:R-:W-:Y:S01]  /*c330*/  SHF.R.S32.HI R3, RZ, 0x1f, R11.reuse ;  /* 0x0000001fff037819 */ /* 0x100fe2000001140b */
[----:B------:R-:W-:-:S04]  /*c340*/  IMAD.MOV.U32 R2, RZ, RZ, R11 ;  /* 0x000000ffff027224 */ /* 0x000fc800078e000b */
[----:B------:R-:W-:-:S05]  /*c350*/  IMAD.WIDE.U32 R2, R6, UR4, R2 ;  /* 0x0000000406027c25 */ /* 0x000fca000f8e0002 */
[----:B------:R-:W-:Y:S02]  /*c360*/  IADD3 R3, R13, R3, RZ ;  /* 0x000000030d037210 */ /* 0x000fe40007ffe0ff */
[----:B--2---:R-:W-:-:S04]  /*c370*/  LEA R4, P2, R2, R4, 0x2 ;  /* 0x0000000402047211 */ /* 0x004fc800078410ff */
[----:B------:R-:W-:-:S05]  /*c380*/  LEA.HI.X R5, R2, R5, R3, 0x2, P2 ;  /* 0x0000000502057211 */ /* 0x000fca00010f1403 */
[----:B------:R1:W5:Y:S01]  /*c390*/  LDG.E R4, desc[UR50][R4.64] ;  /* 0x0000003204047981 */ /* 0x000362000c1e1900 */
[----:B------:R-:W-:-:S05]  /*c3a0*/  IADD3 R3, -R11, RZ, RZ ;  /* 0x000000ff0b037210 */ /* 0x000fca0007ffe1ff */
[----:B------:R-:W-:-:S07]  /*c3b0*/  IMAD R10, R10, R3, R8 ;  /* 0x000000030a0a7224 */ /* 0x000fce00078e0208 */
.L_x_3207:
[----:B------:R-:W1:Y:S01]  /*c3c0*/  S2R R2, SR_TID.X ;  /* 0x0000000000027919 */ /* 0x000e620000002100 */
[----:B------:R-:W-:Y:S02]  /*c3d0*/  LEA R3, R9, UR37, 0x3 ;  /* 0x0000002509037c11 */ /* 0x000fe4000f8e18ff */
[----:B-1----:R-:W-:Y:S02]  /*c3e0*/  LOP3.LUT R5, R2, 0x7f, RZ, 0xc0, !PT ;  /* 0x0000007f02057812 */ /* 0x002fe400078ec0ff */
[----:B------:R-:W-:Y:S02]  /*c3f0*/  SHF.L.U32 R2, R17, 0x1f, RZ ;  /* 0x0000001f11027819 */ /* 0x000fe400000006ff */
[----:B------:R-:W-:Y:S02]  /*c400*/  ISETP.NE.AND P2, PT, R5, RZ, PT ;  /* 0x000000ff0500720c */ /* 0x000fe40003f45270 */
[----:B------:R-:W1:Y:S02]  /*c410*/  SYNCS.PHASECHK.TRANS64.TRYWAIT P3, [R3+URZ+0x28c40], R2 ;  /* 0x028c4002030075a7 */ /* 0x000e64000806017f */
[----:B-1----:R-:W-:Y:S09]  /*c420*/  @!P3 BRA `(.L_x_3208) ;  /* 0x0000001400f8b947 */ /* 0x002ff20003800000 */
.L_x_3245:
[----:B------:R-:W-:Y:S05]  /*c430*/  @P2 BRA `(.L_x_3209) ;  /* 0x0000000000142947 */ /* 0x000fea0003800000 */
[----:B------:R-:W-:Y:S01]  /*c440*/  ISETP.NE.AND P3, PT, R19, RZ, PT ;  /* 0x000000ff1300720c */ /* 0x000fe20003f65270 */
[----:B------:R-:W-:-:S04]  /*c450*/  IMAD.MOV.U32 R12, RZ, RZ, 0x2000 ;  /* 0x00002000ff0c7424 */ /* 0x000fc800078e00ff */
[----:B------:R2:W-:Y:S08]  /*c460*/  SYNCS.ARRIVE.TRANS64 RZ, [R3+URZ+0x28c30], R12 ;  /* 0x028c300c03ff79a7 */ /* 0x0005f0000800003f */
[----:B------:R-:W-:Y:S05]  /*c470*/  @!P3 BRA `(.L_x_3209) ;  /* 0x000000000004b947 */ /* 0x000fea0003800000 */
[----:B------:R-:W-:Y:S01]  /*c480*/  BPT.TRAP 0x1 ;  /* 0x000000040000795c */ /* 0x000fe20000300000 */
.L_x_3209:
        /* <DEDUP_REMOVED lines=17> */
.L_x_3246:
[----:B------:R-:W-:Y:S05]  /*c5a0*/  @P2 BRA `(.L_x_3211) ;  /* 0x0000000000142947 */ /* 0x000fea0003800000 */
[----:B------:R-:W-:Y:S02]  /*c5b0*/  ISETP.NE.AND P2, PT, R19, RZ, PT ;  /* 0x000000ff1300720c */ /* 0x000fe40003f45270 */
[----:B-1-3--:R-:W-:-:S04]  /*c5c0*/  MOV R2, 0x10000 ;  /* 0x0001000000027802 */ /* 0x00afc80000000f00 */
[----:B------:R4:W-:Y:S07]  /*c5d0*/  SYNCS.ARRIVE.TRANS64 RZ, [R3+URZ+0x28c50], R2 ;  /* 0x028c500203ff79a7 */ /* 0x0009ee000800003f */
[----:B------:R-:W-:Y:S05]  /*c5e0*/  @!P2 BRA `(.L_x_3211) ;  /* 0x000000000004a947 */ /* 0x000fea0003800000 */
[----:B------:R-:W-:Y:S01]  /*c5f0*/  BPT.TRAP 0x1 ;  /* 0x000000040000795c */ /* 0x000fe20000300000 */
.L_x_3211:
        /* <DEDUP_REMOVED lines=50> */
.L_x_3206:
[----:B------:R-:W-:Y:S05]  /*c920*/  BSYNC B1 ;  /* 0x0000000000017941 */ /* 0x000fea0003800000 */
.L_x_3205:
[----:B------:R-:W-:Y:S01]  /*c930*/  VIADD R9, R9, 0x1 ;  /* 0x0000000109097836 */ /* 0x000fe20000000000 */
[----:B------:R-:W-:Y:S04]  /*c940*/  BSSY B1, `(.L_x_3212) ;  /* 0x0000070000017945 */ /* 0x000fe80003800000 */
[----:B------:R-:W-:-:S04]  /*c950*/  ISETP.NE.AND P2, PT, R9, 0x2, PT ;  /* 0x000000020900780c */ /* 0x000fc80003f45270 */
[----:B---34-:R-:W-:Y:S02]  /*c960*/  SEL R2, RZ, 0x1, P2 ;  /* 0x00000001ff027807 */ /* 0x018fe40001000000 */
[----:B------:R-:W-:Y:S02]  /*c970*/  SEL R16, R9, RZ, P2 ;  /* 0x000000ff09107207 */ /* 0x000fe40001000000 */
[----:B------:R-:W-:Y:S01]  /*c980*/  LOP3.LUT R17, R17, R2, RZ, 0x3c, !PT ;  /* 0x0000000211117212 */ /* 0x000fe200078e3cff */
[----:B------:R-:W-:Y:S06]  /*c990*/  @!P6 BRA `(.L_x_3213) ;  /* 0x0000000400a8e947 */ /* 0x000fec0003800000 */
[----:B------:R-:W-:Y:S01]  /*c9a0*/  IADD3 R10, R8, -0x1, RZ ;  /* 0xffffffff080a7810 */ /* 0x000fe20007ffe0ff */
[----:B------:R-:W-:Y:S06]  /*c9b0*/  @!P0 BRA `(.L_x_3214) ;  /* 0x0000000000488947 */ /* 0x000fec0003800000 */
[----:B------:R-:W1:Y:S01]  /*c9c0*/  LDC R9, c[0x0][0x41c] ;  /* 0x00010700ff097b82 */ /* 0x000e620000000800 */
[----:B------:R-:W-:Y:S01]  /*c9d0*/  MOV R11, R10 ;  /* 0x0000000a000b7202 */ /* 0x000fe20000000f00 */
[----:B------:R-:W-:-:S04]  /*c9e0*/  IMAD R13, R7, UR4, RZ ;  /* 0x00000004070d7c24 */ /* 0x000fc8000f8e02ff */
[----:B------:R-:W-:Y:S02]  /*c9f0*/  IMAD R13, R6, UR5, R13 ;  /* 0x00000005060d7c24 */ /* 0x000fe4000f8e020d */
[----:B------:R-:W3:Y:S01]  /*ca00*/  LDC.64 R4, c[0x0][0x3f8] ;  /* 0x0000fe00ff047b82 */ /* 0x000ee20000000a00 */
[----:B-1----:R-:W-:-:S13]  /*ca10*/  ISETP.NE.AND P2, PT, R9, 0x1, PT ;  /* 0x000000010900780c */ /* 0x002fda0003f45270 */
[----:B--2---:R-:W1:Y:S02]  /*ca20*/  @P2 LDC.64 R2, c[0x0][0x420] ;  /* 0x00010800ff022b82 */ /* 0x004e640000000a00 */
[----:B-1----:R-:W-:-:S05]  /*ca30*/  @P2 IMAD.HI.U32 R2, R10, R2, RZ ;  /* 0x000000020a022227 */ /* 0x002fca00078e00ff */
[----:B------:R-:W-:-:S04]  /*ca40*/  @P2 SHF.R.U32.HI R11, RZ, R3, R2 ;  /* 0x00000003ff0b2219 */ /* 0x000fc80000011602 */
[--C-:B------:R-:W-:Y:S01]  /*ca50*/  SHF.R.S32.HI R3, RZ, 0x1f, R11.reuse ;  /* 0x0000001fff037819 */ /* 0x100fe2000001140b */
[----:B------:R-:W-:-:S04]  /*ca60*/  IMAD.MOV.U32 R2, RZ, RZ, R11 ;  /* 0x000000ffff027224 */ /* 0x000fc800078e000b */
[----:B------:R-:W-:-:S05]  /*ca70*/  IMAD.WIDE.U32 R2, R6, UR4, R2 ;  /* 0x0000000406027c25 */ /* 0x000fca000f8e0002 */
[----:B------:R-:W-:Y:S02]  /*ca80*/  IADD3 R3, R13, R3, RZ ;  /* 0x000000030d037210 */ /* 0x000fe40007ffe0ff */
[----:B---3--:R-:W-:-:S04]  /*ca90*/  LEA R4, P2, R2, R4, 0x2 ;  /* 0x0000000402047211 */ /* 0x008fc800078410ff */
[----:B------:R-:W-:-:S05]  /*caa0*/  LEA.HI.X R5, R2, R5, R3, 0x2, P2 ;  /* 0x0000000502057211 */ /* 0x000fca00010f1403 */
[----:B------:R1:W5:Y:S01]  /*cab0*/  LDG.E R4, desc[UR50][R4.64] ;  /* 0x0000003204047981 */ /* 0x000362000c1e1900 */
[----:B------:R-:W-:-:S05]  /*cac0*/  IADD3 R2, -R11, RZ, RZ ;  /* 0x000000ff0b027210 */ /* 0x000fca0007ffe1ff */
[----:B------:R-:W-:-:S07]  /*cad0*/  IMAD R10, R9, R2, R10 ;  /* 0x00000002090a7224 */ /* 0x000fce00078e020a */
.L_x_3214:
[----:B------:R-:W1:Y:S01]  /*cae0*/  S2R R2, SR_TID.X ;  /* 0x0000000000027919 */ /* 0x000e620000002100 */
[----:B--2---:R-:W-:Y:S02]  /*caf0*/  SHF.L.U32 R3, R17, 0x1f, RZ ;  /* 0x0000001f11037819 */ /* 0x004fe400000006ff */
[----:B-1----:R-:W-:Y:S02]  /*cb00*/  LOP3.LUT R5, R2, 0x7f, RZ, 0xc0, !PT ;  /* 0x0000007f02057812 */ /* 0x002fe400078ec0ff */
[----:B------:R-:W-:Y:S02]  /*cb10*/  LEA R2, R16, UR37, 0x3 ;  /* 0x0000002510027c11 */ /* 0x000fe4000f8e18ff */
[----:B------:R-:W-:Y:S02]  /*cb20*/  ISETP.NE.AND P2, PT, R5, RZ, PT ;  /* 0x000000ff0500720c */ /* 0x000fe40003f45270 */
[----:B------:R-:W1:Y:S02]  /*cb30*/  SYNCS.PHASECHK.TRANS64.TRYWAIT P3, [R2+URZ+0x28c40], R3 ;  /* 0x028c4003020075a7 */ /* 0x000e64000806017f */
[----:B-1----:R-:W-:Y:S09]  /*cb40*/  @!P3 BRA `(.L_x_3215) ;  /* 0x000000100058b947 */ /* 0x002ff20003800000 */
.L_x_3247:
[----:B------:R-:W-:Y:S05]  /*cb50*/  @P2 BRA `(.L_x_3216) ;  /* 0x0000000000142947 */ /* 0x000fea0003800000 */
[----:B------:R-:W-:Y:S01]  /*cb60*/  ISETP.NE.AND P3, PT, R19, RZ, PT ;  /* 0x000000ff1300720c */ /* 0x000fe20003f65270 */
[----:B------:R-:W-:-:S04]  /*cb70*/  IMAD.MOV.U32 R5, RZ, RZ, 0x2000 ;  /* 0x00002000ff057424 */ /* 0x000fc800078e00ff */
[----:B------:R2:W-:Y:S08]  /*cb80*/  SYNCS.ARRIVE.TRANS64 RZ, [R2+URZ+0x28c30], R5 ;  /* 0x028c300502ff79a7 */ /* 0x0005f0000800003f */
[----:B------:R-:W-:Y:S05]  /*cb90*/  @!P3 BRA `(.L_x_3216) ;  /* 0x000000000004b947 */ /* 0x000fea0003800000 */
[----:B------:R-:W-:Y:S01]  /*cba0*/  BPT.TRAP 0x1 ;  /* 0x000000040000795c */ /* 0x000fe20000300000 */
.L_x_3216:
        /* <DEDUP_REMOVED lines=17> */
.L_x_3248:
[----:B------:R-:W-:Y:S05]  /*ccc0*/  @P2 BRA `(.L_x_3218) ;  /* 0x0000000000142947 */ /* 0x000fea0003800000 */
[----:B------:R-:W-:Y:S02]  /*ccd0*/  ISETP.NE.AND P2, PT, R19, RZ, PT ;  /* 0x000000ff1300720c */ /* 0x000fe40003f45270 */
[----:B-1-3--:R-:W-:-:S04]  /*cce0*/  MOV R3, 0x10000 ;  /* 0x0001000000037802 */ /* 0x00afc80000000f00 */
[----:B------:R4:W-:Y:S07]  /*ccf0*/  SYNCS.ARRIVE.TRANS64 RZ, [R2+URZ+0x28c50], R3 ;  /* 0x028c500302ff79a7 */ /* 0x0009ee000800003f */
[----:B------:R-:W-:Y:S05]  /*cd00*/  @!P2 BRA `(.L_x_3218) ;  /* 0x000000000004a947 */ /* 0x000fea0003800000 */
[----:B------:R-:W-:Y:S01]  /*cd10*/  BPT.TRAP 0x1 ;  /* 0x000000040000795c */ /* 0x000fe20000300000 */
.L_x_3218:
        /* <DEDUP_REMOVED lines=50> */
.L_x_3213:
[----:B------:R-:W-:Y:S05]  /*d040*/  BSYNC B1 ;  /* 0x0000000000017941 */ /* 0x000fea0003800000 */
.L_x_3212:
[C---:B------:R-:W-:Y:S01]  /*d050*/  ISETP.GT.AND P2, PT, R8.reuse, 0x1, PT ;  /* 0x000000010800780c */ /* 0x040fe20003f44270 */
[----:B------:R-:W-:-:S12]  /*d060*/  VIADD R8, R8, 0xfffffffe ;  /* 0xfffffffe08087836 */ /* 0x000fd80000000000 */
[----:B------:R-:W-:Y:S05]  /*d070*/  @P2 BRA `(.L_x_3219) ;  /* 0xfffffff000602947 */ /* 0x000fea000383ffff */
.L_x_3204:
[----:B------:R-:W-:Y:S05]  /*d080*/  BSYNC B0 ;  /* 0x0000000000007941 */ /* 0x000fea0003800000 */
.L_x_3195:
        /* <DEDUP_REMOVED lines=18> */
.L_x_3221:
[----:B------:R-:W-:Y:S05]  /*d1b0*/  BSYNC B0 ;  /* 0x0000000000007941 */ /* 0x000fea0003800000 */
.L_x_3220:
[----:B------:R-:W-:Y:S02]  /*d1c0*/  SEL R16, R16, RZ, P0 ;  /* 0x000000ff10107207 */ /* 0x000fe40000000000 */
[----:B------:R-:W-:-:S07]  /*d1d0*/  MOV R13, R18 ;  /* 0x00000012000d7202 */ /* 0x000fce0000000f00 */
.L_x_3180:
[----:B------:R-:W-:Y:S05]  /*d1e0*/  BSYNC B6 ;  /* 0x0000000000067941 */ /* 0x000fea0003800000 */
.L_x_3178:
[----:B------:R-:W-:-:S03]  /*d1f0*/  UMOV UR6, 0xffffffff ;  /* 0xffffffff00067882 */ /* 0x000fc60000000000 */
[----:B------:R-:W-:Y:S05]  /*d200*/  BRA.DIV UR6, `(.L_x_3222) ;  /* 0x0000000a06d07947 */ /* 0x000fea000b800000 */
[----:B------:R1:W1:Y:S02]  /*d210*/  SHFL.IDX PT, R14, R13, RZ, 0x1f ;  /* 0x00001fff0d0e7589 */ /* 0x00026400000e0000 */
.L_x_3251:
        /* <DEDUP_REMOVED lines=12> */
.L_x_3175:
[----:B------:R-:W1:Y:S01]  /*d2e0*/  S2R R3, SR_CgaCtaId ;  /* 0x0000000000037919 */ /* 0x000e620000008800 */
[----:B------:R-:W-:Y:S01]  /*d2f0*/  UIADD3 UR44, UR44, 0x1, URZ ;  /* 0x000000012c2c7890 */ /* 0x000fe2000fffe03f */
[----:B------:R-:W-:-:S03]  /*d300*/  MOV R0, 0x400 ;  /* 0x0000040000007802 */ /* 0x000fc60000000f00 */
[----:B------:R-:W-:-:S04]  /*d310*/  ULEA.HI UR4, UR44, UR44, URZ, 0x1 ;  /* 0x0000002c2c047291 */ /* 0x000fc8000f8f083f */
[----:B------:R-:W-:-:S04]  /*d320*/  ULOP3.LUT UR4, UR4, 0xfffffffe, URZ, 0xc0, !UPT ;  /* 0xfffffffe04047892 */ /* 0x000fc8000f8ec03f */
[----:B------:R-:W-:Y:S01]  /*d330*/  UIADD3 UR4, UR44, -UR4, URZ ;  /* 0x800000042c047290 */ /* 0x000fe2000fffe03f */
[----:B-1----:R-:W-:-:S05]  /*d340*/  LEA R7, R3, R0, 0x18 ;  /* 0x0000000003077211 */ /* 0x002fca00078ec0ff */
[----:B------:R-:W-:-:S04]  /*d350*/  MOV R0, UR4 ;  /* 0x0000000400007c02 */ /* 0x000fc80008000f00 */
[----:B------:R-:W-:-:S04]  /*d360*/  SHF.L.U32 R0, R0, 0x1f, RZ ;  /* 0x0000001f00007819 */ /* 0x000fc800000006ff */
[----:B------:R-:W1:Y:S02]  /*d370*/  SYNCS.PHASECHK.TRANS64.TRYWAIT P0, [R7+URZ+0x28c20], R0 ;  /* 0x028c2000070075a7 */ /* 0x000e64000800017f */
[----:B-1----:R-:W-:Y:S05]  /*d380*/  @!P0 BRA `(.L_x_3224) ;  /* 0x0000000800948947 */ /* 0x002fea0003800000 */
.L_x_3252:
        /* <DEDUP_REMOVED lines=14> */
.L_x_3227:
[----:B------:R-:W-:Y:S01]  /*d470*/  VIADD R3, R7, 0x28c40 ;  /* 0x00028c4007037836 */ /* 0x000fe20000000000 */
[----:B------:R-:W-:Y:S02]  /*d480*/  SHF.L.U32 R4, R17, 0x1f, RZ ;  /* 0x0000001f11047819 */ /* 0x000fe400000006ff */
[C---:B------:R-:W-:Y:S02]  /*d490*/  IADD3 R0, R16.reuse, 0x1, RZ ;  /* 0x0000000110007810 */ /* 0x040fe40007ffe0ff */
[----:B------:R-:W-:Y:S02]  /*d4a0*/  LEA R5, R16, R3, 0x3 ;  /* 0x0000000310057211 */ /* 0x000fe400078e18ff */
[----:B------:R-:W-:Y:S02]  /*d4b0*/  ISETP.NE.AND P1, PT, R0, 0x2, PT ;  /* 0x000000020000780c */ /* 0x000fe40003f25270 */
[----:B------:R-:W1:Y:S02]  /*d4c0*/  SYNCS.PHASECHK.TRANS64.TRYWAIT P0, [R5+URZ], R4 ;  /* 0x00000004050075a7 */ /* 0x000e64000800017f */
[----:B------:R-:W-:-:S04]  /*d4d0*/  SEL R2, RZ, 0x1, P1 ;  /* 0x00000001ff027807 */ /* 0x000fc80000800000 */
[----:B------:R-:W-:Y:S02]  /*d4e0*/  LOP3.LUT R17, R17, R2, RZ, 0x3c, !PT ;  /* 0x0000000211117212 */ /* 0x000fe400078e3cff */
[----:B------:R-:W-:Y:S02]  /*d4f0*/  SEL R2, R0, RZ, P1 ;  /* 0x000000ff00027207 */ /* 0x000fe40000800000 */
[----:B------:R-:W-:-:S03]  /*d500*/  SHF.L.U32 R0, R17, 0x1f, RZ ;  /* 0x0000001f11007819 */ /* 0x000fc600000006ff */
[----:B------:R-:W-:Y:S01]  /*d510*/  IMAD R3, R2, 0x8, R3 ;  /* 0x0000000802037824 */ /* 0x000fe200078e0203 */
[----:B-1----:R-:W-:Y:S06]  /*d520*/  @!P0 BRA `(.L_x_3228) ;  /* 0x0000000800408947 */ /* 0x002fec0003800000 */
.L_x_3253:
[----:B------:R-:W2:Y:S02]  /*d530*/  SYNCS.PHASECHK.TRANS64.TRYWAIT P0, [R3+URZ], R0 ;  /* 0x00000000030075a7 */ /* 0x000ea4000800017f */
[----:B--2---:R-:W-:Y:S05]  /*d540*/  @!P0 BRA `(.L_x_3229) ;  /* 0x00000008004c8947 */ /* 0x004fea0003800000 */
.L_x_3254:
[----:B------:R-:W-:Y:S05]  /*d550*/  @!P2 BRA `(.L_x_3230) ;  /* 0x000000000004a947 */ /* 0x000fea0003800000 */
[----:B------:R-:W-:Y:S01]  /*d560*/  BPT.TRAP 0x1 ;  /* 0x000000040000795c */ /* 0x000fe20000300000 */
.L_x_3230:
[----:B--2---:R-:W-:-:S04]  /*d570*/  IADD3 R3, R7, 0x28c60, RZ ;  /* 0x00028c6007037810 */ /* 0x004fc80007ffe0ff */
[----:B-1----:R-:W-:-:S04]  /*d580*/  LEA R5, R16, R3, 0x3 ;  /* 0x0000000310057211 */ /* 0x002fc800078e18ff */
[----:B------:R-:W1:Y:S02]  /*d590*/  SYNCS.PHASECHK.TRANS64.TRYWAIT P0, [R5+URZ], R4 ;  /* 0x00000004050075a7 */ /* 0x000e64000800017f */
[----:B-1----:R-:W-:Y:S05]  /*d5a0*/  @!P0 BRA `(.L_x_3231) ;  /* 0x0000000800488947 */ /* 0x002fea0003800000 */
.L_x_3255:
[----:B------:R-:W-:-:S07]  /*d5b0*/  IMAD R3, R2, 0x8, R3 ;  /* 0x0000000802037824 */ /* 0x000fce00078e0203 */
.L_x_3232:
[----:B--2---:R2:W3:Y:S02]  /*d5c0*/  SYNCS.PHASECHK.TRANS64.TRYWAIT P0, [R3+URZ], R0 ;  /* 0x00000000030075a7 */ /* 0x0044e4000800017f */
[----:B---3--:R-:W-:Y:S05]  /*d5d0*/  @!P0 NANOSLEEP.SYNCS 0x989680 ;  /* 0x009896800000895d */ /* 0x008fea0003900000 */
[----:B------:R-:W3:Y:S02]  /*d5e0*/  @!P0 SYNCS.PHASECHK.TRANS64 P0, [R3+URZ], R0 ;  /* 0x00000000030085a7 */ /* 0x000ee4000800007f */
[----:B---3--:R-:W-:Y:S05]  /*d5f0*/  @!P0 BRA `(.L_x_3232) ;  /* 0xfffffffc00f08947 */ /* 0x008fea000383ffff */
.L_x_3226:
[----:B------:R-:W-:Y:S05]  /*d600*/  BSYNC B0 ;  /* 0x0000000000007941 */ /* 0x000fea0003800000 */
.L_x_3225:
[----:B------:R-:W-:Y:S05]  /*d610*/  EXIT ;  /* 0x000000000000794d */ /* 0x000fea0003800000 */
.L_x_3127:
[----:B-1----:R-:W-:-:S04]  /*d620*/  MOV R3, UR16 ;  /* 0x0000001000037c02 */ /* 0x002fc80008000f00 */
[----:B------:R1:W2:Y:S03]  /*d630*/  SYNCS.PHASECHK.TRANS64.TRYWAIT P0, [R3+URZ+0x28c50], R0 ;  /* 0x028c5000030075a7 */ /* 0x0002a6000800017f */
[----:B--2---:R-:W-:Y:S05]  /*d640*/  @!P0 NANOSLEEP.SYNCS 0x989680 ;  /* 0x009896800000895d */ /* 0x004fea0003900000 */
[----:B------:R-:W2:Y:S02]  /*d650*/  @!P0 SYNCS.PHASECHK.TRANS64 P0, [R3+URZ+0x28c50], R0 ;  /* 0x028c5000030085a7 */ /* 0x000ea4000800007f */
[----:B--2---:R-:W-:Y:S05]  /*d660*/  @!P0 BRA `(.L_x_3127) ;  /* 0xfffffffc00ec8947 */ /* 0x004fea000383ffff */
[----:B------:R-:W-:Y:S05]  /*d670*/  BRA `(.L_x_3233) ;  /* 0xffffff4000787947 */ /* 0x000fea000383ffff */
.L_x_3132:
[----:B--2---:R-:W-:-:S04]  /*d680*/  MOV R4, UR6 ;  /* 0x0000000600047c02 */ /* 0x004fc80008000f00 */
[----:B------:R2:W3:Y:S03]  /*d690*/  SYNCS.PHASECHK.TRANS64.TRYWAIT P0, [R4+URZ+0x28c50], R3 ;  /* 0x028c5003040075a7 */ /* 0x0004e6000800017f */
[----:B---3--:R-:W-:Y:S05]  /*d6a0*/  @!P0 NANOSLEEP.SYNCS 0x989680 ;  /* 0x009896800000895d */ /* 0x008fea0003900000 */
[----:B------:R-:W3:Y:S02]  /*d6b0*/  @!P0 SYNCS.PHASECHK.TRANS64 P0, [R4+URZ+0x28c50], R3 ;  /* 0x028c5003040085a7 */ /* 0x000ee4000800007f */
[----:B---3--:R-:W-:Y:S05]  /*d6c0*/  @!P0 BRA `(.L_x_3132) ;  /* 0xfffffffc00ec8947 */ /* 0x008fea000383ffff */
[----:B------:R-:W-:Y:S05]  /*d6d0*/  BRA `(.L_x_3131) ;  /* 0xffffff4c008c7947 */ /* 0x000fea000383ffff */
.L_x_3135:
[----:B-1----:R-:W-:-:S04]  /*d6e0*/  IMAD.U32 R3, RZ, RZ, UR48 ;  /* 0x00000030ff037e24 */ /* 0x002fc8000f8e00ff */
[----:B------:R1:W2:Y:S03]  /*d6f0*/  SYNCS.PHASECHK.TRANS64.TRYWAIT P1, [R3+URZ+0x28c00], R0 ;  /* 0x028c0000030075a7 */ /* 0x0002a6000802017f */
[----:B--2---:R-:W-:Y:S05]  /*d700*/  @!P1 NANOSLEEP.SYNCS 0x989680 ;  /* 0x009896800000995d */ /* 0x004fea0003900000 */
[----:B------:R-:W2:Y:S02]  /*d710*/  @!P1 SYNCS.PHASECHK.TRANS64 P1, [R3+URZ+0x28c00], R0 ;  /* 0x028c0000030095a7 */ /* 0x000ea4000802007f */
[----:B--2---:R-:W-:Y:S05]  /*d720*/  @!P1 BRA `(.L_x_3135) ;  /* 0xfffffffc00ec9947 */ /* 0x004fea000383ffff */
[----:B------:R-:W-:Y:S05]  /*d730*/  BRA `(.L_x_3234) ;  /* 0xffffff5800f47947 */ /* 0x000fea000383ffff */
.L_x_3139:
[----:B---3--:R3:W4:Y:S02]  /*d740*/  SYNCS.PHASECHK.TRANS64.TRYWAIT P1, [R7+URZ+0x28c30], R8 ;  /* 0x028c3008070075a7 */ /* 0x008724000802017f */
[----:B----4-:R-:W-:Y:S05]  /*d750*/  @!P1 NANOSLEEP.SYNCS 0x989680 ;  /* 0x009896800000995d */ /* 0x010fea0003900000 */
[----:B------:R-:W4:Y:S02]  /*d760*/  @!P1 SYNCS.PHASECHK.TRANS64 P1, [R7+URZ+0x28c30], R8 ;  /* 0x028c3008070095a7 */ /* 0x000f24000802007f */
[----:B----4-:R-:W-:Y:S05]  /*d770*/  @!P1 BRA `(.L_x_3139) ;  /* 0xfffffffc00f09947 */ /* 0x010fea000383ffff */
[----:B------:R-:W-:Y:S05]  /*d780*/  BRA `(.L_x_3138) ;  /* 0xffffff5c00107947 */ /* 0x000fea000383ffff */
.L_x_3143:
[----:B--2---:R2:W1:Y:S02]  /*d790*/  SYNCS.PHASECHK.TRANS64.TRYWAIT P2, [R7+URZ+0x28c50], R8 ;  /* 0x028c5008070075a7 */ /* 0x004464000804017f */
[----:B-1----:R-:W-:Y:S05]  /*d7a0*/  @!P2 NANOSLEEP.SYNCS 0x989680 ;  /* 0x009896800000a95d */ /* 0x002fea0003900000 */
[----:B------:R-:W1:Y:S02]  /*d7b0*/  @!P2 SYNCS.PHASECHK.TRANS64 P2, [R7+URZ+0x28c50], R8 ;  /* 0x028c50080700a5a7 */ /* 0x000e64000804007f */
[----:B-1----:R-:W-:Y:S05]  /*d7c0*/  @!P2 BRA `(.L_x_3143) ;  /* 0xfffffffc00f0a947 */ /* 0x002fea000383ffff */
[----:B------:R-:W-:Y:S05]  /*d7d0*/  BRA `(.L_x_3142) ;  /* 0xffffff6c00847947 */ /* 0x000fea000383ffff */
.L_x_3148:
[----:B--2---:R-:W-:-:S04]  /*d7e0*/  MOV R4, UR29 ;  /* 0x0000001d00047c02 */ /* 0x004fc80008000f00 */
[----:B------:R2:W3:Y:S03]  /*d7f0*/  SYNCS.PHASECHK.TRANS64.TRYWAIT P2, [R4+URZ+0x28c30], R7 ;  /* 0x028c3007040075a7 */ /* 0x0004e6000804017f */
[----:B---3--:R-:W-:Y:S05]  /*d800*/  @!P2 NANOSLEEP.SYNCS 0x989680 ;  /* 0x009896800000a95d */ /* 0x008fea0003900000 */
[----:B------:R-:W3:Y:S02]  /*d810*/  @!P2 SYNCS.PHASECHK.TRANS64 P2, [R4+URZ+0x28c30], R7 ;  /* 0x028c30070400a5a7 */ /* 0x000ee4000804007f */
[----:B---3--:R-:W-:Y:S05]  /*d820*/  @!P2 BRA `(.L_x_3148) ;  /* 0xfffffffc00eca947 */ /* 0x008fea000383ffff */
[----:B------:R-:W-:Y:S05]  /*d830*/  BRA `(.L_x_3147) ;  /* 0xffffff7000847947 */ /* 0x000fea000383ffff */
.L_x_3152:
[----:B---3--:R3:W4:Y:S02]  /*d840*/  SYNCS.PHASECHK.TRANS64.TRYWAIT P2, [R170+URZ+0x28c50], R7 ;  /* 0x028c5007aa0075a7 */ /* 0x008724000804017f */
[----:B----4-:R-:W-:Y:S05]  /*d850*/  @!P2 NANOSLEEP.SYNCS 0x989680 ;  /* 0x009896800000a95d */ /* 0x010fea0003900000 */
[----:B------:R-:W4:Y:S02]  /*d860*/  @!P2 SYNCS.PHASECHK.TRANS64 P2, [R170+URZ+0x28c50], R7 ;  /* 0x028c5007aa00a5a7 */ /* 0x000f24000804007f */
[----:B----4-:R-:W-:Y:S05]  /*d870*/  @!P2 BRA `(.L_x_3152) ;  /* 0xfffffffc00f0a947 */ /* 0x010fea000383ffff */
[----:B------:R-:W-:Y:S05]  /*d880*/  BRA `(.L_x_3151) ;  /* 0xffffff8800ec7947 */ /* 0x000fea000383ffff */
.L_x_3158:
[----:B------:R-:W-:-:S04]  /*d890*/  MOV R4, UR22 ;  /* 0x0000001600047c02 */ /* 0x000fc80008000f00 */
[----:B------:R1:W1:Y:S03]  /*d8a0*/  SYNCS.PHASECHK.TRANS64.TRYWAIT P2, [R4+URZ+0x28c30], R7 ;  /* 0x028c3007040075a7 */ /* 0x000266000804017f */
[----:B-1----:R-:W-:Y:S05]  /*d8b0*/  @!P2 NANOSLEEP.SYNCS 0x989680 ;  /* 0x009896800000a95d */ /* 0x002fea0003900000 */
[----:B------:R-:W1:Y:S02]  /*d8c0*/  @!P2 SYNCS.PHASECHK.TRANS64 P2, [R4+URZ+0x28c30], R7 ;  /* 0x028c30070400a5a7 */ /* 0x000e64000804007f */
[----:B-1----:R-:W-:Y:S05]  /*d8d0*/  @!P2 BRA `(.L_x_3158) ;  /* 0xfffffffc00eca947 */ /* 0x002fea000383ffff */
[----:B------:R-:W-:Y:S05]  /*d8e0*/  BRA `(.L_x_3157) ;  /* 0xffffff8c00d47947 */ /* 0x000fea000383ffff */
.L_x_3162:
[----:B---3--:R3:W4:Y:S02]  /*d8f0*/  SYNCS.PHASECHK.TRANS64.TRYWAIT P2, [R170+URZ+0x28c50], R7 ;  /* 0x028c5007aa0075a7 */ /* 0x008724000804017f */
[----:B----4-:R-:W-:Y:S05]  /*d900*/  @!P2 NANOSLEEP.SYNCS 0x989680 ;  /* 0x009896800000a95d */ /* 0x010fea0003900000 */
[----:B------:R-:W4:Y:S02]  /*d910*/  @!P2 SYNCS.PHASECHK.TRANS64 P2, [R170+URZ+0x28c50], R7 ;  /* 0x028c5007aa00a5a7 */ /* 0x000f24000804007f */
[----:B----4-:R-:W-:Y:S05]  /*d920*/  @!P2 BRA `(.L_x_3162) ;  /* 0xfffffffc00f0a947 */ /* 0x010fea000383ffff */
[----:B------:R-:W-:Y:S05]  /*d930*/  BRA `(.L_x_3161) ;  /* 0xffffffa000f87947 */ /* 0x000fea000383ffff */
.L_x_3184:
[----:B------:R-:W1:Y:S01]  /*d940*/  S2R R7, SR_TID.X ;  /* 0x0000000000077919 */ /* 0x000e620000002100 */
[----:B------:R-:W-:Y:S01]  /*d950*/  MOV R12, RZ ;  /* 0x000000ff000c7202 */ /* 0x000fe20000000f00 */
[----:B------:R-:W-:Y:S01]  /*d960*/  IMAD.MOV.U32 R15, RZ, RZ, -0x1 ;  /* 0xffffffffff0f7424 */ /* 0x000fe200078e00ff */
[----:B------:R-:W-:Y:S02]  /*d970*/  MOV R11, 0x1f ;  /* 0x0000001f000b7802 */ /* 0x000fe40000000f00 */
[----:B-1----:R-:W-:-:S04]  /*d980*/  SHF.R.U32.HI R7, RZ, 0x5, R7 ;  /* 0x00000005ff077819 */ /* 0x002fc80000011607 */
[----:B------:R-:W-:-:S05]  /*d990*/  LOP3.LUT R7, R7, 0x3, RZ, 0xc0, !PT ;  /* 0x0000000307077812 */ /* 0x000fca00078ec0ff */
[----:B------:R-:W-:-:S07]  /*d9a0*/  IMAD.MOV.U32 R13, RZ, RZ, R7 ;  /* 0x000000ffff0d7224 */ /* 0x000fce00078e0007 */
[----:B------:R-:W-:Y:S05]  /*d9b0*/  WARPSYNC.COLLECTIVE R15, `(.L_x_3235) ;  /* 0x000000000f087348 */ /* 0x000fea0003c00000 */
[----:B------:R1:W2:Y:S02]  /*d9c0*/  SHFL.IDX P6, R14, R13, R12, R11 ;  /* 0x0000000c0d0e7389 */ /* 0x0002a400000c000b */
[----:B-12---:R-:W-:Y:S01]  /*d9d0*/  ENDCOLLECTIVE ;  /* 0x000000000000791b */ /* 0x006fe20003800000 */
.L_x_3235:
[----:B------:R-:W-:Y:S05]  /*d9e0*/  BRA `(.L_x_3236) ;  /* 0xffffffd400b87947 */ /* 0x000fea000383ffff */
.L_x_3185:
[----:B------:R-:W-:Y:S01]  /*d9f0*/  BSSY B0, `(.L_x_3237) ;  /* 0x0000006000007945 */ /* 0x000fe20003800000 */
[----:B------:R-:W-:-:S07]  /*da00*/  MOV R15, 0xffffffff ;  /* 0xffffffff000f7802 */ /* 0x000fce0000000f00 */
[----:B------:R-:W-:Y:S05]  /*da10*/  WARPSYNC.COLLECTIVE R15, `(.L_x_3238) ;  /* 0x000000000f0c7348 */ /* 0x000fea0003c00000 */
[----:B------:R-:W-:Y:S02]  /*da20*/  ELECT P6, UR62, PT ;  /* 0x00000000003e782f */ /* 0x000fe400038c0000 */
[----:B------:R-:W-:Y:S01]  /*da30*/  MOV R14, UR62 ;  /* 0x0000003e000e7c02 */ /* 0x000fe20008000f00 */
[----:B------:R-:W-:Y:S10]  /*da40*/  ENDCOLLECTIVE ;  /* 0x000000000000791b */ /* 0x000ff40003800000 */
.L_x_3238:
[----:B------:R-:W-:Y:S05]  /*da50*/  BSYNC B0 ;  /* 0x0000000000007941 */ /* 0x000fea0003800000 */
.L_x_3237:
[----:B------:R-:W-:Y:S05]  /*da60*/  BRA `(.L_x_3239) ;  /* 0xffffffd400a87947 */ /* 0x000fea000383ffff */
.L_x_3188:
[----:B-1----:R1:W2:Y:S02]  /*da70*/  SYNCS.PHASECHK.TRANS64.TRYWAIT P2, [R8+URZ+0x28c40], R5 ;  /* 0x028c4005080075a7 */ /* 0x0022a4000804017f */
[----:B--2---:R-:W-:Y:S05]  /*da80*/  @!P2 NANOSLEEP.SYNCS 0x989680 ;  /* 0x009896800000a95d */ /* 0x004fea0003900000 */
[----:B------:R-:W2:Y:S02]  /*da90*/  @!P2 SYNCS.PHASECHK.TRANS64 P2, [R8+URZ+0x28c40], R5 ;  /* 0x028c40050800a5a7 */ /* 0x000ea4000804007f */
[----:B--2---:R-:W-:Y:S05]  /*daa0*/  @!P2 BRA `(.L_x_3188) ;  /* 0xfffffffc00f0a947 */ /* 0x004fea000383ffff */
[----:B------:R-:W-:Y:S05]  /*dab0*/  BRA `(.L_x_3240) ;  /* 0xffffffd800047947 */ /* 0x000fea000383ffff */
.L_x_3190:
[----:B-1----:R-:W-:-:S04]  /*dac0*/  MOV R8, UR37 ;  /* 0x0000002500087c02 */ /* 0x002fc80008000f00 */
[----:B------:R1:W2:Y:S03]  /*dad0*/  SYNCS.PHASECHK.TRANS64.TRYWAIT P2, [R8+URZ+0x28c20], R5 ;  /* 0x028c2005080075a7 */ /* 0x0002a6000804017f */
[----:B--2---:R-:W-:Y:S05]  /*dae0*/  @!P2 NANOSLEEP.SYNCS 0x989680 ;  /* 0x009896800000a95d */ /* 0x004fea0003900000 */
[----:B------:R-:W2:Y:S02]  /*daf0*/  @!P2 SYNCS.PHASECHK.TRANS64 P2, [R8+URZ+0x28c20], R5 ;  /* 0x028c20050800a5a7 */ /* 0x000ea4000804007f */
[----:B--2---:R-:W-:Y:S05]  /*db00*/  @!P2 BRA `(.L_x_3190) ;  /* 0xfffffffc00eca947 */ /* 0x004fea000383ffff */
[----:B------:R-:W-:Y:S05]  /*db10*/  BRA `(.L_x_3241) ;  /* 0xffffffd800a47947 */ /* 0x000fea000383ffff */
.L_x_3193:
[----:B-1----:R1:W2:Y:S02]  /*db20*/  SYNCS.PHASECHK.TRANS64.TRYWAIT P2, [R8+URZ+0x28c60], R5 ;  /* 0x028c6005080075a7 */ /* 0x0022a4000804017f */
[----:B--2---:R-:W-:Y:S05]  /*db30*/  @!P2 NANOSLEEP.SYNCS 0x989680 ;  /* 0x009896800000a95d */ /* 0x004fea0003900000 */
[----:B------:R-:W2:Y:S02]  /*db40*/  @!P2 SYNCS.PHASECHK.TRANS64 P2, [R8+URZ+0x28c60], R5 ;  /* 0x028c60050800a5a7 */ /* 0x000ea4000804007f */
[----:B--2---:R-:W-:Y:S05]  /*db50*/  @!P2 BRA `(.L_x_3193) ;  /* 0xfffffffc00f0a947 */ /* 0x004fea000383ffff */
[----:B------:R-:W-:Y:S05]  /*db60*/  BRA `(.L_x_3242) ;  /* 0xffffffd800b87947 */ /* 0x000fea000383ffff */
.L_x_3200:
[----:B-1----:R1:W2:Y:S02]  /*db70*/  SYNCS.PHASECHK.TRANS64.TRYWAIT P3, [R2+URZ+0x28c40], R3 ;  /* 0x028c4003020075a7 */ /* 0x0022a4000806017f */
[----:B--2---:R-:W-:Y:S05]  /*db80*/  @!P3 NANOSLEEP.SYNCS 0x989680 ;  /* 0x009896800000b95d */ /* 0x004fea0003900000 */
[----:B------:R-:W2:Y:S02]  /*db90*/  @!P3 SYNCS.PHASECHK.TRANS64 P3, [R2+URZ+0x28c40], R3 ;  /* 0x028c40030200b5a7 */ /* 0x000ea4000806007f */
[----:B--2---:R-:W-:Y:S05]  /*dba0*/  @!P3 BRA `(.L_x_3200) ;  /* 0xfffffffc00f0b947 */ /* 0x004fea000383ffff */
[----:B------:R-:W-:Y:S05]  /*dbb0*/  BRA `(.L_x_3243) ;  /* 0xffffffe0003c7947 */ /* 0x000fea000383ffff */
.L_x_3202:
[----:B--2---:R2:W3:Y:S02]  /*dbc0*/  SYNCS.PHASECHK.TRANS64.TRYWAIT P3, [R2+URZ+0x28c60], R3 ;  /* 0x028c6003020075a7 */ /* 0x0044e4000806017f */
[----:B---3--:R-:W-:Y:S05]  /*dbd0*/  @!P3 NANOSLEEP.SYNCS 0x989680 ;  /* 0x009896800000b95d */ /* 0x008fea0003900000 */
[----:B------:R-:W3:Y:S02]  /*dbe0*/  @!P3 SYNCS.PHASECHK.TRANS64 P3, [R2+URZ+0x28c60], R3 ;  /* 0x028c60030200b5a7 */ /* 0x000ee4000806007f */
[----:B---3--:R-:W-:Y:S05]  /*dbf0*/  @!P3 BRA `(.L_x_3202) ;  /* 0xfffffffc00f0b947 */ /* 0x008fea000383ffff */
[----:B------:R-:W-:Y:S05]  /*dc00*/  BRA `(.L_x_3244) ;  /* 0xffffffe000847947 */ /* 0x000fea000383ffff */
.L_x_3208:
[----:B-1----:R1:W2:Y:S02]  /*dc10*/  SYNCS.PHASECHK.TRANS64.TRYWAIT P3, [R3+URZ+0x28c40], R2 ;  /* 0x028c4002030075a7 */ /* 0x0022a4000806017f */
[----:B--2---:R-:W-:Y:S05]  /*dc20*/  @!P3 NANOSLEEP.SYNCS 0x989680 ;  /* 0x009896800000b95d */ /* 0x004fea0003900000 */
[----:B------:R-:W2:Y:S02]  /*dc30*/  @!P3 SYNCS.PHASECHK.TRANS64 P3, [R3+URZ+0x28c40], R2 ;  /* 0x028c40020300b5a7 */ /* 0x000ea4000806007f */
[----:B--2---:R-:W-:Y:S05]  /*dc40*/  @!P3 BRA `(.L_x_3208) ;  /* 0xfffffffc00f0b947 */ /* 0x004fea000383ffff */
[----:B------:R-:W-:Y:S05]  /*dc50*/  BRA `(.L_x_3245) ;  /* 0xffffffe400f47947 */ /* 0x000fea000383ffff */
.L_x_3210:
[----:B---3--:R3:W4:Y:S02]  /*dc60*/  SYNCS.PHASECHK.TRANS64.TRYWAIT P3, [R3+URZ+0x28c60], R2 ;  /* 0x028c6002030075a7 */ /* 0x008724000806017f */
[----:B----4-:R-:W-:Y:S05]  /*dc70*/  @!P3 NANOSLEEP.SYNCS 0x989680 ;  /* 0x009896800000b95d */ /* 0x010fea0003900000 */
[----:B------:R-:W4:Y:S02]  /*dc80*/  @!P3 SYNCS.PHASECHK.TRANS64 P3, [R3+URZ+0x28c60], R2 ;  /* 0x028c60020300b5a7 */ /* 0x000f24000806007f */
[----:B----4-:R-:W-:Y:S05]  /*dc90*/  @!P3 BRA `(.L_x_3210) ;  /* 0xfffffffc00f0b947 */ /* 0x010fea000383ffff */
[----:B------:R-:W-:Y:S05]  /*dca0*/  BRA `(.L_x_3246) ;  /* 0xffffffe8003c7947 */ /* 0x000fea000383ffff */
.L_x_3215:
[----:B-1----:R1:W2:Y:S02]  /*dcb0*/  SYNCS.PHASECHK.TRANS64.TRYWAIT P3, [R2+URZ+0x28c40], R3 ;  /* 0x028c4003020075a7 */ /* 0x0022a4000806017f */
[----:B--2---:R-:W-:Y:S05]  /*dcc0*/  @!P3 NANOSLEEP.SYNCS 0x989680 ;  /* 0x009896800000b95d */ /* 0x004fea0003900000 */
[----:B------:R-:W2:Y:S02]  /*dcd0*/  @!P3 SYNCS.PHASECHK.TRANS64 P3, [R2+URZ+0x28c40], R3 ;  /* 0x028c40030200b5a7 */ /* 0x000ea4000806007f */
[----:B--2---:R-:W-:Y:S05]  /*dce0*/  @!P3 BRA `(.L_x_3215) ;  /* 0xfffffffc00f0b947 */ /* 0x004fea000383ffff */
[----:B------:R-:W-:Y:S05]  /*dcf0*/  BRA `(.L_x_3247) ;  /* 0xffffffec00947947 */ /* 0x000fea000383ffff */
.L_x_3217:
[----:B---3--:R3:W4:Y:S02]  /*dd00*/  SYNCS.PHASECHK.TRANS64.TRYWAIT P3, [R2+URZ+0x28c60], R3 ;  /* 0x028c6003020075a7 */ /* 0x008724000806017f */
[----:B----4-:R-:W-:Y:S05]  /*dd10*/  @!P3 NANOSLEEP.SYNCS 0x989680 ;  /* 0x009896800000b95d */ /* 0x010fea0003900000 */
[----:B------:R-:W4:Y:S02]  /*dd20*/  @!P3 SYNCS.PHASECHK.TRANS64 P3, [R2+URZ+0x28c60], R3 ;  /* 0x028c60030200b5a7 */ /* 0x000f24000806007f */
[----:B----4-:R-:W-:Y:S05]  /*dd30*/  @!P3 BRA `(.L_x_3217) ;  /* 0xfffffffc00f0b947 */ /* 0x010fea000383ffff */
[----:B------:R-:W-:Y:S05]  /*dd40*/  BRA `(.L_x_3248) ;  /* 0xffffffec00dc7947 */ /* 0x000fea000383ffff */
.L_x_3222:
[----:B------:R-:W-:Y:S01]  /*dd50*/  BSSY B0, `(.L_x_3249) ;  /* 0x0000007000007945 */ /* 0x000fe20003800000 */
[----:B--2---:R-:W-:Y:S01]  /*dd60*/  IMAD.MOV.U32 R12, RZ, RZ, RZ ;  /* 0x000000ffff0c7224 */ /* 0x004fe200078e00ff */
[----:B------:R-:W-:Y:S02]  /*dd70*/  MOV R11, 0x1f ;  /* 0x0000001f000b7802 */ /* 0x000fe40000000f00 */
[----:B------:R-:W-:-:S07]  /*dd80*/  MOV R15, 0xffffffff ;  /* 0xffffffff000f7802 */ /* 0x000fce0000000f00 */
[----:B-1-34-:R-:W-:Y:S05]  /*dd90*/  WARPSYNC.COLLECTIVE R15, `(.L_x_3250) ;  /* 0x000000000f087348 */ /* 0x01afea0003c00000 */
[----:B------:R2:W1:Y:S02]  /*dda0*/  SHFL.IDX P6, R14, R13, R12, R11 ;  /* 0x0000000c0d0e7389 */ /* 0x00046400000c000b */
[----:B-1234-:R-:W-:Y:S01]  /*ddb0*/  ENDCOLLECTIVE ;  /* 0x000000000000791b */ /* 0x01efe20003800000 */
.L_x_3250:
[----:B------:R-:W-:Y:S05]  /*ddc0*/  BSYNC B0 ;  /* 0x0000000000007941 */ /* 0x000fea0003800000 */
.L_x_3249:
[----:B------:R-:W-:Y:S05]  /*ddd0*/  BRA `(.L_x_3251) ;  /* 0xfffffff400107947 */ /* 0x000fea000383ffff */
.L_x_3224:
[----:B-1----:R1:W2:Y:S02]  /*dde0*/  SYNCS.PHASECHK.TRANS64.TRYWAIT P0, [R7+URZ+0x28c20], R0 ;  /* 0x028c2000070075a7 */ /* 0x0022a4000800017f */
[----:B--2---:R-:W-:Y:S05]  /*ddf0*/  @!P0 NANOSLEEP.SYNCS 0x989680 ;  /* 0x009896800000895d */ /* 0x004fea0003900000 */
[----:B------:R-:W2:Y:S02]  /*de00*/  @!P0 SYNCS.PHASECHK.TRANS64 P0, [R7+URZ+0x28c20], R0 ;  /* 0x028c2000070085a7 */ /* 0x000ea4000800007f */
[----:B--2---:R-:W-:Y:S05]  /*de10*/  @!P0 BRA `(.L_x_3224) ;  /* 0xfffffffc00f08947 */ /* 0x004fea000383ffff */
[----:B------:R-:W-:Y:S05]  /*de20*/  BRA `(.L_x_3252) ;  /* 0xfffffff400587947 */ /* 0x000fea000383ffff */
.L_x_3228:
[----:B-1----:R1:W2:Y:S02]  /*de30*/  SYNCS.PHASECHK.TRANS64.TRYWAIT P0, [R5+URZ], R4 ;  /* 0x00000004050075a7 */ /* 0x0022a4000800017f */
[----:B--2---:R-:W-:Y:S05]  /*de40*/  @!P0 NANOSLEEP.SYNCS 0x989680 ;  /* 0x009896800000895d */ /* 0x004fea0003900000 */
[----:B------:R-:W2:Y:S02]  /*de50*/  @!P0 SYNCS.PHASECHK.TRANS64 P0, [R5+URZ], R4 ;  /* 0x00000004050085a7 */ /* 0x000ea4000800007f */
[----:B--2---:R-:W-:Y:S05]  /*de60*/  @!P0 BRA `(.L_x_3228) ;  /* 0xfffffffc00f08947 */ /* 0x004fea000383ffff */
[----:B------:R-:W-:Y:S05]  /*de70*/  BRA `(.L_x_3253) ;  /* 0xfffffff400ac7947 */ /* 0x000fea000383ffff */
.L_x_3229:
[----:B--2---:R2:W3:Y:S02]  /*de80*/  SYNCS.PHASECHK.TRANS64.TRYWAIT P0, [R3+URZ], R0 ;  /* 0x00000000030075a7 */ /* 0x0044e4000800017f */
[----:B---3--:R-:W-:Y:S05]  /*de90*/  @!P0 NANOSLEEP.SYNCS 0x989680 ;  /* 0x009896800000895d */ /* 0x008fea0003900000 */
[----:B------:R-:W3:Y:S02]  /*dea0*/  @!P0 SYNCS.PHASECHK.TRANS64 P0, [R3+URZ], R0 ;  /* 0x00000000030085a7 */ /* 0x000ee4000800007f */
[----:B---3--:R-:W-:Y:S05]  /*deb0*/  @!P0 BRA `(.L_x_3229) ;  /* 0xfffffffc00f08947 */ /* 0x008fea000383ffff */
[----:B------:R-:W-:Y:S05]  /*dec0*/  BRA `(.L_x_3254) ;  /* 0xfffffff400a07947 */ /* 0x000fea000383ffff */
.L_x_3231:
[----:B-1----:R1:W2:Y:S02]  /*ded0*/  SYNCS.PHASECHK.TRANS64.TRYWAIT P0, [R5+URZ], R4 ;  /* 0x00000004050075a7 */ /* 0x0022a4000800017f */
[----:B--2---:R-:W-:Y:S05]  /*dee0*/  @!P0 NANOSLEEP.SYNCS 0x989680 ;  /* 0x009896800000895d */ /* 0x004fea0003900000 */
[----:B------:R-:W2:Y:S02]  /*def0*/  @!P0 SYNCS.PHASECHK.TRANS64 P0, [R5+URZ], R4 ;  /* 0x00000004050085a7 */ /* 0x000ea4000800007f */
[----:B--2---:R-:W-:Y:S05]  /*df00*/  @!P0 BRA `(.L_x_3231) ;  /* 0xfffffffc00f08947 */ /* 0x004fea000383ffff */
[----:B------:R-:W-:Y:S05]  /*df10*/  BRA `(.L_x_3255) ;  /* 0xfffffff400a47947 */ /* 0x000fea000383ffff */
.L_x_3256:
        /* <DEDUP_REMOVED lines=14> */
.L_x_4561:


//--------------------- .text._ZN7cutlass13device_kernelIN5flash11enable_sm90INS1_16FlashAttnFwdSm90INS1_25CollectiveMainloopFwdSm90ILi2EN4cute5tupleIJNS5_1CILi1EEES8_S8_EEENS6_IJNS7_ILi64EEESA_SA_EEELi512ENS_6half_tEfNS_4arch4Sm90ELb1ELb0ELb0ELb0ELb0ELb0ELb1ELb0ELb0ELb0ELb0ELb0EEENS1_21CollectiveEpilogueFwdINS6_IJSA_NS7_ILi512EEESA_EEES9_SC_SE_Li256ELb0ELb0ELb0ELb0EEENS1_30DynamicPersistentTileSchedulerILi256ELi32ELb0ELb0ELb1EEEEEEEEEvNT_6ParamsE --------------------------
	.section	.text._ZN7cutlass13device_kernelIN5flash11enable_sm90INS1_16FlashAttnFwdSm90INS1_25CollectiveMainloopFwdSm90ILi2EN4cute5tupleIJNS5_1CILi1EEES8_S8_EEENS6_IJNS7_ILi64EEESA_SA_EEELi512ENS_6half_tEfNS_4arch4Sm90ELb1ELb0ELb0ELb0ELb0ELb0ELb1ELb0ELb0ELb0ELb0ELb0EEENS1_21CollectiveEpilogueFwdINS6_IJSA_NS7_ILi512EEESA_EEES9_SC_SE_Li256ELb0ELb0ELb0ELb0EEENS1_30DynamicPersistentTileSchedulerILi256ELi32ELb0ELb0ELb1EEEEEEEEEvNT_6ParamsE,"ax",@progbits
	.align	128
.text._ZN7cutlass13device_kernelIN5flash11enable_sm90INS1_16FlashAttnFwdSm90INS1_25CollectiveMainloopFwdSm90ILi2EN4cute5tupleIJNS5_1CILi1EEES8_S8_EEENS6_IJNS7_ILi64EEESA_SA_EEELi512ENS_6half_tEfNS_4arch4Sm90ELb1ELb0ELb0ELb0ELb0ELb0ELb1ELb0ELb0ELb0ELb0ELb0EEENS1_21CollectiveEpilogueFwdINS6_IJSA_NS7_ILi512EEESA_EEES9_SC_SE_Li256ELb0ELb0ELb0ELb0EEENS1_30DynamicPersistentTileSchedulerILi256ELi32ELb0ELb0ELb1EEEEEEEEEvNT_6ParamsE:
        .type           _ZN7cutlass13device_kernelIN5flash11enable_sm90INS1_16FlashAttnFwdSm90INS1_25CollectiveMainloopFwdSm90ILi2EN4cute5tupleIJNS5_1CILi1EEES8_S8_EEENS6_IJNS7_ILi64EEESA_SA_EEELi512ENS_6half_tEfNS_4arch4Sm90ELb1ELb0ELb0ELb0ELb0ELb0ELb1ELb0ELb0ELb0ELb0ELb0EEENS1_21CollectiveEpilogueFwdINS6_IJSA_NS7_ILi512EEESA_EEES9_SC_SE_Li256ELb0ELb0ELb0ELb0EEENS1_30DynamicPersistentTileSchedulerILi256ELi32ELb0ELb0ELb1EEEEEEEEEvNT_6ParamsE,@function
        .size           _ZN7cutlass13device_kernelIN5flash11enable_sm90INS1_16FlashAttnFwdSm90INS1_25CollectiveMainloopFwdSm90ILi2EN4cute5tupleIJNS5_1CILi1EEES8_S8_EEENS6_IJNS7_ILi64EEESA_SA_EEELi512ENS_6half_tEfNS_4arch4Sm90ELb1ELb0ELb0ELb0ELb0ELb0ELb1ELb0ELb0ELb0ELb0ELb0EEENS1_21CollectiveEpilogueFwdINS6_IJSA_NS7_ILi512EEESA_EEES9_SC_SE_Li256ELb0ELb0ELb0ELb0EEENS1_30DynamicPersistentTileSchedulerILi256ELi32ELb0ELb0ELb1EEEEEEEEEvNT_6ParamsE,(.L_x_4562 - _ZN7cutlass13device_kernelIN5flash11enable_sm90INS1_16FlashAttnFwdSm90INS1_25CollectiveMainloopFwdSm90ILi2EN4cute5tupleIJNS5_1CILi1EEES8_S8_EEENS6_IJNS7_ILi64EEESA_SA_EEELi512ENS_6half_tEfNS_4arch4Sm90ELb1ELb0ELb0ELb0ELb0ELb0ELb1ELb0ELb0ELb0ELb0ELb0EEENS1_21CollectiveEpilogueFwdINS6_IJSA_NS7_ILi512EEESA_EEES9_SC_SE_Li256ELb0ELb0ELb0ELb0EEENS1_30DynamicPersistentTileSchedulerILi256ELi32ELb0ELb0ELb1EEEEEEEEEvNT_6ParamsE)
        .other          _ZN7cutlass13device_kernelIN5flash11enable_sm90INS1_16FlashAttnFwdSm90INS1_25CollectiveMainloopFwdSm90ILi2EN4cute5tupleIJNS5_1CILi1EEES8_S8_EEENS6_IJNS7_ILi64EEESA_SA_EEELi512ENS_6half_tEfNS_4arch4Sm90ELb1ELb0ELb0ELb0ELb0ELb0ELb1ELb0ELb0ELb0ELb0ELb0EEENS1_21CollectiveEpilogueFwdINS6_IJSA_NS7_ILi512EEESA_EEES9_SC_SE_Li256ELb0ELb0ELb0ELb0EEENS1_30DynamicPersistentTileSchedulerILi256ELi32ELb0ELb0ELb1EEEEEEEEEvNT_6ParamsE,@"STO_CUDA_ENTRY STV_DEFAULT"
_ZN7cutlass13device_kernelIN5flash11enable_sm90INS1_16FlashAttnFwdSm90INS1_25CollectiveMainloopFwdSm90ILi2EN4cute5tupleIJNS5_1CILi1EEES8_S8_EEENS6_IJNS7_ILi64EEESA_SA_EEELi512ENS_6half_tEfNS_4arch4Sm90ELb1ELb0ELb0ELb0ELb0ELb0ELb1ELb0ELb0ELb0ELb0ELb0EEENS1_21CollectiveEpilogueFwdINS6_IJSA_NS7_ILi512EEESA_EEES9_SC_SE_Li256ELb0ELb0ELb0ELb0EEENS1_30DynamicPersistentTileSchedulerILi256ELi32ELb0ELb0ELb1EEEEEEEEEvNT_6ParamsE:
        /* <DEDUP_REMOVED lines=27> */
.L_x_3258:
[----:B------:R-:W-:Y:S05]  /*01b0*/  BSYNC B0 ;  /* 0x0000000000007941 */ /* 0x000fea0003800000 */
.L_x_3257:
        /* <DEDUP_REMOVED lines=35> */
.L_x_3259:
        /* <DEDUP_REMOVED lines=22> */
.L_x_3260:
        /* <DEDUP_REMOVED lines=18> */
.L_x_3261:
        /* <DEDUP_REMOVED lines=22> */
.L_x_3262:
        /* <DEDUP_REMOVED lines=22> */
.L_x_3263:
[----:B-1----:R-:W-:Y:S01]  /*0930*/  UMOV UR4, 0x1 ;  /* 0x0000000100047882 */ /* 0x002fe20000000000 */
[----:B------:R-:W-:Y:S01]  /*0940*/  PLOP3.LUT P0, PT, PT, PT, UP0, 0x80, 0x0 ;  /* 0x000000000000781c */ /* 0x000fe20003f0f008 */
[----:B------:R-:W-:Y:S01]  /*0950*/  USEL UR4, UR4, 0x2, !UP0 ;  /* 0x0000000204047887 */ /* 0x000fe2000c000000 */
[----:B------:R-:W-:Y:S01]  /*0960*/  NOP ;  /* 0x0000000000007918 */ /* 0x000fe20000000000 */
[----:B------:R-:W-:-:S04]  /*0970*/  ULDC.64 UR54, c[0x0][0x208] ;  /* 0x0000820000367ab9 */ /* 0x000fc80000000a00 */
[----:B------:R-:W-:-:S05]  /*0980*/  IMAD.U32 R2, RZ, RZ, UR4 ;  /* 0x00000004ff027e24 */ /* 0x000fca000f8e00ff */
[----:B------:R1:W-:Y:S01]  /*0990*/  STL [R1], R2 ;  /* 0x0000000201007387 */ /* 0x0003e20000100800 */
[----:B--234-:R-:W-:Y:S06]  /*09a0*/  BAR.SYNC.DEFER_BLOCKING 0x0 ;  /* 0x0000000000007b1d */ /* 0x01cfec0000010000 */
[----:B------:R-:W-:Y:S05]  /*09b0*/  @!P0 BRA `(.L_x_3264) ;  /* 0x000000d400d88947 */ /* 0x000fea0003800000 */
.L_x_3265:
[----:B------:R-:W-:-:S08]  /*09c0*/  NOP ;  /* 0x0000000000007918 */ /* 0x000fd00000000000 */
[----:B------:R-:W2:Y:S02]  /*09d0*/  USETMAXREG.TRY_ALLOC.CTAPOOL UP0, 0xf0 ;  /* 0x000000f0000079c8 */ /* 0x000ea40008000600 */
[----:B--2---:R-:W-:-:S13]  /*09e0*/  PLOP3.LUT P0, PT, PT, PT, UP0, 0x80, 0x0 ;  /* 0x000000000000781c */ /* 0x004fda0003f0f008 */
[----:B------:R-:W-:Y:S05]  /*09f0*/  @!P0 BRA `(.L_x_3265) ;  /* 0xfffffffc00f08947 */ /* 0x000fea000383ffff */
[----:B-1----:R-:W1:Y:S01]  /*0a00*/  S2R R2, SR_TID.X ;  /* 0x0000000000027919 */ /* 0x002e620000002100 */
        /* <DEDUP_REMOVED lines=10> */
[----:B------:R-:W2:Y:S01]  /*0ab0*/  LDL R3, [R1] ;  /* 0x0000000001037983 */ /* 0x000ea20000100800 */
[----:B------:R-:W-:Y:S01]  /*0ac0*/  VIADD R195, R2, 0xffffff80 ;  /* 0xffffff8002c37836 */ /* 0x000fe20000000000 */
[----:B------:R-:W1:Y:S01]  /*0ad0*/  S2UR UR5, SR_CgaCtaId ;  /* 0x00000000000579c3 */ /* 0x000e620000008800 */
[----:B------:R-:W-:Y:S01]  /*0ae0*/  UMOV UR37, 0x400 ;  /* 0x0000040000257882 */ /* 0x000fe20000000000 */
[----:B------:R-:W-:Y:S01]  /*0af0*/  MOV R185, 0x40 ;  /* 0x0000004000b97802 */ /* 0x000fe20000000f00 */
[----:B------:R-:W-:Y:S01]  /*0b00*/  IMAD.MOV.U32 R16, RZ, RZ, RZ ;  /* 0x000000ffff107224 */ /* 0x000fe200078e00ff */
[----:B------:R-:W-:Y:S01]  /*0b10*/  SHF.R.S32.HI R0, RZ, 0x1f, R195 ;  /* 0x0000001fff007819 */ /* 0x000fe200000114c3 */
[----:B------:R-:W-:Y:S01]  /*0b20*/  ULDC.64 UR48, c[0x0][0x198] ;  /* 0x0000660000307ab9 */ /* 0x000fe20000000a00 */
[----:B------:R-:W-:Y:S02]  /*0b30*/  UMOV UR36, URZ ;  /* 0x0000003f00247c82 */ /* 0x000fe40008000000 */
[----:B------:R-:W-:-:S02]  /*0b40*/  LEA.HI R4, R0, R195, RZ, 0x4 ;  /* 0x000000c300047211 */ /* 0x000fc400078f20ff */
[----:B------:R-:W-:Y:S02]  /*0b50*/  LEA.HI R5, R0, R195, RZ, 0x5 ;  /* 0x000000c300057211 */ /* 0x000fe400078f28ff */
[----:B------:R-:W-:Y:S02]  /*0b60*/  LOP3.LUT R2, R4, 0xfffffff0, RZ, 0xc0, !PT ;  /* 0xfffffff004027812 */ /* 0x000fe400078ec0ff */
[--C-:B------:R-:W-:Y:S02]  /*0b70*/  SHF.R.S32.HI R193, RZ, 0x5, R5.reuse ;  /* 0x00000005ffc17819 */ /* 0x100fe40000011405 */
[----:B------:R-:W-:Y:S01]  /*0b80*/  SHF.R.S32.HI R6, RZ, 0x1f, R5 ;  /* 0x0000001fff067819 */ /* 0x000fe20000011405 */
[----:B------:R-:W-:Y:S01]  /*0b90*/  IMAD.IADD R7, R195, 0x1, -R2 ;  /* 0x00000001c3077824 */ /* 0x000fe200078e0a02 */
[----:B------:R-:W-:Y:S02]  /*0ba0*/  SHF.R.S32.HI R9, RZ, 0x4, R4 ;  /* 0x00000004ff097819 */ /* 0x000fe40000011404 */
[----:B------:R-:W-:-:S02]  /*0bb0*/  LEA.HI R6, R6, R193, RZ, 0x2 ;  /* 0x000000c106067211 */ /* 0x000fc400078f10ff */
[----:B------:R-:W-:Y:S02]  /*0bc0*/  LEA.HI R5, R4, R9, RZ, 0x1 ;  /* 0x0000000904057211 */ /* 0x000fe400078f08ff */
[----:B------:R-:W-:Y:S01]  /*0bd0*/  SHF.R.S32.HI R4, RZ, 0x1f, R7 ;  /* 0x0000001fff047819 */ /* 0x000fe20000011407 */
[----:B-1----:R-:W-:Y:S01]  /*0be0*/  ULEA UR37, UR5, UR37, 0x18 ;  /* 0x0000002505257291 */ /* 0x002fe2000f8ec03f */
[----:B------:R-:W-:Y:S02]  /*0bf0*/  LOP3.LUT R6, R6, 0x3ffffc, RZ, 0xc0, !PT ;  /* 0x003ffffc06067812 */ /* 0x000fe400078ec0ff */
[----:B------:R-:W-:Y:S02]  /*0c00*/  LEA.HI R8, R4, R7, RZ, 0x3 ;  /* 0x0000000704087211 */ /* 0x000fe400078f18ff */
[----:B------:R-:W-:Y:S01]  /*0c10*/  LOP3.LUT R10, R5, 0x1ffffffe, RZ, 0xc0, !PT ;  /* 0x1ffffffe050a7812 */ /* 0x000fe200078ec0ff */
[----:B------:R-:W-:Y:S01]  /*0c20*/  IMAD.IADD R4, R193, 0x1, -R6 ;  /* 0x00000001c1047824 */ /* 0x000fe200078e0a06 */
[C---:B------:R-:W-:Y:S01]  /*0c30*/  LOP3.LUT R6, R8.reuse, 0xfffffff8, RZ, 0xc0, !PT ;  /* 0xfffffff808067812 */ /* 0x040fe200078ec0ff */
[----:B------:R-:W-:-:S02]  /*0c40*/  IMAD.SHL.U32 R8, R8, 0x40, RZ ;  /* 0x0000004008087824 */ /* 0x000fc400078e00ff */
[----:B------:R-:W-:-:S03]  /*0c50*/  IMAD.IADD R10, R9, 0x1, -R10 ;  /* 0x00000001090a7824 */ /* 0x000fc600078e0a0a */
[----:B------:R-:W-:Y:S01]  /*0c60*/  LOP3.LUT R8, R8, 0x7ffffe00, RZ, 0xc0, !PT ;  /* 0x7ffffe0008087812 */ /* 0x000fe200078ec0ff */
[----:B------:R-:W-:-:S04]  /*0c70*/  IMAD.SHL.U32 R10, R10, 0x8, RZ ;  /* 0x000000080a0a7824 */ /* 0x000fc800078e00ff */
[----:B------:R-:W-:Y:S01]  /*0c80*/  IMAD R8, R193, 0x400, R8 ;  /* 0x00000400c1087824 */ /* 0x000fe200078e0208 */
[----:B--2---:R-:W-:Y:S02]  /*0c90*/  R2UR UR6, R3 ;  /* 0x00000000030672ca */ /* 0x004fe400000e0000 */
[CC--:B------:R-:W-:Y:S02]  /*0ca0*/  LEA.HI R3, R0.reuse, R195.reuse, RZ, 0x7 ;  /* 0x000000c300037211 */ /* 0x0c0fe400078f38ff */
[----:B------:R-:W-:Y:S02]  /*0cb0*/  LEA.HI R0, R0, R195, RZ, 0x3 ;  /* 0x000000c300007211 */ /* 0x000fe400078f18ff */
[----:B------:R-:W-:Y:S02]  /*0cc0*/  SHF.R.S32.HI R192, RZ, 0x7, R3 ;  /* 0x00000007ffc07819 */ /* 0x000fe40000011403 */
[C---:B------:R-:W-:Y:S02]  /*0cd0*/  LOP3.LUT R2, R3.reuse, 0xffffff80, RZ, 0xc0, !PT ;  /* 0xffffff8003027812 */ /* 0x040fe400078ec0ff */
[----:B------:R-:W-:Y:S01]  /*0ce0*/  LEA.HI R3, R3, R192, RZ, 0x1 ;  /* 0x000000c003037211 */ /* 0x000fe200078f08ff */
[----:B------:R-:W-:Y:S01]  /*0cf0*/  IMAD R11, R192, 0x100, R7 ;  /* 0x00000100c00b7824 */ /* 0x000fe200078e0207 */
[----:B------:R-:W-:Y:S01]  /*0d00*/  IADD3 R7, R7, -R6, RZ ;  /* 0x8000000607077210 */ /* 0x000fe20007ffe0ff */
[----:B------:R-:W-:Y:S01]  /*0d10*/  ULOP3.LUT UR46, UR6, 0x1, URZ, 0xfc, !UPT ;  /* 0x00000001062e7892 */ /* 0x000fe2000f8efc3f */
[----:B------:R-:W-:Y:S01]  /*0d20*/  IADD3 R2, R195, -R2, RZ ;  /* 0x80000002c3027210 */ /* 0x000fe20007ffe0ff */
[----:B------:R-:W-:Y:S01]  /*0d30*/  IMAD R13, R4, 0x10, R11 ;  /* 0x00000010040d7824 */ /* 0x000fe200078e020b */
[C---:B------:R-:W-:Y:S01]  /*0d40*/  R2P PR, R7.reuse, 0x6 ;  /* 0x0000000607007804 */ /* 0x040fe20000000000 */
[----:B------:R-:W-:Y:S01]  /*0d50*/  IMAD.SHL.U32 R9, R7, 0x40, RZ ;  /* 0x0000004007097824 */ /* 0x000fe200078e00ff */
[----:B------:R-:W-:-:S02]  /*0d60*/  SHF.R.S32.HI R5, RZ, 0x1f, R2 ;  /* 0x0000001fff057819 */ /* 0x000fc40000011402 */
[----:B------:R-:W-:Y:S02]  /*0d70*/  LEA R194, R13, R10, 0x6 ;  /* 0x0000000a0dc27211 */ /* 0x000fe400078e30ff */
[----:B------:R-:W-:Y:S02]  /*0d80*/  LOP3.LUT R9, R9, 0x1c0, RZ, 0xc0, !PT ;  /* 0x000001c009097812 */ /* 0x000fe400078ec0ff */
[-C--:B------:R-:W-:Y:S02]  /*0d90*/  LEA.HI R4, R5, R2.reuse, RZ, 0x2 ;  /* 0x0000000205047211 */ /* 0x080fe400078f10ff */
[----:B------:R-:W-:Y:S02]  /*0da0*/  LOP3.LUT R10, R9, 0x8, R10, 0xf8, !PT ;  /* 0x00000008090a7812 */ /* 0x000fe400078ef80a */
[----:B------:R-:W-:Y:S02]  /*0db0*/  SHF.R.U32.HI R9, RZ, 0x3, R9 ;  /* 0x00000003ff097819 */ /* 0x000fe40000011609 */
[----:B------:R-:W-:-:S02]  /*0dc0*/  LEA.HI R6, R5, R2, RZ, 0x5 ;  /* 0x0000000205067211 */ /* 0x000fc400078f28ff */
[----:B------:R-:W-:Y:S02]  /*0dd0*/  LOP3.LUT R11, R4, 0x7ffffffc, RZ, 0xc0, !PT ;  /* 0x7ffffffc040b7812 */ /* 0x000fe400078ec0ff */
[--C-:B------:R-:W-:Y:S02]  /*0de0*/  SHF.R.S32.HI R5, RZ, 0x2, R4.reuse ;  /* 0x00000002ff057819 */ /* 0x100fe40000011404 */
[----:B------:R-:W-:Y:S01]  /*0df0*/  SHF.R.S32.HI R4, RZ, 0x1f, R4 ;  /* 0x0000001fff047819 */ /* 0x000fe20000011404 */
[----:B------:R-:W-:Y:S01]  /*0e00*/  IMAD.IADD R11, R2, 0x1, -R11 ;  /* 0x00000001020b7824 */ /* 0x000fe200078e0a0b */
[----:B------:R-:W-:Y:S01]  /*0e10*/  LOP3.LUT R9, R10, R9, RZ, 0x3c, !PT ;  /* 0x000000090a097212 */ /* 0x000fe200078e3cff */
[----:B------:R-:W-:Y:S01]  /*0e20*/  IMAD.MOV.U32 R2, RZ, RZ, RZ ;  /* 0x000000ffff027224 */ /* 0x000fe200078e00ff */
[----:B------:R-:W-:Y:S02]  /*0e30*/  LEA.HI R4, R4, R5, RZ, 0x3 ;  /* 0x0000000504047211 */ /* 0x000fe400078f18ff */
[----:B------:R-:W-:Y:S01]  /*0e40*/  LOP3.LUT R3, R3, 0xfffffe, RZ, 0xc0, !PT ;  /* 0x00fffffe03037812 */ /* 0x000fe200078ec0ff */
[----:B------:R-:W-:Y:S01]  /*0e50*/  IMAD.IADD R8, R8, 0x1, R9 ;  /* 0x0000000108087824 */ /* 0x000fe200078e0209 */
[----:B------:R-:W-:-:S02]  /*0e60*/  LOP3.LUT R4, R4, 0xfffffff8, RZ, 0xc0, !PT ;  /* 0xfffffff804047812 */ /* 0x000fc400078ec0ff */
[----:B------:R-:W-:Y:S01]  /*0e70*/  SEL R185, R185, 0xffffffc0, !P2 ;  /* 0xffffffc0b9b97807 */ /* 0x000fe20005000000 */
[----:B------:R-:W-:Y:S01]  /*0e80*/  IMAD.IADD R3, R192, 0x1, -R3 ;  /* 0x00000001c0037824 */ /* 0x000fe200078e0a03 */
[----:B------:R-:W-:Y:S01]  /*0e90*/  LEA R23, R8, UR37, 0x1 ;  /* 0x0000002508177c11 */ /* 0x000fe2000f8e08ff */
[----:B------:R-:W-:Y:S01]  /*0ea0*/  IMAD.IADD R17, R5, 0x1, -R4 ;  /* 0x0000000105117824 */ /* 0x000fe200078e0a04 */
[----:B------:R-:W-:Y:S01]  /*0eb0*/  LOP3.LUT R4, R0, 0x1ffffff8, RZ, 0xc0, !PT ;  /* 0x1ffffff800047812 */ /* 0x000fe200078ec0ff */
[----:B------:R-:W-:Y:S01]  /*0ec0*/  IMAD.SHL.U32 R22, R3, 0x100, RZ ;  /* 0x0000010003167824 */ /* 0x000fe200078e00ff */
[----:B------:R-:W-:Y:S01]  /*0ed0*/  SHF.R.S32.HI R6, RZ, 0x5, R6 ;  /* 0x00000005ff067819 */ /* 0x000fe20000011406 */
[C---:B------:R-:W-:Y:S01]  /*0ee0*/  VIADD R186, R23.reuse, 0x36400 ;  /* 0x0003640017ba7836 */ /* 0x040fe20000000000 */
[----:B------:R-:W-:Y:S01]  /*0ef0*/  IADD3 R184, R23, 0x36420, RZ ;  /* 0x0003642017b87810 */ /* 0x000fe20007ffe0ff */
[----:B------:R-:W-:Y:S01]  /*0f00*/  IMAD.IADD R4, R195, 0x1, -R4 ;  /* 0x00000001c3047824 */ /* 0x000fe200078e0a04 */
[----:B------:R-:W-:Y:S01]  /*0f10*/  SHF.R.S32.HI R190, RZ, 0x3, R0 ;  /* 0x00000003ffbe7819 */ /* 0x000fe20000011400 */
[C---:B------:R-:W-:Y:S01]  /*0f20*/  @P1 VIADD R184, R186.reuse, 0xffffffe0 ;  /* 0xffffffe0bab81836 */ /* 0x040fe20000000000 */
[----:B------:R-:W-:Y:S01]  /*0f30*/  SHF.L.U32 R18, R11, 0x1, RZ ;  /* 0x000000010b127819 */ /* 0x000fe200000006ff */
[----:B------:R-:W-:-:S02]  /*0f40*/  IMAD.IADD R186, R186, 0x1, R185 ;  /* 0x00000001baba7824 */ /* 0x000fc400078e02b9 */
[----:B------:R-:W-:Y:S02]  /*0f50*/  IMAD R17, R6, 0x10, R17 ;  /* 0x0000001006117824 */ /* 0x000fe400078e0211 */
[----:B------:R-:W-:Y:S02]  /*0f60*/  IMAD.SHL.U32 R188, R4, 0x8, RZ ;  /* 0x0000000804bc7824 */ /* 0x000fe400078e00ff */
[----:B------:R-:W-:-:S07]  /*0f70*/  IMAD.IADD R185, R185, 0x1, R184 ;  /* 0x00000001b9b97824 */ /* 0x000fce00078e02b8 */
.L_x_3313:
        /* <DEDUP_REMOVED lines=20> */
.L_x_3266:
[----:B------:R-:W-:Y:S01]  /*10c0*/  ULDC UR6, c[0x0][0xec4] ;  /* 0x0003b10000067ab9 */ /* 0x000fe20000000800 */
[----:B------:R-:W-:Y:S01]  /*10d0*/  UMOV UR38, UR7 ;  /* 0x0000000700267c82 */ /* 0x000fe20008000000 */
[----:B------:R-:W-:-:S11]  /*10e0*/  UISETP.NE.AND UP0, UPT, UR6, 0x1, UPT ;  /* 0x000000010600788c */ /* 0x000fd6000bf05270 */
[----:B------:R-:W-:Y:S02]  /*10f0*/  @UP0 ULDC.64 UR10, c[0x0][0xec8] ;  /* 0x0003b200000a0ab9 */ /* 0x000fe40000000a00 */
[----:B------:R-:W-:-:S04]  /*1100*/  UIMAD.WIDE.U32 UR4, UR7, UR10, URZ ;  /* 0x0000000a070472a5 */ /* 0x000fc8000f8e003f */
[----:B------:R-:W-:-:S04]  /*1110*/  @UP0 USHF.R.U32.HI UR38, URZ, UR11, UR5 ;  /* 0x0000000b3f260299 */ /* 0x000fc80008011605 */
[----:B------:R-:W-:-:S12]  /*1120*/  UIMAD UR4, UR38, UR6, URZ ;  /* 0x00000006260472a4 */ /* 0x000fd8000f8e023f */
.L_x_3267:
[----:B------:R-:W1:Y:S01]  /*1130*/  LDC.64 R8, c[0x0][0x3f8] ;  /* 0x0000fe00ff087b82 */ /* 0x000e620000000a00 */
[----:B------:R-:W-:Y:S01]  /*1140*/  ULOP3.LUT UR5, URZ, UR38, URZ, 0x33, !UPT ;  /* 0x000000263f057292 */ /* 0x000fe2000f8e333f */
[----:B------:R-:W-:Y:S01]  /*1150*/  CS2R R150, SRZ ;  /* 0x0000000000967805 */ /* 0x000fe2000001ff00 */
[----:B------:R-:W-:Y:S01]  /*1160*/  ULDC UR6, c[0x0][0xeac] ;  /* 0x0003ab0000067ab9 */ /* 0x000fe20000000800 */
[----:B------:R-:W-:Y:S01]  /*1170*/  ULDC UR43, c[0x0][0xeb8] ;  /* 0x0003ae00002b7ab9 */ /* 0x000fe20000000800 */
[----:B------:R-:W-:Y:S01]  /*1180*/  UIADD3 UR5, UR5, UR6, URZ ;  /* 0x0000000605057290 */ /* 0x000fe2000fffe03f */
[----:B------:R-:W-:Y:S01]  /*1190*/  CS2R R148, SRZ ;  /* 0x0000000000947805 */ /* 0x000fe2000001ff00 */
[----:B------:R-:W-:Y:S01]  /*11a0*/  UISETP.NE.AND UP0, UPT, UR43, 0x1, UPT ;  /* 0x000000012b00788c */ /* 0x000fe2000bf05270 */
[----:B------:R-:W2:Y:S01]  /*11b0*/  LDC R169, c[0x0][0x404] ;  /* 0x00010100ffa97b82 */ /* 0x000ea20000000800 */
[----:B------:R-:W-:Y:S01]  /*11c0*/  USHF.L.U32 UR42, UR5, 0x6, URZ ;  /* 0x00000006052a7899 */ /* 0x000fe2000800063f */
[----:B------:R-:W-:Y:S01]  /*11d0*/  CS2R R146, SRZ ;  /* 0x0000000000927805 */ /* 0x000fe2000001ff00 */
[----:B------:R-:W-:Y:S01]  /*11e0*/  UIADD3 UR4, UR7, -UR4, URZ ;  /* 0x8000000407047290 */ /* 0x000fe2000fffe03f */
[----:B------:R-:W-:Y:S01]  /*11f0*/  CS2R R144, SRZ ;  /* 0x0000000000907805 */ /* 0x000fe2000001ff00 */
[----:B------:R-:W-:Y:S01]  /*1200*/  ULDC UR5, c[0x0][0xec4] ;  /* 0x0003b10000057ab9 */ /* 0x000fe20000000800 */
[----:B------:R-:W-:Y:S01]  /*1210*/  UISETP.NE.AND UP1, UPT, UR39, 0x1, UPT ;  /* 0x000000012700788c */ /* 0x000fe2000bf25270 */
[----:B------:R-:W-:Y:S01]  /*1220*/  IMAD.U32 R187, RZ, RZ, UR42 ;  /* 0x0000002affbb7e24 */ /* 0x000fe2000f8e00ff */
[----:B------:R-:W3:Y:S01]  /*1230*/  LDC R4, c[0x0][0x288] ;  /* 0x0000a200ff047b82 */ /* 0x000ee20000000800 */
[----:B------:R-:W-:Y:S01]  /*1240*/  UIMAD UR8, UR8, UR5, UR4 ;  /* 0x00000005080872a4 */ /* 0x000fe2000f8e0204 */
[----:B------:R-:W-:Y:S01]  /*1250*/  CS2R R142, SRZ ;  /* 0x00000000008e7805 */ /* 0x000fe2000001ff00 */
[----:B------:R-:W-:Y:S01]  /*1260*/  @UP0 ULDC UR6, c[0x0][0xec0] ;  /* 0x0003b00000060ab9 */ /* 0x000fe20000000800 */
[----:B------:R-:W-:Y:S01]  /*1270*/  @UP0 ULDC UR4, c[0x0][0xebc] ;  /* 0x0003af0000040ab9 */ /* 0x000fe20000000800 */
[----:B------:R-:W-:Y:S01]  /*1280*/  CS2R R140, SRZ ;  /* 0x00000000008c7805 */ /* 0x000fe2000001ff00 */
[----:B------:R-:W-:Y:S01]  /*1290*/  UIMAD.WIDE.U32 UR4, UR8, UR4, URZ ;  /* 0x00000004080472a5 */ /* 0x000fe2000f8e003f */
[----:B------:R-:W-:Y:S01]  /*12a0*/  CS2R R138, SRZ ;  /* 0x00000000008a7805 */ /* 0x000fe2000001ff00 */
[----:B------:R-:W4:Y:S01]  /*12b0*/  LDC R6, c[0x0][0x2e0] ;  /* 0x0000b800ff067b82 */ /* 0x000f220000000800 */
[----:B-1----:R-:W-:Y:S01]  /*12c0*/  ISETP.NE.U32.AND P0, PT, R8, RZ, PT ;  /* 0x000000ff0800720c */ /* 0x002fe20003f05070 */
[----:B------:R-:W-:Y:S01]  /*12d0*/  UMOV UR44, UR8 ;  /* 0x00000008002c7c82 */ /* 0x000fe20008000000 */
[----:B------:R-:W-:Y:S01]  /*12e0*/  @UP0 USHF.R.U32.HI UR44, URZ, UR6, UR5 ;  /* 0x000000063f2c0299 */ /* 0x000fe20008011605 */
[----:B------:R-:W-:-:S02]  /*12f0*/  CS2R R136, SRZ ;  /* 0x0000000000887805 */ /* 0x000fc4000001ff00 */
[----:B------:R-:W-:Y:S02]  /*1300*/  ISETP.NE.AND.EX P0, PT, R9, RZ, PT, P0 ;  /* 0x000000ff0900720c */ /* 0x000fe40003f05300 */
[----:B------:R-:W-:Y:S01]  /*1310*/  CS2R R134, SRZ ;  /* 0x0000000000867805 */ /* 0x000fe2000001ff00 */
[----:B------:R-:W-:Y:S01]  /*1320*/  UIADD3 UR4, -UR44, URZ, URZ ;  /* 0x0000003f2c047290 */ /* 0x000fe2000fffe13f */
[----:B------:R-:W-:Y:S02]  /*1330*/  CS2R R132, SRZ ;  /* 0x0000000000847805 */ /* 0x000fe4000001ff00 */
[----:B--2---:R-:W-:Y:S02]  /*1340*/  SEL R169, R169, 0x1, P0 ;  /* 0x00000001a9a97807 */ /* 0x004fe40000000000 */
[----:B------:R-:W-:Y:S02]  /*1350*/  CS2R R130, SRZ ;  /* 0x0000000000827805 */ /* 0x000fe4000001ff00 */
[----:B------:R-:W-:Y:S01]  /*1360*/  PLOP3.LUT P0, PT, PT, PT, UP1, 0x80, 0x0 ;  /* 0x000000000000781c */ /* 0x000fe20003f0f018 */
[----:B------:R-:W-:Y:S01]  /*1370*/  UIMAD UR43, UR43, UR4, UR8 ;  /* 0x000000042b2b72a4 */ /* 0x000fe2000f8e0208 */
[----:B------:R-:W-:-:S02]  /*1380*/  CS2R R128, SRZ ;  /* 0x0000000000807805 */ /* 0x000fc4000001ff00 */
[----:B------:R-:W-:Y:S02]  /*1390*/  CS2R R126, SRZ ;  /* 0x00000000007e7805 */ /* 0x000fe4000001ff00 */
[----:B------:R-:W-:Y:S02]  /*13a0*/  CS2R R124, SRZ ;  /* 0x00000000007c7805 */ /* 0x000fe4000001ff00 */
[----:B---3--:R-:W-:Y:S02]  /*13b0*/  IADD3 R4, R187, 0x7f, -R4 ;  /* 0x0000007fbb047810 */ /* 0x008fe40007ffe804 */
[----:B------:R-:W-:Y:S02]  /*13c0*/  CS2R R122, SRZ ;  /* 0x00000000007a7805 */ /* 0x000fe4000001ff00 */
[----:B------:R-:W-:Y:S02]  /*13d0*/  CS2R R120, SRZ ;  /* 0x0000000000787805 */ /* 0x000fe4000001ff00 */
[----:B------:R-:W-:-:S02]  /*13e0*/  CS2R R118, SRZ ;  /* 0x0000000000767805 */ /* 0x000fc4000001ff00 */
[----:B------:R-:W-:Y:S02]  /*13f0*/  CS2R R116, SRZ ;  /* 0x0000000000747805 */ /* 0x000fe4000001ff00 */
[----:B------:R-:W-:Y:S02]  /*1400*/  CS2R R166, SRZ ;  /* 0x0000000000a67805 */ /* 0x000fe4000001ff00 */
[----:B------:R-:W-:Y:S02]  /*1410*/  CS2R R164, SRZ ;  /* 0x0000000000a47805 */ /* 0x000fe4000001ff00 */
[----:B------:R-:W-:Y:S01]  /*1420*/  CS2R R112, SRZ ;  /* 0x0000000000707805 */ /* 0x000fe2000001ff00 */
[CC--:B----4-:R-:W-:Y:S01]  /*1430*/  IMAD R0, R169.reuse, R6.reuse, 0x3f ;  /* 0x0000003fa9007424 */ /* 0x0d0fe200078e0206 */
[----:B------:R-:W-:Y:S01]  /*1440*/  CS2R R162, SRZ ;  /* 0x0000000000a27805 */ /* 0x000fe2000001ff00 */
[----:B------:R-:W-:Y:S01]  /*1450*/  IMAD R4, R169, R6, R4 ;  /* 0x00000006a9047224 */ /* 0x000fe200078e0204 */
[----:B------:R-:W-:-:S02]  /*1460*/  CS2R R108, SRZ ;  /* 0x00000000006c7805 */ /* 0x000fc4000001ff00 */
[----:B------:R-:W-:Y:S02]  /*1470*/  CS2R R160, SRZ ;  /* 0x0000000000a07805 */ /* 0x000fe4000001ff00 */
[----:B------:R-:W-:Y:S02]  /*1480*/  SHF.R.S32.HI R3, RZ, 0x1f, R0 ;  /* 0x0000001fff037819 */ /* 0x000fe40000011400 */
[----:B------:R-:W-:Y:S02]  /*1490*/  CS2R R104, SRZ ;  /* 0x0000000000687805 */ /* 0x000fe4000001ff00 */
[----:B------:R-:W-:Y:S02]  /*14a0*/  SHF.R.S32.HI R5, RZ, 0x1f, R4 ;  /* 0x0000001fff057819 */ /* 0x000fe40000011404 */
[----:B------:R-:W-:Y:S02]  /*14b0*/  CS2R R158, SRZ ;  /* 0x00000000009e7805 */ /* 0x000fe4000001ff00 */
[----:B------:R-:W-:-:S02]  /*14c0*/  LEA.HI R3, R3, R0, RZ, 0x6 ;  /* 0x0000000003037211 */ /* 0x000fc400078f30ff */
[----:B------:R-:W-:Y:S02]  /*14d0*/  CS2R R156, SRZ ;  /* 0x00000000009c7805 */ /* 0x000fe4000001ff00 */
[----:B------:R-:W-:Y:S02]  /*14e0*/  LEA.HI R5, R5, R4, RZ, 0x6 ;  /* 0x0000000405057211 */ /* 0x000fe400078f30ff */
[----:B------:R-:W-:Y:S02]  /*14f0*/  CS2R R100, SRZ ;  /* 0x0000000000647805 */ /* 0x000fe4000001ff00 */
[----:B------:R-:W-:Y:S02]  /*1500*/  SHF.R.S32.HI R3, RZ, 0x6, R3 ;  /* 0x00000006ff037819 */ /* 0x000fe40000011403 */
[----:B------:R-:W-:Y:S02]  /*1510*/  CS2R R154, SRZ ;  /* 0x00000000009a7805 */ /* 0x000fe4000001ff00 */
[----:B------:R-:W-:-:S02]  /*1520*/  SHF.R.S32.HI R168, RZ, 0x6, R5 ;  /* 0x00000006ffa87819 */ /* 0x000fc40000011405 */
[----:B------:R-:W-:Y:S02]  /*1530*/  CS2R R96, SRZ ;  /* 0x0000000000607805 */ /* 0x000fe4000001ff00 */
[----:B------:R-:W-:Y:S02]  /*1540*/  MOV R0, RZ ;  /* 0x000000ff00007202 */ /* 0x000fe40000000f00 */
[----:B------:R-:W-:Y:S02]  /*1550*/  CS2R R152, SRZ ;  /* 0x0000000000987805 */ /* 0x000fe4000001ff00 */
[----:B------:R-:W-:Y:S01]  /*1560*/  VIMNMX R168, R3, R168, PT ;  /* 0x000000a803a87248 */ /* 0x000fe20003fe0100 */
[----:B------:R-:W-:Y:S01]  /*1570*/  IMAD.MOV.U32 R3, RZ, RZ, RZ ;  /* 0x000000ffff037224 */ /* 0x000fe200078e00ff */
[----:B------:R-:W-:Y:S02]  /*1580*/  CS2R R92, SRZ ;  /* 0x00000000005c7805 */ /* 0x000fe4000001ff00 */
[----:B------:R-:W-:-:S02]  /*1590*/  CS2R R36, SRZ ;  /* 0x0000000000247805 */ /* 0x000fc4000001ff00 */
[----:B------:R-:W-:Y:S02]  /*15a0*/  CS2R R32, SRZ ;  /* 0x0000000000207805 */ /* 0x000fe4000001ff00 */
[----:B------:R-:W-:Y:S02]  /*15b0*/  CS2R R88, SRZ ;  /* 0x0000000000587805 */ /* 0x000fe4000001ff00 */
[----:B------:R-:W-:Y:S01]  /*15c0*/  CS2R R26, SRZ ;  /* 0x00000000001a7805 */ /* 0x000fe2000001ff00 */
        /* <DEDUP_REMOVED lines=30> */
[----:B------:R-:W-:Y:S02]  /*17b0*/  ISETP.GE.AND P1, PT, R168, 0x1, PT ;  /* 0x00000001a800780c */ /* 0x000fe40003f26270 */
[----:B------:R-:W-:-:S11]  /*17c0*/  PLOP3.LUT P0, PT, PT, PT, PT, 0x80, 0x0 ;  /* 0x000000000000781c */ /* 0x000fd60003f0f070 */
[----:B------:R-:W-:Y:S05]  /*17d0*/  @!P1 BRA `(.L_x_3269) ;  /* 0x000000ac00b09947 */ /* 0x000fea0003800000 */
[----:B------:R-:W1:Y:S01]  /*17e0*/  SHFL.IDX PT, R4, R192, RZ, 0x1f ;  /* 0x00001fffc0047589 */ /* 0x000e6200000e0000 */
[----:B------:R-:W-:Y:S01]  /*17f0*/  UIADD3 UR4, UR37, 0x36400, URZ ;  /* 0x0003640025047890 */ /* 0x000fe2000fffe03f */
[----:B------:R-:W-:Y:S01]  /*1800*/  ISETP.GE.AND P0, PT, R168, 0x2, PT ;  /* 0x00000002a800780c */ /* 0x000fe20003f06270 */
[----:B------:R-:W-:Y:S01]  /*1810*/  UMOV UR17, 0x40000040 ;  /* 0x4000004000117882 */ /* 0x000fe20000000000 */
[----:B------:R-:W-:Y:S01]  /*1820*/  BAR.SYNC.DEFER_BLOCKING 0xe, 0x100 ;  /* 0x0384000000007b1d */ /* 0x000fe20000010000 */
[----:B------:R-:W-:-:S04]  /*1830*/  USHF.R.U32.HI UR4, URZ, 0x4, UR4 ;  /* 0x000000043f047899 */ /* 0x000fc80008011604 */
[----:B------:R-:W-:Y:S01]  /*1840*/  ULOP3.LUT UR4, UR4, 0x3fff, URZ, 0xc0, !UPT ;  /* 0x00003fff04047892 */ /* 0x000fe2000f8ec03f */
[----:B------:R-:W-:Y:S01]  /*1850*/  UMOV UR19, 0x40000040 ;  /* 0x4000004000137882 */ /* 0x000fe20000000000 */
[----:B------:R-:W-:Y:S02]  /*1860*/  UMOV UR5, 0x40000040 ;  /* 0x4000004000057882 */ /* 0x000fe40000000000 */
        /* <DEDUP_REMOVED lines=30> */
[----:B------:R-:W-:-:S05]  /*1a50*/  @!P1 LEA R4, R2, UR37, 0x3 ;  /* 0x0000002502049c11 */ /* 0x000fca000f8e18ff */
[----:B------:R-:W-:-:S05]  /*1a60*/  @!P1 VIADD R4, R4, 0x38860 ;  /* 0x0003886004049836 */ /* 0x000fca0000000000 */
        /* <DEDUP_REMOVED lines=16> */
[----:B------:R-:W-:-:S07]  /*1b70*/  IADD3 R168, R168, -0x2, RZ ;  /* 0xfffffffea8a87810 */ /* 0x000fce0007ffe0ff */
.L_x_3271:
[----:B------:R-:W-:Y:S01]  /*1b80*/  BAR.SYNC.DEFER_BLOCKING 0xe, 0x100 ;  /* 0x0384000000007b1d */ /* 0x000fe20000010000 */
[----:B-12---:R-:W-:Y:S01]  /*1b90*/  IMAD R4, R2, 0x40, R17 ;  /* 0x0000004002047824 */ /* 0x006fe200078e0211 */
        /* <DEDUP_REMOVED lines=144> */
[----:B------:R-:W-:Y:S02]  /*24a0*/  R2UR UR6, R5 ;  /* 0x00000000050672ca */ /* 0x000fe400000e0000 */
[C---:B------:R-:W-:Y:S01]  /*24b0*/  IADD3 R5, R4.reuse, 0x100, RZ ;  /* 0x0000010004057810 */ /* 0x040fe20007ffe0ff */
[----:B------:R-:W-:Y:S02]  /*24c0*/  VIADD R4, R4, 0x180 ;  /* 0x0000018004047836 */ /* 0x000fe40000000000 */
[----:B------:R-:W-:Y:S01]  /*24d0*/  HGMMA.64x256x16.F32 R24, gdesc[UR16].tnspB, R24, gsb0 ;  /* 0x43e00000101879f0 */ /* 0x000fe20008000818 */
[----:B------:R-:W-:Y:S02]  /*24e0*/  R2UR UR10, R5 ;  /* 0x00000000050a72ca */ /* 0x000fe400000e0000 */
[----:B------:R-:W-:Y:S02]  /*24f0*/  R2UR UR14, R4 ;  /* 0x00000000040e72ca */ /* 0x000fe400000e0000 */
[----:B------:R-:W-:-:S02]  /*2500*/  @!P1 LEA R4, R2, UR37, 0x3 ;  /* 0x0000002502049c11 */ /* 0x000fc4000f8e18ff */
[----:B------:R-:W-:-:S03]  /*2510*/  SEL R5, RZ, 0x1, P0 ;  /* 0x00000001ff057807 */ /* 0x000fc60000000000 */
[----:B------:R-:W-:Y:S01]  /*2520*/  @!P1 VIADD R4, R4, 0x38860 ;  /* 0x0003886004049836 */ /* 0x000fe20000000000 */
[----:B------:R-:W-:-:S04]  /*2530*/  LOP3.LUT R16, R16, R5, RZ, 0x3c, !PT ;  /* 0x0000000510107212 */ /* 0x000fc800078e3cff */
        /* <DEDUP_REMOVED lines=16> */
.L_x_3270:
[----:B------:R-:W-:Y:S01]  /*2640*/  BAR.SYNC.DEFER_BLOCKING 0xe, 0x100 ;  /* 0x0384000000007b1d */ /* 0x000fe20000010000 */
[C---:B-12---:R-:W-:Y:S01]  /*2650*/  IMAD R4, R2.reuse, 0x40, R17 ;  /* 0x0000004002047824 */ /* 0x046fe200078e0211 */
[----:B------:R-:W-:Y:S02]  /*2660*/  IADD3 R2, R2, 0x1, RZ ;  /* 0x0000000102027810 */ /* 0x000fe40007ffe0ff */
[----:B------:R-:W-:Y:S02]  /*2670*/  PLOP3.LUT P0, PT, PT, PT, PT, 0x8, 0x0 ;  /* 0x000000000000781c */ /* 0x000fe40003f0e170 */
        /* <DEDUP_REMOVED lines=137> */
.L_x_3268:
[----:B------:R-:W-:Y:S02]  /*2f10*/  ISETP.GE.AND P1, PT, R168, 0x1, PT ;  /* 0x00000001a800780c */ /* 0x000fe40003f26270 */
[----:B------:R-:W-:-:S11]  /*2f20*/  PLOP3.LUT P0, PT, PT, PT, PT, 0x80, 0x0 ;  /* 0x000000000000781c */ /* 0x000fd60003f0f070 */
[----:B------:R-:W-:Y:S05]  /*2f30*/  @!P1 BRA `(.L_x_3269) ;  /* 0x0000009400d89947 */ /* 0x000fea0003800000 */
        /* <DEDUP_REMOVED lines=29> */
.L_x_3272:
        /* <DEDUP_REMOVED lines=9> */
.L_x_3374:
[----:B------:R-:W-:Y:S05]  /*31a0*/  @!P0 BRA `(.L_x_3274) ;  /* 0x0000000000048947 */ /* 0x000fea0003800000 */
[----:B------:R-:W-:Y:S01]  /*31b0*/  BPT.TRAP 0x1 ;  /* 0x000000040000795c */ /* 0x000fe20000300000 */
.L_x_3274:
[----:B------:R-:W-:Y:S02]  /*31c0*/  LEA R5, R2, UR37, 0x3 ;  /* 0x0000002502057c11 */ /* 0x000fe4000f8e18ff */
[----:B------:R-:W-:-:S04]  /*31d0*/  SHF.L.U32 R8, R16, 0x1f, RZ ;  /* 0x0000001f10087819 */ /* 0x000fc800000006ff */
[----:B------:R2:W3:Y:S01]  /*31e0*/  SYNCS.PHASECHK.TRANS64.TRYWAIT P1, [R5+URZ+0x38830], R8 ;  /* 0x03883008050075a7 */ /* 0x0004e2000802017f */
[----:B------:R-:W-:Y:S05]  /*31f0*/  @!P0 BRA `(.L_x_3275) ;  /* 0x0000000000048947 */ /* 0x000fea0003800000 */
[----:B------:R-:W-:Y:S01]  /*3200*/  BPT.TRAP 0x1 ;  /* 0x000000040000795c */ /* 0x000fe20000300000 */
.L_x_3275:
[----:B---3--:R-:W-:Y:S05]  /*3210*/  @P1 BRA `(.L_x_3276) ;  /* 0x0000000000081947 */ /* 0x008fea0003800000 */
[----:B------:R-:W3:Y:S02]  /*3220*/  SYNCS.PHASECHK.TRANS64.TRYWAIT P1, [R5+URZ+0x38830], R8 ;  /* 0x03883008050075a7 */ /* 0x000ee4000802017f */
[----:B---3--:R-:W-:Y:S05]  /*3230*/  @!P1 BRA `(.L_x_3277) ;  /* 0x000000e000f89947 */ /* 0x008fea0003800000 */
.L_x_3276:
[----:B------:R-:W-:-:S04]  /*3240*/  UIADD3 UR4, UR37, 0x22400, URZ ;  /* 0x0002240025047890 */ /* 0x000fc8000fffe03f */
[----:B------:R-:W-:-:S04]  /*3250*/  USHF.R.U32.HI UR4, URZ, 0x4, UR4 ;  /* 0x000000043f047899 */ /* 0x000fc80008011604 */
[----:B------:R-:W-:-:S06]  /*3260*/  ULOP3.LUT UR4, UR4, 0x3fff, URZ, 0xc0, !UPT ;  /* 0x00003fff04047892 */ /* 0x000fcc000f8ec03f */
[----:B-1----:R-:W-:Y:S01]  /*3270*/  IMAD.U32 R0, RZ, RZ, UR4 ;  /* 0x00000004ff007e24 */ /* 0x002fe2000f8e00ff */
[----:B------:R-:W-:Y:S05]  /*3280*/  WARPSYNC.ALL ;  /* 0x0000000000007948 */ /* 0x000fea0003800000 */
[----:B------:R-:W-:Y:S01]  /*3290*/  LOP3.LUT R0, R0, 0x10000, RZ, 0xfc, !PT ;  /* 0x0001000000007812 */ /* 0x000fe200078efcff */
[----:B------:R-:W-:-:S03]  /*32a0*/  UIADD3 UR4, UR37, 0x20400, URZ ;  /* 0x0002040025047890 */ /* 0x000fc6000fffe03f */
[----:B------:R-:W-:Y:S01]  /*32b0*/  LEA R4, R2, R0, 0x9 ;  /* 0x0000000002047211 */ /* 0x000fe200078e48ff */
[----:B------:R-:W-:Y:S01]  /*32c0*/  WARPGROUP.ARRIVE ;  /* 0x00000000000079c5 */ /* 0x000fe20000000000 */
[----:B------:R-:W-:Y:S01]  /*32d0*/  UMOV UR11, 0x40000040 ;  /* 0x40000040000b7882 */ /* 0x000fe20000000000 */
[----:B------:R-:W-:Y:S01]  /*32e0*/  USHF.R.U32.HI UR4, URZ, 0x4, UR4 ;  /* 0x000000043f047899 */ /* 0x000fe20008011604 */
[----:B------:R-:W-:Y:S01]  /*32f0*/  R2UR UR10, R4 ;  /* 0x00000000040a72ca */ /* 0x000fe200000e0000 */
[----:B------:R-:W-:Y:S01]  /*3300*/  UMOV UR9, 0x40000040 ;  /* 0x4000004000097882 */ /* 0x000fe20000000000 */
        /* <DEDUP_REMOVED lines=27> */
.L_x_3375:
[----:B------:R-:W-:Y:S05]  /*34c0*/  @!P0 BRA `(.L_x_3279) ;  /* 0x0000000000048947 */ /* 0x000fea0003800000 */
[----:B------:R-:W-:Y:S01]  /*34d0*/  BPT.TRAP 0x1 ;  /* 0x000000040000795c */ /* 0x000fe20000300000 */
.L_x_3279:
[----:B------:R4:W1:Y:S01]  /*34e0*/  SYNCS.PHASECHK.TRANS64.TRYWAIT P1, [R5+URZ+0x38850], R8 ;  /* 0x03885008050075a7 */ /* 0x000862000802017f */
[----:B------:R-:W-:Y:S05]  /*34f0*/  @!P0 BRA `(.L_x_3280) ;  /* 0x0000000000048947 */ /* 0x000fea0003800000 */
[----:B------:R-:W-:Y:S01]  /*3500*/  BPT.TRAP 0x1 ;  /* 0x000000040000795c */ /* 0x000fe20000300000 */
.L_x_3280:
[----:B-1----:R-:W-:-:S04]  /*3510*/  IMAD.U32 R4, RZ, RZ, UR37 ;  /* 0x00000025ff047e24 */ /* 0x002fc8000f8e00ff */
[C---:B------:R-:W-:Y:S02]  /*3520*/  VIADD R3, R4.reuse, 0x400 ;  /* 0x0000040004037836 */ /* 0x040fe40000000000 */
        /* <DEDUP_REMOVED lines=11> */
.L_x_3281:
[----:B------:R-:W-:Y:S01]  /*35e0*/  R2UR UR24, R4 ;  /* 0x00000000041872ca */ /* 0x000fe200000e0000 */
[----:B------:R-:W-:Y:S01]  /*35f0*/  WARPGROUP.ARRIVE ;  /* 0x00000000000079c5 */ /* 0x000fe20000000000 */
[C---:B------:R-:W-:Y:S01]  /*3600*/  R2UR UR26, R6.reuse ;  /* 0x00000000061a72ca */ /* 0x040fe200000e0000 */
[----:B------:R-:W-:Y:S01]  /*3610*/  UMOV UR25, 0x40000040 ;  /* 0x4000004000197882 */ /* 0x000fe20000000000 */
[----:B------:R-:W-:Y:S01]  /*3620*/  UMOV UR27, 0x40000040 ;  /* 0x40000040001b7882 */ /* 0x000fe20000000000 */
[----:B------:R-:W-:Y:S01]  /*3630*/  VIADD R7, R6, 0x2 ;  /* 0x0000000206077836 */ /* 0x000fe20000000000 */
[----:B--234-:R-:W-:Y:S01]  /*3640*/  IADD3 R8, R4, 0x2, RZ ;  /* 0x0000000204087810 */ /* 0x01cfe20007ffe0ff */
[----:B------:R-:W-:Y:S01]  /*3650*/  UMOV UR5, 0x40000040 ;  /* 0x4000004000057882 */ /* 0x000fe20000000000 */
        /* <DEDUP_REMOVED lines=8> */
[----:B------:R-:W-:-:S02]  /*36e0*/  VIADD R10, R6, 0x800 ;  /* 0x00000800060a7836 */ /* 0x000fc40000000000 */
[----:B------:R-:W-:-:S04]  /*36f0*/  IMAD R206, R2, 0x1000, R19 ;  /* 0x0000100002ce7824 */ /* 0x000fc800078e0213 */
[----:B------:R-:W-:Y:S01]  /*3700*/  VIADD R207, R206, 0x80 ;  /* 0x00000080cecf7836 */ /* 0x000fe20000000000 */
        /* <DEDUP_REMOVED lines=127> */
[----:B------:R-:W-:Y:S02]  /*3f00*/  IADD3 R8, R4, 0x800, RZ ;  /* 0x0000080004087810 */ /* 0x000fe40007ffe0ff */
        /* <DEDUP_REMOVED lines=58> */
[C---:B------:R-:W-:Y:S01]  /*42b0*/  IMAD.IADD R13, R9.reuse, 0x1, R10 ;  /* 0x00000001090d7824 */ /* 0x040fe200078e020a */
        /* <DEDUP_REMOVED lines=87> */
[C---:B------:R-:W-:Y:S01]  /*4830*/  IADD3 R7, R9.reuse, R8, RZ ;  /* 0x0000000809077210 */ /* 0x040fe20007ffe0ff */
[----:B------:R-:W-:Y:S02]  /*4840*/  IMAD.IADD R9, R9, 0x1, R10 ;  /* 0x0000000109097824 */ /* 0x000fe400078e020a */
[C---:B------:R-:W-:Y:S02]  /*4850*/  IMAD.IADD R8, R11.reuse, 0x1, R8 ;  /* 0x000000010b087824 */ /* 0x040fe400078e0208 */
[----:B------:R-:W-:-:S02]  /*4860*/  IMAD.IADD R10, R11, 0x1, R10 ;  /* 0x000000010b0a7824 */ /* 0x000fc400078e020a */
[----:B------:R-:W-:Y:S01]  /*4870*/  IMAD.MOV.U32 R11, RZ, RZ, 0x40 ;  /* 0x00000040ff0b7424 */ /* 0x000fe200078e00ff */
[----:B------:R-:W-:Y:S02]  /*4880*/  WARPGROUP.DEPBAR.LE gsb0, 0x0 ;  /* 0x00008000000079c5 */ /* 0x000fe40000010000 */
[----:B------:R-:W-:-:S06]  /*4890*/  WARPGROUP.ARRIVE ;  /* 0x00000000000079c5 */ /* 0x000fcc0000000000 */
[----:B------:R-:W-:Y:S01]  /*48a0*/  HGMMA.64x64x16.F32 R24, gdesc[UR4], R24, gsb0 ;  /* 0x00e00000041879f0 */ /* 0x000fe20008000818 */
[----:B------:R-:W-:Y:S01]  /*48b0*/  R2UR UR4, R7 ;  /* 0x00000000070472ca */ /* 0x000fe200000e0000 */
[----:B------:R-:W-:Y:S01]  /*48c0*/  UMOV UR5, 0x40000040 ;  /* 0x4000004000057882 */ /* 0x000fe20000000000 */
[----:B------:R-:W-:Y:S01]  /*48d0*/  R2UR UR6, R9 ;  /* 0x00000000090672ca */ /* 0x000fe200000e0000 */
[----:B------:R-:W-:Y:S01]  /*48e0*/  UMOV UR7, 0x40000040 ;  /* 0x4000004000077882 */ /* 0x000fe20000000000 */
        /* <DEDUP_REMOVED lines=10> */
[----:B------:R-:W-:-:S04]  /*4990*/  SEL R8, R8, 0xf80, P1 ;  /* 0x00000f8008087807 */ /* 0x000fc80000800000 */
[----:B------:R-:W-:-:S04]  /*49a0*/  LOP3.LUT R8, R8, 0x1e00, RZ, 0xc0, !PT ;  /* 0x00001e0008087812 */ /* 0x000fc800078ec0ff */
[CC--:B------:R-:W-:Y:S02]  /*49b0*/  IADD3 R9, R7.reuse, R8.reuse, R4 ;  /* 0x0000000807097210 */ /* 0x0c0fe40007ffe004 */
[----:B------:R-:W-:Y:S01]  /*49c0*/  IADD3 R6, R7, R8, R6 ;  /* 0x0000000807067210 */ /* 0x000fe20007ffe006 */
[----:B------:R-:W-:Y:S02]  /*49d0*/  IMAD R7, R168, -0x40, R11 ;  /* 0xffffffc0a8077824 */ /* 0x000fe400078e020b */
[----:B------:R-:W-:Y:S02]  /*49e0*/  VIADD R11, R17, UR42 ;  /* 0x0000002a110b7c36 */ /* 0x000fe40008000000 */
        /* <DEDUP_REMOVED lines=8> */
[----:B------:R-:W1:Y:S08]  /*4a70*/  LDC R6, c[0x0][0x2e0] ;  /* 0x0000b800ff067b82 */ /* 0x000e700000000800 */
[----:B------:R-:W2:Y:S01]  /*4a80*/  LDC R9, c[0x0][0x288] ;  /* 0x0000a200ff097b82 */ /* 0x000ea20000000800 */
[----:B-1----:R-:W-:-:S02]  /*4a90*/  IMAD R7, R169, R6, R7 ;  /* 0x00000006a9077224 */ /* 0x002fc400078e0207 */
[----:B------:R-:W-:Y:S02]  /*4aa0*/  IMAD R8, R169, R6, R8 ;  /* 0x00000006a9087224 */ /* 0x000fe400078e0208 */
[----:B------:R-:W-:-:S03]  /*4ab0*/  IMAD.IADD R7, R7, 0x1, -R18 ;  /* 0x0000000107077824 */ /* 0x000fc600078e0a12 */
[----:B--2---:R-:W-:Y:S01]  /*4ac0*/  IADD3 R8, R8, -R9, -R18 ;  /* 0x8000000908087210 */ /* 0x004fe20007ffe812 */
[----:B------:R-:W-:-:S03]  /*4ad0*/  IMAD R6, R169, R6, -R9 ;  /* 0x00000006a9067224 */ /* 0x000fc600078e0a09 */
[----:B------:R-:W-:Y:S01]  /*4ae0*/  VIADDMNMX R12, R11, R8, R7, PT ;  /* 0x000000080b0c7246 */ /* 0x000fe20003800107 */
[----:B------:R-:W-:Y:S01]  /*4af0*/  VIADD R6, R6, UR42 ;  /* 0x0000002a06067c36 */ /* 0x000fe20008000000 */
[----:B------:R-:W-:Y:S02]  /*4b00*/  IADD3 R8, R8, 0x8, R11 ;  /* 0x0000000808087810 */ /* 0x000fe40007ffe00b */
[C---:B------:R-:W-:Y:S02]  /*4b10*/  ISETP.GT.AND P1, PT, R12.reuse, RZ, PT ;  /* 0x000000ff0c00720c */ /* 0x040fe40003f24270 */
[C---:B------:R-:W-:Y:S02]  /*4b20*/  ISETP.GT.AND P2, PT, R12.reuse, 0x1, PT ;  /* 0x000000010c00780c */ /* 0x040fe40003f44270 */
[----:B------:R-:W-:Y:S02]  /*4b30*/  ISETP.GT.AND P3, PT, R12, 0x8, PT ;  /* 0x000000080c00780c */ /* 0x000fe40003f64270 */
[----:B------:R-:W-:-:S02]  /*4b40*/  VIMNMX R8, R7, R8, PT ;  /* 0x0000000807087248 */ /* 0x000fc40003fe0100 */
[----:B------:R-:W-:-:S04]  /*4b50*/  SHF.R.S32.HI R9, RZ, 0x1f, R6 ;  /* 0x0000001fff097819 */ /* 0x000fc80000011406 */
[----:B------:R-:W-:-:S04]  /*4b60*/  LEA.HI R9, R9, R6, RZ, 0x6 ;  /* 0x0000000609097211 */ /* 0x000fc800078f30ff */
[----:B------:R-:W-:-:S04]  /*4b70*/  SHF.R.S32.HI R9, RZ, 0x6, R9 ;  /* 0x00000006ff097819 */ /* 0x000fc80000011409 */
[----:B------:R-:W-:Y:S01]  /*4b80*/  VIMNMX R9, RZ, R9, !PT ;  /* 0x00000009ff097248 */ /* 0x000fe20007fe0100 */
[----:B------:R-:W-:Y:S02]  /*4b90*/  WARPGROUP.DEPBAR.LE gsb0, 0x0 ;  /* 0x00008000000079c5 */ /* 0x000fe40000010000 */
[----:B------:R-:W-:-:S06]  /*4ba0*/  WARPGROUP.ARRIVE ;  /* 0x00000000000079c5 */ /* 0x000fcc0000000000 */
[----:B------:R-:W-:Y:S01]  /*4bb0*/  HGMMA.64x64x16.F32 R24, gdesc[UR4], R24, gsb0 ;  /* 0x00e00000041879f0 */ /* 0x000fe20008000818 */
[----:B------:R-:W-:Y:S01]  /*4bc0*/  ULDC UR5, c[0x0][0xa80] ;  /* 0x0002a00000057ab9 */ /* 0x000fe20000000800 */
[----:B------:R-:W-:Y:S01]  /*4bd0*/  R2UR UR4, R206 ;  /* 0x00000000ce0472ca */ /* 0x000fe200000e0000 */
[----:B------:R-:W-:-:S12]  /*4be0*/  UMOV UR7, 0x40000040 ;  /* 0x4000004000077882 */ /* 0x000fd80000000000 */
[----:B------:R-:W-:Y:S01]  /*4bf0*/  UMOV UR6, UR4 ;  /* 0x0000000400067c82 */ /* 0x000fe20008000000 */
[----:B------:R-:W-:Y:S01]  /*4c00*/  R2UR UR4, R207 ;  /* 0x00000000cf0472ca */ /* 0x000fe200000e0000 */
[C---:B------:R-:W-:Y:S02]  /*4c10*/  VIADD R207, R206.reuse, 0x100 ;  /* 0x00000100cecf7836 */ /* 0x040fe40000000000 */
[----:B------:R-:W-:Y:S01]  /*4c20*/  VIADD R206, R206, 0x180 ;  /* 0x00000180cece7836 */ /* 0x000fe20000000000 */
[----:B------:R-:W-:Y:S02]  /*4c30*/  WARPGROUP.DEPBAR.LE gsb0, 0x0 ;  /* 0x00008000000079c5 */ /* 0x000fe40000010000 */
[----:B------:R-:W-:Y:S02]  /*4c40*/  FSEL R24, R24, -INF , P1 ;  /* 0xff80000018187808 */ /* 0x000fe40000800000 */
[----:B------:R-:W-:Y:S02]  /*4c50*/  FSEL R25, R25, -INF , P2 ;  /* 0xff80000019197808 */ /* 0x000fe40001000000 */
[----:B------:R-:W-:-:S02]  /*4c60*/  ISETP.GT.AND P1, PT, R12, 0x9, PT ;  /* 0x000000090c00780c */ /* 0x000fc40003f24270 */
[----:B------:R-:W-:Y:S02]  /*4c70*/  FSEL R28, R28, -INF , P3 ;  /* 0xff8000001c1c7808 */ /* 0x000fe40001800000 */
[----:B------:R-:W-:Y:S02]  /*4c80*/  FMNMX.FTZ R13, R24, R25, !PT ;  /* 0x00000019180d7209 */ /* 0x000fe40007810000 */
[----:B------:R-:W-:Y:S02]  /*4c90*/  ISETP.GT.AND P2, PT, R12, 0x10, PT ;  /* 0x000000100c00780c */ /* 0x000fe40003f44270 */
[----:B------:R-:W-:Y:S02]  /*4ca0*/  FSEL R29, R29, -INF , P1 ;  /* 0xff8000001d1d7808 */ /* 0x000fe40000800000 */
[----:B------:R-:W-:Y:S02]  /*4cb0*/  FMNMX.FTZ R10, R28, R13, !PT ;  /* 0x0000000d1c0a7209 */ /* 0x000fe40007810000 */
        /* <DEDUP_REMOVED lines=33> */
[----:B------:R-:W-:Y:S02]  /*4ed0*/  FSEL R53, R53, -INF , P1 ;  /* 0xff80000035357808 */ /* 0x000fe40000800000 */
[----:B------:R-:W-:Y:S02]  /*4ee0*/  FMNMX.FTZ R10, R52, R13, !PT ;  /* 0x0000000d340a7209 */ /* 0x000fe40007810000 */
[----:B------:R-:W-:Y:S02]  /*4ef0*/  ISETP.GT.AND P1, PT, R8, RZ, PT ;  /* 0x000000ff0800720c */ /* 0x000fe40003f24270 */
[----:B------:R-:W-:-:S02]  /*4f00*/  FMNMX.FTZ R10, R53, R10, !PT ;  /* 0x0000000a350a7209 */ /* 0x000fc40007810000 */
[C---:B------:R-:W-:Y:S02]  /*4f10*/  ISETP.GT.AND P2, PT, R8.reuse, 0x1, PT ;  /* 0x000000010800780c */ /* 0x040fe40003f44270 */
[----:B------:R-:W-:Y:S01]  /*4f20*/  ISETP.GT.AND P3, PT, R8, 0x8, PT ;  /* 0x000000080800780c */ /* 0x000fe20003f64270 */
[----:B------:R-:W1:Y:S01]  /*4f30*/  SHFL.BFLY PT, R13, R10, 0x2, 0x1f ;  /* 0x0c401f000a0d7f89 */ /* 0x000e6200000e0000 */
[----:B------:R-:W-:Y:S02]  /*4f40*/  FSEL R26, R26, -INF , P1 ;  /* 0xff8000001a1a7808 */ /* 0x000fe40000800000 */
[----:B------:R-:W-:Y:S02]  /*4f50*/  FSEL R27, R27, -INF , P2 ;  /* 0xff8000001b1b7808 */ /* 0x000fe40001000000 */
[----:B------:R-:W-:Y:S02]  /*4f60*/  ISETP.GT.AND P1, PT, R8, 0x9, PT ;  /* 0x000000090800780c */ /* 0x000fe40003f24270 */
[----:B------:R-:W-:-:S02]  /*4f70*/  FSEL R30, R30, -INF , P3 ;  /* 0xff8000001e1e7808 */ /* 0x000fc40001800000 */
[----:B------:R-:W-:Y:S02]  /*4f80*/  FMNMX.FTZ R7, R26, R27, !PT ;  /* 0x0000001b1a077209 */ /* 0x000fe40007810000 */
[C---:B------:R-:W-:Y:S02]  /*4f90*/  ISETP.GT.AND P2, PT, R8.reuse, 0x10, PT ;  /* 0x000000100800780c */ /* 0x040fe40003f44270 */
[----:B------:R-:W-:Y:S02]  /*4fa0*/  FSEL R31, R31, -INF , P1 ;  /* 0xff8000001f1f7808 */ /* 0x000fe40000800000 */
[----:B------:R-:W-:Y:S02]  /*4fb0*/  ISETP.GT.AND P1, PT, R8, 0x11, PT ;  /* 0x000000110800780c */ /* 0x000fe40003f24270 */
[----:B------:R-:W-:Y:S02]  /*4fc0*/  FSEL R34, R34, -INF , P2 ;  /* 0xff80000022227808 */ /* 0x000fe40001000000 */
[----:B------:R-:W-:-:S02]  /*4fd0*/  ISETP.GT.AND P2, PT, R8, 0x18, PT ;  /* 0x000000180800780c */ /* 0x000fc40003f44270 */
[----:B------:R-:W-:Y:S02]  /*4fe0*/  FSEL R35, R35, -INF , P1 ;  /* 0xff80000023237808 */ /* 0x000fe40000800000 */
[----:B------:R-:W-:Y:S02]  /*4ff0*/  ISETP.GT.AND P1, PT, R8, 0x19, PT ;  /* 0x000000190800780c */ /* 0x000fe40003f24270 */
[----:B-1----:R-:W-:Y:S02]  /*5000*/  FMNMX.FTZ R13, R10, R13, !PT ;  /* 0x0000000d0a0d7209 */ /* 0x002fe40007810000 */
[----:B------:R-:W-:Y:S02]  /*5010*/  FMNMX.FTZ R10, R30, R7, !PT ;  /* 0x000000071e0a7209 */ /* 0x000fe40007810000 */
[----:B------:R-:W-:Y:S01]  /*5020*/  FSEL R38, R38, -INF , P2 ;  /* 0xff80000026267808 */ /* 0x000fe20001000000 */
[----:B------:R-:W1:Y:S01]  /*5030*/  SHFL.BFLY PT, R12, R13, 0x1, 0x1f ;  /* 0x0c201f000d0c7f89 */ /* 0x000e6200000e0000 */
        /* <DEDUP_REMOVED lines=15> */
[----:B-1----:R-:W-:Y:S02]  /*5130*/  FMNMX.FTZ R7, R13, R12, !PT ;  /* 0x0000000c0d077209 */ /* 0x002fe40007810000 */
[----:B------:R-:W-:Y:S02]  /*5140*/  ISETP.GT.AND P1, PT, R8, 0x30, PT ;  /* 0x000000300800780c */ /* 0x000fe40003f24270 */
[----:B------:R-:W-:Y:S01]  /*5150*/  FSEL R47, R47, -INF , P3 ;  /* 0xff8000002f2f7808 */ /* 0x000fe20001800000 */
[----:B------:R-:W-:Y:S01]  /*5160*/  FMUL.FTZ R12, R7, UR5 ;  /* 0x00000005070c7c20 */ /* 0x000fe20008410000 */
[----:B------:R-:W-:-:S02]  /*5170*/  FMNMX.FTZ R10, R46, R11, !PT ;  /* 0x0000000b2e0a7209 */ /* 0x000fc40007810000 */
[----:B------:R-:W-:Y:S02]  /*5180*/  FSETP.NEU.FTZ.AND P4, PT, R7, -INF , PT ;  /* 0xff8000000700780b */ /* 0x000fe40003f9d000 */
[----:B------:R-:W-:Y:S02]  /*5190*/  ISETP.GT.AND P2, PT, R8, 0x31, PT ;  /* 0x000000310800780c */ /* 0x000fe40003f44270 */
[----:B------:R-:W-:Y:S02]  /*51a0*/  FSEL R50, R50, -INF , P1 ;  /* 0xff80000032327808 */ /* 0x000fe40000800000 */
[----:B------:R-:W-:Y:S02]  /*51b0*/  FMNMX.FTZ R11, R47, R10, !PT ;  /* 0x0000000a2f0b7209 */ /* 0x000fe40007810000 */
[----:B------:R-:W-:Y:S02]  /*51c0*/  FSEL R56, R12, RZ, P4 ;  /* 0x000000ff0c387208 */ /* 0x000fe40002000000 */
[----:B------:R-:W-:-:S02]  /*51d0*/  ISETP.GT.AND P1, PT, R8, 0x38, PT ;  /* 0x000000380800780c */ /* 0x000fc40003f24270 */
[----:B------:R-:W-:Y:S01]  /*51e0*/  FSEL R51, R51, -INF , P2 ;  /* 0xff80000033337808 */ /* 0x000fe20001000000 */
[--C-:B------:R-:W-:Y:S01]  /*51f0*/  FFMA.FTZ R24, R24, UR5, -R56.reuse ;  /* 0x0000000518187c23 */ /* 0x100fe20008010838 */
[----:B------:R-:W-:Y:S01]  /*5200*/  FMNMX.FTZ R12, R50, R11, !PT ;  /* 0x0000000b320c7209 */ /* 0x000fe20007810000 */
[--C-:B------:R-:W-:Y:S01]  /*5210*/  FFMA.FTZ R11, R25, UR5, -R56.reuse ;  /* 0x00000005190b7c23 */ /* 0x100fe20008010838 */
[----:B------:R-:W-:Y:S01]  /*5220*/  ISETP.GT.AND P2, PT, R8, 0x39, PT ;  /* 0x000000390800780c */ /* 0x000fe20003f44270 */
[----:B------:R-:W-:Y:S01]  /*5230*/  MUFU.EX2 R10, R24 ;  /* 0x00000018000a7308 */ /* 0x000fe20000000800 */
[----:B------:R-:W-:Y:S01]  /*5240*/  FSEL R54, R54, -INF , P1 ;  /* 0xff80000036367808 */ /* 0x000fe20000800000 */
[--C-:B------:R-:W-:Y:S01]  /*5250*/  FFMA.FTZ R14, R32, UR5, -R56.reuse ;  /* 0x00000005200e7c23 */ /* 0x100fe20008010838 */
[----:B------:R-:W-:Y:S01]  /*5260*/  FMNMX.FTZ R13, R51, R12, !PT ;  /* 0x0000000c330d7209 */ /* 0x000fe20007810000 */
[--C-:B------:R-:W-:Y:S01]  /*5270*/  FFMA.FTZ R12, R28, UR5, -R56.reuse ;  /* 0x000000051c0c7c23 */ /* 0x100fe20008010838 */
[----:B------:R-:W-:Y:S01]  /*5280*/  FSEL R55, R55, -INF , P2 ;  /* 0xff80000037377808 */ /* 0x000fe20001000000 */
        /* <DEDUP_REMOVED lines=12> */
[--C-:B------:R-:W-:Y:S01]  /*5350*/  FFMA.FTZ R175, R49, UR5, -R56.reuse ;  /* 0x0000000531af7c23 */ /* 0x100fe20008010838 */
[--C-:B------:R-:W-:Y:S01]  /*5360*/  FFMA.FTZ R176, R52, UR5, -R56.reuse ;  /* 0x0000000534b07c23 */ /* 0x100fe20008010838 */
[----:B------:R-:W-:Y:S01]  /*5370*/  FFMA.FTZ R177, R53, UR5, -R56 ;  /* 0x0000000535b17c23 */ /* 0x000fe20008010838 */
[----:B------:R-:W2:Y:S08]  /*5380*/  MUFU.EX2 R11, R11 ;  /* 0x0000000b000b7308 */ /* 0x000eb00000000800 */
[----:B------:R-:W-:Y:S08]  /*5390*/  MUFU.EX2 R12, R12 ;  /* 0x0000000c000c7308 */ /* 0x000ff00000000800 */
[----:B------:R-:W3:Y:S01]  /*53a0*/  MUFU.EX2 R13, R13 ;  /* 0x0000000d000d7308 */ /* 0x000ee20000000800 */
[----:B--2---:R-:W-:Y:S01]  /*53b0*/  F2FP.F16.F32.PACK_AB R152, R11, R10 ;  /* 0x0000000a0b98723e */ /* 0x004fe200000000ff */
[----:B------:R-:W-:Y:S01]  /*53c0*/  FADD.FTZ R11, R10, R11 ;  /* 0x0000000b0a0b7221 */ /* 0x000fe20000010000 */
[----:B-1----:R-:W-:-:S05]  /*53d0*/  FMNMX.FTZ R25, R8, R25, !PT ;  /* 0x0000001908197209 */ /* 0x002fca0007810000 */
[----:B------:R-:W1:Y:S01]  /*53e0*/  SHFL.BFLY PT, R8, R25, 0x1, 0x1f ;  /* 0x0c201f0019087f89 */ /* 0x000e6200000e0000 */
[----:B------:R-:W-:Y:S08]  /*53f0*/  MUFU.EX2 R14, R14 ;  /* 0x0000000e000e7308 */ /* 0x000ff00000000800 */
[----:B------:R-:W2:Y:S01]  /*5400*/  MUFU.EX2 R15, R15 ;  /* 0x0000000f000f7308 */ /* 0x000ea20000000800 */
[----:B---3--:R-:W-:Y:S01]  /*5410*/  F2FP.F16.F32.PACK_AB R154, R13, R12 ;  /* 0x0000000c0d9a723e */ /* 0x008fe200000000ff */
[----:B------:R-:W-:-:S04]  /*5420*/  FADD.FTZ R12, R12, R11 ;  /* 0x0000000b0c0c7221 */ /* 0x000fc80000010000 */
[----:B------:R-:W-:Y:S01]  /*5430*/  FADD.FTZ R13, R13, R12 ;  /* 0x0000000c0d0d7221 */ /* 0x000fe20000010000 */
[----:B------:R-:W-:Y:S01]  /*5440*/  VIADD R12, R168, 0xfffffffe ;  /* 0xfffffffea80c7836 */ /* 0x000fe20000000000 */
[----:B------:R-:W-:Y:S04]  /*5450*/  MUFU.EX2 R20, R20 ;  /* 0x0000001400147308 */ /* 0x000fe80000000800 */
[----:B------:R-:W-:Y:S02]  /*5460*/  ISETP.GE.AND P2, PT, R12, R9, PT ;  /* 0x000000090c00720c */ /* 0x000fe40003f46270 */
[----:B-1----:R-:W-:Y:S02]  /*5470*/  FMNMX.FTZ R8, R25, R8, !PT ;  /* 0x0000000819087209 */ /* 0x002fe40007810000 */
[----:B------:R-:W1:Y:S01]  /*5480*/  MUFU.EX2 R21, R21 ;  /* 0x0000001500157308 */ /* 0x000e620000000800 */
[----:B--2---:R-:W-:Y:S01]  /*5490*/  F2FP.F16.F32.PACK_AB R156, R15, R14 ;  /* 0x0000000e0f9c723e */ /* 0x004fe200000000ff */
[----:B------:R-:W-:Y:S01]  /*54a0*/  FADD.FTZ R14, R14, R13 ;  /* 0x0000000d0e0e7221 */ /* 0x000fe20000010000 */
[C---:B------:R-:W-:Y:S01]  /*54b0*/  FSETP.NEU.FTZ.AND P1, PT, R8.reuse, -INF , PT ;  /* 0xff8000000800780b */ /* 0x040fe20003f3d000 */
[----:B------:R-:W-:-:S02]  /*54c0*/  FMUL.FTZ R24, R8, UR5 ;  /* 0x0000000508187c20 */ /* 0x000fc40008410000 */
        /* <DEDUP_REMOVED lines=24> */
[----:B-1----:R-:W-:Y:S01]  /*5650*/  F2FP.F16.F32.PACK_AB R158, R21, R20 ;  /* 0x00000014159e723e */ /* 0x002fe200000000ff */
[----:B------:R-:W-:Y:S01]  /*5660*/  FADD.FTZ R20, R20, R15 ;  /* 0x0000000f14147221 */ /* 0x000fe20000010000 */
[----:B------:R-:W-:-:S03]  /*5670*/  @!P1 IADD3 R5, R5, 0x38860, RZ ;  /* 0x0003886005059810 */ /* 0x000fc60007ffe0ff */
[----:B------:R-:W-:Y:S01]  /*5680*/  FADD.FTZ R21, R21, R20 ;  /* 0x0000001415157221 */ /* 0x000fe20000010000 */
[----:B------:R-:W-:Y:S01]  /*5690*/  @!P1 PRMT R5, RZ, 0x654, R5 ;  /* 0x00000654ff059816 */ /* 0x000fe20000000005 */
[----:B------:R-:W1:Y:S08]  /*56a0*/  MUFU.EX2 R179, R179 ;  /* 0x000000b300b37308 */ /* 0x000e700000000800 */
        /* <DEDUP_REMOVED lines=50> */
[----:B------:R-:W-:-:S06]  /*59d0*/  FADD.FTZ R176, R176, R175 ;  /* 0x000000afb0b07221 */ /* 0x000fcc0000010000 */
[----:B------:R-:W3:Y:S08]  /*59e0*/  MUFU.EX2 R204, R204 ;  /* 0x000000cc00cc7308 */ /* 0x000ef00000000800 */
[----:B------:R-:W5:Y:S01]  /*59f0*/  MUFU.EX2 R205, R205 ;  /* 0x000000cd00cd7308 */ /* 0x000f620000000800 */
[----:B-1----:R-:W-:Y:S01]  /*5a00*/  F2FP.F16.F32.PACK_AB R165, R202, R203 ;  /* 0x000000cbcaa5723e */ /* 0x002fe200000000ff */
[----:B------:R-:W-:-:S04]  /*5a10*/  FADD.FTZ R203, R203, R200 ;  /* 0x000000c8cbcb7221 */ /* 0x000fc80000010000 */
[----:B------:R-:W-:-:S04]  /*5a20*/  FADD.FTZ R203, R202, R203 ;  /* 0x000000cbcacb7221 */ /* 0x000fc80000010000 */
[----:B---3--:R-:W-:Y:S01]  /*5a30*/  FADD.FTZ R6, R204, R203 ;  /* 0x000000cbcc067221 */ /* 0x008fe20000010000 */
[----:B-----5:R-:W-:-:S03]  /*5a40*/  F2FP.F16.F32.PACK_AB R167, R205, R204 ;  /* 0x000000cccda7723e */ /* 0x020fc600000000ff */
[----:B------:R-:W-:Y:S02]  /*5a50*/  FADD.FTZ R6, R205, R6 ;  /* 0x00000006cd067221 */ /* 0x000fe40000010000 */
[----:B------:R4:W-:Y:S01]  /*5a60*/  STSM.16.M88.4 [R185], R164 ;  /* 0x000000a4b9007844 */ /* 0x0009e20000000200 */
[----:B--2---:R-:W-:-:S06]  /*5a70*/  WARPGROUP.ARRIVE ;  /* 0x00000000000079c5 */ /* 0x004fcc0000000000 */
        /* <DEDUP_REMOVED lines=32> */
[----:B----4-:R-:W-:Y:S06]  /*5c80*/  @!P2 BRA `(.L_x_3283) ;  /* 0x000000300090a947 */ /* 0x010fec0003800000 */
[----:B------:R-:W-:Y:S01]  /*5c90*/  IMAD.MOV.U32 R11, RZ, RZ, R8 ;  /* 0x000000ffff0b7224 */ /* 0x000fe200078e0008 */
[----:B------:R-:W-:Y:S01]  /*5ca0*/  ULDC UR4, c[0x0][0x288] ;  /* 0x0000a20000047ab9 */ /* 0x000fe20000000800 */
[----:B------:R-:W-:Y:S01]  /*5cb0*/  IMAD.MOV.U32 R13, RZ, RZ, R7 ;  /* 0x000000ffff0d7224 */ /* 0x000fe200078e0007 */
[----:B------:R-:W-:Y:S01]  /*5cc0*/  ULDC.64 UR6, c[0x0][0x3f8] ;  /* 0x0000fe0000067ab9 */ /* 0x000fe20000000a00 */
[----:B------:R-:W-:-:S07]  /*5cd0*/  IMAD.MOV.U32 R14, RZ, RZ, R2 ;  /* 0x000000ffff0e7224 */ /* 0x000fce00078e0002 */
.L_x_3292:
[----:B------:R-:W-:-:S04]  /*5ce0*/  IADD3 R2, R14, 0x1, RZ ;  /* 0x000000010e027810 */ /* 0x000fc80007ffe0ff */
[----:B------:R-:W-:-:S04]  /*5cf0*/  ISETP.NE.AND P2, PT, R2, 0x2, PT ;  /* 0x000000020200780c */ /* 0x000fc80003f45270 */
[----:B------:R-:W-:Y:S02]  /*5d00*/  SEL R7, RZ, 0x1, P2 ;  /* 0x00000001ff077807 */ /* 0x000fe40001000000 */
[----:B------:R-:W-:Y:S02]  /*5d10*/  SEL R2, R2, RZ, P2 ;  /* 0x000000ff02027207 */ /* 0x000fe40001000000 */
[----:B------:R-:W-:Y:S01]  /*5d20*/  LOP3.LUT R16, R16, R7, RZ, 0x3c, !PT ;  /* 0x0000000710107212 */ /* 0x000fe200078e3cff */
[----:B------:R-:W-:Y:S06]  /*5d30*/  @!P0 BRA `(.L_x_3284) ;  /* 0x0000000000048947 */ /* 0x000fec0003800000 */
[----:B------:R-:W-:Y:S01]  /*5d40*/  BPT.TRAP 0x1 ;  /* 0x000000040000795c */ /* 0x000fe20000300000 */
.L_x_3284:
[----:B------:R-:W-:Y:S02]  /*5d50*/  LEA R10, R2, UR37, 0x3 ;  /* 0x00000025020a7c11 */ /* 0x000fe4000f8e18ff */
[----:B------:R-:W-:-:S04]  /*5d60*/  SHF.L.U32 R7, R16, 0x1f, RZ ;  /* 0x0000001f10077819 */ /* 0x000fc800000006ff */
[----:B------:R1:W2:Y:S01]  /*5d70*/  SYNCS.PHASECHK.TRANS64.TRYWAIT P2, [R10+URZ+0x38830], R7 ;  /* 0x038830070a0075a7 */ /* 0x0002a2000804017f */
[----:B------:R-:W-:Y:S05]  /*5d80*/  @!P0 BRA `(.L_x_3285) ;  /* 0x0000000000048947 */ /* 0x000fea0003800000 */
[----:B------:R-:W-:Y:S01]  /*5d90*/  BPT.TRAP 0x1 ;  /* 0x000000040000795c */ /* 0x000fe20000300000 */
.L_x_3285:
[----:B------:R-:W-:Y:S01]  /*5da0*/  IMAD R8, R2, 0x200, R0 ;  /* 0x0000020002087824 */ /* 0x000fe200078e0200 */
[----:B--2---:R-:W-:Y:S06]  /*5db0*/  @P2 BRA `(.L_x_3286) ;  /* 0x0000000000082947 */ /* 0x004fec0003800000 */
[----:B------:R-:W2:Y:S02]  /*5dc0*/  SYNCS.PHASECHK.TRANS64.TRYWAIT P2, [R10+URZ+0x38830], R7 ;  /* 0x038830070a0075a7 */ /* 0x000ea4000804017f */
[----:B--2---:R-:W-:Y:S05]  /*5dd0*/  @!P2 BRA `(.L_x_3287) ;  /* 0x000000b80050a947 */ /* 0x004fea0003800000 */
.L_x_3286:
        /* <DEDUP_REMOVED lines=22> */
.L_x_3288:
[----:B------:R3:W4:Y:S01]  /*5f40*/  SYNCS.PHASECHK.TRANS64.TRYWAIT P2, [R10+URZ+0x38850], R7 ;  /* 0x038850070a0075a7 */ /* 0x000722000804017f */
[----:B------:R-:W-:Y:S05]  /*5f50*/  @!P0 BRA `(.L_x_3289) ;  /* 0x0000000000048947 */ /* 0x000fea0003800000 */
[----:B------:R-:W-:Y:S01]  /*5f60*/  BPT.TRAP 0x1 ;  /* 0x000000040000795c */ /* 0x000fe20000300000 */
.L_x_3289:
[----:B----4-:R-:W-:Y:S05]  /*5f70*/  @P2 BRA `(.L_x_3290) ;  /* 0x0000000000082947 */ /* 0x010fea0003800000 */
[----:B------:R-:W4:Y:S02]  /*5f80*/  SYNCS.PHASECHK.TRANS64.TRYWAIT P2, [R10+URZ+0x38850], R7 ;  /* 0x038850070a0075a7 */ /* 0x000f24000804017f */
[----:B----4-:R-:W-:Y:S05]  /*5f90*/  @!P2 BRA `(.L_x_3291) ;  /* 0x000000b400f4a947 */ /* 0x010fea0003800000 */
.L_x_3290:
[----:B-1234-:R-:W-:Y:S01]  /*5fa0*/  IMAD R7, R2, 0x1000, R3 ;  /* 0x0000100002077824 */ /* 0x01efe200078e0203 */
[----:B------:R-:W-:Y:S01]  /*5fb0*/  WARPGROUP.ARRIVE ;  /* 0x00000000000079c5 */ /* 0x000fe20000000000 */
[----:B------:R-:W-:Y:S01]  /*5fc0*/  UMOV UR27, 0x40000040 ;  /* 0x40000040001b7882 */ /* 0x000fe20000000000 */
[C---:B------:R-:W-:Y:S01]  /*5fd0*/  VIADD R15, R4.reuse, 0x2 ;  /* 0x00000002040f7836 */ /* 0x040fe20000000000 */
[----:B------:R-:W-:Y:S01]  /*5fe0*/  UMOV UR29, 0x40000040 ;  /* 0x40000040001d7882 */ /* 0x000fe20000000000 */
[C---:B------:R-:W-:Y:S01]  /*5ff0*/  R2UR UR26, R7.reuse ;  /* 0x00000000071a72ca */ /* 0x040fe200000e0000 */
[----:B------:R-:W-:Y:S01]  /*6000*/  VIADD R8, R7, 0x2 ;  /* 0x0000000207087836 */ /* 0x000fe20000000000 */
[----:B------:R-:W-:Y:S01]  /*6010*/  UMOV UR31, 0x40000040 ;  /* 0x40000040001f7882 */ /* 0x000fe20000000000 */
[----:B------:R-:W-:Y:S01]  /*6020*/  R2UR UR28, R15 ;  /* 0x000000000f1c72ca */ /* 0x000fe200000e0000 */
[----:B------:R-:W1:Y:S01]  /*6030*/  S2R R20, SR_TID.X ;  /* 0x0000000000147919 */ /* 0x000e620000002100 */
[C---:B------:R-:W-:Y:S01]  /*6040*/  IADD3 R15, R4.reuse, 0x4, RZ ;  /* 0x00000004040f7810 */ /* 0x040fe20007ffe0ff */
[----:B------:R-:W-:Y:S01]  /*6050*/  VIADD R197, R4, 0x800 ;  /* 0x0000080004c57836 */ /* 0x000fe20000000000 */
[----:B------:R-:W-:Y:S01]  /*6060*/  R2UR UR30, R8 ;  /* 0x00000000081e72ca */ /* 0x000fe200000e0000 */
[C---:B------:R-:W-:Y:S01]  /*6070*/  VIADD R8, R7.reuse, 0x4 ;  /* 0x0000000407087836 */ /* 0x040fe20000000000 */
[----:B------:R-:W-:Y:S01]  /*6080*/  UISETP.NE.U32.AND UP0, UPT, UR6, URZ, UPT ;  /* 0x0000003f0600728c */ /* 0x000fe2000bf05070 */
[----:B------:R-:W-:Y:S01]  /*6090*/  VIADD R21, R7, 0x800 ;  /* 0x0000080007157836 */ /* 0x000fe20000000000 */
[----:B------:R-:W-:Y:S01]  /*60a0*/  ULDC UR5, c[0x0][0x404] ;  /* 0x0001010000057ab9 */ /* 0x000fe20000000800 */
[----:B------:R-:W-:Y:S01]  /*60b0*/  IMAD R208, R2, 0x1000, R19 ;  /* 0x0000100002d07824 */ /* 0x000fe200078e0213 */
[----:B------:R-:W-:Y:S01]  /*60c0*/  HGMMA.64x64x16.F32 R152, gdesc[UR24], R152, gsb0 ;  /* 0x00e00000189879f0 */ /* 0x000fe20008000898 */
[----:B------:R-:W-:Y:S01]  /*60d0*/  UISETP.NE.AND.EX UP0, UPT, UR7, URZ, UPT, UP0 ;  /* 0x0000003f0700728c */ /* 0x000fe2000bf05300 */
[----:B------:R-:W-:-:S02]  /*60e0*/  UMOV UR11, 0x40000040 ;  /* 0x40000040000b7882 */ /* 0x000fc40000000000 */
[----:B------:R-:W-:Y:S01]  /*60f0*/  R2UR UR10, R208 ;  /* 0x00000000d00a72ca */ /* 0x000fe200000e0000 */
[----:B------:R-:W-:Y:S01]  /*6100*/  USEL UR5, UR5, 0x1, UP0 ;  /* 0x0000000105057887 */ /* 0x000fe20008000000 */
        /* <DEDUP_REMOVED lines=150> */
[----:B------:R-:W-:Y:S01]  /*6a70*/  IADD3 R196, R197, R20, RZ ;  /* 0x00000014c5c47210 */ /* 0x000fe20007ffe0ff */
        /* <DEDUP_REMOVED lines=146> */
[----:B------:R-:W-:Y:S02]  /*73a0*/  IADD3 R7, R8, R15, R7 ;  /* 0x0000000f08077210 */ /* 0x000fe40007ffe007 */
[----:B------:R-:W1:Y:S01]  /*73b0*/  LDC R8, c[0x0][0x2e0] ;  /* 0x0000b800ff087b82 */ /* 0x000e620000000800 */
[----:B------:R-:W-:Y:S02]  /*73c0*/  WARPGROUP.DEPBAR.LE gsb0, 0x0 ;  /* 0x00008000000079c5 */ /* 0x000fe40000010000 */
[----:B------:R-:W-:-:S06]  /*73d0*/  WARPGROUP.ARRIVE ;  /* 0x00000000000079c5 */ /* 0x000fcc0000000000 */
[----:B------:R-:W-:Y:S01]  /*73e0*/  HGMMA.64x64x16.F32 R152, gdesc[UR28], R152, gsb0 ;  /* 0x00e000001c9879f0 */ /* 0x000fe20008000898 */
[----:B------:R-:W-:Y:S01]  /*73f0*/  R2UR UR28, R20 ;  /* 0x00000000141c72ca */ /* 0x000fe200000e0000 */
[----:B------:R-:W-:Y:S01]  /*7400*/  UMOV UR29, 0x40000040 ;  /* 0x40000040001d7882 */ /* 0x000fe20000000000 */
[----:B------:R-:W-:Y:S01]  /*7410*/  R2UR UR30, R7 ;  /* 0x00000000071e72ca */ /* 0x000fe200000e0000 */
[----:B------:R-:W-:Y:S01]  /*7420*/  UMOV UR31, 0x40000040 ;  /* 0x40000040001f7882 */ /* 0x000fe20000000000 */
[----:B------:R-:W-:-:S04]  /*7430*/  IMAD.MOV.U32 R7, RZ, RZ, -0x40 ;  /* 0xffffffc0ff077424 */ /* 0x000fc800078e00ff */
[----:B------:R-:W-:-:S05]  /*7440*/  IMAD R7, R12, R7, 0x1 ;  /* 0x000000010c077424 */ /* 0x000fca00078e0207 */
[----:B------:R-:W-:-:S05]  /*7450*/  IADD3 R7, R7, UR42, RZ ;  /* 0x0000002a07077c10 */ /* 0x000fca000fffe0ff */
[----:B-1----:R-:W-:Y:S01]  /*7460*/  IMAD R7, R8, UR5, R7 ;  /* 0x0000000508077c24 */ /* 0x002fe2000f8e0207 */
[----:B------:R-:W-:-:S04]  /*7470*/  ULDC UR5, c[0x0][0xa80] ;  /* 0x0002a00000057ab9 */ /* 0x000fc80000000800 */
[----:B------:R-:W-:-:S05]  /*7480*/  IADD3 R8, R7, -UR4, -R18 ;  /* 0x8000000407087c10 */ /* 0x000fca000fffe812 */
[----:B------:R-:W-:-:S05]  /*7490*/  IMAD.IADD R7, R17, 0x1, R8 ;  /* 0x0000000111077824 */ /* 0x000fca00078e0208 */
[C---:B------:R-:W-:Y:S02]  /*74a0*/  ISETP.GT.AND P2, PT, R7.reuse, RZ, PT ;  /* 0x000000ff0700720c */ /* 0x040fe40003f44270 */
[----:B------:R-:W-:Y:S01]  /*74b0*/  ISETP.GT.AND P3, PT, R7, 0x1, PT ;  /* 0x000000010700780c */ /* 0x000fe20003f64270 */
[----:B------:R-:W-:Y:S02]  /*74c0*/  WARPGROUP.DEPBAR.LE gsb0, 0x0 ;  /* 0x00008000000079c5 */ /* 0x000fe40000010000 */
[----:B------:R-:W-:-:S06]  /*74d0*/  WARPGROUP.ARRIVE ;  /* 0x00000000000079c5 */ /* 0x000fcc0000000000 */
[----:B------:R-:W-:Y:S03]  /*74e0*/  HGMMA.64x64x16.F32 R152, gdesc[UR28], R152, gsb0 ;  /* 0x00e000001c9879f0 */ /* 0x000fe60008000898 */
[----:B------:R-:W-:Y:S02]  /*74f0*/  WARPGROUP.DEPBAR.LE gsb0, 0x0 ;  /* 0x00008000000079c5 */ /* 0x000fe40000010000 */
[----:B------:R-:W-:Y:S02]  /*7500*/  FSEL R152, R152, -INF , P2 ;  /* 0xff80000098987808 */ /* 0x000fe40001000000 */
        /* <DEDUP_REMOVED lines=27> */
[C---:B------:R-:W-:Y:S02]  /*76c0*/  ISETP.GT.AND P3, PT, R7.reuse, 0x29, PT ;  /* 0x000000290700780c */ /* 0x040fe40003f64270 */
        /* <DEDUP_REMOVED lines=15> */
[----:B------:R-:W-:Y:S01]  /*77c0*/  FMNMX.FTZ R20, R180, R15, !PT ;  /* 0x0000000fb4147209 */ /* 0x000fe20007810000 */
[----:B------:R-:W-:-:S03]  /*77d0*/  VIADD R15, R7, 0x8 ;  /* 0x00000008070f7836 */ /* 0x000fc60000000000 */
[----:B------:R-:W-:Y:S02]  /*77e0*/  FMNMX.FTZ R21, R181, R20, !PT ;  /* 0x00000014b5157209 */ /* 0x000fe40007810000 */
[C---:B------:R-:W-:Y:S02]  /*77f0*/  ISETP.GT.AND P2, PT, R15.reuse, RZ, PT ;  /* 0x000000ff0f00720c */ /* 0x040fe40003f44270 */
[C---:B------:R-:W-:Y:S01]  /*7800*/  ISETP.GT.AND P3, PT, R15.reuse, 0x1, PT ;  /* 0x000000010f00780c */ /* 0x040fe20003f64270 */
[----:B------:R-:W1:Y:S01]  /*7810*/  SHFL.BFLY PT, R20, R21, 0x2, 0x1f ;  /* 0x0c401f0015147f89 */ /* 0x000e6200000e0000 */
[----:B------:R-:W-:Y:S02]  /*7820*/  FSEL R154, R154, -INF , P2 ;  /* 0xff8000009a9a7808 */ /* 0x000fe40001000000 */
[----:B------:R-:W-:Y:S02]  /*7830*/  ISETP.GT.AND P2, PT, R15, 0x8, PT ;  /* 0x000000080f00780c */ /* 0x000fe40003f44270 */
[----:B------:R-:W-:-:S02]  /*7840*/  FSEL R155, R155, -INF , P3 ;  /* 0xff8000009b9b7808 */ /* 0x000fc40001800000 */
[C---:B------:R-:W-:Y:S02]  /*7850*/  ISETP.GT.AND P3, PT, R15.reuse, 0x9, PT ;  /* 0x000000090f00780c */ /* 0x040fe40003f64270 */
[----:B------:R-:W-:Y:S02]  /*7860*/  FSEL R158, R158, -INF , P2 ;  /* 0xff8000009e9e7808 */ /* 0x000fe40001000000 */
[----:B------:R-:W-:Y:S02]  /*7870*/  ISETP.GT.AND P2, PT, R15, 0x10, PT ;  /* 0x000000100f00780c */ /* 0x000fe40003f44270 */
[----:B------:R-:W-:Y:S02]  /*7880*/  FSEL R159, R159, -INF , P3 ;  /* 0xff8000009f9f7808 */ /* 0x000fe40001800000 */
[----:B------:R-:W-:Y:S02]  /*7890*/  ISETP.GT.AND P3, PT, R15, 0x11, PT ;  /* 0x000000110f00780c */ /* 0x000fe40003f64270 */
[----:B------:R-:W-:-:S02]  /*78a0*/  FSEL R162, R162, -INF , P2 ;  /* 0xff800000a2a27808 */ /* 0x000fc40001000000 */
[----:B------:R-:W-:Y:S02]  /*78b0*/  ISETP.GT.AND P2, PT, R15, 0x18, PT ;  /* 0x000000180f00780c */ /* 0x000fe40003f44270 */
        /* <DEDUP_REMOVED lines=16> */
[----:B------:R-:W-:Y:S02]  /*79c0*/  FMNMX.FTZ R20, R166, R21, !PT ;  /* 0x00000015a6147209 */ /* 0x000fe40007810000 */
[----:B------:R-:W-:Y:S02]  /*79d0*/  FSEL R200, R171, -INF , P3 ;  /* 0xff800000abc87808 */ /* 0x000fe40001800000 */
[----:B------:R-:W-:-:S02]  /*79e0*/  FMNMX.FTZ R20, R167, R20, !PT ;  /* 0x00000014a7147209 */ /* 0x000fc40007810000 */
[----:B-1----:R-:W-:Y:S02]  /*79f0*/  FMNMX.FTZ R7, R168, R169, !PT ;  /* 0x000000a9a8077209 */ /* 0x002fe40007810000 */
[----:B------:R-:W-:Y:S02]  /*7a00*/  FMNMX.FTZ R21, R199, R20, !PT ;  /* 0x00000014c7157209 */ /* 0x000fe40007810000 */
[----:B------:R-:W-:Y:S01]  /*7a10*/  ISETP.GT.AND P5, PT, R15, 0x29, PT ;  /* 0x000000290f00780c */ /* 0x000fe20003fa4270 */
[----:B------:R-:W-:Y:S01]  /*7a20*/  FMUL.FTZ R203, R7, UR5 ;  /* 0x0000000507cb7c20 */ /* 0x000fe20008410000 */
[----:B------:R-:W-:Y:S02]  /*7a30*/  FSEL R201, R174, -INF , P4 ;  /* 0xff800000aec97808 */ /* 0x000fe40002000000 */
[----:B------:R-:W-:Y:S02]  /*7a40*/  FMNMX.FTZ R20, R200, R21, !PT ;  /* 0x00000015c8147209 */ /* 0x000fe40007810000 */
[----:B------:R-:W-:-:S02]  /*7a50*/  ISETP.GT.AND P3, PT, R15, 0x30, PT ;  /* 0x000000300f00780c */ /* 0x000fc40003f64270 */
[----:B------:R-:W-:Y:S02]  /*7a60*/  FSEL R202, R175, -INF , P5 ;  /* 0xff800000afca7808 */ /* 0x000fe40002800000 */
[----:B------:R-:W-:Y:S02]  /*7a70*/  FMNMX.FTZ R21, R201, R20, !PT ;  /* 0x00000014c9157209 */ /* 0x000fe40007810000 */
[----:B------:R-:W-:Y:S02]  /*7a80*/  FSETP.NEU.FTZ.AND P2, PT, R7, -INF , PT ;  /* 0xff8000000700780b */ /* 0x000fe40003f5d000 */
[----:B------:R-:W-:Y:S02]  /*7a90*/  ISETP.GT.AND P4, PT, R15, 0x31, PT ;  /* 0x000000310f00780c */ /* 0x000fe40003f84270 */
[----:B------:R-:W-:Y:S02]  /*7aa0*/  FSEL R178, R178, -INF , P3 ;  /* 0xff800000b2b27808 */ /* 0x000fe40001800000 */
[----:B------:R-:W-:-:S02]  /*7ab0*/  FMNMX.FTZ R21, R202, R21, !PT ;  /* 0x00000015ca157209 */ /* 0x000fc40007810000 */
[----:B------:R-:W-:Y:S02]  /*7ac0*/  FSEL R203, R203, RZ, P2 ;  /* 0x000000ffcbcb7208 */ /* 0x000fe40001000000 */
[----:B------:R-:W-:Y:S02]  /*7ad0*/  ISETP.GT.AND P3, PT, R15, 0x38, PT ;  /* 0x000000380f00780c */ /* 0x000fe40003f64270 */
[----:B------:R-:W-:Y:S01]  /*7ae0*/  FSEL R179, R179, -INF , P4 ;  /* 0xff800000b3b37808 */ /* 0x000fe20002000000 */
[--C-:B------:R-:W-:Y:S01]  /*7af0*/  FFMA.FTZ R20, R152, UR5, -R203.reuse ;  /* 0x0000000598147c23 */ /* 0x100fe200080108cb */
[----:B------:R-:W-:Y:S01]  /*7b00*/  FMNMX.FTZ R168, R178, R21, !PT ;  /* 0x00000015b2a87209 */ /* 0x000fe20007810000 */
[--C-:B------:R-:W-:Y:S01]  /*7b10*/  FFMA.FTZ R173, R8, UR5, -R203.reuse ;  /* 0x0000000508ad7c23 */ /* 0x100fe200080108cb */
[----:B------:R-:W-:Y:S01]  /*7b20*/  ISETP.GT.AND P4, PT, R15, 0x39, PT ;  /* 0x000000390f00780c */ /* 0x000fe20003f84270 */
[--C-:B------:R-:W-:Y:S01]  /*7b30*/  FFMA.FTZ R15, R153, UR5, -R203.reuse ;  /* 0x00000005990f7c23 */ /* 0x100fe200080108cb */
        /* <DEDUP_REMOVED lines=18> */
[----:B------:R-:W-:Y:S01]  /*7c60*/  FFMA.FTZ R181, R181, UR5, -R203 ;  /* 0x00000005b5b57c23 */ /* 0x000fe200080108cb */
[----:B------:R-:W-:Y:S08]  /*7c70*/  MUFU.EX2 R20, R20 ;  /* 0x0000001400147308 */ /* 0x000ff00000000800 */
[----:B------:R-:W2:Y:S08]  /*7c80*/  MUFU.EX2 R15, R15 ;  /* 0x0000000f000f7308 */ /* 0x000eb00000000800 */
[----:B------:R-:W-:Y:S01]  /*7c90*/  MUFU.EX2 R21, R21 ;  /* 0x0000001500157308 */ /* 0x000fe20000000800 */
[----:B-1----:R-:W-:-:S07]  /*7ca0*/  FMNMX.FTZ R156, R153, R156, !PT ;  /* 0x0000009c999c7209 */ /* 0x002fce0007810000 */
[----:B------:R-:W-:Y:S01]  /*7cb0*/  MUFU.EX2 R168, R168 ;  /* 0x000000a800a87308 */ /* 0x000fe20000000800 */
[----:B------:R-:W1:Y:S07]  /*7cc0*/  SHFL.BFLY PT, R153, R156, 0x1, 0x1f ;  /* 0x0c201f009c997f89 */ /* 0x000e6e00000e0000 */
[----:B------:R-:W-:Y:S08]  /*7cd0*/  MUFU.EX2 R169, R169 ;  /* 0x000000a900a97308 */ /* 0x000ff00000000800 */
[----:B------:R-:W-:Y:S08]  /*7ce0*/  MUFU.EX2 R170, R170 ;  /* 0x000000aa00aa7308 */ /* 0x000ff00000000800 */
[----:B------:R-:W-:Y:S01]  /*7cf0*/  MUFU.EX2 R171, R171 ;  /* 0x000000ab00ab7308 */ /* 0x000fe20000000800 */
[----:B-1----:R-:W-:-:S04]  /*7d00*/  FMNMX.FTZ R8, R156, R153, !PT ;  /* 0x000000999c087209 */ /* 0x002fc80007810000 */
[C---:B------:R-:W-:Y:S01]  /*7d10*/  FSETP.NEU.FTZ.AND P3, PT, R8.reuse, -INF , PT ;  /* 0xff8000000800780b */ /* 0x040fe20003f7d000 */
[C---:B------:R-:W-:Y:S02]  /*7d20*/  FMUL.FTZ R153, R8.reuse, UR5 ;  /* 0x0000000508997c20 */ /* 0x040fe40008410000 */
[----:B------:R-:W-:Y:S01]  /*7d30*/  MUFU.EX2 R172, R172 ;  /* 0x000000ac00ac7308 */ /* 0x000fe20000000800 */
[----:B------:R-:W-:Y:S02]  /*7d40*/  FSEL R156, R8, RZ, P3 ;  /* 0x000000ff089c7208 */ /* 0x000fe40001800000 */
[----:B------:R-:W-:-:S03]  /*7d50*/  FSEL R153, R153, RZ, P3 ;  /* 0x000000ff99997208 */ /* 0x000fc60001800000 */
[----:B------:R-:W-:Y:S01]  /*7d60*/  FADD.FTZ R156, -R156, R11 ;  /* 0x0000000b9c9c7221 */ /* 0x000fe20000010100 */
[----:B------:R-:W-:Y:S01]  /*7d70*/  @!P1 IADD3 R11, R10, 0x38840, RZ ;  /* 0x000388400a0b9810 */ /* 0x000fe20007ffe0ff */
[--C-:B------:R-:W-:Y:S01]  /*7d80*/  FFMA.FTZ R197, R154, UR5, -R153.reuse ;  /* 0x000000059ac57c23 */ /* 0x100fe20008010899 */
[----:B------:R-:W-:Y:S01]  /*7d90*/  FSEL R154, R7, RZ, P2 ;  /* 0x000000ff079a7208 */ /* 0x000fe20001000000 */
[--C-:B------:R-:W-:Y:S01]  /*7da0*/  FFMA.FTZ R196, R155, UR5, -R153.reuse ;  /* 0x000000059bc47c23 */ /* 0x100fe20008010899 */
[----:B------:R-:W-:Y:S02]  /*7db0*/  IMAD.MOV R155, RZ, RZ, -R22 ;  /* 0x000000ffff9b7224 */ /* 0x000fe400078e0a16 */
[----:B------:R-:W-:Y:S01]  /*7dc0*/  FMUL.FTZ R156, R156, UR5 ;  /* 0x000000059c9c7c20 */ /* 0x000fe20008410000 */
[----:B------:R-:W-:Y:S01]  /*7dd0*/  FFMA.FTZ R198, R158, UR5, -R153 ;  /* 0x000000059ec67c23 */ /* 0x000fe20008010899 */
[----:B------:R-:W-:Y:S01]  /*7de0*/  FADD.FTZ R154, -R154, R13 ;  /* 0x0000000d9a9a7221 */ /* 0x000fe20000010100 */
[--C-:B------:R-:W-:Y:S01]  /*7df0*/  FFMA.FTZ R203, R159, UR5, -R153.reuse ;  /* 0x000000059fcb7c23 */ /* 0x100fe20008010899 */
[----:B------:R-:W-:Y:S01]  /*7e00*/  ISETP.NE.AND P2, PT, R18, R155, PT ;  /* 0x0000009b1200720c */ /* 0x000fe20003f45270 */
[----:B------:R-:W1:Y:S01]  /*7e10*/  MUFU.EX2 R210, R156 ;  /* 0x0000009c00d27308 */ /* 0x000e620000000800 */
[----:B------:R-:W-:Y:S01]  /*7e20*/  FMUL.FTZ R154, R154, UR5 ;  /* 0x000000059a9a7c20 */ /* 0x000fe20008410000 */
[--C-:B------:R-:W-:Y:S01]  /*7e30*/  FFMA.FTZ R155, R152, UR5, -R153.reuse ;  /* 0x00000005989b7c23 */ /* 0x100fe20008010899 */
[--C-:B------:R-:W-:Y:S01]  /*7e40*/  FFMA.FTZ R204, R162, UR5, -R153.reuse ;  /* 0x00000005a2cc7c23 */ /* 0x100fe20008010899 */
[--C-:B------:R-:W-:Y:S01]  /*7e50*/  FFMA.FTZ R205, R163, UR5, -R153.reuse ;  /* 0x00000005a3cd7c23 */ /* 0x100fe20008010899 */
[--C-:B------:R-:W-:Y:S01]  /*7e60*/  FFMA.FTZ R206, R166, UR5, -R153.reuse ;  /* 0x00000005a6ce7c23 */ /* 0x100fe20008010899 */
[--C-:B------:R-:W-:Y:S01]  /*7e70*/  FFMA.FTZ R207, R167, UR5, -R153.reuse ;  /* 0x00000005a7cf7c23 */ /* 0x100fe20008010899 */
[--C-:B------:R-:W-:Y:S01]  /*7e80*/  FFMA.FTZ R199, R199, UR5, -R153.reuse ;  /* 0x00000005c7c77c23 */ /* 0x100fe20008010899 */
[----:B------:R3:W4:Y:S01]  /*7e90*/  MUFU.EX2 R209, R154 ;  /* 0x0000009a00d17308 */ /* 0x0007220000000800 */
[--C-:B------:R-:W-:Y:S01]  /*7ea0*/  FFMA.FTZ R200, R200, UR5, -R153.reuse ;  /* 0x00000005c8c87c23 */ /* 0x100fe20008010899 */
[--C-:B------:R-:W-:Y:S01]  /*7eb0*/  FFMA.FTZ R201, R201, UR5, -R153.reuse ;  /* 0x00000005c9c97c23 */ /* 0x100fe20008010899 */
[----:B------:R-:W-:Y:S01]  /*7ec0*/  FFMA.FTZ R202, R202, UR5, -R153 ;  /* 0x00000005caca7c23 */ /* 0x000fe20008010899 */
[----:B------:R-:W-:Y:S01]  /*7ed0*/  @!P2 IMAD R152, R14, 0x40, R17 ;  /* 0x000000400e98a824 */ /* 0x000fe200078e0211 */
[----:B------:R-:W-:Y:S01]  /*7ee0*/  @!P1 PRMT R14, RZ, 0x654, R11 ;  /* 0x00000654ff0e9816 */ /* 0x000fe2000000000b */
[--C-:B------:R-:W-:Y:S01]  /*7ef0*/  FFMA.FTZ R178, R178, UR5, -R153.reuse ;  /* 0x00000005b2b27c23 */ /* 0x100fe20008010899 */
[--C-:B------:R-:W-:Y:S01]  /*7f00*/  FFMA.FTZ R179, R179, UR5, -R153.reuse ;  /* 0x00000005b3b37c23 */ /* 0x100fe20008010899 */
[----:B------:R-:W-:Y:S01]  /*7f10*/  FFMA.FTZ R183, R183, UR5, -R153 ;  /* 0x00000005b7b77c23 */ /* 0x000fe20008010899 */
[----:B------:R-:W-:Y:S01]  /*7f20*/  @!P2 LEA R160, R152, UR37, 0x2 ;  /* 0x0000002598a0ac11 */ /* 0x000fe2000f8e10ff */
[----:B------:R5:W-:Y:S01]  /*7f30*/  @!P1 SYNCS.ARRIVE.TRANS64.RED.A1T0 RZ, [R14+URZ], RZ ;  /* 0x000000ff0eff99a7 */ /* 0x000be2000810043f */
[----:B------:R-:W-:Y:S01]  /*7f40*/  MUFU.EX2 R197, R197 ;  /* 0x000000c500c57308 */ /* 0x000fe20000000800 */
[----:B--2---:R-:W-:Y:S01]  /*7f50*/  F2FP.F16.F32.PACK_AB R152, R15, R20 ;  /* 0x000000140f98723e */ /* 0x004fe200000000ff */
[-C--:B-1----:R-:W-:Y:S01]  /*7f60*/  FMUL.FTZ R26, R26, R210.reuse ;  /* 0x000000d21a1a7220 */ /* 0x082fe20000410000 */
[----:B------:R-:W-:Y:S01]  /*7f70*/  @!P2 STS [R160+0x38420], R210 ;  /* 0x038420d2a000a388 */ /* 0x000fe20000000800 */
[----:B---3--:R-:W-:Y:S01]  /*7f80*/  F2FP.F16.F32.PACK_AB R154, R168, R21 ;  /* 0x00000015a89a723e */ /* 0x008fe200000000ff */
[-C--:B------:R-:W-:Y:S01]  /*7f90*/  FMUL.FTZ R27, R27, R210.reuse ;  /* 0x000000d21b1b7220 */ /* 0x080fe20000410000 */
[----:B------:R-:W-:Y:S01]  /*7fa0*/  F2FP.F16.F32.PACK_AB R156, R170, R169 ;  /* 0x000000a9aa9c723e */ /* 0x000fe200000000ff */
[----:B----4-:R1:W-:Y:S01]  /*7fb0*/  @!P2 STS [R160+0x38400], R209 ;  /* 0x038400d1a000a388 */ /* 0x0103e20000000800 */
[----:B------:R-:W2:Y:S01]  /*7fc0*/  MUFU.EX2 R196, R196 ;  /* 0x000000c400c47308 */ /* 0x000ea20000000800 */
[----:B------:R-:W-:Y:S01]  /*7fd0*/  F2FP.F16.F32.PACK_AB R158, R172, R171 ;  /* 0x000000abac9e723e */ /* 0x000fe200000000ff */
        /* <DEDUP_REMOVED lines=151> */
[----:B-1----:R-:W-:Y:S01]  /*8950*/  F2FP.F16.F32.PACK_AB R164, R177, R176 ;  /* 0x000000b0b1a4723e */ /* 0x002fe200000000ff */
[----:B------:R-:W-:Y:S01]  /*8960*/  FMUL.FTZ R151, R151, R210 ;  /* 0x000000d297977220 */ /* 0x000fe20000410000 */
[----:B------:R-:W-:Y:S01]  /*8970*/  FFMA.FTZ R197, R210, R6, R197 ;  /* 0x00000006d2c57223 */ /* 0x000fe200000100c5 */
[----:B------:R-:W-:Y:S01]  /*8980*/  FFMA.FTZ R20, R209, R5, R20 ;  /* 0x00000005d1147223 */ /* 0x000fe20000010014 */
[----:B------:R-:W-:-:S02]  /*8990*/  ISETP.GT.AND P2, PT, R12, R9, PT ;  /* 0x000000090c00720c */ /* 0x000fc40003f44270 */
[----:B------:R-:W-:Y:S01]  /*89a0*/  FADD.FTZ R197, R196, R197 ;  /* 0x000000c5c4c57221 */ /* 0x000fe20000010000 */
[----:B------:R1:W3:Y:S01]  /*89b0*/  MUFU.EX2 R178, R179 ;  /* 0x000000b300b27308 */ /* 0x0002e20000000800 */
[----:B------:R-:W-:Y:S01]  /*89c0*/  FADD.FTZ R20, R15, R20 ;  /* 0x000000140f147221 */ /* 0x000fe20000010000 */
[----:B------:R-:W-:-:S03]  /*89d0*/  @!P1 IADD3 R10, R10, 0x38860, RZ ;  /* 0x000388600a0a9810 */ /* 0x000fc60007ffe0ff */
[----:B------:R-:W-:Y:S01]  /*89e0*/  FADD.FTZ R21, R21, R20 ;  /* 0x0000001415157221 */ /* 0x000fe20000010000 */
[----:B------:R-:W-:Y:S02]  /*89f0*/  @!P1 PRMT R10, RZ, 0x654, R10 ;  /* 0x00000654ff0a9816 */ /* 0x000fe4000000000a */
[----:B------:R4:W-:Y:S01]  /*8a00*/  MUFU.EX2 R11, R155 ;  /* 0x0000009b000b7308 */ /* 0x0009e20000000800 */
[----:B--2---:R-:W-:Y:S01]  /*8a10*/  F2FP.F16.F32.PACK_AB R166, R181, R180 ;  /* 0x000000b4b5a6723e */ /* 0x004fe200000000ff */
[----:B-1----:R-:W-:Y:S02]  /*8a20*/  VIADD R179, R208, 0x80 ;  /* 0x00000080d0b37836 */ /* 0x002fe40000000000 */
[----:B------:R-:W-:-:S04]  /*8a30*/  FADD.FTZ R168, R168, R21 ;  /* 0x00000015a8a87221 */ /* 0x000fc80000010000 */
[----:B------:R-:W-:Y:S01]  /*8a40*/  FADD.FTZ R169, R169, R168 ;  /* 0x000000a8a9a97221 */ /* 0x000fe20000010000 */
[----:B-----5:R-:W1:Y:S01]  /*8a50*/  MUFU.EX2 R14, R183 ;  /* 0x000000b7000e7308 */ /* 0x020e620000000800 */
[----:B----4-:R-:W-:Y:S01]  /*8a60*/  F2FP.F16.F32.PACK_AB R155, R203, R198 ;  /* 0x000000c6cb9b723e */ /* 0x010fe200000000ff */
[----:B------:R-:W-:Y:S01]  /*8a70*/  BAR.SYNC.DEFER_BLOCKING 0xf, 0x100 ;  /* 0x03c4000000007b1d */ /* 0x000fe20000010000 */
[----:B---3--:R-:W-:Y:S01]  /*8a80*/  F2FP.F16.F32.PACK_AB R165, R178, R13 ;  /* 0x0000000db2a5723e */ /* 0x008fe200000000ff */
[----:B------:R-:W-:Y:S01]  /*8a90*/  FADD.FTZ R198, R198, R197 ;  /* 0x000000c5c6c67221 */ /* 0x000fe20000010000 */
[----:B------:R-:W-:-:S03]  /*8aa0*/  FADD.FTZ R170, R170, R169 ;  /* 0x000000a9aaaa7221 */ /* 0x000fc60000010000 */
[----:B------:R-:W-:Y:S01]  /*8ab0*/  FADD.FTZ R203, R203, R198 ;  /* 0x000000c6cbcb7221 */ /* 0x000fe20000010000 */
[----:B------:R-:W-:-:S03]  /*8ac0*/  FADD.FTZ R171, R171, R170 ;  /* 0x000000aaabab7221 */ /* 0x000fc60000010000 */
[----:B------:R-:W-:Y:S01]  /*8ad0*/  FADD.FTZ R204, R204, R203 ;  /* 0x000000cbcccc7221 */ /* 0x000fe20000010000 */
[----:B------:R-:W-:-:S03]  /*8ae0*/  FADD.FTZ R172, R172, R171 ;  /* 0x000000abacac7221 */ /* 0x000fc60000010000 */
[----:B------:R-:W-:Y:S01]  /*8af0*/  FADD.FTZ R205, R205, R204 ;  /* 0x000000cccdcd7221 */ /* 0x000fe20000010000 */
[----:B-1----:R-:W-:Y:S01]  /*8b00*/  F2FP.F16.F32.PACK_AB R167, R14, R11 ;  /* 0x0000000b0ea7723e */ /* 0x002fe200000000ff */
[----:B------:R-:W-:Y:S02]  /*8b10*/  FADD.FTZ R173, R173, R172 ;  /* 0x000000acadad7221 */ /* 0x000fe40000010000 */
[----:B------:R-:W-:Y:S02]  /*8b20*/  FADD.FTZ R206, R206, R205 ;  /* 0x000000cdcece7221 */ /* 0x000fe40000010000 */
[----:B------:R-:W-:Y:S02]  /*8b30*/  FADD.FTZ R174, R174, R173 ;  /* 0x000000adaeae7221 */ /* 0x000fe40000010000 */
[----:B------:R-:W-:Y:S01]  /*8b40*/  FADD.FTZ R206, R207, R206 ;  /* 0x000000cecfce7221 */ /* 0x000fe20000010000 */
[----:B------:R1:W-:Y:S01]  /*8b50*/  STSM.16.M88.4 [R23+0x36400], R152 ;  /* 0x0364009817007844 */ /* 0x0003e20000000200 */
[----:B------:R-:W-:-:S02]  /*8b60*/  FADD.FTZ R175, R175, R174 ;  /* 0x000000aeafaf7221 */ /* 0x000fc40000010000 */
[----:B------:R-:W-:Y:S01]  /*8b70*/  FADD.FTZ R199, R199, R206 ;  /* 0x000000cec7c77221 */ /* 0x000fe20000010000 */
[----:B------:R1:W-:Y:S01]  /*8b80*/  STSM.16.M88.4 [R184], R156 ;  /* 0x0000009cb8007844 */ /* 0x0003e20000000200 */
[----:B------:R-:W-:Y:S02]  /*8b90*/  FADD.FTZ R175, R182, R175 ;  /* 0x000000afb6af7221 */ /* 0x000fe40000010000 */
[----:B------:R-:W-:Y:S01]  /*8ba0*/  FADD.FTZ R200, R200, R199 ;  /* 0x000000c7c8c87221 */ /* 0x000fe20000010000 */
[----:B------:R1:W-:Y:S01]  /*8bb0*/  STSM.16.M88.4 [R186], R160 ;  /* 0x000000a0ba007844 */ /* 0x0003e20000000200 */
[----:B------:R-:W-:Y:S02]  /*8bc0*/  FADD.FTZ R176, R176, R175 ;  /* 0x000000afb0b07221 */ /* 0x000fe40000010000 */
[----:B------:R-:W-:Y:S01]  /*8bd0*/  FADD.FTZ R201, R201, R200 ;  /* 0x000000c8c9c97221 */ /* 0x000fe20000010000 */
[----:B------:R1:W-:Y:S01]  /*8be0*/  STSM.16.M88.4 [R185], R164 ;  /* 0x000000a4b9007844 */ /* 0x0003e20000000200 */
[----:B------:R-:W-:-:S02]  /*8bf0*/  WARPGROUP.ARRIVE ;  /* 0x00000000000079c5 */ /* 0x000fc40000000000 */
[----:B------:R-:W-:Y:S01]  /*8c00*/  FADD.FTZ R202, R202, R201 ;  /* 0x000000c9caca7221 */ /* 0x000fe20000010000 */
[----:B------:R-:W-:-:S03]  /*8c10*/  FADD.FTZ R177, R177, R176 ;  /* 0x000000b0b1b17221 */ /* 0x000fc60000010000 */
[----:B------:R-:W-:Y:S01]  /*8c20*/  FADD.FTZ R13, R13, R202 ;  /* 0x000000ca0d0d7221 */ /* 0x000fe20000010000 */
[----:B------:R-:W-:Y:S01]  /*8c30*/  HGMMA.64x256x16.F32 R24, R152, gdesc[UR8].tnspB, R24, gsb0 ;  /* 0x43e0000898187df0 */ /* 0x000fe20008000818 */
[----:B------:R-:W-:Y:S01]  /*8c40*/  R2UR UR10, R179 ;  /* 0x00000000b30a72ca */ /* 0x000fe200000e0000 */
[----:B------:R-:W-:Y:S01]  /*8c50*/  UMOV UR11, 0x40000040 ;  /* 0x40000040000b7882 */ /* 0x000fe20000000000 */
[----:B------:R-:W-:Y:S02]  /*8c60*/  VIADD R179, R208, 0x100 ;  /* 0x00000100d0b37836 */ /* 0x000fe40000000000 */
[----:B------:R-:W-:Y:S01]  /*8c70*/  FADD.FTZ R178, R178, R13 ;  /* 0x0000000db2b27221 */ /* 0x000fe20000010000 */
[----:B------:R-:W-:Y:S02]  /*8c80*/  VIADD R208, R208, 0x180 ;  /* 0x00000180d0d07836 */ /* 0x000fe40000000000 */
[----:B------:R-:W-:Y:S01]  /*8c90*/  FADD.FTZ R180, R180, R177 ;  /* 0x000000b1b4b47221 */ /* 0x000fe20000010000 */
[----:B------:R-:W-:Y:S01]  /*8ca0*/  MOV R13, R7 ;  /* 0x00000007000d7202 */ /* 0x000fe20000000f00 */
[----:B------:R-:W-:-:S02]  /*8cb0*/  FADD.FTZ R11, R11, R178 ;  /* 0x000000b20b0b7221 */ /* 0x000fc40000010000 */
[----:B------:R-:W-:Y:S02]  /*8cc0*/  FADD.FTZ R5, R181, R180 ;  /* 0x000000b4b5057221 */ /* 0x000fe40000010000 */
[----:B------:R-:W-:Y:S01]  /*8cd0*/  FADD.FTZ R6, R14, R11 ;  /* 0x0000000b0e067221 */ /* 0x000fe20000010000 */
[----:B------:R-:W-:Y:S02]  /*8ce0*/  IMAD.MOV.U32 R14, RZ, RZ, R2 ;  /* 0x000000ffff0e7224 */ /* 0x000fe400078e0002 */
[----:B------:R-:W-:Y:S01]  /*8cf0*/  IMAD.MOV.U32 R11, RZ, RZ, R8 ;  /* 0x000000ffff0b7224 */ /* 0x000fe200078e0008 */
[----:B------:R-:W-:Y:S02]  /*8d00*/  WARPGROUP.DEPBAR.LE gsb0, 0x0 ;  /* 0x00008000000079c5 */ /* 0x000fe40000010000 */
[----:B------:R-:W-:-:S08]  /*8d10*/  WARPGROUP.ARRIVE ;  /* 0x00000000000079c5 */ /* 0x000fd00000000000 */
        /* <DEDUP_REMOVED lines=26> */
[----:B------:R-:W-:-:S07]  /*8ec0*/  IMAD.MOV.U32 R12, RZ, RZ, R10 ;  /* 0x000000ffff0c7224 */ /* 0x000fce00078e000a */
.L_x_3283:
[----:B------:R-:W-:-:S13]  /*8ed0*/  ISETP.GE.AND P2, PT, R12, RZ, PT ;  /* 0x000000ff0c00720c */ /* 0x000fda0003f46270 */
[----:B------:R-:W-:Y:S05]  /*8ee0*/  @!P2 BRA `(.L_x_3293) ;  /* 0x0000002c0044a947 */ /* 0x000fea0003800000 */
[----:B------:R-:W-:Y:S01]  /*8ef0*/  IMAD.MOV.U32 R197, RZ, RZ, R8 ;  /* 0x000000ffffc57224 */ /* 0x000fe200078e0008 */
[----:B------:R-:W-:Y:S01]  /*8f00*/  ULDC UR4, c[0x0][0xa80] ;  /* 0x0002a00000047ab9 */ /* 0x000fe20000000800 */
[----:B------:R-:W-:Y:S02]  /*8f10*/  IMAD.MOV.U32 R10, RZ, RZ, R7 ;  /* 0x000000ffff0a7224 */ /* 0x000fe400078e0007 */
[----:B------:R-:W-:-:S07]  /*8f20*/  IMAD.MOV.U32 R200, RZ, RZ, R2 ;  /* 0x000000ffffc87224 */ /* 0x000fce00078e0002 */
.L_x_3302:
[----:B------:R-:W-:-:S04]  /*8f30*/  IADD3 R2, R200, 0x1, RZ ;  /* 0x00000001c8027810 */ /* 0x000fc80007ffe0ff */
[----:B------:R-:W-:-:S04]  /*8f40*/  ISETP.NE.AND P2, PT, R2, 0x2, PT ;  /* 0x000000020200780c */ /* 0x000fc80003f45270 */
[----:B------:R-:W-:Y:S02]  /*8f50*/  SEL R7, RZ, 0x1, P2 ;  /* 0x00000001ff077807 */ /* 0x000fe40001000000 */
[----:B------:R-:W-:Y:S02]  /*8f60*/  SEL R2, R2, RZ, P2 ;  /* 0x000000ff02027207 */ /* 0x000fe40001000000 */
[----:B------:R-:W-:Y:S01]  /*8f70*/  LOP3.LUT R16, R16, R7, RZ, 0x3c, !PT ;  /* 0x0000000710107212 */ /* 0x000fe200078e3cff */
[----:B------:R-:W-:Y:S06]  /*8f80*/  @!P0 BRA `(.L_x_3294) ;  /* 0x0000000000048947 */ /* 0x000fec0003800000 */
[----:B------:R-:W-:Y:S01]  /*8f90*/  BPT.TRAP 0x1 ;  /* 0x000000040000795c */ /* 0x000fe20000300000 */
.L_x_3294:
[----:B------:R-:W-:Y:S02]  /*8fa0*/  LEA R9, R2, UR37, 0x3 ;  /* 0x0000002502097c11 */ /* 0x000fe4000f8e18ff */
[----:B------:R-:W-:-:S04]  /*8fb0*/  SHF.L.U32 R8, R16, 0x1f, RZ ;  /* 0x0000001f10087819 */ /* 0x000fc800000006ff */
[----:B------:R1:W2:Y:S01]  /*8fc0*/  SYNCS.PHASECHK.TRANS64.TRYWAIT P2, [R9+URZ+0x38830], R8 ;  /* 0x03883008090075a7 */ /* 0x0002a2000804017f */
[----:B------:R-:W-:Y:S05]  /*8fd0*/  @!P0 BRA `(.L_x_3295) ;  /* 0x0000000000048947 */ /* 0x000fea0003800000 */
[----:B------:R-:W-:Y:S01]  /*8fe0*/  BPT.TRAP 0x1 ;  /* 0x000000040000795c */ /* 0x000fe20000300000 */
.L_x_3295:
[----:B------:R-:W-:Y:S01]  /*8ff0*/  IMAD R7, R2, 0x200, R0 ;  /* 0x0000020002077824 */ /* 0x000fe200078e0200 */
[----:B--2---:R-:W-:Y:S06]  /*9000*/  @P2 BRA `(.L_x_3296) ;  /* 0x0000000000082947 */ /* 0x004fec0003800000 */
[----:B------:R-:W2:Y:S02]  /*9010*/  SYNCS.PHASECHK.TRANS64.TRYWAIT P2, [R9+URZ+0x38830], R8 ;  /* 0x03883008090075a7 */ /* 0x000ea4000804017f */
[----:B--2---:R-:W-:Y:S05]  /*9020*/  @!P2 BRA `(.L_x_3297) ;  /* 0x0000008400e4a947 */ /* 0x004fea0003800000 */
.L_x_3296:
        /* <DEDUP_REMOVED lines=22> */
.L_x_3298:
[----:B------:R3:W4:Y:S01]  /*9190*/  SYNCS.PHASECHK.TRANS64.TRYWAIT P2, [R9+URZ+0x38850], R8 ;  /* 0x03885008090075a7 */ /* 0x000722000804017f */
[----:B------:R-:W-:Y:S05]  /*91a0*/  @!P0 BRA `(.L_x_3299) ;  /* 0x0000000000048947 */ /* 0x000fea0003800000 */
[----:B------:R-:W-:Y:S01]  /*91b0*/  BPT.TRAP 0x1 ;  /* 0x000000040000795c */ /* 0x000fe20000300000 */
.L_x_3299:
[----:B----4-:R-:W-:Y:S05]  /*91c0*/  @P2 BRA `(.L_x_3300) ;  /* 0x0000000000082947 */ /* 0x010fea0003800000 */
[----:B------:R-:W4:Y:S02]  /*91d0*/  SYNCS.PHASECHK.TRANS64.TRYWAIT P2, [R9+URZ+0x38850], R8 ;  /* 0x03885008090075a7 */ /* 0x000f24000804017f */
[----:B----4-:R-:W-:Y:S05]  /*91e0*/  @!P2 BRA `(.L_x_3301) ;  /* 0x000000840088a947 */ /* 0x010fea0003800000 */
.L_x_3300:
        /* <DEDUP_REMOVED lines=9> */
[----:B------:R-:W1:Y:S01]  /*9280*/  S2R R13, SR_TID.X ;  /* 0x00000000000d7919 */ /* 0x000e620000002100 */
[C---:B------:R-:W-:Y:S01]  /*9290*/  IADD3 R11, R4.reuse, 0x4, RZ ;  /* 0x00000004040b7810 */ /* 0x040fe20007ffe0ff */
[----:B------:R-:W-:Y:S01]  /*92a0*/  VIADD R20, R4, 0x800 ;  /* 0x0000080004147836 */ /* 0x000fe20000000000 */
[----:B------:R-:W-:Y:S01]  /*92b0*/  R2UR UR30, R8 ;  /* 0x00000000081e72ca */ /* 0x000fe200000e0000 */
[C---:B------:R-:W-:Y:S01]  /*92c0*/  VIADD R8, R7.reuse, 0x4 ;  /* 0x0000000407087836 */ /* 0x040fe20000000000 */
[----:B------:R-:W-:Y:S01]  /*92d0*/  UMOV UR5, UR4 ;  /* 0x0000000400057c82 */ /* 0x000fe20008000000 */
[----:B------:R-:W-:Y:S01]  /*92e0*/  VIADD R14, R7, 0x800 ;  /* 0x00000800070e7836 */ /* 0x000fe20000000000 */
[----:B------:R-:W-:Y:S01]  /*92f0*/  LEA R207, R2, R19, 0xc ;  /* 0x0000001302cf7211 */ /* 0x000fe200078e60ff */
[----:B------:R-:W-:Y:S01]  /*9300*/  UMOV UR7, 0x40000040 ;  /* 0x4000004000077882 */ /* 0x000fe20000000000 */
[----:B------:R-:W-:Y:S02]  /*9310*/  HGMMA.64x64x16.F32 R152, gdesc[UR24], R152, gsb0 ;  /* 0x00e00000189879f0 */ /* 0x000fe40008000898 */
[----:B------:R-:W-:-:S02]  /*9320*/  R2UR UR6, R207 ;  /* 0x00000000cf0672ca */ /* 0x000fc400000e0000 */
        /* <DEDUP_REMOVED lines=361> */
[----:B------:R-:W-:Y:S02]  /*a9c0*/  MUFU.EX2 R11, R11 ;  /* 0x0000000b000b7308 */ /* 0x000fe40000000800 */
[----:B------:R-:W-:Y:S01]  /*a9d0*/  FMNMX.FTZ R15, R179, R8, !PT ;  /* 0x00000008b30f7209 */ /* 0x000fe20007810000 */
[-C--:B-1----:R-:W-:Y:S01]  /*a9e0*/  FMUL.FTZ R24, R24, R10.reuse ;  /* 0x0000000a18187220 */ /* 0x082fe20000410000 */
[-C--:B------:R-:W-:Y:S01]  /*a9f0*/  FMUL.FTZ R25, R25, R10.reuse ;  /* 0x0000000a19197220 */ /* 0x080fe20000410000 */
[-C--:B------:R-:W-:Y:S01]  /*aa00*/  FMUL.FTZ R28, R28, R10.reuse ;  /* 0x0000000a1c1c7220 */ /* 0x080fe20000410000 */
[----:B------:R-:W-:Y:S01]  /*aa10*/  FMNMX.FTZ R8, R182, R15, !PT ;  /* 0x0000000fb6087209 */ /* 0x000fe20007810000 */
[----:B------:R-:W-:Y:S01]  /*aa20*/  FFMA.FTZ R15, R160, UR5, -R199 ;  /* 0x00000005a00f7c23 */ /* 0x000fe200080108c7 */
[----:B------:R-:W-:Y:S01]  /*aa30*/  MUFU.EX2 R14, R14 ;  /* 0x0000000e000e7308 */ /* 0x000fe20000000800 */
[----:B------:R-:W-:Y:S01]  /*aa40*/  FMUL.FTZ R29, R29, R10 ;  /* 0x0000000a1d1d7220 */ /* 0x000fe20000410000 */
[----:B------:R-:W-:Y:S01]  /*aa50*/  FMNMX.FTZ R8, R183, R8, !PT ;  /* 0x00000008b7087209 */ /* 0x000fe20007810000 */
[-C--:B------:R-:W-:Y:S01]  /*aa60*/  FMUL.FTZ R32, R32, R10.reuse ;  /* 0x0000000a20207220 */ /* 0x080fe20000410000 */
[-C--:B------:R-:W-:Y:S01]  /*aa70*/  FMUL.FTZ R33, R33, R10.reuse ;  /* 0x0000000a21217220 */ /* 0x080fe20000410000 */
[-C--:B------:R-:W-:Y:S01]  /*aa80*/  FMUL.FTZ R36, R36, R10.reuse ;  /* 0x0000000a24247220 */ /* 0x080fe20000410000 */
[-C--:B------:R-:W-:Y:S01]  /*aa90*/  FMUL.FTZ R37, R37, R10.reuse ;  /* 0x0000000a25257220 */ /* 0x080fe20000410000 */
[----:B------:R-:W1:Y:S01]  /*aaa0*/  SHFL.BFLY PT, R153, R8, 0x2, 0x1f ;  /* 0x0c401f0008997f89 */ /* 0x000e6200000e0000 */
        /* <DEDUP_REMOVED lines=52> */
[----:B-1----:R-:W-:Y:S01]  /*adf0*/  FMNMX.FTZ R8, R153, R8, !PT ;  /* 0x0000000899087209 */ /* 0x002fe20007810000 */
[----:B------:R-:W-:-:S02]  /*ae00*/  IMAD.MOV R153, RZ, RZ, -R22 ;  /* 0x000000ffff997224 */ /* 0x000fc400078e0a16 */
[-C--:B------:R-:W-:Y:S01]  /*ae10*/  FMUL.FTZ R125, R125, R10.reuse ;  /* 0x0000000a7d7d7220 */ /* 0x080fe20000410000 */
[-C--:B------:R-:W-:Y:S01]  /*ae20*/  FMUL.FTZ R128, R128, R10.reuse ;  /* 0x0000000a80807220 */ /* 0x080fe20000410000 */
        /* <DEDUP_REMOVED lines=8> */
[--C-:B------:R-:W-:Y:S01]  /*aeb0*/  FFMA.FTZ R199, R155, UR5, -R156.reuse ;  /* 0x000000059bc77c23 */ /* 0x100fe2000801089c */
[----:B------:R1:W3:Y:S01]  /*aec0*/  MUFU.EX2 R197, R152 ;  /* 0x0000009800c57308 */ /* 0x0002e20000000800 */
[--C-:B------:R-:W-:Y:S01]  /*aed0*/  FFMA.FTZ R201, R158, UR5, -R156.reuse ;  /* 0x000000059ec97c23 */ /* 0x100fe2000801089c */
[--C-:B------:R-:W-:Y:S01]  /*aee0*/  FFMA.FTZ R204, R159, UR5, -R156.reuse ;  /* 0x000000059fcc7c23 */ /* 0x100fe2000801089c */
[--C-:B------:R-:W-:Y:S01]  /*aef0*/  FFMA.FTZ R203, R162, UR5, -R156.reuse ;  /* 0x00000005a2cb7c23 */ /* 0x100fe2000801089c */
[--C-:B------:R-:W-:Y:S01]  /*af00*/  FFMA.FTZ R206, R163, UR5, -R156.reuse ;  /* 0x00000005a3ce7c23 */ /* 0x100fe2000801089c */
[----:B------:R-:W-:Y:S01]  /*af10*/  FFMA.FTZ R205, R166, UR5, -R156 ;  /* 0x00000005a6cd7c23 */ /* 0x000fe2000801089c */
[----:B------:R-:W-:-:S02]  /*af20*/  @!P2 IMAD R153, R200, 0x40, R17 ;  /* 0x00000040c899a824 */ /* 0x000fc400078e0211 */
[--C-:B------:R-:W-:Y:S01]  /*af30*/  FFMA.FTZ R208, R167, UR5, -R156.reuse ;  /* 0x00000005a7d07c23 */ /* 0x100fe2000801089c */
[--C-:B------:R-:W-:Y:S01]  /*af40*/  FFMA.FTZ R170, R170, UR5, -R156.reuse ;  /* 0x00000005aaaa7c23 */ /* 0x100fe2000801089c */
[----:B-1----:R-:W-:Y:S02]  /*af50*/  @!P1 VIADD R152, R9, 0x38840 ;  /* 0x0003884009989836 */ /* 0x002fe40000000000 */
[--C-:B------:R-:W-:Y:S01]  /*af60*/  FFMA.FTZ R171, R171, UR5, -R156.reuse ;  /* 0x00000005abab7c23 */ /* 0x100fe2000801089c */
[----:B------:R-:W-:Y:S01]  /*af70*/  @!P2 LEA R153, R153, UR37, 0x2 ;  /* 0x000000259999ac11 */ /* 0x000fe2000f8e10ff */
[--C-:B------:R-:W-:Y:S01]  /*af80*/  FFMA.FTZ R174, R174, UR5, -R156.reuse ;  /* 0x00000005aeae7c23 */ /* 0x100fe2000801089c */
[----:B------:R-:W-:Y:S01]  /*af90*/  FFMA.FTZ R175, R175, UR5, -R156 ;  /* 0x00000005afaf7c23 */ /* 0x000fe2000801089c */
[----:B------:R-:W-:Y:S01]  /*afa0*/  @!P1 PRMT R152, RZ, 0x654, R152 ;  /* 0x00000654ff989816 */ /* 0x000fe20000000098 */
[--C-:B------:R-:W-:Y:S01]  /*afb0*/  FFMA.FTZ R178, R178, UR5, -R156.reuse ;  /* 0x00000005b2b27c23 */ /* 0x100fe2000801089c */
[--C-:B------:R-:W-:Y:S01]  /*afc0*/  FFMA.FTZ R179, R179, UR5, -R156.reuse ;  /* 0x00000005b3b37c23 */ /* 0x100fe2000801089c */
[--C-:B------:R-:W-:Y:S01]  /*afd0*/  FFMA.FTZ R182, R182, UR5, -R156.reuse ;  /* 0x00000005b6b67c23 */ /* 0x100fe2000801089c */
[----:B------:R1:W-:Y:S01]  /*afe0*/  @!P1 SYNCS.ARRIVE.TRANS64.RED.A1T0 RZ, [R152+URZ], RZ ;  /* 0x000000ff98ff99a7 */ /* 0x0003e2000810043f */
[----:B------:R-:W-:Y:S01]  /*aff0*/  FFMA.FTZ R183, R183, UR5, -R156 ;  /* 0x00000005b7b77c23 */ /* 0x000fe2000801089c */
[----:B------:R-:W-:Y:S01]  /*b000*/  @!P2 STS [R153+0x38400], R10 ;  /* 0x0384000a9900a388 */ /* 0x000fe20000000800 */
[----:B------:R-:W-:Y:S01]  /*b010*/  MUFU.EX2 R202, R202 ;  /* 0x000000ca00ca7308 */ /* 0x000fe20000000800 */
[----:B--2---:R-:W-:Y:S01]  /*b020*/  F2FP.F16.F32.PACK_AB R154, R20, R13 ;  /* 0x0000000d149a723e */ /* 0x004fe200000000ff */
[----:B---3--:R-:W-:Y:S01]  /*b030*/  FMUL.FTZ R26, R26, R197 ;  /* 0x000000c51a1a7220 */ /* 0x008fe20000410000 */
[----:B------:R2:W-:Y:S01]  /*b040*/  @!P2 STS [R153+0x38420], R197 ;  /* 0x038420c59900a388 */ /* 0x0005e20000000800 */
[----:B------:R-:W-:Y:S01]  /*b050*/  F2FP.F16.F32.PACK_AB R156, R196, R15 ;  /* 0x0000000fc49c723e */ /* 0x000fe200000000ff */
[----:B------:R-:W-:Y:S01]  /*b060*/  FMUL.FTZ R27, R27, R197 ;  /* 0x000000c51b1b7220 */ /* 0x000fe20000410000 */
[----:B-1----:R-:W-:Y:S01]  /*b070*/  F2FP.F16.F32.PACK_AB R152, R14, R11 ;  /* 0x0000000b0e98723e */ /* 0x002fe200000000ff */
[----:B------:R-:W-:Y:S01]  /*b080*/  FMUL.FTZ R30, R30, R197 ;  /* 0x000000c51e1e7220 */ /* 0x000fe20000410000 */
[----:B------:R-:W2:Y:S01]  /*b090*/  MUFU.EX2 R199, R199 ;  /* 0x000000c700c77308 */ /* 0x000ea20000000800 */
[----:B------:R-:W-:Y:S01]  /*b0a0*/  F2FP.F16.F32.PACK_AB R158, R198, R21 ;  /* 0x00000015c69e723e */ /* 0x000fe200000000ff */
[-C--:B------:R-:W-:Y:S01]  /*b0b0*/  FMUL.FTZ R31, R31, R197.reuse ;  /* 0x000000c51f1f7220 */ /* 0x080fe20000410000 */
        /* <DEDUP_REMOVED lines=83> */
[----:B------:R-:W-:Y:S01]  /*b5f0*/  FMUL.FTZ R149, R149, R10 ;  /* 0x0000000a95957220 */ /* 0x000fe20000410000 */
[-C--:B------:R-:W-:Y:S01]  /*b600*/  FMUL.FTZ R150, R150, R197.reuse ;  /* 0x000000c596967220 */ /* 0x080fe20000410000 */
[----:B------:R-:W-:Y:S01]  /*b610*/  MUFU.EX2 R174, R174 ;  /* 0x000000ae00ae7308 */ /* 0x000fe20000000800 */
[----:B------:R-:W-:Y:S01]  /*b620*/  FMUL.FTZ R151, R151, R197 ;  /* 0x000000c597977220 */ /* 0x000fe20000410000 */
[----:B------:R2:W-:Y:S01]  /*b630*/  STSM.16.M88.4 [R23+0x36400], R152 ;  /* 0x0364009817007844 */ /* 0x0005e20000000200 */
[----:B------:R-:W-:-:S02]  /*b640*/  VIADD R200, R207, 0x80 ;  /* 0x00000080cfc87836 */ /* 0x000fc40000000000 */
[----:B------:R-:W-:Y:S01]  /*b650*/  FFMA.FTZ R5, R10, R5, R11 ;  /* 0x000000050a057223 */ /* 0x000fe2000001000b */
[----:B------:R-:W-:Y:S01]  /*b660*/  FFMA.FTZ R6, R197, R6, R202 ;  /* 0x00000006c5067223 */ /* 0x000fe200000100ca */
[----:B------:R2:W-:Y:S01]  /*b670*/  STSM.16.M88.4 [R184], R156 ;  /* 0x0000009cb8007844 */ /* 0x0005e20000000200 */
[----:B------:R-:W-:Y:S01]  /*b680*/  ISETP.GT.AND P2, PT, R12, RZ, PT ;  /* 0x000000ff0c00720c */ /* 0x000fe20003f44270 */
[----:B------:R-:W3:Y:S01]  /*b690*/  MUFU.EX2 R175, R175 ;  /* 0x000000af00af7308 */ /* 0x000ee20000000800 */
[----:B-1----:R-:W-:Y:S01]  /*b6a0*/  F2FP.F16.F32.PACK_AB R161, R171, R170 ;  /* 0x000000aaaba1723e */ /* 0x002fe200000000ff */
[----:B------:R-:W-:Y:S01]  /*b6b0*/  FADD.FTZ R14, R14, R5 ;  /* 0x000000050e0e7221 */ /* 0x000fe20000010000 */
[----:B------:R-:W-:Y:S01]  /*b6c0*/  FADD.FTZ R6, R199, R6 ;  /* 0x00000006c7067221 */ /* 0x000fe20000010000 */
[----:B------:R-:W-:Y:S01]  /*b6d0*/  @!P1 VIADD R9, R9, 0x38860 ;  /* 0x0003886009099836 */ /* 0x000fe20000000000 */
[----:B------:R-:W-:Y:S01]  /*b6e0*/  MOV R197, R8 ;  /* 0x0000000800c57202 */ /* 0x000fe20000000f00 */
[----:B------:R-:W-:Y:S01]  /*b6f0*/  FADD.FTZ R13, R13, R14 ;  /* 0x0000000e0d0d7221 */ /* 0x000fe20000010000 */
[----:B------:R-:W-:Y:S01]  /*b700*/  FADD.FTZ R201, R201, R6 ;  /* 0x00000006c9c97221 */ /* 0x000fe20000010000 */
[----:B------:R-:W-:Y:S01]  /*b710*/  MUFU.EX2 R176, R176 ;  /* 0x000000b000b07308 */ /* 0x000fe20000000800 */
[----:B------:R-:W-:Y:S01]  /*b720*/  @!P1 PRMT R9, RZ, 0x654, R9 ;  /* 0x00000654ff099816 */ /* 0x000fe20000000009 */
[----:B------:R-:W-:Y:S01]  /*b730*/  FADD.FTZ R20, R20, R13 ;  /* 0x0000000d14147221 */ /* 0x000fe20000010000 */
[----:B------:R-:W-:Y:S01]  /*b740*/  FADD.FTZ R204, R204, R201 ;  /* 0x000000c9cccc7221 */ /* 0x000fe20000010000 */
[----:B------:R-:W-:-:S02]  /*b750*/  IMAD.MOV.U32 R10, RZ, RZ, R7 ;  /* 0x000000ffff0a7224 */ /* 0x000fc400078e0007 */
[----:B------:R-:W-:Y:S01]  /*b760*/  FADD.FTZ R15, R15, R20 ;  /* 0x000000140f0f7221 */ /* 0x000fe20000010000 */
[----:B------:R-:W-:Y:S01]  /*b770*/  FADD.FTZ R203, R203, R204 ;  /* 0x000000cccbcb7221 */ /* 0x000fe20000010000 */
[----:B------:R-:W1:Y:S01]  /*b780*/  MUFU.EX2 R177, R177 ;  /* 0x000000b100b17308 */ /* 0x000e620000000800 */
[----:B---3--:R-:W-:Y:S01]  /*b790*/  F2FP.F16.F32.PACK_AB R163, R175, R174 ;  /* 0x000000aeafa3723e */ /* 0x008fe200000000ff */
        /* <DEDUP_REMOVED lines=20> */
[----:B------:R-:W1:Y:S01]  /*b8e0*/  MUFU.EX2 R179, R179 ;  /* 0x000000b300b37308 */ /* 0x000e620000000800 */
[----:B---3--:R-:W-:Y:S02]  /*b8f0*/  F2FP.F16.F32.PACK_AB R166, R181, R180 ;  /* 0x000000b4b5a6723e */ /* 0x008fe400000000ff */
[----:B------:R-:W-:-:S04]  /*b900*/  FADD.FTZ R177, R177, R176 ;  /* 0x000000b0b1b17221 */ /* 0x000fc80000010000 */
[----:B------:R-:W-:Y:S01]  /*b910*/  FADD.FTZ R180, R180, R177 ;  /* 0x000000b1b4b47221 */ /* 0x000fe20000010000 */
[----:B------:R-:W3:Y:S03]  /*b920*/  MUFU.EX2 R182, R182 ;  /* 0x000000b600b67308 */ /* 0x000ee60000000800 */
[----:B------:R-:W-:-:S05]  /*b930*/  FADD.FTZ R5, R181, R180 ;  /* 0x000000b4b5057221 */ /* 0x000fca0000010000 */
[----:B------:R-:W4:Y:S01]  /*b940*/  MUFU.EX2 R183, R183 ;  /* 0x000000b700b77308 */ /* 0x000f220000000800 */
[----:B-1----:R-:W-:Y:S01]  /*b950*/  F2FP.F16.F32.PACK_AB R165, R179, R178 ;  /* 0x000000b2b3a5723e */ /* 0x002fe200000000ff */
[----:B------:R-:W-:-:S04]  /*b960*/  FADD.FTZ R178, R178, R175 ;  /* 0x000000afb2b27221 */ /* 0x000fc80000010000 */
[----:B------:R-:W-:-:S04]  /*b970*/  FADD.FTZ R179, R179, R178 ;  /* 0x000000b2b3b37221 */ /* 0x000fc80000010000 */
[----:B---3--:R-:W-:Y:S01]  /*b980*/  FADD.FTZ R6, R182, R179 ;  /* 0x000000b3b6067221 */ /* 0x008fe20000010000 */
[----:B----4-:R-:W-:-:S03]  /*b990*/  F2FP.F16.F32.PACK_AB R167, R183, R182 ;  /* 0x000000b6b7a7723e */ /* 0x010fc600000000ff */
[----:B------:R-:W-:Y:S02]  /*b9a0*/  FADD.FTZ R6, R183, R6 ;  /* 0x00000006b7067221 */ /* 0x000fe40000010000 */
[----:B------:R2:W-:Y:S01]  /*b9b0*/  STSM.16.M88.4 [R185], R164 ;  /* 0x000000a4b9007844 */ /* 0x0005e20000000200 */
[----:B------:R-:W-:-:S06]  /*b9c0*/  WARPGROUP.ARRIVE ;  /* 0x00000000000079c5 */ /* 0x000fcc0000000000 */
[----:B------:R-:W-:Y:S01]  /*b9d0*/  HGMMA.64x256x16.F32 R24, R152, gdesc[UR4].tnspB, R24, gsb0 ;  /* 0x43e0000498187df0 */ /* 0x000fe20008000818 */
[----:B------:R-:W-:Y:S01]  /*b9e0*/  R2UR UR6, R200 ;  /* 0x00000000c80672ca */ /* 0x000fe200000e0000 */
[----:B------:R-:W-:Y:S01]  /*b9f0*/  UMOV UR7, 0x40000040 ;  /* 0x4000004000077882 */ /* 0x000fe20000000000 */
[C---:B------:R-:W-:Y:S01]  /*ba00*/  VIADD R200, R207.reuse, 0x100 ;  /* 0x00000100cfc87836 */ /* 0x040fe20000000000 */
[----:B------:R-:W-:Y:S01]  /*ba10*/  IADD3 R207, R207, 0x180, RZ ;  /* 0x00000180cfcf7810 */ /* 0x000fe20007ffe0ff */
[----:B------:R-:W-:Y:S02]  /*ba20*/  WARPGROUP.DEPBAR.LE gsb0, 0x0 ;  /* 0x00008000000079c5 */ /* 0x000fe40000010000 */
[----:B------:R-:W-:-:S15]  /*ba30*/  WARPGROUP.ARRIVE ;  /* 0x00000000000079c5 */ /* 0x000fde0000000000 */
[----:B------:R-:W-:-:S06]  /*ba40*/  NOP ;  /* 0x0000000000007918 */ /* 0x000fcc0000000000 */
[----:B------:R-:W-:Y:S01]  /*ba50*/  HGMMA.64x256x16.F32 R24, R156, gdesc[UR4].tnspB, R24, gsb0 ;  /* 0x43e000049c187df0 */ /* 0x000fe20008000818 */
[----:B------:R-:W-:Y:S01]  /*ba60*/  R2UR UR6, R200 ;  /* 0x00000000c80672ca */ /* 0x000fe200000e0000 */
[----:B------:R-:W-:Y:S01]  /*ba70*/  UMOV UR7, 0x40000040 ;  /* 0x4000004000077882 */ /* 0x000fe20000000000 */
[----:B------:R-:W-:Y:S01]  /*ba80*/  IMAD.MOV.U32 R200, RZ, RZ, R2 ;  /* 0x000000ffffc87224 */ /* 0x000fe200078e0002 */
[----:B------:R-:W-:Y:S02]  /*ba90*/  WARPGROUP.DEPBAR.LE gsb0, 0x0 ;  /* 0x00008000000079c5 */ /* 0x000fe40000010000 */
[----:B------:R-:W-:-:S15]  /*baa0*/  WARPGROUP.ARRIVE ;  /* 0x00000000000079c5 */ /* 0x000fde0000000000 */
[----:B------:R-:W-:-:S07]  /*bab0*/  NOP ;  /* 0x0000000000007918 */ /* 0x000fce0000000000 */
        /* <DEDUP_REMOVED lines=20> */
.L_x_3293:
[----:B------:R-:W1:Y:S01]  /*bc00*/  SHFL.BFLY PT, R0, R5, 0x2, 0x1f ;  /* 0x0c401f0005007f89 */ /* 0x000e6200000e0000 */
[----:B------:R-:W-:Y:S01]  /*bc10*/  VIADD R4, R2, 0x1 ;  /* 0x0000000102047836 */ /* 0x000fe20000000000 */
[----:B------:R-:W-:Y:S01]  /*bc20*/  UIADD3 UR36, UR36, 0x1, URZ ;  /* 0x0000000124247890 */ /* 0x000fe2000fffe03f */
[----:B------:R-:W-:Y:S01]  /*bc30*/  IMAD.U32 R14, RZ, RZ, UR5 ;  /* 0x00000005ff0e7e24 */ /* 0x000fe2000f8e00ff */
[----:B------:R-:W2:Y:S01]  /*bc40*/  SHFL.BFLY PT, R9, R6, 0x2, 0x1f ;  /* 0x0c401f0006097f89 */ /* 0x000ea200000e0000 */
[----:B------:R-:W-:Y:S08]  /*bc50*/  BAR.ARV 0x8, 0xa0 ;  /* 0x0202800000007b1d */ /* 0x000ff00000002000 */
[----:B------:R-:W-:Y:S01]  /*bc60*/  BAR.SYNC.DEFER_BLOCKING 0xf, 0x100 ;  /* 0x03c4000000007b1d */ /* 0x000fe20000010000 */
[----:B------:R-:W-:Y:S01]  /*bc70*/  ISETP.NE.AND P1, PT, R4, 0x2, PT ;  /* 0x000000020400780c */ /* 0x000fe20003f25270 */
[----:B-1----:R-:W-:Y:S01]  /*bc80*/  FADD.FTZ R0, R0, R5 ;  /* 0x0000000500007221 */ /* 0x002fe20000010000 */
[----:B------:R-:W-:-:S02]  /*bc90*/  IMAD.MOV.U32 R5, RZ, RZ, RZ ;  /* 0x000000ffff057224 */ /* 0x000fc400078e00ff */
[----:B--2---:R-:W-:Y:S02]  /*bca0*/  FADD.FTZ R9, R9, R6 ;  /* 0x0000000609097221 */ /* 0x004fe40000010000 */
[----:B------:R-:W1:Y:S01]  /*bcb0*/  SHFL.BFLY PT, R3, R0, 0x1, 0x1f ;  /* 0x0c201f0000037f89 */ /* 0x000e6200000e0000 */
[----:B------:R-:W-:-:S03]  /*bcc0*/  MOV R6, RZ ;  /* 0x000000ff00067202 */ /* 0x000fc60000000f00 */
[----:B------:R-:W2:Y:S01]  /*bcd0*/  SHFL.BFLY PT, R10, R9, 0x1, 0x1f ;  /* 0x0c201f00090a7f89 */ /* 0x000ea200000e0000 */
[----:B-1----:R-:W-:Y:S01]  /*bce0*/  FADD.FTZ R12, R0, R3 ;  /* 0x00000003000c7221 */ /* 0x002fe20000010000 */
[----:B------:R-:W-:Y:S02]  /*bcf0*/  IMAD.MOV R3, RZ, RZ, -R22 ;  /* 0x000000ffff037224 */ /* 0x000fe400078e0a16 */
[----:B------:R-:W-:Y:S02]  /*bd00*/  IMAD.MOV.U32 R0, RZ, RZ, -0x800000 ;  /* 0xff800000ff007424 */ /* 0x000fe400078e00ff */
[----:B--2---:R-:W-:Y:S01]  /*bd10*/  FADD.FTZ R10, R9, R10 ;  /* 0x0000000a090a7221 */ /* 0x004fe20000010000 */
[----:B------:R-:W-:Y:S02]  /*bd20*/  FSETP.NE.FTZ.AND P2, PT, R12, RZ, PT ;  /* 0x000000ff0c00720b */ /* 0x000fe40003f55000 */
[----:B------:R-:W-:Y:S02]  /*bd30*/  ISETP.NE.AND P0, PT, R18, R3, PT ;  /* 0x000000031200720c */ /* 0x000fe40003f05270 */
[----:B------:R-:W-:-:S02]  /*bd40*/  FSETP.NE.FTZ.AND P3, PT, R10, RZ, PT ;  /* 0x000000ff0a00720b */ /* 0x000fc40003f75000 */
[----:B------:R-:W-:-:S04]  /*bd50*/  SEL R3, RZ, 0x1, P1 ;  /* 0x00000001ff037807 */ /* 0x000fc80000800000 */
[----:B------:R-:W-:Y:S02]  /*bd60*/  LOP3.LUT R16, R16, R3, RZ, 0x3c, !PT ;  /* 0x0000000310107212 */ /* 0x000fe400078e3cff */
[----:B------:R-:W-:Y:S01]  /*bd70*/  MOV R3, 0xff800000 ;  /* 0xff80000000037802 */ /* 0x000fe20000000f00 */
[----:B------:R-:W1:Y:S02]  /*bd80*/  @P2 MUFU.RCP R5, R12 ;  /* 0x0000000c00052308 */ /* 0x000e640000001000 */
[----:B------:R-:W-:Y:S02]  /*bd90*/  @!P0 IMAD R2, R2, 0x40, R17 ;  /* 0x0000004002028824 */ /* 0x000fe400078e0211 */
[----:B------:R-:W-:-:S03]  /*bda0*/  @P3 FMUL.FTZ R14, R14, 0.69314718246459960938 ;  /* 0x3f3172180e0e3820 */ /* 0x000fc60000410000 */
[----:B------:R-:W-:Y:S01]  /*bdb0*/  @!P0 LEA R11, R2, UR37, 0x2 ;  /* 0x00000025020b8c11 */ /* 0x000fe2000f8e10ff */
[----:B------:R-:W2:Y:S01]  /*bdc0*/  @P3 MUFU.RCP R6, R10 ;  /* 0x0000000a00063308 */ /* 0x000ea20000001000 */
[----:B------:R-:W-:-:S04]  /*bdd0*/  IMAD.U32 R2, RZ, RZ, UR5 ;  /* 0x00000005ff027e24 */ /* 0x000fc8000f8e00ff */
[----:B------:R-:W-:-:S03]  /*bde0*/  @P2 FMUL.FTZ R2, R2, 0.69314718246459960938 ;  /* 0x3f31721802022820 */ /* 0x000fc60000410000 */
[----:B------:R-:W3:Y:S01]  /*bdf0*/  @P2 MUFU.LG2 R9, R12 ;  /* 0x0000000c00092308 */ /* 0x000ee20000000c00 */
[----:B-1----:R-:W-:Y:S01]  /*be00*/  @!P0 STS [R11+0x38400], R5 ;  /* 0x038400050b008388 */ /* 0x002fe20000000800 */
        /* <DEDUP_REMOVED lines=137> */
.L_x_3269:
        /* <DEDUP_REMOVED lines=40> */
[----:B------:R-:W-:Y:S02]  /*c920*/  IADD3 R173, P3, R6, 0x40, RZ ;  /* 0x0000004006ad7810 */ /* 0x000fe40007f7e0ff */
[----:B------:R-:W-:Y:S02]  /*c930*/  LOP3.LUT R8, R4, R169, RZ, 0x3c, !PT ;  /* 0x000000a904087212 */ /* 0x000fe400078e3cff */
[----:B------:R-:W-:Y:S01]  /*c940*/  LOP3.LUT R4, R179, 0x380, RZ, 0xc0, !PT ;  /* 0x00000380b3047812 */ /* 0x000fe200078ec0ff */
[----:B------:R-:W-:Y:S01]  /*c950*/  IMAD.X R11, RZ, RZ, R7, P3 ;  /* 0x000000ffff0b7224 */ /* 0x000fe200018e0607 */
[----:B------:R-:W-:Y:S02]  /*c960*/  IADD3.X R13, RZ, R7, RZ, P4, !PT ;  /* 0x00000007ff0d7210 */ /* 0x000fe400027fe4ff */
[----:B------:R-:W-:Y:S02]  /*c970*/  SHF.R.U64 R4, R4, 0x3, RZ ;  /* 0x0000000304047819 */ /* 0x000fe400000012ff */
[----:B------:R-:W-:-:S02]  /*c980*/  LOP3.LUT R103, R6, 0x380, RZ, 0xc0, !PT ;  /* 0x0000038006677812 */ /* 0x000fc400078ec0ff */
[C---:B------:R-:W-:Y:S02]  /*c990*/  IADD3 R183, P2, R6.reuse, 0x2060, RZ ;  /* 0x0000206006b77810 */ /* 0x040fe40007f5e0ff */
[C---:B------:R-:W-:Y:S02]  /*c9a0*/  IADD3 R197, P4, R6.reuse, 0x4020, RZ ;  /* 0x0000402006c57810 */ /* 0x040fe40007f9e0ff */
[C---:B------:R-:W-:Y:S01]  /*c9b0*/  IADD3 R177, P5, R6.reuse, 0x2000, RZ ;  /* 0x0000200006b17810 */ /* 0x040fe20007fbe0ff */
[--C-:B------:R-:W-:Y:S01]  /*c9c0*/  IMAD.X R29, RZ, RZ, R7.reuse, P2 ;  /* 0x000000ffff1d7224 */ /* 0x100fe200010e0607 */
[C---:B------:R-:W-:Y:S01]  /*c9d0*/  IADD3 R181, P1, R6.reuse, 0x2040, RZ ;  /* 0x0000204006b57810 */ /* 0x040fe20007f3e0ff */
[--C-:B------:R-:W-:Y:S01]  /*c9e0*/  IMAD.X R91, RZ, RZ, R7.reuse, P4 ;  /* 0x000000ffff5b7224 */ /* 0x100fe200020e0607 */
[----:B------:R-:W-:Y:S01]  /*c9f0*/  IADD3 R187, P3, R6, 0x4000, RZ ;  /* 0x0000400006bb7810 */ /* 0x000fe20007f7e0ff */
[--C-:B------:R-:W-:Y:S01]  /*ca00*/  IMAD.X R15, RZ, RZ, R7.reuse, P5 ;  /* 0x000000ffff0f7224 */ /* 0x100fe200028e0607 */
[----:B------:R-:W-:Y:S01]  /*ca10*/  LOP3.LUT R20, R4, R179, RZ, 0x3c, !PT ;  /* 0x000000b304147212 */ /* 0x000fe200078e3cff */
[----:B------:R-:W-:Y:S01]  /*ca20*/  IMAD.X R25, RZ, RZ, R7, P1 ;  /* 0x000000ffff197224 */ /* 0x000fe200008e0607 */
[----:B------:R-:W-:-:S02]  /*ca30*/  SHF.R.U64 R103, R103, 0x3, RZ ;  /* 0x0000000367677819 */ /* 0x000fc400000012ff */
[----:B------:R-:W-:Y:S02]  /*ca40*/  LOP3.LUT R4, R197, 0x380, RZ, 0xc0, !PT ;  /* 0x00000380c5047812 */ /* 0x000fe400078ec0ff */
[C---:B------:R-:W-:Y:S02]  /*ca50*/  IADD3 R106, P2, R6.reuse, 0x6020, RZ ;  /* 0x00006020066a7810 */ /* 0x040fe40007f5e0ff */
        /* <DEDUP_REMOVED lines=11> */
[--C-:B------:R-:W-:Y:S01]  /*cb10*/  IMAD.X R111, RZ, RZ, R7.reuse, P3 ;  /* 0x000000ffff6f7224 */ /* 0x100fe200018e0607 */
[----:B------:R-:W-:Y:S01]  /*cb20*/  SHF.R.U64 R4, R4, 0x3, RZ ;  /* 0x0000000304047819 */ /* 0x000fe200000012ff */
[----:B------:R-:W-:Y:S01]  /*cb30*/  IMAD.X R115, RZ, RZ, R7, P4 ;  /* 0x000000ffff737224 */ /* 0x000fe200020e0607 */
[----:B------:R-:W-:Y:S02]  /*cb40*/  LOP3.LUT R12, R175, 0x380, RZ, 0xc0, !PT ;  /* 0x00000380af0c7812 */ /* 0x000fe400078ec0ff */
[----:B------:R-:W-:Y:S02]  /*cb50*/  LOP3.LUT R14, R177, 0x380, RZ, 0xc0, !PT ;  /* 0x00000380b10e7812 */ /* 0x000fe400078ec0ff */
[----:B------:R-:W-:-:S02]  /*cb60*/  LOP3.LUT R27, R106, 0x380, RZ, 0xc0, !PT ;  /* 0x000003806a1b7812 */ /* 0x000fc400078ec0ff */
[----:B------:R-:W-:Y:S02]  /*cb70*/  IADD3.X R107, RZ, R7, RZ, P2, !PT ;  /* 0x00000007ff6b7210 */ /* 0x000fe400017fe4ff */
[----:B------:R-:W-:Y:S02]  /*cb80*/  SHF.R.U64 R10, R10, 0x3, RZ ;  /* 0x000000030a0a7819 */ /* 0x000fe400000012ff */
[----:B------:R-:W-:Y:S02]  /*cb90*/  LOP3.LUT R24, R181, 0x380, RZ, 0xc0, !PT ;  /* 0x00000380b5187812 */ /* 0x000fe400078ec0ff */
[----:B------:R-:W-:Y:S02]  /*cba0*/  LOP3.LUT R90, R4, R197, RZ, 0x3c, !PT ;  /* 0x000000c5045a7212 */ /* 0x000fe400078e3cff */
[----:B------:R-:W-:Y:S02]  /*cbb0*/  MOV R168, R6 ;  /* 0x0000000600a87202 */ /* 0x000fe40000000f00 */
[----:B------:R-:W-:-:S02]  /*cbc0*/  SHF.R.U64 R12, R12, 0x3, RZ ;  /* 0x000000030c0c7819 */ /* 0x000fc400000012ff */
[----:B------:R-:W-:Y:S02]  /*cbd0*/  LOP3.LUT R28, R183, 0x380, RZ, 0xc0, !PT ;  /* 0x00000380b71c7812 */ /* 0x000fe400078ec0ff */
[----:B------:R-:W-:Y:S02]  /*cbe0*/  F2FP.F16.F32.PACK_AB R4, R166, R171 ;  /* 0x000000aba604723e */ /* 0x000fe400000000ff */
[----:B------:R-:W-:Y:S02]  /*cbf0*/  F2FP.F16.F32.PACK_AB R6, R158, R170 ;  /* 0x000000aa9e06723e */ /* 0x000fe400000000ff */
[----:B------:R-:W-:Y:S02]  /*cc00*/  F2FP.F16.F32.PACK_AB R7, R31, R30 ;  /* 0x0000001e1f07723e */ /* 0x000fe400000000ff */
[----:B------:R-:W-:Y:S02]  /*cc10*/  SHF.R.U64 R14, R14, 0x3, RZ ;  /* 0x000000030e0e7819 */ /* 0x000fe400000012ff */
[----:B------:R-:W-:Y:S01]  /*cc20*/  LOP3.LUT R86, R187, 0x380, RZ, 0xc0, !PT ;  /* 0x00000380bb567812 */ /* 0x000fe200078ec0ff */
[----:B------:R1:W-:Y:S01]  /*cc30*/  STSM.16.M88.4 [R168], R4 ;  /* 0x00000004a8007844 */ /* 0x0003e20000000200 */
[----:B------:R-:W-:-:S02]  /*cc40*/  LOP3.LUT R98, R201, 0x380, RZ, 0xc0, !PT ;  /* 0x00000380c9627812 */ /* 0x000fc400078ec0ff */
[----:B------:R-:W-:Y:S02]  /*cc50*/  SHF.R.U64 R27, R27, 0x3, RZ ;  /* 0x000000031b1b7819 */ /* 0x000fe400000012ff */
[----:B------:R-:W-:Y:S02]  /*cc60*/  LOP3.LUT R10, R10, R173, RZ, 0x3c, !PT ;  /* 0x000000ad0a0a7212 */ /* 0x000fe400078e3cff */
[----:B------:R-:W-:Y:S02]  /*cc70*/  SHF.R.U64 R24, R24, 0x3, RZ ;  /* 0x0000000318187819 */ /* 0x000fe400000012ff */
[----:B------:R-:W-:Y:S02]  /*cc80*/  LOP3.LUT R94, R199, 0x380, RZ, 0xc0, !PT ;  /* 0x00000380c75e7812 */ /* 0x000fe400078ec0ff */
[----:B------:R-:W-:Y:S02]  /*cc90*/  LOP3.LUT R114, R207, 0x380, RZ, 0xc0, !PT ;  /* 0x00000380cf727812 */ /* 0x000fe400078ec0ff */
[----:B------:R-:W-:-:S02]  /*cca0*/  LOP3.LUT R12, R12, R175, RZ, 0x3c, !PT ;  /* 0x000000af0c0c7212 */ /* 0x000fc400078e3cff */
[----:B------:R-:W-:Y:S02]  /*ccb0*/  SHF.R.U64 R28, R28, 0x3, RZ ;  /* 0x000000031c1c7819 */ /* 0x000fe400000012ff */
[----:B------:R-:W-:Y:S02]  /*ccc0*/  LOP3.LUT R14, R14, R177, RZ, 0x3c, !PT ;  /* 0x000000b10e0e7212 */ /* 0x000fe400078e3cff */
[----:B------:R-:W-:Y:S02]  /*ccd0*/  SHF.R.U64 R86, R86, 0x3, RZ ;  /* 0x0000000356567819 */ /* 0x000fe400000012ff */
[----:B------:R-:W-:Y:S02]  /*cce0*/  LOP3.LUT R102, R203, 0x380, RZ, 0xc0, !PT ;  /* 0x00000380cb667812 */ /* 0x000fe400078ec0ff */
[----:B------:R-:W-:Y:S02]  /*ccf0*/  SHF.R.U64 R98, R98, 0x3, RZ ;  /* 0x0000000362627819 */ /* 0x000fe400000012ff */
[----:B------:R-:W-:-:S02]  /*cd00*/  LOP3.LUT R106, R27, R106, RZ, 0x3c, !PT ;  /* 0x0000006a1b6a7212 */ /* 0x000fc400078e3cff */
[----:B------:R-:W-:Y:S02]  /*cd10*/  MOV R27, R8 ;  /* 0x00000008001b7202 */ /* 0x000fe40000000f00 */
[----:B-1----:R-:W-:Y:S02]  /*cd20*/  F2FP.F16.F32.PACK_AB R4, R33, R160 ;  /* 0x000000a02104723e */ /* 0x002fe400000000ff */
[----:B------:R-:W-:Y:S02]  /*cd30*/  F2FP.F16.F32.PACK_AB R5, R35, R34 ;  /* 0x000000222305723e */ /* 0x000fe400000000ff */
[----:B------:R-:W-:Y:S02]  /*cd40*/  F2FP.F16.F32.PACK_AB R6, R37, R156 ;  /* 0x0000009c2506723e */ /* 0x000fe400000000ff */
[----:B------:R-:W-:Y:S02]  /*cd50*/  F2FP.F16.F32.PACK_AB R7, R39, R38 ;  /* 0x000000262707723e */ /* 0x000fe400000000ff */
[----:B------:R-:W-:-:S02]  /*cd60*/  LOP3.LUT R24, R24, R181, RZ, 0x3c, !PT ;  /* 0x000000b518187212 */ /* 0x000fc400078e3cff */
[----:B------:R-:W-:Y:S01]  /*cd70*/  SHF.R.U64 R94, R94, 0x3, RZ ;  /* 0x000000035e5e7819 */ /* 0x000fe200000012ff */
[----:B------:R1:W-:Y:S01]  /*cd80*/  STSM.16.M88.4 [R27], R4 ;  /* 0x000000041b007844 */ /* 0x0003e20000000200 */
[----:B------:R-:W-:Y:S02]  /*cd90*/  LOP3.LUT R110, R205, 0x380, RZ, 0xc0, !PT ;  /* 0x00000380cd6e7812 */ /* 0x000fe400078ec0ff */
[----:B------:R-:W-:Y:S02]  /*cda0*/  SHF.R.U64 R114, R114, 0x3, RZ ;  /* 0x0000000372727819 */ /* 0x000fe400000012ff */
[----:B------:R-:W-:Y:S02]  /*cdb0*/  MOV R11, R10 ;  /* 0x0000000a000b7202 */ /* 0x000fe40000000f00 */
[----:B------:R-:W-:Y:S02]  /*cdc0*/  LOP3.LUT R28, R28, R183, RZ, 0x3c, !PT ;  /* 0x000000b71c1c7212 */ /* 0x000fe400078e3cff */
[----:B------:R-:W-:Y:S01]  /*cdd0*/  MOV R12, R12 ;  /* 0x0000000c000c7202 */ /* 0x000fe20000000f00 */
[----:B------:R1:W-:Y:S01]  /*cde0*/  STSM.16.M88.4 [R11], R40 ;  /* 0x000000280b007844 */ /* 0x0003e20000000200 */
[----:B------:R-:W-:-:S02]  /*cdf0*/  LOP3.LUT R86, R86, R187, RZ, 0x3c, !PT ;  /* 0x000000bb56567212 */ /* 0x000fc400078e3cff */
[----:B------:R-:W-:Y:S01]  /*ce00*/  SHF.R.U64 R102, R102, 0x3, RZ ;  /* 0x0000000366667819 */ /* 0x000fe200000012ff */
[----:B------:R1:W-:Y:S01]  /*ce10*/  STSM.16.M88.4 [R12], R48 ;  /* 0x000000300c007844 */ /* 0x0003e20000000200 */
[----:B------:R-:W-:Y:S02]  /*ce20*/  LOP3.LUT R98, R98, R201, RZ, 0x3c, !PT ;  /* 0x000000c962627212 */ /* 0x000fe400078e3cff */
[----:B------:R-:W-:Y:S02]  /*ce30*/  MOV R14, R14 ;  /* 0x0000000e000e7202 */ /* 0x000fe40000000f00 */
[----:B------:R-:W-:Y:S02]  /*ce40*/  MOV R20, R20 ;  /* 0x0000001400147202 */ /* 0x000fe40000000f00 */
[----:B------:R-:W-:Y:S01]  /*ce50*/  F2FP.F16.F32.PACK_AB R66, R69, R68 ;  /* 0x000000444542723e */ /* 0x000fe200000000ff */
[----:B------:R1:W-:Y:S01]  /*ce60*/  STSM.16.M88.4 [R14], R56 ;  /* 0x000000380e007844 */ /* 0x0003e20000000200 */
[----:B------:R-:W-:-:S02]  /*ce70*/  F2FP.F16.F32.PACK_AB R67, R71, R70 ;  /* 0x000000464743723e */ /* 0x000fc400000000ff */
[----:B------:R-:W-:Y:S02]  /*ce80*/  F2FP.F16.F32.PACK_AB R73, R75, R74 ;  /* 0x0000004a4b49723e */ /* 0x000fe400000000ff */
[----:B------:R-:W-:Y:S01]  /*ce90*/  F2FP.F16.F32.PACK_AB R80, R81, R80 ;  /* 0x000000505150723e */ /* 0x000fe200000000ff */
[----:B------:R1:W-:Y:S01]  /*cea0*/  STSM.16.M88.4 [R20], R64 ;  /* 0x0000004014007844 */ /* 0x0003e20000000200 */
[----:B------:R-:W-:Y:S02]  /*ceb0*/  LOP3.LUT R94, R94, R199, RZ, 0x3c, !PT ;  /* 0x000000c75e5e7212 */ /* 0x000fe400078e3cff */
[----:B------:R-:W-:Y:S02]  /*cec0*/  SHF.R.U64 R110, R110, 0x3, RZ ;  /* 0x000000036e6e7819 */ /* 0x000fe400000012ff */
        /* <DEDUP_REMOVED lines=19> */
[----:B------:R-:W-:Y:S01]  /*d000*/  F2FP.F16.F32.PACK_AB R97, R155, R154 ;  /* 0x0000009a9b61723e */ /* 0x000fe200000000ff */
[----:B------:R1:W-:Y:S01]  /*d010*/  STSM.16.M88.4 [R86], R88 ;  /* 0x0000005856007844 */ /* 0x0003e20000000200 */
        /* <DEDUP_REMOVED lines=16> */
[----:B------:R-:W-:Y:S02]  /*d120*/  F2FP.F16.F32.PACK_AB R121, R123, R122 ;  /* 0x0000007a7b79723e */ /* 0x000fe400000000ff */
[----:B------:R-:W-:Y:S01]  /*d130*/  F2FP.F16.F32.PACK_AB R128, R129, R128 ;  /* 0x000000808180723e */ /* 0x000fe200000000ff */
[----:B------:R1:W-:Y:S01]  /*d140*/  STSM.16.M88.4 [R9], R112 ;  /* 0x0000007009007844 */ /* 0x0003e20000000200 */
[----:B------:R-:W-:Y:S02]  /*d150*/  MOV R102, R102 ;  /* 0x0000006600667202 */ /* 0x000fe40000000f00 */
        /* <DEDUP_REMOVED lines=30> */
[----:B------:R-:W-:Y:S01]  /*d340*/  ULDC.64 UR8, c[0x0][0xc70] ;  /* 0x00031c0000087ab9 */ /* 0x000fe20000000a00 */
[----:B------:R-:W-:Y:S01]  /*d350*/  VIADD R11, R17, UR42 ;  /* 0x0000002a110b7c36 */ /* 0x000fe20008000000 */
[----:B------:R-:W-:Y:S02]  /*d360*/  UIMAD UR5, UR5, UR8, URZ ;  /* 0x00000008050572a4 */ /* 0x000fe4000f8e023f */
[----:B------:R-:W-:Y:S01]  /*d370*/  UIMAD.WIDE.U32 UR6, UR43, UR8, URZ ;  /* 0x000000082b0672a5 */ /* 0x000fe2000f8e003f */
[----:B------:R-:W-:Y:S01]  /*d380*/  ISETP.NE.AND P0, PT, R18, R7, PT ;  /* 0x000000071200720c */ /* 0x000fe20003f05270 */
[----:B------:R-:W-:Y:S01]  /*d390*/  UIMAD UR5, UR43, UR9, UR5 ;  /* 0x000000092b0572a4 */ /* 0x000fe2000f8e0205 */
[----:B------:R-:W-:Y:S01]  /*d3a0*/  SHF.R.S32.HI R7, RZ, 0x1f, R11 ;  /* 0x0000001fff077819 */ /* 0x000fe2000001140b */
[----:B------:R-:W-:-:S02]  /*d3b0*/  USHF.R.S32.HI UR8, URZ, 0x1f, UR44 ;  /* 0x0000001f3f087899 */ /* 0x000fc4000801142c */
[----:B------:R-:W-:Y:S02]  /*d3c0*/  UIADD3 UR5, UR7, UR5, URZ ;  /* 0x0000000507057290 */ /* 0x000fe4000fffe03f */
[----:B------:R-:W-:Y:S01]  /*d3d0*/  MOV R5, UR7 ;  /* 0x0000000700057c02 */ /* 0x000fe20008000f00 */
[----:B------:R-:W-:Y:S01]  /*d3e0*/  IMAD.U32 R4, RZ, RZ, UR6 ;  /* 0x00000006ff047e24 */ /* 0x000fe2000f8e00ff */
[----:B------:R-:W-:Y:S02]  /*d3f0*/  ULDC.64 UR6, c[0x0][0xc40] ;  /* 0x0003100000067ab9 */ /* 0x000fe40000000a00 */
[----:B------:R-:W-:Y:S01]  /*d400*/  IMAD.U32 R5, RZ, RZ, UR5 ;  /* 0x00000005ff057e24 */ /* 0x000fe2000f8e00ff */
        /* <DEDUP_REMOVED lines=13> */
.L_x_3304:
        /* <DEDUP_REMOVED lines=53> */
.L_x_3307:
[----:B------:R-:W-:Y:S05]  /*d830*/  BSYNC B0 ;  /* 0x0000000000007941 */ /* 0x000fea0003800000 */
.L_x_3306:
[----:B------:R-:W-:Y:S05]  /*d840*/  BRA `(.L_x_3305) ;  /* 0x0000000800247947 */ /* 0x000fea0003800000 */
.L_x_3303:
        /* <DEDUP_REMOVED lines=8> */
[----:B------:R-:W-:Y:S01]  /*d8d0*/  ULDC UR6, c[0x0][0xb88] ;  /* 0x0002e20000067ab9 */ /* 0x000fe20000000800 */
        /* <DEDUP_REMOVED lines=19> */
.L_x_3309:
[----:B------:R-:W-:Y:S05]  /*da10*/  BSYNC B0 ;  /* 0x0000000000007941 */ /* 0x000fea0003800000 */
.L_x_3308:
        /* <DEDUP_REMOVED lines=8> */
[----:B------:R-:W-:Y:S01]  /*daa0*/  SEL R0, RZ, 0x1, P0 ;  /* 0x00000001ff007807 */ /* 0x000fe20000000000 */
[----:B------:R-:W-:Y:S01]  /*dab0*/  VIADD R15, R188, 0xc0 ;  /* 0x000000c0bc0f7836 */ /* 0x000fe20000000000 */
[----:B------:R-:W-:Y:S01]  /*dac0*/  SHF.L.U32 R3, R3, 0x1, RZ ;  /* 0x0000000103037819 */ /* 0x000fe200000006ff */
[----:B------:R-:W2:Y:S01]  /*dad0*/  LDC R9, c[0x0][0xeac] ;  /* 0x0003ab00ff097b82 */ /* 0x000ea20000000800 */
[----:B------:R-:W-:Y:S01]  /*dae0*/  ISETP.GE.AND P0, PT, R14, UR7, PT ;  /* 0x000000070e007c0c */ /* 0x000fe2000bf06270 */
[C---:B------:R-:W-:Y:S01]  /*daf0*/  VIADD R4, R188.reuse, 0x180 ;  /* 0x00000180bc047836 */ /* 0x040fe20000000000 */
[----:B------:R-:W-:Y:S01]  /*db00*/  ISETP.GE.AND P2, PT, R15, UR7, PT ;  /* 0x000000070f007c0c */ /* 0x000fe2000bf46270 */
[C---:B------:R-:W-:Y:S01]  /*db10*/  VIADD R5, R188.reuse, 0x1c0 ;  /* 0x000001c0bc057836 */ /* 0x040fe20000000000 */
[C---:B------:R-:W-:Y:S01]  /*db20*/  IADD3 R20, R188.reuse, 0x140, RZ ;  /* 0x00000140bc147810 */ /* 0x040fe20007ffe0ff */
[----:B------:R-:W-:Y:S01]  /*db30*/  VIADD R19, R188, 0x100 ;  /* 0x00000100bc137836 */ /* 0x000fe20000000000 */
[----:B------:R-:W-:Y:S01]  /*db40*/  SHF.R.S32.HI R189, RZ, 0x1f, R188 ;  /* 0x0000001fffbd7819 */ /* 0x000fe200000114bc */
[----:B------:R-:W-:Y:S01]  /*db50*/  UIADD3 UR42, -UR42, UR6, URZ ;  /* 0x000000062a2a7290 */ /* 0x000fe2000fffe13f */
[----:B------:R-:W-:Y:S01]  /*db60*/  LOP3.LUT R0, R3, 0x2, R0, 0xe2, !PT ;  /* 0x0000000203007812 */ /* 0x000fe200078ee200 */
[----:B------:R-:W-:Y:S01]  /*db70*/  ULOP3.LUT UR38, URZ, UR38, URZ, 0x33, !UPT ;  /* 0x000000263f267292 */ /* 0x000fe2000f8e333f */
[----:B------:R-:W-:Y:S01]  /*db80*/  SEL R3, RZ, 0x4, P0 ;  /* 0x00000004ff037807 */ /* 0x000fe20000000000 */
[----:B------:R-:W-:Y:S01]  /*db90*/  BSSY B0, `(.L_x_3310) ;  /* 0x0000035000007945 */ /* 0x000fe20003800000 */
[----:B------:R-:W-:-:S02]  /*dba0*/  SEL R6, RZ, 0x8, P2 ;  /* 0x00000008ff067807 */ /* 0x000fc40001000000 */
[----:B------:R-:W-:Y:S02]  /*dbb0*/  ISETP.GE.AND P2, PT, R20, UR7, PT ;  /* 0x0000000714007c0c */ /* 0x000fe4000bf46270 */
[----:B------:R-:W-:Y:S02]  /*dbc0*/  ISETP.GE.AND P3, PT, R4, UR7, PT ;  /* 0x0000000704007c0c */ /* 0x000fe4000bf66270 */
[----:B------:R-:W-:Y:S01]  /*dbd0*/  ISETP.GE.AND P1, PT, R5, UR7, PT ;  /* 0x0000000705007c0c */ /* 0x000fe2000bf26270 */
[----:B------:R-:W-:Y:S01]  /*dbe0*/  IMAD.WIDE.U32 R4, R8, UR43, R188 ;  /* 0x0000002b08047c25 */ /* 0x000fe2000f8e00bc */
[----:B------:R-:W-:Y:S02]  /*dbf0*/  ISETP.GE.AND P0, PT, R19, UR7, PT ;  /* 0x0000000713007c0c */ /* 0x000fe4000bf06270 */
[----:B------:R-:W-:Y:S01]  /*dc00*/  LOP3.LUT R0, R6, R0, R3, 0xfe, !PT ;  /* 0x0000000006007212 */ /* 0x000fe200078efe03 */
[C---:B------:R-:W-:Y:S01]  /*dc10*/  VIADD R8, R190.reuse, 0x20 ;  /* 0x00000020be087836 */ /* 0x040fe20000000000 */
[----:B------:R-:W-:Y:S01]  /*dc20*/  SEL R6, RZ, 0x20, P2 ;  /* 0x00000020ff067807 */ /* 0x000fe20001000000 */
[----:B------:R-:W-:Y:S01]  /*dc30*/  IMAD.IADD R5, R5, 0x1, R7 ;  /* 0x0000000105057824 */ /* 0x000fe200078e0207 */
[----:B------:R-:W-:Y:S01]  /*dc40*/  ISETP.GE.AND P2, PT, R190, UR42, PT ;  /* 0x0000002abe007c0c */ /* 0x000fe2000bf46270 */
[----:B--2---:R-:W-:Y:S01]  /*dc50*/  VIADD R7, R9, UR38 ;  /* 0x0000002609077c36 */ /* 0x004fe20008000000 */
[----:B------:R-:W-:-:S02]  /*dc60*/  SEL R3, RZ, 0x10, P0 ;  /* 0x00000010ff037807 */ /* 0x000fc40000000000 */
[----:B------:R-:W-:Y:S01]  /*dc70*/  ISETP.GE.AND P0, PT, R8, UR42, PT ;  /* 0x0000002a08007c0c */ /* 0x000fe2000bf06270 */
[----:B-1----:R-:W-:Y:S01]  /*dc80*/  IMAD R8, R10, UR8, RZ ;  /* 0x000000080a087c24 */ /* 0x002fe2000f8e02ff */
[----:B------:R-:W-:Y:S02]  /*dc90*/  LOP3.LUT R3, R6, R0, R3, 0xfe, !PT ;  /* 0x0000000006037212 */ /* 0x000fe400078efe03 */
[----:B------:R-:W-:Y:S01]  /*dca0*/  SEL R0, RZ, 0x40, P3 ;  /* 0x00000040ff007807 */ /* 0x000fe20001800000 */
[----:B------:R-:W-:Y:S01]  /*dcb0*/  IMAD R11, R11, UR44, R8 ;  /* 0x0000002c0b0b7c24 */ /* 0x000fe2000f8e0208 */
[----:B------:R-:W-:Y:S01]  /*dcc0*/  SHF.R.S32.HI R191, RZ, 0x1f, R190 ;  /* 0x0000001fffbf7819 */ /* 0x000fe200000114be */
[----:B------:R-:W-:Y:S01]  /*dcd0*/  IMAD.WIDE.U32 R8, R10, UR44, R4 ;  /* 0x0000002c0a087c25 */ /* 0x000fe2000f8e0004 */
[----:B------:R-:W-:Y:S02]  /*dce0*/  LOP3.LUT R3, R3, R0, RZ, 0xfc, !PT ;  /* 0x0000000003037212 */ /* 0x000fe400078efcff */
[----:B------:R-:W-:Y:S01]  /*dcf0*/  SEL R0, RZ, 0x80, P1 ;  /* 0x00000080ff007807 */ /* 0x000fe20000800000 */
[----:B------:R-:W-:Y:S01]  /*dd00*/  IMAD.WIDE R6, R7, 0x40, R190 ;  /* 0x0000004007067825 */ /* 0x000fe200078e02be */
[----:B------:R-:W-:-:S02]  /*dd10*/  IADD3 R13, R9, R11, RZ ;  /* 0x0000000b090d7210 */ /* 0x000fc40007ffe0ff */
        /* <DEDUP_REMOVED lines=28> */
.L_x_3311:
[----:B------:R-:W-:Y:S05]  /*dee0*/  BSYNC B0 ;  /* 0x0000000000007941 */ /* 0x000fea0003800000 */
.L_x_3310:
[----:B------:R-:W-:Y:S04]  /*def0*/  BSSY B0, `(.L_x_3305) ;  /* 0x000001e000007945 */ /* 0x000fe80003800000 */
[----:B------:R-:W-:Y:S05]  /*df00*/  @P0 BRA `(.L_x_3312) ;  /* 0x0000000000700947 */ /* 0x000fea0003800000 */
[----:B------:R-:W-:Y:S01]  /*df10*/  IADD3 R9, P0, R6, 0x20, RZ ;  /* 0x0000002006097810 */ /* 0x000fe20007f1e0ff */
[----:B------:R-:W-:Y:S01]  /*df20*/  ULDC.64 UR8, c[0x0][0xbd8] ;  /* 0x0002f60000087ab9 */ /* 0x000fe20000000a00 */
[----:B------:R-:W-:Y:S01]  /*df30*/  IMAD.MOV.U32 R4, RZ, RZ, R8 ;  /* 0x000000ffff047224 */ /* 0x000fe200078e0008 */
[----:B------:R-:W-:Y:S01]  /*df40*/  ISETP.GE.AND P1, PT, R14, UR7, PT ;  /* 0x000000070e007c0c */ /* 0x000fe2000bf26270 */
        /* <DEDUP_REMOVED lines=24> */
.L_x_3312:
[----:B------:R-:W-:Y:S05]  /*e0d0*/  BSYNC B0 ;  /* 0x0000000000007941 */ /* 0x000fea0003800000 */
.L_x_3305:
[----:B------:R-:W3:Y:S02]  /*e0e0*/  LDC R0, c[0x0][0xea8] ;  /* 0x0003aa00ff007b82 */ /* 0x000ee40000000800 */
[----:B---3--:R-:W-:-:S13]  /*e0f0*/  ISETP.LE.AND P0, PT, R0, UR4, PT ;  /* 0x0000000400007c0c */ /* 0x008fda000bf03270 */
[----:B------:R-:W-:Y:S05]  /*e100*/  @!P0 BRA `(.L_x_3313) ;  /* 0xffffff2c009c8947 */ /* 0x000fea000383ffff */
[----:B------:R-:W-:Y:S05]  /*e110*/  EXIT ;  /* 0x000000000000794d */ /* 0x000fea0003800000 */
.L_x_3264:
        /* <DEDUP_REMOVED lines=8> */
[----:B------:R-:W-:Y:S01]  /*e1a0*/  MOV R16, RZ ;  /* 0x000000ff00107202 */ /* 0x000fe20000000f00 */
[----:B------:R-:W-:-:S05]  /*e1b0*/  IMAD.MOV.U32 R17, RZ, RZ, 0x1 ;  /* 0x00000001ff117424 */ /* 0x000fca00078e00ff */
[----:B------:R-:W1:Y:S02]  /*e1c0*/  LDC R0, c[0x0][0xea8] ;  /* 0x0003aa00ff007b82 */ /* 0x000e640000000800 */
[----:B-1----:R-:W-:-:S13]  /*e1d0*/  ISETP.LE.AND P0, PT, R0, UR4, PT ;  /* 0x0000000400007c0c */ /* 0x002fda000bf03270 */
[----:B------:R-:W-:Y:S05]  /*e1e0*/  @P0 BRA `(.L_x_3314) ;  /* 0x00000030001c0947 */ /* 0x000fea0003800000 */
[----:B------:R-:W1:Y:S01]  /*e1f0*/  S2R R2, SR_TID.X ;  /* 0x0000000000027919 */ /* 0x000e620000002100 */
[----:B------:R-:W-:Y:S01]  /*e200*/  IMAD.U32 R18, RZ, RZ, UR4 ;  /* 0x00000004ff127e24 */ /* 0x000fe2000f8e00ff */
[----:B------:R-:W-:Y:S01]  /*e210*/  MOV R16, RZ ;  /* 0x000000ff00107202 */ /* 0x000fe20000000f00 */
[----:B------:R-:W-:Y:S01]  /*e220*/  IMAD.MOV.U32 R17, RZ, RZ, 0x1 ;  /* 0x00000001ff117424 */ /* 0x000fe200078e00ff */
[----:B------:R-:W-:Y:S01]  /*e230*/  ULDC UR61, c[0x0][0xc] ;  /* 0x00000300003d7ab9 */ /* 0x000fe20000000800 */
[----:B------:R-:W-:Y:S01]  /*e240*/  ULDC.64 UR46, c[0x0][0x198] ;  /* 0x00006600002e7ab9 */ /* 0x000fe20000000a00 */
[----:B------:R-:W-:Y:S01]  /*e250*/  UMOV UR60, URZ ;  /* 0x0000003f003c7c82 */ /* 0x000fe20008000000 */
[----:B-1----:R-:W-:-:S07]  /*e260*/  LOP3.LUT R19, R2, 0x1f, RZ, 0xc0, !PT ;  /* 0x0000001f02137812 */ /* 0x002fce00078ec0ff */
.L_x_3364:
        /* <DEDUP_REMOVED lines=21> */
.L_x_3315:
[----:B------:R-:W-:Y:S01]  /*e3c0*/  ULDC UR11, c[0x0][0xec4] ;  /* 0x0003b100000b7ab9 */ /* 0x000fe20000000800 */
[----:B------:R-:W-:Y:S01]  /*e3d0*/  UMOV UR9, UR10 ;  /* 0x0000000a00097c82 */ /* 0x000fe20008000000 */
[----:B------:R-:W-:-:S11]  /*e3e0*/  UISETP.NE.AND UP0, UPT, UR11, 0x1, UPT ;  /* 0x000000010b00788c */ /* 0x000fd6000bf05270 */
[----:B------:R-:W-:Y:S02]  /*e3f0*/  @UP0 ULDC.64 UR12, c[0x0][0xec8] ;  /* 0x0003b200000c0ab9 */ /* 0x000fe40000000a00 */
[----:B------:R-:W-:-:S04]  /*e400*/  UIMAD.WIDE.U32 UR6, UR10, UR12, URZ ;  /* 0x0000000c0a0672a5 */ /* 0x000fc8000f8e003f */
[----:B------:R-:W-:-:S04]  /*e410*/  @UP0 USHF.R.U32.HI UR9, URZ, UR13, UR7 ;  /* 0x0000000d3f090299 */ /* 0x000fc80008011607 */
[----:B------:R-:W-:-:S12]  /*e420*/  UIMAD UR6, UR9, UR11, URZ ;  /* 0x0000000b090672a4 */ /* 0x000fd8000f8e023f */
.L_x_3316:
        /* <DEDUP_REMOVED lines=53> */
.L_x_3318:
        /* <DEDUP_REMOVED lines=23> */
.L_x_3320:
        /* <DEDUP_REMOVED lines=13> */
[----:B------:R-:W-:Y:S02]  /*e9c0*/  IMAD.U32 R7, RZ, RZ, UR9 ;  /* 0x00000009ff077e24 */ /* 0x000fe4000f8e00ff */
[----:B------:R-:W-:-:S02]  /*e9d0*/  IMAD.U32 R10, RZ, RZ, UR4 ;  /* 0x00000004ff0a7e24 */ /* 0x000fc4000f8e00ff */
[----:B------:R-:W-:Y:S02]  /*e9e0*/  IMAD.MOV.U32 R8, RZ, RZ, 0x70 ;  /* 0x00000070ff087424 */ /* 0x000fe400078e00ff */
[----:B------:R-:W-:Y:S02]  /*e9f0*/  IMAD.MOV.U32 R12, RZ, RZ, 0x1 ;  /* 0x00000001ff0c7424 */ /* 0x000fe400078e00ff */
[----:B-1----:R-:W-:-:S07]  /*ea00*/  IMAD.MOV.U32 R13, RZ, RZ, RZ ;  /* 0x000000ffff0d7224 */ /* 0x002fce00078e00ff */
[----:B------:R-:W-:-:S07]  /*ea10*/  LEPC R20, `(.L_x_3322) ;  /* 0x000000001014794e */ /* 0x000fce0000000000 */
[----:B--2---:R-:W-:Y:S05]  /*ea20*/  CALL.ABS.NOINC R2 ;  /* 0x0000000002007343 */ /* 0x004fea0003c00000 */
.L_x_3322:
[----:B------:R-:W-:Y:S01]  /*ea30*/  MOV R2, 0x0 ;  /* 0x0000000000027802 */ /* 0x000fe20000000f00 */
[----:B------:R-:W-:Y:S01]  /*ea40*/  ULDC.64 UR6, c[0x4][0x88] ;  /* 0x0100220000067ab9 */ /* 0x000fe20000000a00 */
[----:B------:R-:W-:Y:S01]  /*ea50*/  ULDC.64 UR8, c[0x4][0x90] ;  /* 0x0100240000087ab9 */ /* 0x000fe20000000a00 */
[----:B------:R-:W-:Y:S01]  /*ea60*/  ULDC.64 UR4, c[0x4][0x18] ;  /* 0x0100060000047ab9 */ /* 0x000fe20000000a00 */
[----:B------:R-:W-:Y:S01]  /*ea70*/  MOV R4, UR6 ;  /* 0x0000000600047c02 */ /* 0x000fe20008000f00 */
[----:B------:R-:W-:Y:S01]  /*ea80*/  IMAD.U32 R5, RZ, RZ, UR7 ;  /* 0x00000007ff057e24 */ /* 0x000fe2000f8e00ff */
        /* <DEDUP_REMOVED lines=10> */
.L_x_3321:
        /* <DEDUP_REMOVED lines=13> */
[----:B------:R-:W-:Y:S01]  /*ec00*/  MOV R10, UR39 ;  /* 0x00000027000a7c02 */ /* 0x000fe20008000f00 */
[----:B------:R-:W-:Y:S01]  /*ec10*/  UMOV UR6, 0xffffffff ;  /* 0xffffffff00067882 */ /* 0x000fe20000000000 */
        /* <DEDUP_REMOVED lines=14> */
.L_x_3377:
[----:B------:R-:W-:Y:S01]  /*ed00*/  UMOV UR4, 0xffffffff ;  /* 0xffffffff00047882 */ /* 0x000fe20000000000 */
[----:B------:R-:W-:Y:S02]  /*ed10*/  SHF.R.S32.HI R7, RZ, 0x1f, R6 ;  /* 0x0000001fff077819 */ /* 0x000fe40000011406 */
[----:B------:R-:W-:Y:S05]  /*ed20*/  BRA.DIV UR4, `(.L_x_3324) ;  /* 0x0000002a04f87947 */ /* 0x000fea000b800000 */
[----:B------:R-:W-:-:S13]  /*ed30*/  ELECT P6, URZ, PT ;  /* 0x00000000003f782f */ /* 0x000fda00038c0000 */
.L_x_3380:
        /* <DEDUP_REMOVED lines=19> */
[----:B------:R-:W-:-:S04]  /*ee70*/  IMAD.MOV R5, RZ, RZ, -R12 ;  /* 0x000000ffff057224 */ /* 0x000fc800078e0a0c */
[----:B------:R-:W-:-:S07]  /*ee80*/  IMAD R10, R11, R5, R10 ;  /* 0x000000050b0a7224 */ /* 0x000fce00078e020a */
.L_x_3326:
[----:B------:R-:W2:Y:S01]  /*ee90*/  S2R R5, SR_TID.X ;  /* 0x0000000000057919 */ /* 0x000ea20000002100 */
[----:B-1----:R-:W-:Y:S02]  /*eea0*/  LEA R8, R16, UR38, 0x3 ;  /* 0x0000002610087c11 */ /* 0x002fe4000f8e18ff */
[----:B--2---:R-:W-:Y:S02]  /*eeb0*/  LOP3.LUT R9, R5, 0x7f, RZ, 0xc0, !PT ;  /* 0x0000007f05097812 */ /* 0x004fe400078ec0ff */
[----:B------:R-:W-:Y:S02]  /*eec0*/  SHF.L.U32 R5, R17, 0x1f, RZ ;  /* 0x0000001f11057819 */ /* 0x000fe400000006ff */
[----:B------:R-:W-:Y:S02]  /*eed0*/  ISETP.NE.AND P3, PT, R9, RZ, PT ;  /* 0x000000ff0900720c */ /* 0x000fe40003f65270 */
[----:B------:R-:W1:Y:S02]  /*eee0*/  SYNCS.PHASECHK.TRANS64.TRYWAIT P2, [R8+URZ+0x38840], R5 ;  /* 0x03884005080075a7 */ /* 0x000e64000804017f */
[----:B-1----:R-:W-:Y:S09]  /*eef0*/  @!P2 BRA `(.L_x_3327) ;  /* 0x0000002800a4a947 */ /* 0x002ff20003800000 */
.L_x_3381:
[----:B------:R-:W-:Y:S05]  /*ef00*/  @P3 BRA `(.L_x_3328) ;  /* 0x0000000000143947 */ /* 0x000fea0003800000 */
[----:B------:R-:W-:Y:S01]  /*ef10*/  ISETP.NE.AND P2, PT, R19, RZ, PT ;  /* 0x000000ff1300720c */ /* 0x000fe20003f45270 */
[----:B-1----:R-:W-:-:S04]  /*ef20*/  IMAD.MOV.U32 R5, RZ, RZ, 0x2000 ;  /* 0x00002000ff057424 */ /* 0x002fc800078e00ff */
[----:B------:R2:W-:Y:S08]  /*ef30*/  SYNCS.ARRIVE.TRANS64 RZ, [R8+URZ+0x38830], R5 ;  /* 0x0388300508ff79a7 */ /* 0x0005f0000800003f */
[----:B------:R-:W-:Y:S05]  /*ef40*/  @!P2 BRA `(.L_x_3328) ;  /* 0x000000000004a947 */ /* 0x000fea0003800000 */
[----:B------:R-:W-:Y:S01]  /*ef50*/  BPT.TRAP 0x1 ;  /* 0x000000040000795c */ /* 0x000fe20000300000 */
.L_x_3328:
        /* <DEDUP_REMOVED lines=16> */
.L_x_3325:
[----:B------:R-:W-:Y:S05]  /*f060*/  WARPSYNC.ALL ;  /* 0x0000000000007948 */ /* 0x000fea0003800000 */
[----:B------:R-:W-:Y:S01]  /*f070*/  BAR.SYNC.DEFER_BLOCKING 0x8, 0xa0 ;  /* 0x0202800000007b1d */ /* 0x000fe20000010000 */
[----:B------:R-:W-:-:S05]  /*f080*/  ELECT P2, URZ, PT ;  /* 0x00000000003f782f */ /* 0x000fca0003840000 */
[----:B------:R-:W-:Y:S08]  /*f090*/  BSSY B0, `(.L_x_3329) ;  /* 0x0000041000007945 */ /* 0x000ff00003800000 */
[----:B------:R-:W-:Y:S05]  /*f0a0*/  @!P2 BRA `(.L_x_3330) ;  /* 0x0000000000fca947 */ /* 0x000fea0003800000 */
[----:B------:R-:W-:Y:S01]  /*f0b0*/  UIADD3 UR14, UP0, UR46, 0x270, URZ ;  /* 0x000002702e0e7890 */ /* 0x000fe2000ff1e03f */
[----:B-12---:R-:W-:Y:S01]  /*f0c0*/  MOV R5, 0x2000 ;  /* 0x0000200000057802 */ /* 0x006fe20000000f00 */
        /* <DEDUP_REMOVED lines=61> */
.L_x_3330:
[----:B------:R-:W-:Y:S05]  /*f4a0*/  BSYNC B0 ;  /* 0x0000000000007941 */ /* 0x000fea0003800000 */
.L_x_3329:
        /* <DEDUP_REMOVED lines=8> */
.L_x_3382:
[----:B------:R-:W-:Y:S01]  /*f530*/  ULDC.64 UR4, c[0x0][0x408] ;  /* 0x0001020000047ab9 */ /* 0x000fe20000000a00 */
[----:B------:R-:W-:Y:S04]  /*f540*/  BSSY B0, `(.L_x_3332) ;  /* 0x0000042000007945 */ /* 0x000fe80003800000 */
[----:B------:R-:W-:Y:S05]  /*f550*/  @!P6 BRA `(.L_x_3333) ;  /* 0x000000040000e947 */ /* 0x000fea0003800000 */
[----:B-1----:R-:W1:Y:S01]  /*f560*/  S2R R8, SR_TID.X ;  /* 0x0000000000087919 */ /* 0x002e620000002100 */
[----:B------:R-:W-:Y:S02]  /*f570*/  LEA R5, R16, UR38, 0x3 ;  /* 0x0000002610057c11 */ /* 0x000fe4000f8e18ff */
[----:B-1----:R-:W-:Y:S02]  /*f580*/  LOP3.LUT R9, R8, 0x7f, RZ, 0xc0, !PT ;  /* 0x0000007f08097812 */ /* 0x002fe400078ec0ff */
[----:B------:R-:W-:Y:S02]  /*f590*/  SHF.L.U32 R8, R17, 0x1f, RZ ;  /* 0x0000001f11087819 */ /* 0x000fe400000006ff */
[----:B------:R-:W-:Y:S02]  /*f5a0*/  ISETP.NE.AND P3, PT, R9, RZ, PT ;  /* 0x000000ff0900720c */ /* 0x000fe40003f65270 */
[----:B------:R-:W1:Y:S02]  /*f5b0*/  SYNCS.PHASECHK.TRANS64.TRYWAIT P2, [R5+URZ+0x38860], R8 ;  /* 0x03886008050075a7 */ /* 0x000e64000804017f */
[----:B-1----:R-:W-:Y:S09]  /*f5c0*/  @!P2 BRA `(.L_x_3334) ;  /* 0x00000024001ca947 */ /* 0x002ff20003800000 */
.L_x_3383:
[----:B------:R-:W-:Y:S05]  /*f5d0*/  @P3 BRA `(.L_x_3335) ;  /* 0x0000000000143947 */ /* 0x000fea0003800000 */
[----:B------:R-:W-:Y:S01]  /*f5e0*/  ISETP.NE.AND P2, PT, R19, RZ, PT ;  /* 0x000000ff1300720c */ /* 0x000fe20003f45270 */
[----:B-1----:R-:W-:-:S04]  /*f5f0*/  IMAD.MOV.U32 R8, RZ, RZ, 0x10000 ;  /* 0x00010000ff087424 */ /* 0x002fc800078e00ff */
[----:B------:R2:W-:Y:S08]  /*f600*/  SYNCS.ARRIVE.TRANS64 RZ, [R5+URZ+0x38850], R8 ;  /* 0x0388500805ff79a7 */ /* 0x0005f0000800003f */
[----:B------:R-:W-:Y:S05]  /*f610*/  @!P2 BRA `(.L_x_3335) ;  /* 0x000000000004a947 */ /* 0x000fea0003800000 */
[----:B------:R-:W-:Y:S01]  /*f620*/  BPT.TRAP 0x1 ;  /* 0x000000040000795c */ /* 0x000fe20000300000 */
.L_x_3335:
        /* <DEDUP_REMOVED lines=51> */
.L_x_3333:
[----:B------:R-:W-:Y:S05]  /*f960*/  BSYNC B0 ;  /* 0x0000000000007941 */ /* 0x000fea0003800000 */
.L_x_3332:
[----:B------:R-:W-:-:S06]  /*f970*/  UISETP.GE.AND UP0, UPT, UR39, 0x2, UPT ;  /* 0x000000022700788c */ /* 0x000fcc000bf06270 */
[----:B------:R-:W-:-:S13]  /*f980*/  PLOP3.LUT P2, PT, PT, PT, UP0, 0x80, 0x0 ;  /* 0x000000000000781c */ /* 0x000fda0003f4f008 */
[----:B------:R-:W-:Y:S05]  /*f990*/  @!P2 BRA `(.L_x_3336) ;  /* 0x00000014009ca947 */ /* 0x000fea0003800000 */
[----:B------:R-:W-:Y:S02]  /*f9a0*/  ULOP3.LUT UR6, UR39, 0x1, URZ, 0xc0, !UPT ;  /* 0x0000000127067892 */ /* 0x000fe4000f8ec03f */
[----:B------:R-:W-:Y:S02]  /*f9b0*/  MOV R9, UR39 ;  /* 0x0000002700097c02 */ /* 0x000fe40008000f00 */
[----:B------:R-:W-:-:S03]  /*f9c0*/  UISETP.NE.U32.AND UP0, UPT, UR6, 0x1, UPT ;  /* 0x000000010600788c */ /* 0x000fc6000bf05070 */
[----:B------:R-:W-:-:S03]  /*f9d0*/  VIADD R9, R9, 0xfffffffe ;  /* 0xfffffffe09097836 */ /* 0x000fc60000000000 */
[----:B------:R-:W-:Y:S01]  /*f9e0*/  PLOP3.LUT P2, PT, PT, PT, UP0, 0x80, 0x0 ;  /* 0x000000000000781c */ /* 0x000fe20003f4f008 */
[----:B-12---:R-:W-:-:S12]  /*f9f0*/  IMAD.MOV.U32 R8, RZ, RZ, R9 ;  /* 0x000000ffff087224 */ /* 0x006fd800078e0009 */
[----:B------:R-:W-:Y:S05]  /*fa00*/  @!P2 BRA `(.L_x_3337) ;  /* 0x0000000400d0a947 */ /* 0x000fea0003800000 */
[----:B------:R-:W-:Y:S01]  /*fa10*/  VIADD R16, R16, 0x1 ;  /* 0x0000000110107836 */ /* 0x000fe20000000000 */
[----:B------:R-:W-:Y:S04]  /*fa20*/  BSSY B0, `(.L_x_3338) ;  /* 0x0000070000007945 */ /* 0x000fe80003800000 */
[----:B------:R-:W-:-:S04]  /*fa30*/  ISETP.NE.AND P2, PT, R16, 0x2, PT ;  /* 0x000000021000780c */ /* 0x000fc80003f45270 */
[----:B------:R-:W-:Y:S02]  /*fa40*/  SEL R8, RZ, 0x1, P2 ;  /* 0x00000001ff087807 */ /* 0x000fe40001000000 */
[----:B------:R-:W-:Y:S02]  /*fa50*/  SEL R16, R16, RZ, P2 ;  /* 0x000000ff10107207 */ /* 0x000fe40001000000 */
[----:B------:R-:W-:Y:S01]  /*fa60*/  LOP3.LUT R17, R17, R8, RZ, 0x3c, !PT ;  /* 0x0000000811117212 */ /* 0x000fe200078e3cff */
[----:B------:R-:W-:Y:S06]  /*fa70*/  @!P6 BRA `(.L_x_3339) ;  /* 0x0000000400a8e947 */ /* 0x000fec0003800000 */
        /* <DEDUP_REMOVED lines=18> */
[----:B------:R-:W-:-:S05]  /*fba0*/  IADD3 R5, -R10, RZ, RZ ;  /* 0x000000ff0a057210 */ /* 0x000fca0007ffe1ff */
[----:B------:R-:W-:-:S07]  /*fbb0*/  IMAD R8, R8, R5, R9 ;  /* 0x0000000508087224 */ /* 0x000fce00078e0209 */
.L_x_3340:
[----:B-1----:R-:W1:Y:S01]  /*fbc0*/  S2R R2, SR_TID.X ;  /* 0x0000000000027919 */ /* 0x002e620000002100 */
[----:B------:R-:W-:Y:S02]  /*fbd0*/  SHF.L.U32 R3, R17, 0x1f, RZ ;  /* 0x0000001f11037819 */ /* 0x000fe400000006ff */
[----:B-1----:R-:W-:Y:S02]  /*fbe0*/  LOP3.LUT R5, R2, 0x7f, RZ, 0xc0, !PT ;  /* 0x0000007f02057812 */ /* 0x002fe400078ec0ff */
[----:B------:R-:W-:Y:S02]  /*fbf0*/  LEA R2, R16, UR38, 0x3 ;  /* 0x0000002610027c11 */ /* 0x000fe4000f8e18ff */
[----:B------:R-:W-:Y:S02]  /*fc00*/  ISETP.NE.AND P2, PT, R5, RZ, PT ;  /* 0x000000ff0500720c */ /* 0x000fe40003f45270 */
[----:B------:R-:W1:Y:S02]  /*fc10*/  SYNCS.PHASECHK.TRANS64.TRYWAIT P3, [R2+URZ+0x38840], R3 ;  /* 0x03884003020075a7 */ /* 0x000e64000806017f */
[----:B-1----:R-:W-:Y:S09]  /*fc20*/  @!P3 BRA `(.L_x_3341) ;  /* 0x0000001c0098b947 */ /* 0x002ff20003800000 */
.L_x_3384:
[----:B------:R-:W-:Y:S05]  /*fc30*/  @P2 BRA `(.L_x_3342) ;  /* 0x0000000000142947 */ /* 0x000fea0003800000 */
[----:B------:R-:W-:Y:S01]  /*fc40*/  ISETP.NE.AND P3, PT, R19, RZ, PT ;  /* 0x000000ff1300720c */ /* 0x000fe20003f65270 */
[----:B------:R-:W-:-:S04]  /*fc50*/  IMAD.MOV.U32 R5, RZ, RZ, 0x2000 ;  /* 0x00002000ff057424 */ /* 0x000fc800078e00ff */
[----:B------:R2:W-:Y:S08]  /*fc60*/  SYNCS.ARRIVE.TRANS64 RZ, [R2+URZ+0x38830], R5 ;  /* 0x0388300502ff79a7 */ /* 0x0005f0000800003f */
[----:B------:R-:W-:Y:S05]  /*fc70*/  @!P3 BRA `(.L_x_3342) ;  /* 0x000000000004b947 */ /* 0x000fea0003800000 */
[----:B------:R-:W-:Y:S01]  /*fc80*/  BPT.TRAP 0x1 ;  /* 0x000000040000795c */ /* 0x000fe20000300000 */
.L_x_3342:
        /* <DEDUP_REMOVED lines=17> */
.L_x_3385:
[----:B------:R-:W-:Y:S05]  /*fda0*/  @P2 BRA `(.L_x_3344) ;  /* 0x0000000000142947 */ /* 0x000fea0003800000 */
[----:B------:R-:W-:Y:S01]  /*fdb0*/  ISETP.NE.AND P2, PT, R19, RZ, PT ;  /* 0x000000ff1300720c */ /* 0x000fe20003f45270 */
[----:B-12---:R-:W-:-:S04]  /*fdc0*/  IMAD.MOV.U32 R3, RZ, RZ, 0x10000 ;  /* 0x00010000ff037424 */ /* 0x006fc800078e00ff */
[----:B------:R3:W-:Y:S08]  /*fdd0*/  SYNCS.ARRIVE.TRANS64 RZ, [R2+URZ+0x38850], R3 ;  /* 0x0388500302ff79a7 */ /* 0x0007f0000800003f */
[----:B------:R-:W-:Y:S05]  /*fde0*/  @!P2 BRA `(.L_x_3344) ;  /* 0x000000000004a947 */ /* 0x000fea0003800000 */
[----:B------:R-:W-:Y:S01]  /*fdf0*/  BPT.TRAP 0x1 ;  /* 0x000000040000795c */ /* 0x000fe20000300000 */
.L_x_3344:
        /* <DEDUP_REMOVED lines=50> */
.L_x_3339:
[----:B------:R-:W-:Y:S05]  /*10120*/  BSYNC B0 ;  /* 0x0000000000007941 */ /* 0x000fea0003800000 */
.L_x_3338:
[----:B------:R-:W-:-:S06]  /*10130*/  UIADD3 UR6, UR39, -0x3, URZ ;  /* 0xfffffffd27067890 */ /* 0x000fcc000fffe03f */
[----:B------:R-:W-:-:S07]  /*10140*/  MOV R8, UR6 ;  /* 0x0000000600087c02 */ /* 0x000fce0008000f00 */
.L_x_3337:
[----:B------:R-:W-:Y:S01]  /*10150*/  ISETP.NE.AND P2, PT, R9, RZ, PT ;  /* 0x000000ff0900720c */ /* 0x000fe20003f45270 */
[----:B------:R-:W-:-:S12]  /*10160*/  BSSY B0, `(.L_x_3336) ;  /* 0x00000ea000007945 */ /* 0x000fd80003800000 */
[----:B------:R-:W-:Y:S05]  /*10170*/  @!P2 BRA `(.L_x_3345) ;  /* 0x0000000c00a0a947 */ /* 0x000fea0003800000 */
.L_x_3360:
        /* <DEDUP_REMOVED lines=28> */
.L_x_3348:
[----:B------:R-:W1:Y:S01]  /*10340*/  S2R R2, SR_TID.X ;  /* 0x0000000000027919 */ /* 0x000e620000002100 */
[----:B------:R-:W-:Y:S02]  /*10350*/  LEA R3, R9, UR38, 0x3 ;  /* 0x0000002609037c11 */ /* 0x000fe4000f8e18ff */
[----:B-1----:R-:W-:Y:S02]  /*10360*/  LOP3.LUT R5, R2, 0x7f, RZ, 0xc0, !PT ;  /* 0x0000007f02057812 */ /* 0x002fe400078ec0ff */
[----:B------:R-:W-:Y:S02]  /*10370*/  SHF.L.U32 R2, R17, 0x1f, RZ ;  /* 0x0000001f11027819 */ /* 0x000fe400000006ff */
[----:B------:R-:W-:Y:S02]  /*10380*/  ISETP.NE.AND P2, PT, R5, RZ, PT ;  /* 0x000000ff0500720c */ /* 0x000fe40003f45270 */
[----:B------:R-:W1:Y:S02]  /*10390*/  SYNCS.PHASECHK.TRANS64.TRYWAIT P3, [R3+URZ+0x38840], R2 ;  /* 0x03884002030075a7 */ /* 0x000e64000806017f */
[----:B-1----:R-:W-:Y:S09]  /*103a0*/  @!P3 BRA `(.L_x_3349) ;  /* 0x0000001400e0b947 */ /* 0x002ff20003800000 */
.L_x_3386:
[----:B------:R-:W-:Y:S05]  /*103b0*/  @P2 BRA `(.L_x_3350) ;  /* 0x0000000000142947 */ /* 0x000fea0003800000 */
[----:B------:R-:W-:Y:S01]  /*103c0*/  ISETP.NE.AND P3, PT, R19, RZ, PT ;  /* 0x000000ff1300720c */ /* 0x000fe20003f65270 */
[----:B------:R-:W-:-:S04]  /*103d0*/  IMAD.MOV.U32 R12, RZ, RZ, 0x2000 ;  /* 0x00002000ff0c7424 */ /* 0x000fc800078e00ff */
[----:B------:R2:W-:Y:S08]  /*103e0*/  SYNCS.ARRIVE.TRANS64 RZ, [R3+URZ+0x38830], R12 ;  /* 0x0388300c03ff79a7 */ /* 0x0005f0000800003f */
[----:B------:R-:W-:Y:S05]  /*103f0*/  @!P3 BRA `(.L_x_3350) ;  /* 0x000000000004b947 */ /* 0x000fea0003800000 */
[----:B------:R-:W-:Y:S01]  /*10400*/  BPT.TRAP 0x1 ;  /* 0x000000040000795c */ /* 0x000fe20000300000 */
.L_x_3350:
        /* <DEDUP_REMOVED lines=17> */
.L_x_3387:
[----:B------:R-:W-:Y:S05]  /*10520*/  @P2 BRA `(.L_x_3352) ;  /* 0x0000000000142947 */ /* 0x000fea0003800000 */
[----:B------:R-:W-:Y:S01]  /*10530*/  ISETP.NE.AND P2, PT, R19, RZ, PT ;  /* 0x000000ff1300720c */ /* 0x000fe20003f45270 */
[----:B-1-3--:R-:W-:-:S04]  /*10540*/  IMAD.MOV.U32 R2, RZ, RZ, 0x10000 ;  /* 0x00010000ff027424 */ /* 0x00afc800078e00ff */
[----:B------:R4:W-:Y:S08]  /*10550*/  SYNCS.ARRIVE.TRANS64 RZ, [R3+URZ+0x38850], R2 ;  /* 0x0388500203ff79a7 */ /* 0x0009f0000800003f */
[----:B------:R-:W-:Y:S05]  /*10560*/  @!P2 BRA `(.L_x_3352) ;  /* 0x000000000004a947 */ /* 0x000fea0003800000 */
[----:B------:R-:W-:Y:S01]  /*10570*/  BPT.TRAP 0x1 ;  /* 0x000000040000795c */ /* 0x000fe20000300000 */
.L_x_3352:
        /* <DEDUP_REMOVED lines=50> */
.L_x_3347:
[----:B------:R-:W-:Y:S05]  /*108a0*/  BSYNC B1 ;  /* 0x0000000000017941 */ /* 0x000fea0003800000 */
.L_x_3346:
[----:B------:R-:W-:Y:S01]  /*108b0*/  VIADD R9, R9, 0x1 ;  /* 0x0000000109097836 */ /* 0x000fe20000000000 */
[----:B------:R-:W-:Y:S04]  /*108c0*/  BSSY B1, `(.L_x_3353) ;  /* 0x0000070000017945 */ /* 0x000fe80003800000 */
[----:B------:R-:W-:-:S04]  /*108d0*/  ISETP.NE.AND P2, PT, R9, 0x2, PT ;  /* 0x000000020900780c */ /* 0x000fc80003f45270 */
[----:B---34-:R-:W-:Y:S02]  /*108e0*/  SEL R2, RZ, 0x1, P2 ;  /* 0x00000001ff027807 */ /* 0x018fe40001000000 */
[----:B------:R-:W-:Y:S02]  /*108f0*/  SEL R16, R9, RZ, P2 ;  /* 0x000000ff09107207 */ /* 0x000fe40001000000 */
[----:B------:R-:W-:Y:S01]  /*10900*/  LOP3.LUT R17, R17, R2, RZ, 0x3c, !PT ;  /* 0x0000000211117212 */ /* 0x000fe200078e3cff */
[----:B------:R-:W-:Y:S06]  /*10910*/  @!P6 BRA `(.L_x_3354) ;  /* 0x0000000400a8e947 */ /* 0x000fec0003800000 */
[----:B------:R-:W-:Y:S01]  /*10920*/  VIADD R10, R8, 0xffffffff ;  /* 0xffffffff080a7836 */ /* 0x000fe20000000000 */
        /* <DEDUP_REMOVED lines=12> */
[----:B------:R-:W-:-:S04]  /*109f0*/  IMAD.WIDE.U32 R2, R6, UR4, R2 ;  /* 0x0000000406027c25 */ /* 0x000fc8000f8e0002 */
[----:B------:R-:W-:Y:S01]  /*10a00*/  IMAD.IADD R3, R13, 0x1, R3 ;  /* 0x000000010d037824 */ /* 0x000fe200078e0203 */
[----:B---3--:R-:W-:-:S04]  /*10a10*/  LEA R4, P2, R2, R4, 0x2 ;  /* 0x0000000402047211 */ /* 0x008fc800078410ff */
[----:B------:R-:W-:-:S05]  /*10a20*/  LEA.HI.X R5, R2, R5, R3, 0x2, P2 ;  /* 0x0000000502057211 */ /* 0x000fca00010f1403 */
[----:B------:R1:W5:Y:S01]  /*10a30*/  LDG.E R4, desc[UR54][R4.64] ;  /* 0x0000003604047981 */ /* 0x000362000c1e1900 */
[----:B------:R-:W-:-:S04]  /*10a40*/  IMAD.MOV R2, RZ, RZ, -R11 ;  /* 0x000000ffff027224 */ /* 0x000fc800078e0a0b */
[----:B------:R-:W-:-:S07]  /*10a50*/  IMAD R10, R9, R2, R10 ;  /* 0x00000002090a7224 */ /* 0x000fce00078e020a */
.L_x_3355:
[----:B------:R-:W1:Y:S01]  /*10a60*/  S2R R2, SR_TID.X ;  /* 0x0000000000027919 */ /* 0x000e620000002100 */
[----:B--2---:R-:W-:Y:S02]  /*10a70*/  SHF.L.U32 R3, R17, 0x1f, RZ ;  /* 0x0000001f11037819 */ /* 0x004fe400000006ff */
[----:B-1----:R-:W-:Y:S02]  /*10a80*/  LOP3.LUT R5, R2, 0x7f, RZ, 0xc0, !PT ;  /* 0x0000007f02057812 */ /* 0x002fe400078ec0ff */
[----:B------:R-:W-:Y:S02]  /*10a90*/  LEA R2, R16, UR38, 0x3 ;  /* 0x0000002610027c11 */ /* 0x000fe4000f8e18ff */
[----:B------:R-:W-:Y:S02]  /*10aa0*/  ISETP.NE.AND P2, PT, R5, RZ, PT ;  /* 0x000000ff0500720c */ /* 0x000fe40003f45270 */
[----:B------:R-:W1:Y:S02]  /*10ab0*/  SYNCS.PHASECHK.TRANS64.TRYWAIT P3, [R2+URZ+0x38840], R3 ;  /* 0x03884003020075a7 */ /* 0x000e64000806017f */
[----:B-1----:R-:W-:Y:S09]  /*10ac0*/  @!P3 BRA `(.L_x_3356) ;  /* 0x000000100040b947 */ /* 0x002ff20003800000 */
.L_x_3388:
[----:B------:R-:W-:Y:S05]  /*10ad0*/  @P2 BRA `(.L_x_3357) ;  /* 0x0000000000142947 */ /* 0x000fea0003800000 */
[----:B------:R-:W-:Y:S02]  /*10ae0*/  ISETP.NE.AND P3, PT, R19, RZ, PT ;  /* 0x000000ff1300720c */ /* 0x000fe40003f65270 */
[----:B------:R-:W-:-:S04]  /*10af0*/  MOV R5, 0x2000 ;  /* 0x0000200000057802 */ /* 0x000fc80000000f00 */
[----:B------:R2:W-:Y:S07]  /*10b00*/  SYNCS.ARRIVE.TRANS64 RZ, [R2+URZ+0x38830], R5 ;  /* 0x0388300502ff79a7 */ /* 0x0005ee000800003f */
[----:B------:R-:W-:Y:S05]  /*10b10*/  @!P3 BRA `(.L_x_3357) ;  /* 0x000000000004b947 */ /* 0x000fea0003800000 */
[----:B------:R-:W-:Y:S01]  /*10b20*/  BPT.TRAP 0x1 ;  /* 0x000000040000795c */ /* 0x000fe20000300000 */
.L_x_3357:
        /* <DEDUP_REMOVED lines=17> */
.L_x_3389:
[----:B------:R-:W-:Y:S05]  /*10c40*/  @P2 BRA `(.L_x_3359) ;  /* 0x0000000000142947 */ /* 0x000fea0003800000 */
[----:B------:R-:W-:Y:S01]  /*10c50*/  ISETP.NE.AND P2, PT, R19, RZ, PT ;  /* 0x000000ff1300720c */ /* 0x000fe20003f45270 */
[----:B-1-3--:R-:W-:-:S04]  /*10c60*/  IMAD.MOV.U32 R3, RZ, RZ, 0x10000 ;  /* 0x00010000ff037424 */ /* 0x00afc800078e00ff */
[----:B------:R4:W-:Y:S08]  /*10c70*/  SYNCS.ARRIVE.TRANS64 RZ, [R2+URZ+0x38850], R3 ;  /* 0x0388500302ff79a7 */ /* 0x0009f0000800003f */
[----:B------:R-:W-:Y:S05]  /*10c80*/  @!P2 BRA `(.L_x_3359) ;  /* 0x000000000004a947 */ /* 0x000fea0003800000 */
[----:B------:R-:W-:Y:S01]  /*10c90*/  BPT.TRAP 0x1 ;  /* 0x000000040000795c */ /* 0x000fe20000300000 */
.L_x_3359:
        /* <DEDUP_REMOVED lines=50> */
.L_x_3354:
[----:B------:R-:W-:Y:S05]  /*10fc0*/  BSYNC B1 ;  /* 0x0000000000017941 */ /* 0x000fea0003800000 */
.L_x_3353:
[C---:B------:R-:W-:Y:S01]  /*10fd0*/  ISETP.GT.AND P2, PT, R8.reuse, 0x1, PT ;  /* 0x000000010800780c */ /* 0x040fe20003f44270 */
[----:B------:R-:W-:-:S12]  /*10fe0*/  VIADD R8, R8, 0xfffffffe ;  /* 0xfffffffe08087836 */ /* 0x000fd80000000000 */
[----:B------:R-:W-:Y:S05]  /*10ff0*/  @P2 BRA `(.L_x_3360) ;  /* 0xfffffff000602947 */ /* 0x000fea000383ffff */
.L_x_3345:
[----:B------:R-:W-:Y:S05]  /*11000*/  BSYNC B0 ;  /* 0x0000000000007941 */ /* 0x000fea0003800000 */
.L_x_3336:
        /* <DEDUP_REMOVED lines=18> */
.L_x_3362:
[----:B------:R-:W-:Y:S05]  /*11130*/  BSYNC B0 ;  /* 0x0000000000007941 */ /* 0x000fea0003800000 */
.L_x_3361:
[----:B------:R-:W-:Y:S01]  /*11140*/  SEL R16, R16, RZ, P0 ;  /* 0x000000ff10107207 */ /* 0x000fe20000000000 */
[----:B------:R-:W-:-:S07]  /*11150*/  IMAD.MOV.U32 R13, RZ, RZ, R18 ;  /* 0x000000ffff0d7224 */ /* 0x000fce00078e0012 */
.L_x_3319:
[----:B------:R-:W-:Y:S05]  /*11160*/  BSYNC B6 ;  /* 0x0000000000067941 */ /* 0x000fea0003800000 */
.L_x_3317:
[----:B------:R-:W-:-:S03]  /*11170*/  UMOV UR6, 0xffffffff ;  /* 0xffffffff00067882 */ /* 0x000fc60000000000 */
[----:B------:R-:W-:Y:S05]  /*11180*/  BRA.DIV UR6, `(.L_x_3363) ;  /* 0x0000000a06b87947 */ /* 0x000fea000b800000 */
[----:B------:R1:W1:Y:S02]  /*11190*/  SHFL.IDX PT, R14, R13, RZ, 0x1f ;  /* 0x00001fff0d0e7589 */ /* 0x00026400000e0000 */
.L_x_3392:
        /* <DEDUP_REMOVED lines=12> */
.L_x_3314:
        /* <DEDUP_REMOVED lines=11> */
.L_x_3393:
        /* <DEDUP_REMOVED lines=9> */
[----:B------:R-:W2:Y:S02]  /*113a0*/  LDL R2, [R1] ;  /* 0x0000000001027983 */ /* 0x000ea40000100800 */
[----:B--2---:R-:W-:-:S13]  /*113b0*/  R2UR UR4, R2 ;  /* 0x00000000020472ca */ /* 0x004fda00000e0000 */
[----:B------:R-:W-:-:S06]  /*113c0*/  ULOP3.LUT UR4, UR4, 0x2, URZ, 0xfc, !UPT ;  /* 0x0000000204047892 */ /* 0x000fcc000f8efc3f */
[----:B------:R-:W-:-:S04]  /*113d0*/  MOV R0, UR4 ;  /* 0x0000000400007c02 */ /* 0x000fc80008000f00 */
[----:B------:R-:W-:-:S13]  /*113e0*/  ISETP.NE.AND P2, PT, R0, 0x3, PT ;  /* 0x000000030000780c */ /* 0x000fda0003f45270 */
[----:B------:R-:W-:Y:S05]  /*113f0*/  @!P2 BRA `(.L_x_3368) ;  /* 0x000000000004a947 */ /* 0x000fea0003800000 */
[----:B------:R-:W-:Y:S01]  /*11400*/  BPT.TRAP 0x1 ;  /* 0x000000040000795c */ /* 0x000fe20000300000 */
.L_x_3368:
        /* <DEDUP_REMOVED lines=12> */
.L_x_3394:
[----:B------:R-:W2:Y:S02]  /*114d0*/  SYNCS.PHASECHK.TRANS64.TRYWAIT P0, [R3+URZ], R0 ;  /* 0x00000000030075a7 */ /* 0x000ea4000800017f */
[----:B--2---:R-:W-:Y:S05]  /*114e0*/  @!P0 BRA `(.L_x_3370) ;  /* 0x00000008002c8947 */ /* 0x004fea0003800000 */
.L_x_3395:
[----:B------:R-:W-:Y:S05]  /*114f0*/  @!P2 BRA `(.L_x_3371) ;  /* 0x000000000004a947 */ /* 0x000fea0003800000 */
[----:B------:R-:W-:Y:S01]  /*11500*/  BPT.TRAP 0x1 ;  /* 0x000000040000795c */ /* 0x000fe20000300000 */
.L_x_3371:
[----:B--2---:R-:W-:-:S04]  /*11510*/  VIADD R3, R7, 0x38860 ;  /* 0x0003886007037836 */ /* 0x004fc80000000000 */
[----:B-1----:R-:W-:-:S04]  /*11520*/  IMAD R5, R16, 0x8, R3 ;  /* 0x0000000810057824 */ /* 0x002fc800078e0203 */
[----:B------:R-:W1:Y:S02]  /*11530*/  SYNCS.PHASECHK.TRANS64.TRYWAIT P0, [R5+URZ], R4 ;  /* 0x00000004050075a7 */ /* 0x000e64000800017f */
[----:B-1----:R-:W-:Y:S05]  /*11540*/  @!P0 BRA `(.L_x_3372) ;  /* 0x0000000800288947 */ /* 0x002fea0003800000 */
.L_x_3396:
[----:B------:R-:W-:-:S07]  /*11550*/  IMAD R3, R2, 0x8, R3 ;  /* 0x0000000802037824 */ /* 0x000fce00078e0203 */
.L_x_3373:
[----:B--2---:R2:W3:Y:S02]  /*11560*/  SYNCS.PHASECHK.TRANS64.TRYWAIT P0, [R3+URZ], R0 ;  /* 0x00000000030075a7 */ /* 0x0044e4000800017f */
[----:B---3--:R-:W-:Y:S05]  /*11570*/  @!P0 NANOSLEEP.SYNCS 0x989680 ;  /* 0x009896800000895d */ /* 0x008fea0003900000 */
[----:B------:R-:W3:Y:S02]  /*11580*/  @!P0 SYNCS.PHASECHK.TRANS64 P0, [R3+URZ], R0 ;  /* 0x00000000030085a7 */ /* 0x000ee4000800007f */
[----:B---3--:R-:W-:Y:S05]  /*11590*/  @!P0 BRA `(.L_x_3373) ;  /* 0xfffffffc00f08947 */ /* 0x008fea000383ffff */
.L_x_3367:
[----:B------:R-:W-:Y:S05]  /*115a0*/  BSYNC B0 ;  /* 0x0000000000007941 */ /* 0x000fea0003800000 */
.L_x_3366:
[----:B------:R-:W-:Y:S05]  /*115b0*/  EXIT ;  /* 0x000000000000794d */ /* 0x000fea0003800000 */
.L_x_3273:
[----:B-1----:R-:W-:-:S04]  /*115c0*/  MOV R0, UR37 ;  /* 0x0000002500007c02 */ /* 0x002fc80008000f00 */
[----:B------:R1:W2:Y:S03]  /*115d0*/  SYNCS.PHASECHK.TRANS64.TRYWAIT P1, [R0+URZ+0x38800], R3 ;  /* 0x03880003000075a7 */ /* 0x0002a6000802017f */
[----:B--2---:R-:W-:Y:S05]  /*115e0*/  @!P1 NANOSLEEP.SYNCS 0x989680 ;  /* 0x009896800000995d */ /* 0x004fea0003900000 */
[----:B------:R-:W2:Y:S02]  /*115f0*/  @!P1 SYNCS.PHASECHK.TRANS64 P1, [R0+URZ+0x38800], R3 ;  /* 0x03880003000095a7 */ /* 0x000ea4000802007f */
[----:B--2---:R-:W-:Y:S05]  /*11600*/  @!P1 BRA `(.L_x_3273) ;  /* 0xfffffffc00ec9947 */ /* 0x004fea000383ffff */
[----:B------:R-:W-:Y:S05]  /*11610*/  BRA `(.L_x_3374) ;  /* 0xffffff1800e07947 */ /* 0x000fea000383ffff */
.L_x_3277:
[----:B---3--:R3:W4:Y:S02]  /*11620*/  SYNCS.PHASECHK.TRANS64.TRYWAIT P1, [R5+URZ+0x38830], R8 ;  /* 0x03883008050075a7 */ /* 0x008724000802017f */
[----:B----4-:R-:W-:Y:S05]  /*11630*/  @!P1 NANOSLEEP.SYNCS 0x989680 ;  /* 0x009896800000995d */ /* 0x010fea0003900000 */
[----:B------:R-:W4:Y:S02]  /*11640*/  @!P1 SYNCS.PHASECHK.TRANS64 P1, [R5+URZ+0x38830], R8 ;  /* 0x03883008050095a7 */ /* 0x000f24000802007f */
[----:B----4-:R-:W-:Y:S05]  /*11650*/  @!P1 BRA `(.L_x_3277) ;  /* 0xfffffffc00f09947 */ /* 0x010fea000383ffff */
[----:B------:R-:W-:Y:S05]  /*11660*/  BRA `(.L_x_3276) ;  /* 0xffffff1800f47947 */ /* 0x000fea000383ffff */
.L_x_3278:
[----:B-1----:R-:W-:-:S04]  /*11670*/  IMAD.U32 R4, RZ, RZ, UR37 ;  /* 0x00000025ff047e24 */ /* 0x002fc8000f8e00ff */
[----:B------:R1:W4:Y:S03]  /*11680*/  SYNCS.PHASECHK.TRANS64.TRYWAIT P1, [R4+URZ+0x38810], R3 ;  /* 0x03881003040075a7 */ /* 0x000326000802017f */
[----:B----4-:R-:W-:Y:S05]  /*11690*/  @!P1 NANOSLEEP.SYNCS 0x989680 ;  /* 0x009896800000995d */ /* 0x010fea0003900000 */
[----:B------:R-:W4:Y:S02]  /*116a0*/  @!P1 SYNCS.PHASECHK.TRANS64 P1, [R4+URZ+0x38810], R3 ;  /* 0x03881003040095a7 */ /* 0x000f24000802007f */
[----:B----4-:R-:W-:Y:S05]  /*116b0*/  @!P1 BRA `(.L_x_3278) ;  /* 0xfffffffc00ec9947 */ /* 0x010fea000383ffff */
[----:B------:R-:W-:Y:S05]  /*116c0*/  BRA `(.L_x_3375) ;  /* 0xffffff1c007c7947 */ /* 0x000fea000383ffff */
.L_x_3282:
[----:B------:R1:W1:Y:S02]  /*116d0*/  SYNCS.PHASECHK.TRANS64.TRYWAIT P1, [R5+URZ+0x38850], R8 ;  /* 0x03885008050075a7 */ /* 0x000264000802017f */
[----:B-1----:R-:W-:Y:S05]  /*116e0*/  @!P1 NANOSLEEP.SYNCS 0x989680 ;  /* 0x009896800000995d */ /* 0x002fea0003900000 */
[----:B------:R-:W1:Y:S02]  /*116f0*/  @!P1 SYNCS.PHASECHK.TRANS64 P1, [R5+URZ+0x38850], R8 ;  /* 0x03885008050095a7 */ /* 0x000e64000802007f */
[----:B-1----:R-:W-:Y:S05]  /*11700*/  @!P1 BRA `(.L_x_3282) ;  /* 0xfffffffc00f09947 */ /* 0x002fea000383ffff */
[----:B------:R-:W-:Y:S05]  /*11710*/  BRA `(.L_x_3281) ;  /* 0xffffff1c00b07947 */ /* 0x000fea000383ffff */
.L_x_3287:
[----:B--2---:R2:W3:Y:S02]  /*11720*/  SYNCS.PHASECHK.TRANS64.TRYWAIT P2, [R10+URZ+0x38830], R7 ;  /* 0x038830070a0075a7 */ /* 0x0044e4000804017f */
[----:B---3--:R-:W-:Y:S05]  /*11730*/  @!P2 NANOSLEEP.SYNCS 0x989680 ;  /* 0x009896800000a95d */ /* 0x008fea0003900000 */
[----:B------:R-:W3:Y:S02]  /*11740*/  @!P2 SYNCS.PHASECHK.TRANS64 P2, [R10+URZ+0x38830], R7 ;  /* 0x038830070a00a5a7 */ /* 0x000ee4000804007f */
[----:B---3--:R-:W-:Y:S05]  /*11750*/  @!P2 BRA `(.L_x_3287) ;  /* 0xfffffffc00f0a947 */ /* 0x008fea000383ffff */
[----:B------:R-:W-:Y:S05]  /*11760*/  BRA `(.L_x_3286) ;  /* 0xffffff44009c7947 */ /* 0x000fea000383ffff */
.L_x_3291:
[----:B----4-:R4:W1:Y:S02]  /*11770*/  SYNCS.PHASECHK.TRANS64.TRYWAIT P2, [R10+URZ+0x38850], R7 ;  /* 0x038850070a0075a7 */ /* 0x010864000804017f */
[----:B-1----:R-:W-:Y:S05]  /*11780*/  @!P2 NANOSLEEP.SYNCS 0x989680 ;  /* 0x009896800000a95d */ /* 0x002fea0003900000 */
[----:B------:R-:W1:Y:S02]  /*11790*/  @!P2 SYNCS.PHASECHK.TRANS64 P2, [R10+URZ+0x38850], R7 ;  /* 0x038850070a00a5a7 */ /* 0x000e64000804007f */
[----:B-1----:R-:W-:Y:S05]  /*117a0*/  @!P2 BRA `(.L_x_3291) ;  /* 0xfffffffc00f0a947 */ /* 0x002fea000383ffff */
[----:B------:R-:W-:Y:S05]  /*117b0*/  BRA `(.L_x_3290) ;  /* 0xffffff4400f87947 */ /* 0x000fea000383ffff */
.L_x_3297:
[----:B--2---:R2:W3:Y:S02]  /*117c0*/  SYNCS.PHASECHK.TRANS64.TRYWAIT P2, [R9+URZ+0x38830], R8 ;  /* 0x03883008090075a7 */ /* 0x0044e4000804017f */
[----:B---3--:R-:W-:Y:S05]  /*117d0*/  @!P2 NANOSLEEP.SYNCS 0x989680 ;  /* 0x009896800000a95d */ /* 0x008fea0003900000 */
[----:B------:R-:W3:Y:S02]  /*117e0*/  @!P2 SYNCS.PHASECHK.TRANS64 P2, [R9+URZ+0x38830], R8 ;  /* 0x038830080900a5a7 */ /* 0x000ee4000804007f */
[----:B---3--:R-:W-:Y:S05]  /*117f0*/  @!P2 BRA `(.L_x_3297) ;  /* 0xfffffffc00f0a947 */ /* 0x008fea000383ffff */
[----:B------:R-:W-:Y:S05]  /*11800*/  BRA `(.L_x_3296) ;  /* 0xffffff7800087947 */ /* 0x000fea000383ffff */
.L_x_3301:
[----:B----4-:R4:W1:Y:S02]  /*11810*/  SYNCS.PHASECHK.TRANS64.TRYWAIT P2, [R9+URZ+0x38850], R8 ;  /* 0x03885008090075a7 */ /* 0x010864000804017f */
[----:B-1----:R-:W-:Y:S05]  /*11820*/  @!P2 NANOSLEEP.SYNCS 0x989680 ;  /* 0x009896800000a95d */ /* 0x002fea0003900000 */
[----:B------:R-:W1:Y:S02]  /*11830*/  @!P2 SYNCS.PHASECHK.TRANS64 P2, [R9+URZ+0x38850], R8 ;  /* 0x038850080900a5a7 */ /* 0x000e64000804007f */
[----:B-1----:R-:W-:Y:S05]  /*11840*/  @!P2 BRA `(.L_x_3301) ;  /* 0xfffffffc00f0a947 */ /* 0x002fea000383ffff */
[----:B------:R-:W-:Y:S05]  /*11850*/  BRA `(.L_x_3300) ;  /* 0xffffff7800647947 */ /* 0x000fea000383ffff */
.L_x_3323:
        /* <DEDUP_REMOVED lines=10> */
.L_x_3376:
[----:B------:R-:W-:Y:S05]  /*11900*/  BRA `(.L_x_3377) ;  /* 0xffffffd000fc7947 */ /* 0x000fea000383ffff */
.L_x_3324:
[----:B------:R-:W-:Y:S01]  /*11910*/  BSSY B0, `(.L_x_3378) ;  /* 0x0000006000007945 */ /* 0x000fe20003800000 */
[----:B------:R-:W-:-:S07]  /*11920*/  IMAD.MOV.U32 R15, RZ, RZ, -0x1 ;  /* 0xffffffffff0f7424 */ /* 0x000fce00078e00ff */
[----:B------:R-:W-:Y:S05]  /*11930*/  WARPSYNC.COLLECTIVE R15, `(.L_x_3379) ;  /* 0x000000000f0c7348 */ /* 0x000fea0003c00000 */
[----:B------:R-:W-:Y:S02]  /*11940*/  ELECT P6, UR62, PT ;  /* 0x00000000003e782f */ /* 0x000fe400038c0000 */
[----:B------:R-:W-:Y:S01]  /*11950*/  MOV R14, UR62 ;  /* 0x0000003e000e7c02 */ /* 0x000fe20008000f00 */
[----:B------:R-:W-:Y:S10]  /*11960*/  ENDCOLLECTIVE ;  /* 0x000000000000791b */ /* 0x000ff40003800000 */
.L_x_3379:
[----:B------:R-:W-:Y:S05]  /*11970*/  BSYNC B0 ;  /* 0x0000000000007941 */ /* 0x000fea0003800000 */
.L_x_3378:
[----:B------:R-:W-:Y:S05]  /*11980*/  BRA `(.L_x_3380) ;  /* 0xffffffd000ec7947 */ /* 0x000fea000383ffff */
.L_x_3327:
[----:B-1----:R1:W2:Y:S02]  /*11990*/  SYNCS.PHASECHK.TRANS64.TRYWAIT P2, [R8+URZ+0x38840], R5 ;  /* 0x03884005080075a7 */ /* 0x0022a4000804017f */
[----:B--2---:R-:W-:Y:S05]  /*119a0*/  @!P2 NANOSLEEP.SYNCS 0x989680 ;  /* 0x009896800000a95d */ /* 0x004fea0003900000 */
[----:B------:R-:W2:Y:S02]  /*119b0*/  @!P2 SYNCS.PHASECHK.TRANS64 P2, [R8+URZ+0x38840], R5 ;  /* 0x038840050800a5a7 */ /* 0x000ea4000804007f */
[----:B--2---:R-:W-:Y:S05]  /*119c0*/  @!P2 BRA `(.L_x_3327) ;  /* 0xfffffffc00f0a947 */ /* 0x004fea000383ffff */
[----:B------:R-:W-:Y:S05]  /*119d0*/  BRA `(.L_x_3381) ;  /* 0xffffffd400487947 */ /* 0x000fea000383ffff */
.L_x_3331:
[----:B-1----:R-:W-:-:S04]  /*119e0*/  IMAD.U32 R8, RZ, RZ, UR38 ;  /* 0x00000026ff087e24 */ /* 0x002fc8000f8e00ff */
[----:B------:R1:W2:Y:S03]  /*119f0*/  SYNCS.PHASECHK.TRANS64.TRYWAIT P2, [R8+URZ+0x38820], R5 ;  /* 0x03882005080075a7 */ /* 0x0002a6000804017f */
[----:B--2---:R-:W-:Y:S05]  /*11a00*/  @!P2 NANOSLEEP.SYNCS 0x989680 ;  /* 0x009896800000a95d */ /* 0x004fea0003900000 */
[----:B------:R-:W2:Y:S02]  /*11a10*/  @!P2 SYNCS.PHASECHK.TRANS64 P2, [R8+URZ+0x38820], R5 ;  /* 0x038820050800a5a7 */ /* 0x000ea4000804007f */
[----:B--2---:R-:W-:Y:S05]  /*11a20*/  @!P2 BRA `(.L_x_3331) ;  /* 0xfffffffc00eca947 */ /* 0x004fea000383ffff */
[----:B------:R-:W-:Y:S05]  /*11a30*/  BRA `(.L_x_3382) ;  /* 0xffffffd800bc7947 */ /* 0x000fea000383ffff */
.L_x_3334:
[----:B-1----:R1:W2:Y:S02]  /*11a40*/  SYNCS.PHASECHK.TRANS64.TRYWAIT P2, [R5+URZ+0x38860], R8 ;  /* 0x03886008050075a7 */ /* 0x0022a4000804017f */
[----:B--2---:R-:W-:Y:S05]  /*11a50*/  @!P2 NANOSLEEP.SYNCS 0x989680 ;  /* 0x009896800000a95d */ /* 0x004fea0003900000 */
[----:B------:R-:W2:Y:S02]  /*11a60*/  @!P2 SYNCS.PHASECHK.TRANS64 P2, [R5+URZ+0x38860], R8 ;  /* 0x038860080500a5a7 */ /* 0x000ea4000804007f */
[----:B--2---:R-:W-:Y:S05]  /*11a70*/  @!P2 BRA `(.L_x_3334) ;  /* 0xfffffffc00f0a947 */ /* 0x004fea000383ffff */
[----:B------:R-:W-:Y:S05]  /*11a80*/  BRA `(.L_x_3383) ;  /* 0xffffffd800d07947 */ /* 0x000fea000383ffff */
.L_x_3341:
[----:B-1----:R1:W2:Y:S02]  /*11a90*/  SYNCS.PHASECHK.TRANS64.TRYWAIT P3, [R2+URZ+0x38840], R3 ;  /* 0x03884003020075a7 */ /* 0x0022a4000806017f */
[----:B--2---:R-:W-:Y:S05]  /*11aa0*/  @!P3 NANOSLEEP.SYNCS 0x989680 ;  /* 0x009896800000b95d */ /* 0x004fea0003900000 */
[----:B------:R-:W2:Y:S02]  /*11ab0*/  @!P3 SYNCS.PHASECHK.TRANS64 P3, [R2+URZ+0x38840], R3 ;  /* 0x038840030200b5a7 */ /* 0x000ea4000806007f */
[----:B--2---:R-:W-:Y:S05]  /*11ac0*/  @!P3 BRA `(.L_x_3341) ;  /* 0xfffffffc00f0b947 */ /* 0x004fea000383ffff */
[----:B------:R-:W-:Y:S05]  /*11ad0*/  BRA `(.L_x_3384) ;  /* 0xffffffe000547947 */ /* 0x000fea000383ffff */
.L_x_3343:
[----:B--2---:R2:W3:Y:S02]  /*11ae0*/  SYNCS.PHASECHK.TRANS64.TRYWAIT P3, [R2+URZ+0x38860], R3 ;  /* 0x03886003020075a7 */ /* 0x0044e4000806017f */
[----:B---3--:R-:W-:Y:S05]  /*11af0*/  @!P3 NANOSLEEP.SYNCS 0x989680 ;  /* 0x009896800000b95d */ /* 0x008fea0003900000 */
[----:B------:R-:W3:Y:S02]  /*11b00*/  @!P3 SYNCS.PHASECHK.TRANS64 P3, [R2+URZ+0x38860], R3 ;  /* 0x038860030200b5a7 */ /* 0x000ee4000806007f */
[----:B---3--:R-:W-:Y:S05]  /*11b10*/  @!P3 BRA `(.L_x_3343) ;  /* 0xfffffffc00f0b947 */ /* 0x008fea000383ffff */
[----:B------:R-:W-:Y:S05]  /*11b20*/  BRA `(.L_x_3385) ;  /* 0xffffffe0009c7947 */ /* 0x000fea000383ffff */
.L_x_3349:
[----:B-1----:R1:W2:Y:S02]  /*11b30*/  SYNCS.PHASECHK.TRANS64.TRYWAIT P3, [R3+URZ+0x38840], R2 ;  /* 0x03884002030075a7 */ /* 0x0022a4000806017f */
[----:B--2---:R-:W-:Y:S05]  /*11b40*/  @!P3 NANOSLEEP.SYNCS 0x989680 ;  /* 0x009896800000b95d */ /* 0x004fea0003900000 */
[----:B------:R-:W2:Y:S02]  /*11b50*/  @!P3 SYNCS.PHASECHK.TRANS64 P3, [R3+URZ+0x38840], R2 ;  /* 0x038840020300b5a7 */ /* 0x000ea4000806007f */
[----:B--2---:R-:W-:Y:S05]  /*11b60*/  @!P3 BRA `(.L_x_3349) ;  /* 0xfffffffc00f0b947 */ /* 0x004fea000383ffff */
[----:B------:R-:W-:Y:S05]  /*11b70*/  BRA `(.L_x_3386) ;  /* 0xffffffe8000c7947 */ /* 0x000fea000383ffff */
.L_x_3351:
[----:B---3--:R3:W4:Y:S02]  /*11b80*/  SYNCS.PHASECHK.TRANS64.TRYWAIT P3, [R3+URZ+0x38860], R2 ;  /* 0x03886002030075a7 */ /* 0x008724000806017f */
[----:B----4-:R-:W-:Y:S05]  /*11b90*/  @!P3 NANOSLEEP.SYNCS 0x989680 ;  /* 0x009896800000b95d */ /* 0x010fea0003900000 */
[----:B------:R-:W4:Y:S02]  /*11ba0*/  @!P3 SYNCS.PHASECHK.TRANS64 P3, [R3+URZ+0x38860], R2 ;  /* 0x038860020300b5a7 */ /* 0x000f24000806007f */
[----:B----4-:R-:W-:Y:S05]  /*11bb0*/  @!P3 BRA `(.L_x_3351) ;  /* 0xfffffffc00f0b947 */ /* 0x010fea000383ffff */
[----:B------:R-:W-:Y:S05]  /*11bc0*/  BRA `(.L_x_3387) ;  /* 0xffffffe800547947 */ /* 0x000fea000383ffff */
.L_x_3356:
[----:B-1----:R1:W2:Y:S02]  /*11bd0*/  SYNCS.PHASECHK.TRANS64.TRYWAIT P3, [R2+URZ+0x38840], R3 ;  /* 0x03884003020075a7 */ /* 0x0022a4000806017f */
[----:B--2---:R-:W-:Y:S05]  /*11be0*/  @!P3 NANOSLEEP.SYNCS 0x989680 ;  /* 0x009896800000b95d */ /* 0x004fea0003900000 */
[----:B------:R-:W2:Y:S02]  /*11bf0*/  @!P3 SYNCS.PHASECHK.TRANS64 P3, [R2+URZ+0x38840], R3 ;  /* 0x038840030200b5a7 */ /* 0x000ea4000806007f */
[----:B--2---:R-:W-:Y:S05]  /*11c00*/  @!P3 BRA `(.L_x_3356) ;  /* 0xfffffffc00f0b947 */ /* 0x004fea000383ffff */
[----:B------:R-:W-:Y:S05]  /*11c10*/  BRA `(.L_x_3388) ;  /* 0xffffffec00ac7947 */ /* 0x000fea000383ffff */
.L_x_3358:
[----:B---3--:R3:W4:Y:S02]  /*11c20*/  SYNCS.PHASECHK.TRANS64.TRYWAIT P3, [R2+URZ+0x38860], R3 ;  /* 0x03886003020075a7 */ /* 0x008724000806017f */
[----:B----4-:R-:W-:Y:S05]  /*11c30*/  @!P3 NANOSLEEP.SYNCS 0x989680 ;  /* 0x009896800000b95d */ /* 0x010fea0003900000 */
[----:B------:R-:W4:Y:S02]  /*11c40*/  @!P3 SYNCS.PHASECHK.TRANS64 P3, [R2+URZ+0x38860], R3 ;  /* 0x038860030200b5a7 */ /* 0x000f24000806007f */
[----:B----4-:R-:W-:Y:S05]  /*11c50*/  @!P3 BRA `(.L_x_3358) ;  /* 0xfffffffc00f0b947 */ /* 0x010fea000383ffff */
[----:B------:R-:W-:Y:S05]  /*11c60*/  BRA `(.L_x_3389) ;  /* 0xffffffec00f47947 */ /* 0x000fea000383ffff */
.L_x_3363:
[----:B------:R-:W-:Y:S01]  /*11c70*/  BSSY B0, `(.L_x_3390) ;  /* 0x0000007000007945 */ /* 0x000fe20003800000 */
[----:B--2---:R-:W-:Y:S01]  /*11c80*/  MOV R12, RZ ;  /* 0x000000ff000c7202 */ /* 0x004fe20000000f00 */
[----:B------:R-:W-:Y:S02]  /*11c90*/  IMAD.MOV.U32 R11, RZ, RZ, 0x1f ;  /* 0x0000001fff0b7424 */ /* 0x000fe400078e00ff */
[----:B------:R-:W-:-:S07]  /*11ca0*/  IMAD.MOV.U32 R15, RZ, RZ, -0x1 ;  /* 0xffffffffff0f7424 */ /* 0x000fce00078e00ff */
[----:B-1-34-:R-:W-:Y:S05]  /*11cb0*/  WARPSYNC.COLLECTIVE R15, `(.L_x_3391) ;  /* 0x000000000f087348 */ /* 0x01afea0003c00000 */
[----:B------:R2:W1:Y:S02]  /*11cc0*/  SHFL.IDX P6, R14, R13, R12, R11 ;  /* 0x0000000c0d0e7389 */ /* 0x00046400000c000b */
[----:B-1234-:R-:W-:Y:S01]  /*11cd0*/  ENDCOLLECTIVE ;  /* 0x000000000000791b */ /* 0x01efe20003800000 */
.L_x_3391:
[----:B------:R-:W-:Y:S05]  /*11ce0*/  BSYNC B0 ;  /* 0x0000000000007941 */ /* 0x000fea0003800000 */
.L_x_3390:
[----:B------:R-:W-:Y:S05]  /*11cf0*/  BRA `(.L_x_3392) ;  /* 0xfffffff400287947 */ /* 0x000fea000383ffff */
.L_x_3365:
[----:B-1----:R1:W2:Y:S02]  /*11d00*/  SYNCS.PHASECHK.TRANS64.TRYWAIT P0, [R7+URZ+0x38820], R0 ;  /* 0x03882000070075a7 */ /* 0x0022a4000800017f */
[----:B--2---:R-:W-:Y:S05]  /*11d10*/  @!P0 NANOSLEEP.SYNCS 0x989680 ;  /* 0x009896800000895d */ /* 0x004fea0003900000 */
[----:B------:R-:W2:Y:S02]  /*11d20*/  @!P0 SYNCS.PHASECHK.TRANS64 P0, [R7+URZ+0x38820], R0 ;  /* 0x03882000070085a7 */ /* 0x000ea4000800007f */
[----:B--2---:R-:W-:Y:S05]  /*11d30*/  @!P0 BRA `(.L_x_3365) ;  /* 0xfffffffc00f08947 */ /* 0x004fea000383ffff */
[----:B------:R-:W-:Y:S05]  /*11d40*/  BRA `(.L_x_3393) ;  /* 0xfffffff400707947 */ /* 0x000fea000383ffff */
.L_x_3369:
[----:B-1----:R1:W2:Y:S02]  /*11d50*/  SYNCS.PHASECHK.TRANS64.TRYWAIT P0, [R5+URZ], R4 ;  /* 0x00000004050075a7 */ /* 0x0022a4000800017f */
[----:B--2---:R-:W-:Y:S05]  /*11d60*/  @!P0 NANOSLEEP.SYNCS 0x989680 ;  /* 0x009896800000895d */ /* 0x004fea0003900000 */
[----:B------:R-:W2:Y:S02]  /*11d70*/  @!P0 SYNCS.PHASECHK.TRANS64 P0, [R5+URZ], R4 ;  /* 0x00000004050085a7 */ /* 0x000ea4000800007f */
[----:B--2---:R-:W-:Y:S05]  /*11d80*/  @!P0 BRA `(.L_x_3369) ;  /* 0xfffffffc00f08947 */ /* 0x004fea000383ffff */
[----:B------:R-:W-:Y:S05]  /*11d90*/  BRA `(.L_x_3394) ;  /* 0xfffffff400cc7947 */ /* 0x000fea000383ffff */
.L_x_3370:
[----:B--2---:R2:W3:Y:S02]  /*11da0*/  SYNCS.PHASECHK.TRANS64.TRYWAIT P0, [R3+URZ], R0 ;  /* 0x00000000030075a7 */ /* 0x0044e4000800017f */
[----:B---3--:R-:W-:Y:S05]  /*11db0*/  @!P0 NANOSLEEP.SYNCS 0x989680 ;  /* 0x009896800000895d */ /* 0x008fea0003900000 */
[----:B------:R-:W3:Y:S02]  /*11dc0*/  @!P0 SYNCS.PHASECHK.TRANS64 P0, [R3+URZ], R0 ;  /* 0x00000000030085a7 */ /* 0x000ee4000800007f */
[----:B---3--:R-:W-:Y:S05]  /*11dd0*/  @!P0 BRA `(.L_x_3370) ;  /* 0xfffffffc00f08947 */ /* 0x008fea000383ffff */
[----:B------:R-:W-:Y:S05]  /*11de0*/  BRA `(.L_x_3395) ;  /* 0xfffffff400c07947 */ /* 0x000fea000383ffff */
.L_x_3372:
[----:B-1----:R1:W2:Y:S02]  /*11df0*/  SYNCS.PHASECHK.TRANS64.TRYWAIT P0, [R5+URZ], R4 ;  /* 0x00000004050075a7 */ /* 0x0022a4000800017f */
[----:B--2---:R-:W-:Y:S05]  /*11e00*/  @!P0 NANOSLEEP.SYNCS 0x989680 ;  /* 0x009896800000895d */ /* 0x004fea0003900000 */
[----:B------:R-:W2:Y:S02]  /*11e10*/  @!P0 SYNCS.PHASECHK.TRANS64 P0, [R5+URZ], R4 ;  /* 0x00000004050085a7 */ /* 0x000ea4000800007f */
[----:B--2---:R-:W-:Y:S05]  /*11e20*/  @!P0 BRA `(.L_x_3372) ;  /* 0xfffffffc00f08947 */ /* 0x004fea000383ffff */
[----:B------:R-:W-:Y:S05]  /*11e30*/  BRA `(.L_x_3396) ;  /* 0xfffffff400c47947 */ /* 0x000fea000383ffff */
.L_x_3397:
        /* <DEDUP_REMOVED lines=12> */
.L_x_4562:


//--------------------- .text._ZN7cutlass13device_kernelIN5flash11enable_sm90INS1_16FlashAttnFwdSm90INS1_25CollectiveMainloopFwdSm90ILi2EN4cute5tupleIJNS5_1CILi1EEES8_S8_EEENS6_IJNS7_ILi64EEESA_SA_EEELi512ENS_6half_tEfNS_4arch4Sm90ELb1ELb0ELb0ELb1ELb0ELb0ELb0ELb0ELb0ELb0ELb0ELb0EEENS1_21CollectiveEpilogueFwdINS6_IJSA_NS7_ILi512EEESA_EEES9_SC_SE_Li256ELb1ELb0ELb0ELb0EEENS1_36VarlenDynamicPersistentTileSchedulerILi64ELi64ELi256ELi32ELb0ELb0ELb1ELb1ELb1ELb1EEEEEEEEEvNT_6ParamsE --------------------------
	.section	.text._ZN7cutlass13device_kernelIN5flash11enable_sm90INS1_16FlashAttnFwdSm90INS1_25CollectiveMainloopFwdSm90ILi2EN4cute5tupleIJNS5_1CILi1EEES8_S8_EEENS6_IJNS7_ILi64EEESA_SA_EEELi512ENS_6half_tEfNS_4arch4Sm90ELb1ELb0ELb0ELb1ELb0ELb0ELb0ELb0ELb0ELb0ELb0ELb0EEENS1_21CollectiveEpilogueFwdINS6_IJSA_NS7_ILi512EEESA_EEES9_SC_SE_Li256ELb1ELb0ELb0ELb0EEENS1_36VarlenDynamicPersistentTileSchedulerILi64ELi64ELi256ELi32ELb0ELb0ELb1ELb1ELb1ELb1EEEEEEEEEvNT_6ParamsE,"ax",@progbits
	.align	128
.text._ZN7cutlass13device_kernelIN5flash11enable_sm90INS1_16FlashAttnFwdSm90INS1_25CollectiveMainloopFwdSm90ILi2EN4cute5tupleIJNS5_1CILi1EEES8_S8_EEENS6_IJNS7_ILi64EEESA_SA_EEELi512ENS_6half_tEfNS_4arch4Sm90ELb1ELb0ELb0ELb1ELb0ELb0ELb0ELb0ELb0ELb0ELb0ELb0EEENS1_21CollectiveEpilogueFwdINS6_IJSA_NS7_ILi512EEESA_EEES9_SC_SE_Li256ELb1ELb0ELb0ELb0EEENS1_36VarlenDynamicPersistentTileSchedulerILi64ELi64ELi256ELi32ELb0ELb0ELb1ELb1ELb1ELb1EEEEEEEEEvNT_6ParamsE:
        .type           _ZN7cutlass13device_kernelIN5flash11enable_sm90INS1_16FlashAttnFwdSm90INS1_25CollectiveMainloopFwdSm90ILi2EN4cute5tupleIJNS5_1CILi1EEES8_S8_EEENS6_IJNS7_ILi64EEESA_SA_EEELi512ENS_6half_tEfNS_4arch4Sm90ELb1ELb0ELb0ELb1ELb0ELb0ELb0ELb0ELb0ELb0ELb0ELb0EEENS1_21CollectiveEpilogueFwdINS6_IJSA_NS7_ILi512EEESA_EEES9_SC_SE_Li256ELb1ELb0ELb0ELb0EEENS1_36VarlenDynamicPersistentTileSchedulerILi64ELi64ELi256ELi32ELb0ELb0ELb1ELb1ELb1ELb1EEEEEEEEEvNT_6ParamsE,@function
        .size           _ZN7cutlass13device_kernelIN5flash11enable_sm90INS1_16FlashAttnFwdSm90INS1_25CollectiveMainloopFwdSm90ILi2EN4cute5tupleIJNS5_1CILi1EEES8_S8_EEENS6_IJNS7_ILi64EEESA_SA_EEELi512ENS_6half_tEfNS_4arch4Sm90ELb1ELb0ELb0ELb1ELb0ELb0ELb0ELb0ELb0ELb0ELb0ELb0EEENS1_21CollectiveEpilogueFwdINS6_IJSA_NS7_ILi512EEESA_EEES9_SC_SE_Li256ELb1ELb0ELb0ELb0EEENS1_36VarlenDynamicPersistentTileSchedulerILi64ELi64ELi256ELi32ELb0ELb0ELb1ELb1ELb1ELb1EEEEEEEEEvNT_6ParamsE,(.L_x_4563 - _ZN7cutlass13device_kernelIN5flash11enable_sm90INS1_16FlashAttnFwdSm90INS1_25CollectiveMainloopFwdSm90ILi2EN4cute5tupleIJNS5_1CILi1EEES8_S8_EEENS6_IJNS7_ILi64EEESA_SA_EEELi512ENS_6half_tEfNS_4arch4Sm90ELb1ELb0ELb0ELb1ELb0ELb0ELb0ELb0ELb0ELb0ELb0ELb0EEENS1_21CollectiveEpilogueFwdINS6_IJSA_NS7_ILi512EEESA_EEES9_SC_SE_Li256ELb1ELb0ELb0ELb0EEENS1_36VarlenDynamicPersistentTileSchedulerILi64ELi64ELi256ELi32ELb0ELb0ELb1ELb1ELb1ELb1EEEEEEEEEvNT_6ParamsE)
        .other          _ZN7cutlass13device_kernelIN5flash11enable_sm90INS1_16FlashAttnFwdSm90INS1_25CollectiveMainloopFwdSm90ILi2EN4cute5tupleIJNS5_1CILi1EEES8_S8_EEENS6_IJNS7_ILi64EEESA_SA_EEELi512ENS_6half_tEfNS_4arch4Sm90ELb1ELb0ELb0ELb1ELb0ELb0ELb0ELb0ELb0ELb0ELb0ELb0EEENS1_21CollectiveEpilogueFwdINS6_IJSA_NS7_ILi512EEESA_EEES9_SC_SE_Li256ELb1ELb0ELb0ELb0EEENS1_36VarlenDynamicPersistentTileSchedulerILi64ELi64ELi256ELi32ELb0ELb0ELb1ELb1ELb1ELb1EEEEEEEEEvNT_6ParamsE,@"STO_CUDA_ENTRY STV_DEFAULT"
_ZN7cutlass13device_kernelIN5flash11enable_sm90INS1_16FlashAttnFwdSm90INS1_25CollectiveMainloopFwdSm90ILi2EN4cute5tupleIJNS5_1CILi1EEES8_S8_EEENS6_IJNS7_ILi64EEESA_SA_EEELi512ENS_6half_tEfNS_4arch4Sm90ELb1ELb0ELb0ELb1ELb0ELb0ELb0ELb0ELb0ELb0ELb0ELb0EEENS1_21CollectiveEpilogueFwdINS6_IJSA_NS7_ILi512EEESA_EEES9_SC_SE_Li256ELb1ELb0ELb0ELb0EEENS1_36VarlenDynamicPersistentTileSchedulerILi64ELi64ELi256ELi32ELb0ELb0ELb1ELb1ELb1ELb1EEEEEEEEEvNT_6ParamsE:
        /* <DEDUP_REMOVED lines=21> */
.L_x_3399:
[----:B------:R-:W-:Y:S05]  /*0150*/  BSYNC B0 ;  /* 0x0000000000007941 */ /* 0x000fea0003800000 */
.L_x_3398:
        /* <DEDUP_REMOVED lines=37> */
.L_x_3400:
        /* <DEDUP_REMOVED lines=22> */
.L_x_3401:
        /* <DEDUP_REMOVED lines=18> */
.L_x_3402:
        /* <DEDUP_REMOVED lines=22> */
.L_x_3403:
        /* <DEDUP_REMOVED lines=22> */
.L_x_3404:
[----:B------:R-:W-:Y:S01]  /*08f0*/  PLOP3.LUT P0, PT, PT, PT, UP0, 0x80, 0x0 ;  /* 0x000000000000781c */ /* 0x000fe20003f0f008 */
[----:B------:R-:W-:Y:S01]  /*0900*/  UMOV UR36, 0x1 ;  /* 0x0000000100247882 */ /* 0x000fe20000000000 */
[----:B------:R-:W-:Y:S01]  /*0910*/  NOP ;  /* 0x0000000000007918 */ /* 0x000fe20000000000 */
[----:B------:R-:W-:Y:S01]  /*0920*/  USEL UR36, UR36, 0x2, !UP0 ;  /* 0x0000000224247887 */ /* 0x000fe2000c000000 */
[----:B------:R-:W-:Y:S01]  /*0930*/  ULDC.64 UR48, c[0x0][0x208] ;  /* 0x0000820000307ab9 */ /* 0x000fe20000000a00 */
[----:B012-4-:R-:W-:Y:S08]  /*0940*/  BAR.SYNC.DEFER_BLOCKING 0x0 ;  /* 0x0000000000007b1d */ /* 0x017ff00000010000 */
[----:B------:R-:W-:Y:S05]  /*0950*/  @!P0 BRA `(.L_x_3405) ;  /* 0x000000a800b88947 */ /* 0x000fea0003800000 */
.L_x_3406:
        /* <DEDUP_REMOVED lines=20> */
[----:B------:R-:W-:Y:S01]  /*0aa0*/  MOV R23, 0x40 ;  /* 0x0000004000177802 */ /* 0x000fe20000000f00 */
[----:B------:R-:W-:Y:S01]  /*0ab0*/  ULOP3.LUT UR41, UR36, 0x1, URZ, 0xfc, !UPT ;  /* 0x0000000124297892 */ /* 0x000fe2000f8efc3f */
[----:B------:R-:W-:Y:S01]  /*0ac0*/  R2UR UR52, R13 ;  /* 0x000000000d3472ca */ /* 0x000fe200000e0000 */
[----:B------:R-:W-:Y:S01]  /*0ad0*/  UMOV UR37, URZ ;  /* 0x0000003f00257c82 */ /* 0x000fe20008000000 */
[----:B------:R-:W-:Y:S01]  /*0ae0*/  SHF.R.S32.HI R0, RZ, 0x1f, R189 ;  /* 0x0000001fff007819 */ /* 0x000fe200000114bd */
[----:B------:R-:W-:Y:S01]  /*0af0*/  UMOV UR38, URZ ;  /* 0x0000003f00267c82 */ /* 0x000fe20008000000 */
[----:B------:R-:W-:Y:S01]  /*0b00*/  R2UR UR5, R14 ;  /* 0x000000000e0572ca */ /* 0x000fe200000e0000 */
[----:B------:R-:W-:Y:S01]  /*0b10*/  UMOV UR39, URZ ;  /* 0x0000003f00277c82 */ /* 0x000fe20008000000 */
[CC--:B------:R-:W-:Y:S02]  /*0b20*/  LEA.HI R2, R0.reuse, R189.reuse, RZ, 0x4 ;  /* 0x000000bd00027211 */ /* 0x0c0fe400078f20ff */
[----:B------:R-:W-:-:S02]  /*0b30*/  LEA.HI R6, R0, R189, RZ, 0x5 ;  /* 0x000000bd00067211 */ /* 0x000fc400078f28ff */
[----:B------:R-:W-:Y:S02]  /*0b40*/  SHF.R.S32.HI R3, RZ, 0x4, R2 ;  /* 0x00000004ff037819 */ /* 0x000fe40000011402 */
[--C-:B------:R-:W-:Y:S02]  /*0b50*/  SHF.R.S32.HI R12, RZ, 0x5, R6.reuse ;  /* 0x00000005ff0c7819 */ /* 0x100fe40000011406 */
[C---:B------:R-:W-:Y:S02]  /*0b60*/  LEA.HI R5, R2.reuse, R3, RZ, 0x1 ;  /* 0x0000000302057211 */ /* 0x040fe400078f08ff */
[----:B------:R-:W-:Y:S02]  /*0b70*/  LOP3.LUT R2, R2, 0xfffffff0, RZ, 0xc0, !PT ;  /* 0xfffffff002027812 */ /* 0x000fe400078ec0ff */
[----:B------:R-:W-:Y:S02]  /*0b80*/  LOP3.LUT R8, R5, 0x1ffffffe, RZ, 0xc0, !PT ;  /* 0x1ffffffe05087812 */ /* 0x000fe400078ec0ff */
[----:B------:R-:W-:Y:S01]  /*0b90*/  SHF.R.S32.HI R5, RZ, 0x1f, R6 ;  /* 0x0000001fff057819 */ /* 0x000fe20000011406 */
[----:B------:R-:W-:Y:S01]  /*0ba0*/  IMAD.IADD R6, R189, 0x1, -R2 ;  /* 0x00000001bd067824 */ /* 0x000fe200078e0a02 */
[----:B------:R-:W-:Y:S01]  /*0bb0*/  LEA.HI R4, R0, R189, RZ, 0x7 ;  /* 0x000000bd00047211 */ /* 0x000fe200078f38ff */
[----:B------:R-:W-:Y:S01]  /*0bc0*/  IMAD.IADD R9, R3, 0x1, -R8 ;  /* 0x0000000103097824 */ /* 0x000fe200078e0a08 */
[----:B------:R-:W-:-:S02]  /*0bd0*/  LEA.HI R5, R5, R12, RZ, 0x2 ;  /* 0x0000000c05057211 */ /* 0x000fc400078f10ff */
[----:B------:R-:W-:Y:S01]  /*0be0*/  SHF.R.S32.HI R3, RZ, 0x1f, R6 ;  /* 0x0000001fff037819 */ /* 0x000fe20000011406 */
[----:B------:R-:W-:Y:S01]  /*0bf0*/  IMAD.SHL.U32 R9, R9, 0x8, RZ ;  /* 0x0000000809097824 */ /* 0x000fe200078e00ff */
        /* <DEDUP_REMOVED lines=8> */
[----:B------:R-:W-:Y:S01]  /*0c80*/  IADD3 R2, R189, -R2, RZ ;  /* 0x80000002bd027210 */ /* 0x000fe20007ffe0ff */
[----:B------:R-:W-:Y:S01]  /*0c90*/  IMAD R188, R8, 0x10, R11 ;  /* 0x0000001008bc7824 */ /* 0x000fe200078e020b */
[----:B------:R-:W-:-:S02]  /*0ca0*/  IADD3 R8, R6, -R7, RZ ;  /* 0x8000000706087210 */ /* 0x000fc40007ffe0ff */
[----:B------:R-:W-:Y:S01]  /*0cb0*/  LOP3.LUT R11, R10, 0x7ffffe00, RZ, 0xc0, !PT ;  /* 0x7ffffe000a0b7812 */ /* 0x000fe200078ec0ff */
[----:B------:R-:W-:Y:S01]  /*0cc0*/  IMAD.U32 R188, R188, 0x40, R9 ;  /* 0x00000040bcbc7824 */ /* 0x000fe200078e0009 */
[----:B------:R-:W-:Y:S01]  /*0cd0*/  SHF.R.S32.HI R3, RZ, 0x1f, R2 ;  /* 0x0000001fff037819 */ /* 0x000fe20000011402 */
[C---:B------:R-:W-:Y:S01]  /*0ce0*/  IMAD.SHL.U32 R10, R8.reuse, 0x40, RZ ;  /* 0x00000040080a7824 */ /* 0x040fe200078e00ff */
[----:B------:R-:W-:Y:S01]  /*0cf0*/  R2P PR, R8, 0x6 ;  /* 0x0000000608007804 */ /* 0x000fe20000000000 */
[----:B------:R-:W-:Y:S01]  /*0d00*/  IMAD R11, R12, 0x400, R11 ;  /* 0x000004000c0b7824 */ /* 0x000fe200078e020b */
[----:B------:R-:W-:Y:S02]  /*0d10*/  LEA.HI R5, R3, R2, RZ, 0x2 ;  /* 0x0000000203057211 */ /* 0x000fe400078f10ff */
[----:B------:R-:W-:Y:S02]  /*0d20*/  LOP3.LUT R10, R10, 0x1c0, RZ, 0xc0, !PT ;  /* 0x000001c00a0a7812 */ /* 0x000fe400078ec0ff */
[----:B------:R-:W-:-:S02]  /*0d30*/  SHF.R.S32.HI R6, RZ, 0x2, R5 ;  /* 0x00000002ff067819 */ /* 0x000fc40000011405 */
[----:B------:R-:W-:Y:S02]  /*0d40*/  LOP3.LUT R9, R10, 0x8, R9, 0xf8, !PT ;  /* 0x000000080a097812 */ /* 0x000fe400078ef809 */
[----:B------:R-:W-:Y:S02]  /*0d50*/  SHF.R.S32.HI R7, RZ, 0x1f, R5 ;  /* 0x0000001fff077819 */ /* 0x000fe40000011405 */
[----:B------:R-:W-:Y:S02]  /*0d60*/  SHF.R.U32.HI R10, RZ, 0x3, R10 ;  /* 0x00000003ff0a7819 */ /* 0x000fe4000001160a */
[----:B------:R-:W-:Y:S02]  /*0d70*/  LEA.HI R7, R7, R6, RZ, 0x3 ;  /* 0x0000000607077211 */ /* 0x000fe400078f18ff */
[----:B------:R-:W-:Y:S02]  /*0d80*/  LOP3.LUT R10, R9, R10, RZ, 0x3c, !PT ;  /* 0x0000000a090a7212 */ /* 0x000fe400078e3cff */
[----:B------:R-:W-:-:S02]  /*0d90*/  LEA.HI R3, R3, R2, RZ, 0x5 ;  /* 0x0000000203037211 */ /* 0x000fc400078f28ff */
[----:B------:R-:W-:Y:S01]  /*0da0*/  LOP3.LUT R7, R7, 0xfffffff8, RZ, 0xc0, !PT ;  /* 0xfffffff807077812 */ /* 0x000fe200078ec0ff */
[----:B------:R-:W-:Y:S01]  /*0db0*/  IMAD.IADD R10, R11, 0x1, R10 ;  /* 0x000000010b0a7824 */ /* 0x000fe200078e020a */
[----:B------:R-:W-:Y:S02]  /*0dc0*/  LOP3.LUT R5, R5, 0x7ffffffc, RZ, 0xc0, !PT ;  /* 0x7ffffffc05057812 */ /* 0x000fe400078ec0ff */
[----:B------:R-:W-:Y:S01]  /*0dd0*/  IADD3 R6, R6, -R7, RZ ;  /* 0x8000000706067210 */ /* 0x000fe20007ffe0ff */
[----:B------:R-:W-:Y:S01]  /*0de0*/  IMAD.MOV.U32 R7, RZ, RZ, R15 ;  /* 0x000000ffff077224 */ /* 0x000fe200078e000f */
[----:B------:R-:W-:Y:S01]  /*0df0*/  SHF.R.S32.HI R3, RZ, 0x5, R3 ;  /* 0x00000005ff037819 */ /* 0x000fe20000011403 */
[----:B------:R-:W-:Y:S01]  /*0e00*/  IMAD.IADD R5, R2, 0x1, -R5 ;  /* 0x0000000102057824 */ /* 0x000fe200078e0a05 */
[----:B------:R-:W-:Y:S02]  /*0e10*/  LEA.HI R0, R0, R189, RZ, 0x3 ;  /* 0x000000bd00007211 */ /* 0x000fe400078f18ff */
[----:B------:R-:W-:Y:S01]  /*0e20*/  LEA R19, R10, UR40, 0x1 ;  /* 0x000000280a137c11 */ /* 0x000fe2000f8e08ff */
[----:B------:R-:W-:Y:S01]  /*0e30*/  IMAD R2, R3, 0x10, R6 ;  /* 0x0000001003027824 */ /* 0x000fe200078e0206 */
[----:B------:R-:W-:Y:S01]  /*0e40*/  LEA.HI R4, R4, R185, RZ, 0x1 ;  /* 0x000000b904047211 */ /* 0x000fe200078f08ff */
[----:B------:R-:W-:Y:S01]  /*0e50*/  IMAD.SHL.U32 R16, R5, 0x2, RZ ;  /* 0x0000000205107824 */ /* 0x000fe200078e00ff */
[----:B------:R-:W-:Y:S01]  /*0e60*/  LOP3.LUT R6, R0, 0x1ffffff8, RZ, 0xc0, !PT ;  /* 0x1ffffff800067812 */ /* 0x000fe200078ec0ff */
[C---:B------:R-:W-:Y:S01]  /*0e70*/  VIADD R184, R19.reuse, 0x26800 ;  /* 0x0002680013b87836 */ /* 0x040fe20000000000 */
[----:B------:R-:W-:Y:S01]  /*0e80*/  LOP3.LUT R4, R4, 0xfffffe, RZ, 0xc0, !PT ;  /* 0x00fffffe04047812 */ /* 0x000fe200078ec0ff */
[----:B------:R-:W-:Y:S01]  /*0e90*/  VIADD R22, R19, 0x26820 ;  /* 0x0002682013167836 */ /* 0x000fe20000000000 */
[----:B------:R-:W-:Y:S01]  /*0ea0*/  SEL R23, R23, 0xffffffc0, !P2 ;  /* 0xffffffc017177807 */ /* 0x000fe20005000000 */
[----:B------:R-:W-:Y:S01]  /*0eb0*/  IMAD.IADD R6, R189, 0x1, -R6 ;  /* 0x00000001bd067824 */ /* 0x000fe200078e0a06 */
[----:B------:R-:W-:Y:S01]  /*0ec0*/  SHF.R.S32.HI R186, RZ, 0x3, R0 ;  /* 0x00000003ffba7819 */ /* 0x000fe20000011400 */
[----:B------:R-:W-:-:S02]  /*0ed0*/  @P1 VIADD R22, R184, 0xffffffe0 ;  /* 0xffffffe0b8161836 */ /* 0x000fc40000000000 */
[----:B------:R-:W-:Y:S01]  /*0ee0*/  IMAD.IADD R4, R185, 0x1, -R4 ;  /* 0x00000001b9047824 */ /* 0x000fe200078e0a04 */
[----:B------:R-:W-:Y:S01]  /*0ef0*/  SHF.L.U32 R17, R6, 0x3, RZ ;  /* 0x0000000306117819 */ /* 0x000fe200000006ff */
[----:B------:R-:W-:Y:S01]  /*0f00*/  IMAD.IADD R184, R184, 0x1, R23 ;  /* 0x00000001b8b87824 */ /* 0x000fe200078e0217 */
[----:B------:R-:W-:Y:S01]  /*0f10*/  IADD3 R23, R23, R22, RZ ;  /* 0x0000001617177210 */ /* 0x000fe20007ffe0ff */
[----:B------:R-:W-:-:S07]  /*0f20*/  IMAD.SHL.U32 R18, R4, 0x100, RZ ;  /* 0x0000010004127824 */ /* 0x000fce00078e00ff */
.L_x_3462:
[----:B0-----:R-:W0:Y:S01]  /*0f30*/  LDC.64 R4, c[0x0][0xc60] ;  /* 0x00031800ff047b82 */ /* 0x001e220000000a00 */
[----:B------:R-:W-:Y:S01]  /*0f40*/  ULDC.64 UR6, c[0x0][0xa28] ;  /* 0x00028a0000067ab9 */ /* 0x000fe20000000a00 */
[----:B------:R-:W-:Y:S01]  /*0f50*/  ULDC.64 UR8, c[0x0][0xa18] ;  /* 0x0002860000087ab9 */ /* 0x000fe20000000a00 */
[----:B------:R-:W-:Y:S01]  /*0f60*/  ULDC UR4, c[0x0][0x404] ;  /* 0x0001010000047ab9 */ /* 0x000fe20000000800 */
[----:B0-----:R-:W-:-:S06]  /*0f70*/  IMAD.WIDE R4, R7, 0x4, R4 ;  /* 0x0000000407047825 */ /* 0x001fcc00078e0204 */
[----:B--2---:R-:W2:Y:S01]  /*0f80*/  LDG.E R4, desc[UR48][R4.64] ;  /* 0x0000003004047981 */ /* 0x004ea2000c1e1900 */
[----:B------:R-:W-:Y:S02]  /*0f90*/  UISETP.NE.U32.AND UP0, UPT, UR6, URZ, UPT ;  /* 0x0000003f0600728c */ /* 0x000fe4000bf05070 */
[----:B------:R-:W-:Y:S02]  /*0fa0*/  UISETP.NE.U32.AND UP1, UPT, UR8, URZ, UPT ;  /* 0x0000003f0800728c */ /* 0x000fe4000bf25070 */
[----:B------:R-:W-:Y:S02]  /*0fb0*/  UISETP.NE.AND.EX UP0, UPT, UR7, URZ, UPT, UP0 ;  /* 0x0000003f0700728c */ /* 0x000fe4000bf05300 */
[----:B------:R-:W-:-:S04]  /*0fc0*/  UISETP.NE.AND.EX UP1, UPT, UR9, URZ, UPT, UP1 ;  /* 0x0000003f0900728c */ /* 0x000fc8000bf25310 */
[----:B------:R-:W-:Y:S02]  /*0fd0*/  PLOP3.LUT P0, PT, PT, PT, UP0, 0x80, 0x0 ;  /* 0x000000000000781c */ /* 0x000fe40003f0f008 */
[----:B------:R-:W-:Y:S02]  /*0fe0*/  PLOP3.LUT P2, PT, PT, PT, UP1, 0x80, 0x0 ;  /* 0x000000000000781c */ /* 0x000fe40003f4f018 */
[----:B--2---:R-:W-:-:S13]  /*0ff0*/  R2UR UR42, R4 ;  /* 0x00000000042a72ca */ /* 0x004fda00000e0000 */
[----:B------:R-:W-:Y:S02]  /*1000*/  USHF.R.S32.HI UR43, URZ, 0x1f, UR42 ;  /* 0x0000001f3f2b7899 */ /* 0x000fe4000801142a */
[----:B------:R-:W-:-:S04]  /*1010*/  @UP0 ULEA UR6, UP2, UR42, UR6, 0x2 ;  /* 0x000000062a060291 */ /* 0x000fc8000f84103f */
[----:B------:R-:W-:Y:S02]  /*1020*/  @UP0 ULEA.HI.X UR7, UR42, UR7, UR43, 0x2, UP2 ;  /* 0x000000072a070291 */ /* 0x000fe400090f142b */
[----:B------:R-:W-:Y:S01]  /*1030*/  @UP1 ULEA UR8, UP0, UR42, UR8, 0x2 ;  /* 0x000000082a081291 */ /* 0x000fe2000f80103f */
[----:B------:R-:W-:-:S03]  /*1040*/  IMAD.U32 R4, RZ, RZ, UR6 ;  /* 0x00000006ff047e24 */ /* 0x000fc6000f8e00ff */
[----:B------:R-:W-:Y:S01]  /*1050*/  @UP1 ULEA.HI.X UR9, UR42, UR9, UR43, 0x2, UP0 ;  /* 0x000000092a091291 */ /* 0x000fe200080f142b */
[----:B------:R-:W-:Y:S01]  /*1060*/  IMAD.U32 R5, RZ, RZ, UR7 ;  /* 0x00000007ff057e24 */ /* 0x000fe2000f8e00ff */
[----:B------:R-:W-:Y:S01]  /*1070*/  ULDC.64 UR6, c[0x0][0x3f8] ;  /* 0x0000fe0000067ab9 */ /* 0x000fe20000000a00 */
[----:B------:R-:W-:-:S03]  /*1080*/  IMAD.U32 R6, RZ, RZ, UR8 ;  /* 0x00000008ff067e24 */ /* 0x000fc6000f8e00ff */
[----:B------:R-:W-:Y:S01]  /*1090*/  IMAD.U32 R7, RZ, RZ, UR9 ;  /* 0x00000009ff077e24 */ /* 0x000fe2000f8e00ff */
[----:B------:R-:W2:Y:S01]  /*10a0*/  @P0 LDG.E R4, desc[UR48][R4.64] ;  /* 0x0000003004040981 */ /* 0x000ea2000c1e1900 */
[----:B------:R-:W-:Y:S01]  /*10b0*/  UISETP.NE.U32.AND UP0, UPT, UR6, URZ, UPT ;  /* 0x0000003f0600728c */ /* 0x000fe2000bf05070 */
[----:B------:R-:W-:Y:S02]  /*10c0*/  ULDC.64 UR8, c[0x0][0xa20] ;  /* 0x0002880000087ab9 */ /* 0x000fe40000000a00 */
[----:B---3--:R-:W3:Y:S01]  /*10d0*/  @P2 LDG.E R6, desc[UR48][R6.64] ;  /* 0x0000003006062981 */ /* 0x008ee2000c1e1900 */
[----:B------:R-:W-:Y:S01]  /*10e0*/  UISETP.NE.AND.EX UP0, UPT, UR7, URZ, UPT, UP0 ;  /* 0x0000003f0700728c */ /* 0x000fe2000bf05300 */
[----:B------:R-:W-:Y:S01]  /*10f0*/  ISETP.NE.U32.AND P1, PT, RZ, UR8, PT ;  /* 0x00000008ff007c0c */ /* 0x000fe2000bf25070 */
[----:B------:R-:W-:Y:S01]  /*1100*/  ULDC UR6, c[0x0][0x2e0] ;  /* 0x0000b80000067ab9 */ /* 0x000fe20000000800 */
[----:B------:R-:W-:Y:S01]  /*1110*/  UMOV UR50, URZ ;  /* 0x0000003f00327c82 */ /* 0x000fe20008000000 */
[----:B------:R-:W-:Y:S01]  /*1120*/  USEL UR4, UR4, 0x1, UP0 ;  /* 0x0000000104047887 */ /* 0x000fe20008000000 */
[----:B------:R-:W-:Y:S01]  /*1130*/  ISETP.NE.AND.EX P1, PT, RZ, UR9, PT, P1 ;  /* 0x00000009ff007c0c */ /* 0x000fe2000bf25310 */
[----:B------:R-:W-:Y:S01]  /*1140*/  ULDC UR51, c[0x0][0x288] ;  /* 0x0000a20000337ab9 */ /* 0x000fe20000000800 */
[----:B------:R-:W-:Y:S01]  /*1150*/  UMOV UR44, UR5 ;  /* 0x00000005002c7c82 */ /* 0x000fe20008000000 */
[----:B------:R-:W-:Y:S01]  /*1160*/  UIMAD UR6, UR4, UR6, URZ ;  /* 0x00000006040672a4 */ /* 0x000fe2000f8e023f */
[----:B--2---:R-:W-:-:S02]  /*1170*/  @P0 R2UR UR50, R4 ;  /* 0x00000000043202ca */ /* 0x004fc400000e0000 */
[----:B---3--:R-:W-:Y:S01]  /*1180*/  @P2 R2UR UR51, R6 ;  /* 0x00000000063322ca */ /* 0x008fe200000e0000 */
[----:B-1---5:R-:W-:-:S14]  /*1190*/  @P2 BRA `(.L_x_3407) ;  /* 0x0000000000342947 */ /* 0x022fdc0003800000 */
[----:B------:R-:W-:Y:S02]  /*11a0*/  ULDC.64 UR4, c[0x0][0xa00] ;  /* 0x0002800000047ab9 */ /* 0x000fe40000000a00 */
[----:B------:R-:W-:-:S04]  /*11b0*/  ISETP.NE.U32.AND P0, PT, RZ, UR4, PT ;  /* 0x00000004ff007c0c */ /* 0x000fc8000bf05070 */
[----:B------:R-:W-:-:S13]  /*11c0*/  ISETP.NE.AND.EX P0, PT, RZ, UR5, PT, P0 ;  /* 0x00000005ff007c0c */ /* 0x000fda000bf05300 */
[----:B------:R-:W-:Y:S05]  /*11d0*/  @!P0 BRA `(.L_x_3407) ;  /* 0x0000000000248947 */ /* 0x000fea0003800000 */
[----:B------:R-:W-:Y:S02]  /*11e0*/  ULDC.64 UR4, c[0x0][0xa00] ;  /* 0x0002800000047ab9 */ /* 0x000fe40000000a00 */
[----:B------:R-:W-:-:S06]  /*11f0*/  UIMAD.WIDE UR4, UR42, 0x4, UR4 ;  /* 0x000000042a0478a5 */ /* 0x000fcc000f8e0204 */
[----:B------:R-:W-:Y:S01]  /*1200*/  MOV R4, UR4 ;  /* 0x0000000400047c02 */ /* 0x000fe20008000f00 */
[----:B------:R-:W-:-:S05]  /*1210*/  IMAD.U32 R5, RZ, RZ, UR5 ;  /* 0x00000005ff057e24 */ /* 0x000fca000f8e00ff */
[----:B------:R-:W2:Y:S04]  /*1220*/  LDG.E R3, desc[UR48][R4.64] ;  /* 0x0000003004037981 */ /* 0x000ea8000c1e1900 */
[----:B------:R-:W3:Y:S01]  /*1230*/  LDG.E R0, desc[UR48][R4.64+0x4] ;  /* 0x0000043004007981 */ /* 0x000ee2000c1e1900 */
[----:B--2---:R-:W-:Y:S02]  /*1240*/  R2UR UR51, R3 ;  /* 0x00000000033372ca */ /* 0x004fe400000e0000 */
[----:B---3--:R-:W-:-:S13]  /*1250*/  R2UR UR4, R0 ;  /* 0x00000000000472ca */ /* 0x008fda00000e0000 */
[----:B------:R-:W-:-:S12]  /*1260*/  UIADD3 UR51, -UR51, UR4, URZ ;  /* 0x0000000433337290 */ /* 0x000fd8000fffe13f */
.L_x_3407:
[----:B------:R-:W-:Y:S01]  /*1270*/  UMOV UR45, UR52 ;  /* 0x00000034002d7c82 */ /* 0x000fe20008000000 */
[----:B------:R-:W-:Y:S05]  /*1280*/  @!P1 BRA `(.L_x_3408) ;  /* 0x00000000001c9947 */ /* 0x000fea0003800000 */
[----:B------:R-:W-:-:S04]  /*1290*/  ULEA UR4, UP0, UR42, UR8, 0x2 ;  /* 0x000000082a047291 */ /* 0x000fc8000f80103f */
[----:B------:R-:W-:Y:S02]  /*12a0*/  ULEA.HI.X UR5, UR42, UR9, UR43, 0x2, UP0 ;  /* 0x000000092a057291 */ /* 0x000fe400080f142b */
[----:B------:R-:W-:-:S04]  /*12b0*/  IMAD.U32 R4, RZ, RZ, UR4 ;  /* 0x00000004ff047e24 */ /* 0x000fc8000f8e00ff */
[----:B------:R-:W-:-:S05]  /*12c0*/  IMAD.U32 R5, RZ, RZ, UR5 ;  /* 0x00000005ff057e24 */ /* 0x000fca000f8e00ff */
[----:B------:R-:W2:Y:S02]  /*12d0*/  LDG.E R4, desc[UR48][R4.64] ;  /* 0x0000003004047981 */ /* 0x000ea4000c1e1900 */
[----:B--2---:R-:W-:Y:S01]  /*12e0*/  R2UR UR6, R4 ;  /* 0x00000000040672ca */ /* 0x004fe200000e0000 */
[----:B------:R-:W-:-:S14]  /*12f0*/  BRA `(.L_x_3409) ;  /* 0x0000000000347947 */ /* 0x000fdc0003800000 */
.L_x_3408:
[----:B------:R-:W-:Y:S02]  /*1300*/  ULDC.64 UR4, c[0x0][0xa08] ;  /* 0x0002820000047ab9 */ /* 0x000fe40000000a00 */
[----:B------:R-:W-:-:S04]  /*1310*/  ISETP.NE.U32.AND P0, PT, RZ, UR4, PT ;  /* 0x00000004ff007c0c */ /* 0x000fc8000bf05070 */
[----:B------:R-:W-:-:S13]  /*1320*/  ISETP.NE.AND.EX P0, PT, RZ, UR5, PT, P0 ;  /* 0x00000005ff007c0c */ /* 0x000fda000bf05300 */
[----:B------:R-:W-:Y:S05]  /*1330*/  @!P0 BRA `(.L_x_3409) ;  /* 0x0000000000248947 */ /* 0x000fea0003800000 */
[----:B------:R-:W-:Y:S02]  /*1340*/  ULDC.64 UR4, c[0x0][0xa08] ;  /* 0x0002820000047ab9 */ /* 0x000fe40000000a00 */
[----:B------:R-:W-:-:S06]  /*1350*/  UIMAD.WIDE UR4, UR42, 0x4, UR4 ;  /* 0x000000042a0478a5 */ /* 0x000fcc000f8e0204 */
[----:B------:R-:W-:Y:S01]  /*1360*/  IMAD.U32 R4, RZ, RZ, UR4 ;  /* 0x00000004ff047e24 */ /* 0x000fe2000f8e00ff */
[----:B------:R-:W-:-:S05]  /*1370*/  MOV R5, UR5 ;  /* 0x0000000500057c02 */ /* 0x000fca0008000f00 */
[----:B------:R-:W2:Y:S04]  /*1380*/  LDG.E R3, desc[UR48][R4.64] ;  /* 0x0000003004037981 */ /* 0x000ea8000c1e1900 */
[----:B------:R-:W3:Y:S01]  /*1390*/  LDG.E R0, desc[UR48][R4.64+0x4] ;  /* 0x0000043004007981 */ /* 0x000ee2000c1e1900 */
[----:B--2---:R-:W-:Y:S02]  /*13a0*/  R2UR UR6, R3 ;  /* 0x00000000030672ca */ /* 0x004fe400000e0000 */
[----:B---3--:R-:W-:-:S13]  /*13b0*/  R2UR UR4, R0 ;  /* 0x00000000000472ca */ /* 0x008fda00000e0000 */
[----:B------:R-:W-:-:S12]  /*13c0*/  UIADD3 UR6, -UR6, UR4, URZ ;  /* 0x0000000406067290 */ /* 0x000fd8000fffe13f */
.L_x_3409:
[----:B------:R-:W-:Y:S01]  /*13d0*/  UIADD3 UR50, -UR50, UR6, URZ ;  /* 0x0000000632327290 */ /* 0x000fe2000fffe13f */
[----:B------:R-:W-:Y:S01]  /*13e0*/  IMAD.MOV.U32 R3, RZ, RZ, RZ ;  /* 0x000000ffff037224 */ /* 0x000fe200078e00ff */
[----:B------:R-:W-:Y:S01]  /*13f0*/  ULEA UR5, UR52, 0x7f, 0x6 ;  /* 0x0000007f34057891 */ /* 0x000fe2000f8e303f */
[----:B------:R-:W-:Y:S01]  /*1400*/  IMAD.MOV.U32 R0, RZ, RZ, RZ ;  /* 0x000000ffff007224 */ /* 0x000fe200078e00ff */
[----:B------:R-:W-:Y:S01]  /*1410*/  UIADD3 UR4, UR50, 0x3f, URZ ;  /* 0x0000003f32047890 */ /* 0x000fe2000fffe03f */
[----:B------:R-:W-:Y:S01]  /*1420*/  CS2R R150, SRZ ;  /* 0x0000000000967805 */ /* 0x000fe2000001ff00 */
[----:B------:R-:W-:Y:S01]  /*1430*/  UIADD3 UR6, UR50, UR5, -UR51 ;  /* 0x0000000532067290 */ /* 0x000fe2000fffe833 */
[----:B------:R-:W-:Y:S01]  /*1440*/  CS2R R148, SRZ ;  /* 0x0000000000947805 */ /* 0x000fe2000001ff00 */
[----:B------:R-:W-:Y:S01]  /*1450*/  UISETP.NE.AND UP0, UPT, UR46, 0x1, UPT ;  /* 0x000000012e00788c */ /* 0x000fe2000bf05270 */
[----:B------:R-:W-:Y:S01]  /*1460*/  CS2R R146, SRZ ;  /* 0x0000000000927805 */ /* 0x000fe2000001ff00 */
[----:B------:R-:W-:Y:S01]  /*1470*/  USHF.R.S32.HI UR5, URZ, 0x1f, UR4 ;  /* 0x0000001f3f057899 */ /* 0x000fe20008011404 */
[----:B------:R-:W-:Y:S01]  /*1480*/  CS2R R144, SRZ ;  /* 0x0000000000907805 */ /* 0x000fe2000001ff00 */
[----:B------:R-:W-:Y:S01]  /*1490*/  USHF.R.S32.HI UR7, URZ, 0x1f, UR6 ;  /* 0x0000001f3f077899 */ /* 0x000fe20008011406 */
[----:B------:R-:W-:Y:S01]  /*14a0*/  CS2R R142, SRZ ;  /* 0x00000000008e7805 */ /* 0x000fe2000001ff00 */
[----:B------:R-:W-:Y:S01]  /*14b0*/  ULEA.HI UR5, UR5, UR4, URZ, 0x6 ;  /* 0x0000000405057291 */ /* 0x000fe2000f8f303f */
[----:B------:R-:W-:Y:S01]  /*14c0*/  PLOP3.LUT P0, PT, PT, PT, UP0, 0x80, 0x0 ;  /* 0x000000000000781c */ /* 0x000fe20003f0f008 */
[----:B------:R-:W-:Y:S01]  /*14d0*/  ULEA.HI UR7, UR7, UR6, URZ, 0x6 ;  /* 0x0000000607077291 */ /* 0x000fe2000f8f303f */
[----:B------:R-:W-:Y:S01]  /*14e0*/  CS2R R140, SRZ ;  /* 0x00000000008c7805 */ /* 0x000fe2000001ff00 */
[----:B------:R-:W-:Y:S01]  /*14f0*/  USHF.R.S32.HI UR5, URZ, 0x6, UR5 ;  /* 0x000000063f057899 */ /* 0x000fe20008011405 */
[----:B------:R-:W-:Y:S01]  /*1500*/  CS2R R138, SRZ ;  /* 0x00000000008a7805 */ /* 0x000fe2000001ff00 */
[----:B------:R-:W-:Y:S01]  /*1510*/  USHF.R.S32.HI UR7, URZ, 0x6, UR7 ;  /* 0x000000063f077899 */ /* 0x000fe20008011407 */
[----:B------:R-:W-:-:S02]  /*1520*/  CS2R R136, SRZ ;  /* 0x0000000000887805 */ /* 0x000fc4000001ff00 */
[----:B------:R-:W-:Y:S02]  /*1530*/  CS2R R134, SRZ ;  /* 0x0000000000867805 */ /* 0x000fe4000001ff00 */
[----:B------:R-:W-:Y:S01]  /*1540*/  CS2R R132, SRZ ;  /* 0x0000000000847805 */ /* 0x000fe2000001ff00 */
[----:B------:R-:W-:Y:S01]  /*1550*/  UISETP.LT.AND UP1, UPT, UR5, UR7, UPT ;  /* 0x000000070500728c */ /* 0x000fe2000bf21270 */
[----:B------:R-:W-:Y:S02]  /*1560*/  CS2R R130, SRZ ;  /* 0x0000000000827805 */ /* 0x000fe4000001ff00 */
[----:B------:R-:W-:Y:S02]  /*1570*/  CS2R R128, SRZ ;  /* 0x0000000000807805 */ /* 0x000fe4000001ff00 */
        /* <DEDUP_REMOVED lines=53> */
[----:B------:R-:W-:Y:S06]  /*18d0*/  @!P0 BRA `(.L_x_3410) ;  /* 0x0000001800248947 */ /* 0x000fec0003800000 */
[----:B------:R-:W-:Y:S01]  /*18e0*/  UISETP.GE.AND UP0, UPT, UR53, 0x1, UPT ;  /* 0x000000013500788c */ /* 0x000fe2000bf06270 */
[----:B------:R-:W-:-:S05]  /*18f0*/  PLOP3.LUT P0, PT, PT, PT, PT, 0x80, 0x0 ;  /* 0x000000000000781c */ /* 0x000fca0003f0f070 */
[----:B------:R-:W-:-:S13]  /*1900*/  PLOP3.LUT P1, PT, PT, PT, UP0, 0x80, 0x0 ;  /* 0x000000000000781c */ /* 0x000fda0003f2f008 */
        /* <DEDUP_REMOVED lines=15> */
.L_x_3412:
[----:B------:R-:W-:Y:S01]  /*1a00*/  ULEA UR21, UR39, UR40, 0x3 ;  /* 0x0000002827157291 */ /* 0x000fe2000f8e183f */
[----:B------:R-:W-:-:S05]  /*1a10*/  IMAD.U32 R4, RZ, RZ, UR38 ;  /* 0x00000026ff047e24 */ /* 0x000fca000f8e00ff */
[----:B------:R-:W-:-:S04]  /*1a20*/  SHF.L.U32 R4, R4, 0x1f, RZ ;  /* 0x0000001f04047819 */ /* 0x000fc800000006ff */
[----:B------:R-:W0:Y:S02]  /*1a30*/  SYNCS.PHASECHK.TRANS64.TRYWAIT P1, [UR21+0x28c50], R4 ;  /* 0x028c5004ff0075a7 */ /* 0x000e240008020155 */
[----:B0-----:R-:W-:Y:S05]  /*1a40*/  @!P1 BRA `(.L_x_3413) ;  /* 0x000000e800b09947 */ /* 0x001fea0003800000 */
.L_x_3548:
        /* <DEDUP_REMOVED lines=24> */
[----:B------:R-:W-:-:S06]  /*1bd0*/  UISETP.GE.AND UP0, UPT, UR53, 0x2, UPT ;  /* 0x000000023500788c */ /* 0x000fcc000bf06270 */
[----:B------:R-:W-:Y:S02]  /*1be0*/  PLOP3.LUT P1, PT, PT, PT, UP0, 0x80, 0x0 ;  /* 0x000000000000781c */ /* 0x000fe40003f2f008 */
        /* <DEDUP_REMOVED lines=19> */
[----:B------:R-:W-:-:S06]  /*1d20*/  UIADD3 UR53, UR53, -0x2, URZ ;  /* 0xfffffffe35357890 */ /* 0x000fcc000fffe03f */
[----:B0-----:R-:W-:-:S07]  /*1d30*/  IMAD.U32 R4, RZ, RZ, UR53 ;  /* 0x00000035ff047e24 */ /* 0x001fce000f8e00ff */
.L_x_3419:
[----:B------:R-:W-:Y:S01]  /*1d40*/  BAR.SYNC.DEFER_BLOCKING 0xe, 0x100 ;  /* 0x0384000000007b1d */ /* 0x000fe20000010000 */
[----:B-1----:R-:W-:Y:S01]  /*1d50*/  IMAD.U32 R5, RZ, RZ, UR39 ;  /* 0x00000027ff057e24 */ /* 0x002fe2000f8e00ff */
[----:B------:R-:W-:Y:S01]  /*1d60*/  UIADD3 UR39, UR39, 0x1, URZ ;  /* 0x0000000127277890 */ /* 0x000fe2000fffe03f */
[C---:B------:R-:W-:Y:S01]  /*1d70*/  ISETP.GT.AND P3, PT, R4.reuse, RZ, PT ;  /* 0x000000ff0400720c */ /* 0x040fe20003f64270 */
[----:B------:R-:W-:Y:S02]  /*1d80*/  VIADD R4, R4, 0xffffffff ;  /* 0xffffffff04047836 */ /* 0x000fe40000000000 */
[----:B------:R-:W-:Y:S01]  /*1d90*/  IMAD R5, R5, 0x40, R2 ;  /* 0x0000004005057824 */ /* 0x000fe200078e0202 */
        /* <DEDUP_REMOVED lines=137> */
.L_x_3415:
[----:B------:R-:W-:Y:S01]  /*2630*/  ULEA UR21, UR39, UR40, 0x3 ;  /* 0x0000002827157291 */ /* 0x000fe2000f8e183f */
[----:B------:R-:W-:-:S04]  /*2640*/  MOV R5, UR38 ;  /* 0x0000002600057c02 */ /* 0x000fc80008000f00 */
[----:B------:R-:W-:-:S04]  /*2650*/  SHF.L.U32 R5, R5, 0x1f, RZ ;  /* 0x0000001f05057819 */ /* 0x000fc800000006ff */
[----:B------:R0:W1:Y:S01]  /*2660*/  SYNCS.PHASECHK.TRANS64.TRYWAIT P1, [UR21+0x28c50], R5 ;  /* 0x028c5005ff0075a7 */ /* 0x0000620008020155 */
[----:B------:R-:W-:Y:S05]  /*2670*/  @!P0 BRA `(.L_x_3416) ;  /* 0x0000000000048947 */ /* 0x000fea0003800000 */
[----:B------:R-:W-:Y:S01]  /*2680*/  BPT.TRAP 0x1 ;  /* 0x000000040000795c */ /* 0x000fe20000300000 */
.L_x_3416:
[----:B-1----:R-:W-:Y:S05]  /*2690*/  @P1 BRA `(.L_x_3417) ;  /* 0x0000000000081947 */ /* 0x002fea0003800000 */
[----:B------:R-:W1:Y:S02]  /*26a0*/  SYNCS.PHASECHK.TRANS64.TRYWAIT P1, [UR21+0x28c50], R5 ;  /* 0x028c5005ff0075a7 */ /* 0x000e640008020155 */
[----:B-1----:R-:W-:Y:S05]  /*26b0*/  @!P1 BRA `(.L_x_3418) ;  /* 0x000000dc00ac9947 */ /* 0x002fea0003800000 */
.L_x_3417:
        /* <DEDUP_REMOVED lines=29> */
.L_x_3414:
[----:B------:R-:W-:Y:S01]  /*2890*/  BAR.SYNC.DEFER_BLOCKING 0xe, 0x100 ;  /* 0x0384000000007b1d */ /* 0x000fe20000010000 */
[----:B-1----:R-:W-:Y:S01]  /*28a0*/  IMAD.U32 R5, RZ, RZ, UR39 ;  /* 0x00000027ff057e24 */ /* 0x002fe2000f8e00ff */
        /* <DEDUP_REMOVED lines=140> */
.L_x_3410:
[----:B------:R-:W-:Y:S01]  /*3170*/  UISETP.GE.AND UP0, UPT, UR53, 0x1, UPT ;  /* 0x000000013500788c */ /* 0x000fe2000bf06270 */
[----:B------:R-:W-:-:S05]  /*3180*/  PLOP3.LUT P0, PT, PT, PT, PT, 0x80, 0x0 ;  /* 0x000000000000781c */ /* 0x000fca0003f0f070 */
[----:B------:R-:W-:-:S13]  /*3190*/  PLOP3.LUT P1, PT, PT, PT, UP0, 0x80, 0x0 ;  /* 0x000000000000781c */ /* 0x000fda0003f2f008 */
        /* <DEDUP_REMOVED lines=31> */
.L_x_3420:
        /* <DEDUP_REMOVED lines=9> */
.L_x_3549:
[----:B------:R-:W-:Y:S05]  /*3420*/  @!P0 BRA `(.L_x_3422) ;  /* 0x0000000000048947 */ /* 0x000fea0003800000 */
[----:B------:R-:W-:Y:S01]  /*3430*/  BPT.TRAP 0x1 ;  /* 0x000000040000795c */ /* 0x000fe20000300000 */
.L_x_3422:
[----:B------:R-:W-:Y:S02]  /*3440*/  IMAD.U32 R7, RZ, RZ, UR39 ;  /* 0x00000027ff077e24 */ /* 0x000fe4000f8e00ff */
[----:B------:R-:W-:-:S03]  /*3450*/  IMAD.U32 R8, RZ, RZ, UR38 ;  /* 0x00000026ff087e24 */ /* 0x000fc6000f8e00ff */
[----:B------:R-:W-:Y:S02]  /*3460*/  LEA R7, R7, UR40, 0x3 ;  /* 0x0000002807077c11 */ /* 0x000fe4000f8e18ff */
[----:B------:R-:W-:-:S04]  /*3470*/  SHF.L.U32 R8, R8, 0x1f, RZ ;  /* 0x0000001f08087819 */ /* 0x000fc800000006ff */
[----:B------:R1:W2:Y:S01]  /*3480*/  SYNCS.PHASECHK.TRANS64.TRYWAIT P1, [R7+URZ+0x28c30], R8 ;  /* 0x028c3008070075a7 */ /* 0x0002a2000802017f */
[----:B------:R-:W-:Y:S05]  /*3490*/  @!P0 BRA `(.L_x_3423) ;  /* 0x0000000000048947 */ /* 0x000fea0003800000 */
[----:B------:R-:W-:Y:S01]  /*34a0*/  BPT.TRAP 0x1 ;  /* 0x000000040000795c */ /* 0x000fe20000300000 */
.L_x_3423:
[----:B--2---:R-:W-:Y:S05]  /*34b0*/  @P1 BRA `(.L_x_3424) ;  /* 0x0000000000081947 */ /* 0x004fea0003800000 */
[----:B------:R-:W2:Y:S02]  /*34c0*/  SYNCS.PHASECHK.TRANS64.TRYWAIT P1, [R7+URZ+0x28c30], R8 ;  /* 0x028c3008070075a7 */ /* 0x000ea4000802017f */
[----:B--2---:R-:W-:Y:S05]  /*34d0*/  @!P1 BRA `(.L_x_3425) ;  /* 0x000000d000549947 */ /* 0x004fea0003800000 */
.L_x_3424:
[----:B0-----:R-:W0:Y:S01]  /*34e0*/  S2R R0, SR_TID.X ;  /* 0x0000000000007919 */ /* 0x001e220000002100 */
[----:B------:R-:W-:-:S04]  /*34f0*/  UIADD3 UR4, UR40, 0x22400, URZ ;  /* 0x0002240028047890 */ /* 0x000fc8000fffe03f */
[----:B------:R-:W-:-:S04]  /*3500*/  USHF.R.U32.HI UR4, URZ, 0x4, UR4 ;  /* 0x000000043f047899 */ /* 0x000fc80008011604 */
[----:B------:R-:W-:Y:S01]  /*3510*/  ULOP3.LUT UR4, UR4, 0x3fff, URZ, 0xc0, !UPT ;  /* 0x00003fff04047892 */ /* 0x000fe2000f8ec03f */
[----:B0-----:R-:W-:-:S05]  /*3520*/  LOP3.LUT R3, R0, 0x7f, RZ, 0xc0, !PT ;  /* 0x0000007f00037812 */ /* 0x001fca00078ec0ff */
        /* <DEDUP_REMOVED lines=10> */
[----:B------:R-:W-:Y:S01]  /*35d0*/  IMAD.U32 R5, RZ, RZ, UR52 ;  /* 0x00000034ff057e24 */ /* 0x000fe2000f8e00ff */
[----:B------:R-:W-:Y:S01]  /*35e0*/  UMOV UR7, 0x40000040 ;  /* 0x4000004000077882 */ /* 0x000fe20000000000 */
[----:B------:R-:W-:Y:S01]  /*35f0*/  UMOV UR5, 0x40000040 ;  /* 0x4000004000057882 */ /* 0x000fe20000000000 */
[----:B------:R-:W-:Y:S01]  /*3600*/  ULOP3.LUT UR4, UR4, 0x3fff, URZ, 0xc0, !UPT ;  /* 0x00003fff04047892 */ /* 0x000fe2000f8ec03f */
[----:B------:R-:W-:Y:S01]  /*3610*/  IMAD R5, R5, 0x40, R2 ;  /* 0x0000004005057824 */ /* 0x000fe200078e0202 */
[----:B------:R-:W-:Y:S01]  /*3620*/  UMOV UR11, 0x40000040 ;  /* 0x40000040000b7882 */ /* 0x000fe20000000000 */
[----:B------:R-:W-:Y:S01]  /*3630*/  UMOV UR9, 0x40000040 ;  /* 0x4000004000097882 */ /* 0x000fe20000000000 */
[----:B------:R-:W-:-:S02]  /*3640*/  ULEA UR18, UR39, UR18, 0x9 ;  /* 0x0000001227127291 */ /* 0x000fc4000f8e483f */
[----:B------:R-:W-:Y:S02]  /*3650*/  ULOP3.LUT UR16, UR4, 0x10000, URZ, 0xfc, !UPT ;  /* 0x0001000004107892 */ /* 0x000fe4000f8efc3f */
[----:B------:R-:W-:Y:S02]  /*3660*/  UIADD3 UR6, UR18, 0x2, URZ ;  /* 0x0000000212067890 */ /* 0x000fe4000fffe03f */
[----:B------:R-:W-:Y:S02]  /*3670*/  UIADD3 UR4, UR16, 0x2, URZ ;  /* 0x0000000210047890 */ /* 0x000fe4000fffe03f */
[----:B------:R-:W-:Y:S02]  /*3680*/  UIADD3 UR10, UR18, 0x4, URZ ;  /* 0x00000004120a7890 */ /* 0x000fe4000fffe03f */
[----:B------:R-:W-:Y:S02]  /*3690*/  UIADD3 UR8, UR16, 0x4, URZ ;  /* 0x0000000410087890 */ /* 0x000fe4000fffe03f */
[----:B------:R-:W-:Y:S01]  /*36a0*/  HGMMA.64x64x16.F32 R24, gdesc[UR16], RZ, !UPT, gsb0 ;  /* 0x00e00000101879f0 */ /* 0x000fe2000c0008ff */
[----:B------:R-:W-:-:S02]  /*36b0*/  UIADD3 UR14, UR18, 0x6, URZ ;  /* 0x00000006120e7890 */ /* 0x000fc4000fffe03f */
[----:B------:R-:W-:Y:S01]  /*36c0*/  UIADD3 UR12, UR16, 0x6, URZ ;  /* 0x00000006100c7890 */ /* 0x000fe2000fffe03f */
[----:B------:R-:W-:Y:S01]  /*36d0*/  UMOV UR15, 0x40000040 ;  /* 0x40000040000f7882 */ /* 0x000fe20000000000 */
[----:B------:R-:W-:Y:S01]  /*36e0*/  UMOV UR13, 0x40000040 ;  /* 0x40000040000d7882 */ /* 0x000fe20000000000 */
[----:B------:R-:W-:Y:S02]  /*36f0*/  WARPGROUP.DEPBAR.LE gsb0, 0x0 ;  /* 0x00008000000079c5 */ /* 0x000fe40000010000 */
[----:B------:R-:W-:-:S06]  /*3700*/  WARPGROUP.ARRIVE ;  /* 0x00000000000079c5 */ /* 0x000fcc0000000000 */
[----:B------:R-:W-:Y:S01]  /*3710*/  HGMMA.64x64x16.F32 R24, gdesc[UR4], R24, gsb0 ;  /* 0x00e00000041879f0 */ /* 0x000fe20008000818 */
[----:B------:R-:W-:Y:S02]  /*3720*/  UMOV UR6, 0x40 ;  /* 0x0000004000067882 */ /* 0x000fe40000000000 */
[----:B------:R-:W-:-:S04]  /*3730*/  UIMAD UR6, UR53, -0x40, UR6 ;  /* 0xffffffc0350678a4 */ /* 0x000fc8000f8e0206 */
[----:B------:R-:W-:Y:S02]  /*3740*/  UIADD3 UR7, UR50, 0x1, UR6 ;  /* 0x0000000132077890 */ /* 0x000fe4000fffe006 */
[----:B------:R-:W-:-:S04]  /*3750*/  IMAD.U32 R3, RZ, RZ, UR6 ;  /* 0x00000006ff037e24 */ /* 0x000fc8000f8e00ff */
[----:B------:R-:W-:Y:S02]  /*3760*/  MOV R9, UR7 ;  /* 0x0000000700097c02 */ /* 0x000fe40008000f00 */
[----:B------:R-:W-:Y:S02]  /*3770*/  IADD3 R3, -R16, UR50, R3 ;  /* 0x0000003210037c10 */ /* 0x000fe4000fffe103 */
[----:B------:R-:W-:-:S04]  /*3780*/  IADD3 R4, R9, -UR51, -R16 ;  /* 0x8000003309047c10 */ /* 0x000fc8000fffe810 */
[----:B------:R-:W-:-:S04]  /*3790*/  IADD3 R6, R4, 0x8, R5 ;  /* 0x0000000804067810 */ /* 0x000fc80007ffe005 */
[----:B------:R-:W-:Y:S02]  /*37a0*/  VIMNMX R6, R3, R6, PT ;  /* 0x0000000603067248 */ /* 0x000fe40003fe0100 */
[----:B------:R-:W-:Y:S02]  /*37b0*/  VIADDMNMX R3, R5, R4, R3, PT ;  /* 0x0000000405037246 */ /* 0x000fe40003800103 */
[C---:B------:R-:W-:Y:S02]  /*37c0*/  ISETP.GT.AND P2, PT, R6.reuse, RZ, PT ;  /* 0x000000ff0600720c */ /* 0x040fe40003f44270 */
[C---:B------:R-:W-:Y:S02]  /*37d0*/  ISETP.GT.AND P3, PT, R6.reuse, 0x1, PT ;  /* 0x000000010600780c */ /* 0x040fe40003f64270 */
[----:B------:R-:W-:Y:S01]  /*37e0*/  ISETP.GT.AND P4, PT, R6, 0x8, PT ;  /* 0x000000080600780c */ /* 0x000fe20003f84270 */
[----:B------:R-:W-:Y:S02]  /*37f0*/  WARPGROUP.DEPBAR.LE gsb0, 0x0 ;  /* 0x00008000000079c5 */ /* 0x000fe40000010000 */
[----:B------:R-:W-:-:S06]  /*3800*/  WARPGROUP.ARRIVE ;  /* 0x00000000000079c5 */ /* 0x000fcc0000000000 */
[----:B------:R-:W-:Y:S01]  /*3810*/  HGMMA.64x64x16.F32 R24, gdesc[UR8], R24, gsb0 ;  /* 0x00e00000081879f0 */ /* 0x000fe20008000818 */
[----:B------:R-:W-:Y:S02]  /*3820*/  ULDC UR10, c[0x0][0x988] ;  /* 0x00026200000a7ab9 */ /* 0x000fe40000000800 */
[----:B------:R-:W-:Y:S02]  /*3830*/  WARPGROUP.DEPBAR.LE gsb0, 0x0 ;  /* 0x00008000000079c5 */ /* 0x000fe40000010000 */
[----:B------:R-:W-:-:S06]  /*3840*/  WARPGROUP.ARRIVE ;  /* 0x00000000000079c5 */ /* 0x000fcc0000000000 */
[----:B------:R-:W-:Y:S03]  /*3850*/  HGMMA.64x64x16.F32 R24, gdesc[UR12], R24, gsb0 ;  /* 0x00e000000c1879f0 */ /* 0x000fe60008000818 */
[----:B------:R-:W-:Y:S02]  /*3860*/  WARPGROUP.DEPBAR.LE gsb0, 0x0 ;  /* 0x00008000000079c5 */ /* 0x000fe40000010000 */
[----:B------:R-:W-:Y:S02]  /*3870*/  FSEL R26, R26, -INF , P2 ;  /* 0xff8000001a1a7808 */ /* 0x000fe40001000000 */
[----:B------:R-:W-:Y:S02]  /*3880*/  FSEL R27, R27, -INF , P3 ;  /* 0xff8000001b1b7808 */ /* 0x000fe40001800000 */
        /* <DEDUP_REMOVED lines=39> */
[----:B------:R-:W-:Y:S02]  /*3b00*/  FSEL R55, R55, -INF , P2 ;  /* 0xff80000037377808 */ /* 0x000fe40001000000 */
[----:B------:R-:W-:Y:S02]  /*3b10*/  FMNMX.FTZ R6, R54, R9, !PT ;  /* 0x0000000936067209 */ /* 0x000fe40007810000 */
[----:B------:R-:W-:Y:S02]  /*3b20*/  ISETP.GT.AND P2, PT, R3, RZ, PT ;  /* 0x000000ff0300720c */ /* 0x000fe40003f44270 */
[----:B------:R-:W-:Y:S02]  /*3b30*/  FMNMX.FTZ R6, R55, R6, !PT ;  /* 0x0000000637067209 */ /* 0x000fe40007810000 */
[----:B------:R-:W-:-:S02]  /*3b40*/  ISETP.GT.AND P3, PT, R3, 0x1, PT ;  /* 0x000000010300780c */ /* 0x000fc40003f64270 */
[----:B------:R-:W-:Y:S01]  /*3b50*/  ISETP.GT.AND P4, PT, R3, 0x8, PT ;  /* 0x000000080300780c */ /* 0x000fe20003f84270 */
[----:B------:R-:W0:Y:S01]  /*3b60*/  SHFL.BFLY PT, R9, R6, 0x2, 0x1f ;  /* 0x0c401f0006097f89 */ /* 0x000e2200000e0000 */
[----:B------:R-:W-:Y:S02]  /*3b70*/  FSEL R24, R24, -INF , P2 ;  /* 0xff80000018187808 */ /* 0x000fe40001000000 */
        /* <DEDUP_REMOVED lines=13> */
[----:B0-----:R-:W-:Y:S02]  /*3c50*/  FMNMX.FTZ R10, R6, R9, !PT ;  /* 0x00000009060a7209 */ /* 0x001fe40007810000 */
[----:B------:R-:W-:Y:S02]  /*3c60*/  ISETP.GT.AND P2, PT, R3, 0x19, PT ;  /* 0x000000190300780c */ /* 0x000fe40003f44270 */
[----:B------:R-:W-:Y:S01]  /*3c70*/  FSEL R36, R36, -INF , P3 ;  /* 0xff80000024247808 */ /* 0x000fe20001800000 */
[----:B------:R-:W0:Y:S01]  /*3c80*/  SHFL.BFLY PT, R11, R10, 0x1, 0x1f ;  /* 0x0c201f000a0b7f89 */ /* 0x000e2200000e0000 */
        /* <DEDUP_REMOVED lines=25> */
[----:B------:R-:W-:Y:S02]  /*3e20*/  FSEL R53, R53, -INF , P3 ;  /* 0xff80000035357808 */ /* 0x000fe40001800000 */
[----:B------:R-:W-:Y:S02]  /*3e30*/  FMNMX.FTZ R4, R52, R3, !PT ;  /* 0x0000000334047209 */ /* 0x000fe40007810000 */
[----:B0-----:R-:W-:Y:S02]  /*3e40*/  FMNMX.FTZ R5, R10, R11, !PT ;  /* 0x0000000b0a057209 */ /* 0x001fe40007810000 */
[----:B------:R-:W-:Y:S02]  /*3e50*/  FMNMX.FTZ R4, R53, R4, !PT ;  /* 0x0000000435047209 */ /* 0x000fe40007810000 */
[C---:B------:R-:W-:Y:S01]  /*3e60*/  FSETP.NEU.FTZ.AND P5, PT, R5.reuse, -INF , PT ;  /* 0xff8000000500780b */ /* 0x040fe20003fbd000 */
[----:B------:R-:W-:Y:S02]  /*3e70*/  FMUL.FTZ R6, R5, UR10 ;  /* 0x0000000a05067c20 */ /* 0x000fe40008410000 */
[----:B------:R-:W0:Y:S03]  /*3e80*/  SHFL.BFLY PT, R3, R4, 0x2, 0x1f ;  /* 0x0c401f0004037f89 */ /* 0x000e2600000e0000 */
[----:B------:R-:W-:-:S05]  /*3e90*/  FSEL R6, R6, RZ, P5 ;  /* 0x000000ff06067208 */ /* 0x000fca0002800000 */
        /* <DEDUP_REMOVED lines=16> */
[----:B0-----:R-:W-:Y:S01]  /*3fa0*/  FMNMX.FTZ R3, R4, R3, !PT ;  /* 0x0000000304037209 */ /* 0x001fe20007810000 */
[----:B------:R-:W-:Y:S04]  /*3fb0*/  MUFU.EX2 R26, R26 ;  /* 0x0000001a001a7308 */ /* 0x000fe80000000800 */
[----:B------:R-:W0:Y:S04]  /*3fc0*/  SHFL.BFLY PT, R4, R3, 0x1, 0x1f ;  /* 0x0c201f0003047f89 */ /* 0x000e2800000e0000 */
[----:B------:R-:W3:Y:S08]  /*3fd0*/  MUFU.EX2 R27, R27 ;  /* 0x0000001b001b7308 */ /* 0x000ef00000000800 */
[----:B------:R-:W-:Y:S08]  /*3fe0*/  MUFU.EX2 R30, R30 ;  /* 0x0000001e001e7308 */ /* 0x000ff00000000800 */
[----:B------:R-:W4:Y:S01]  /*3ff0*/  MUFU.EX2 R31, R31 ;  /* 0x0000001f001f7308 */ /* 0x000f220000000800 */
[----:B---3--:R-:W-:-:S02]  /*4000*/  F2FP.F16.F32.PACK_AB R153, R27, R26 ;  /* 0x0000001a1b99723e */ /* 0x008fc400000000ff */
[----:B0-----:R-:W-:-:S04]  /*4010*/  FMNMX.FTZ R4, R3, R4, !PT ;  /* 0x0000000403047209 */ /* 0x001fc80007810000 */
[C---:B------:R-:W-:Y:S01]  /*4020*/  FSETP.NEU.FTZ.AND P2, PT, R4.reuse, -INF , PT ;  /* 0xff8000000400780b */ /* 0x040fe20003f5d000 */
[----:B------:R-:W-:Y:S01]  /*4030*/  FMUL.FTZ R3, R4, UR10 ;  /* 0x0000000a04037c20 */ /* 0x000fe20008410000 */
[----:B------:R-:W0:Y:S04]  /*4040*/  MUFU.EX2 R34, R34 ;  /* 0x0000002200227308 */ /* 0x000e280000000800 */
[----:B------:R-:W-:Y:S01]  /*4050*/  FSEL R6, R3, RZ, P2 ;  /* 0x000000ff03067208 */ /* 0x000fe20001000000 */
[----:B------:R-:W-:Y:S01]  /*4060*/  FADD.FTZ R3, R26, R27 ;  /* 0x0000001b1a037221 */ /* 0x000fe20000010000 */
[----:B----4-:R-:W-:Y:S02]  /*4070*/  F2FP.F16.F32.PACK_AB R155, R31, R30 ;  /* 0x0000001e1f9b723e */ /* 0x010fe400000000ff */
[----:B------:R-:W3:Y:S01]  /*4080*/  MUFU.EX2 R35, R35 ;  /* 0x0000002300237308 */ /* 0x000ee20000000800 */
        /* <DEDUP_REMOVED lines=16> */
[----:B0-----:R-:W-:Y:S01]  /*4190*/  FADD.FTZ R12, R34, R11 ;  /* 0x0000000b220c7221 */ /* 0x001fe20000010000 */
        /* <DEDUP_REMOVED lines=8> */
[----:B---3--:R-:W-:-:S06]  /*4220*/  F2FP.F16.F32.PACK_AB R157, R35, R34 ;  /* 0x00000022239d723e */ /* 0x008fcc00000000ff */
[----:B------:R-:W0:Y:S01]  /*4230*/  MUFU.EX2 R29, R29 ;  /* 0x0000001d001d7308 */ /* 0x000e220000000800 */
[----:B----4-:R-:W-:Y:S01]  /*4240*/  FADD.FTZ R9, R24, R25 ;  /* 0x0000001918097221 */ /* 0x010fe20000010000 */
[----:B------:R-:W-:-:S06]  /*4250*/  F2FP.F16.F32.PACK_AB R152, R25, R24 ;  /* 0x000000181998723e */ /* 0x000fcc00000000ff */
[----:B------:R-:W3:Y:S01]  /*4260*/  MUFU.EX2 R32, R32 ;  /* 0x0000002000207308 */ /* 0x000ee20000000800 */
[----:B-----5:R-:W-:Y:S01]  /*4270*/  FADD.FTZ R10, R28, R9 ;  /* 0x000000091c0a7221 */ /* 0x020fe20000010000 */
[----:B------:R-:W-:-:S06]  /*4280*/  FADD.FTZ R9, R35, R12 ;  /* 0x0000000c23097221 */ /* 0x000fcc0000010000 */
[----:B------:R-:W4:Y:S01]  /*4290*/  MUFU.EX2 R38, R38 ;  /* 0x0000002600267308 */ /* 0x000f220000000800 */
[C---:B0-----:R-:W-:Y:S01]  /*42a0*/  FADD.FTZ R3, R29.reuse, R10 ;  /* 0x0000000a1d037221 */ /* 0x041fe20000010000 */
[----:B------:R-:W-:Y:S01]  /*42b0*/  F2FP.F16.F32.PACK_AB R154, R29, R28 ;  /* 0x0000001c1d9a723e */ /* 0x000fe200000000ff */
[----:B------:R-:W-:Y:S06]  /*42c0*/  BAR.SYNC.DEFER_BLOCKING 0xf, 0x100 ;  /* 0x03c4000000007b1d */ /* 0x000fec0000010000 */
[----:B------:R-:W0:Y:S01]  /*42d0*/  MUFU.EX2 R33, R33 ;  /* 0x0000002100217308 */ /* 0x000e220000000800 */
[----:B---3--:R-:W-:-:S07]  /*42e0*/  FADD.FTZ R10, R32, R3 ;  /* 0x00000003200a7221 */ /* 0x008fce0000010000 */
[----:B------:R-:W3:Y:S01]  /*42f0*/  MUFU.EX2 R39, R39 ;  /* 0x0000002700277308 */ /* 0x000ee20000000800 */
[----:B----4-:R-:W-:-:S07]  /*4300*/  FADD.FTZ R12, R38, R9 ;  /* 0x00000009260c7221 */ /* 0x010fce0000010000 */
[----:B------:R-:W4:Y:S01]  /*4310*/  MUFU.EX2 R36, R36 ;  /* 0x0000002400247308 */ /* 0x000f220000000800 */
[C---:B0-----:R-:W-:Y:S01]  /*4320*/  FADD.FTZ R3, R33.reuse, R10 ;  /* 0x0000000a21037221 */ /* 0x041fe20000010000 */
[----:B------:R-:W-:Y:S01]  /*4330*/  F2FP.F16.F32.PACK_AB R156, R33, R32 ;  /* 0x00000020219c723e */ /* 0x000fe200000000ff */
[----:B------:R0:W-:Y:S05]  /*4340*/  STSM.16.M88.4 [R19+0x26800], R152 ;  /* 0x0268009813007844 */ /* 0x0001ea0000000200 */
[----:B------:R-:W5:Y:S01]  /*4350*/  MUFU.EX2 R42, R42 ;  /* 0x0000002a002a7308 */ /* 0x000f620000000800 */
[C---:B---3--:R-:W-:Y:S01]  /*4360*/  FADD.FTZ R9, R39.reuse, R12 ;  /* 0x0000000c27097221 */ /* 0x048fe20000010000 */
[----:B------:R-:W-:-:S06]  /*4370*/  F2FP.F16.F32.PACK_AB R159, R39, R38 ;  /* 0x00000026279f723e */ /* 0x000fcc00000000ff */
[----:B------:R-:W3:Y:S01]  /*4380*/  MUFU.EX2 R37, R37 ;  /* 0x0000002500257308 */ /* 0x000ee20000000800 */
[----:B----4-:R-:W-:-:S07]  /*4390*/  FADD.FTZ R10, R36, R3 ;  /* 0x00000003240a7221 */ /* 0x010fce0000010000 */
[----:B------:R-:W4:Y:S01]  /*43a0*/  MUFU.EX2 R40, R40 ;  /* 0x0000002800287308 */ /* 0x000f220000000800 */
[----:B-----5:R-:W-:-:S07]  /*43b0*/  FADD.FTZ R12, R42, R9 ;  /* 0x000000092a0c7221 */ /* 0x020fce0000010000 */
[----:B------:R-:W5:Y:S01]  /*43c0*/  MUFU.EX2 R43, R43 ;  /* 0x0000002b002b7308 */ /* 0x000f620000000800 */
[C---:B---3--:R-:W-:Y:S01]  /*43d0*/  FADD.FTZ R9, R37.reuse, R10 ;  /* 0x0000000a25097221 */ /* 0x048fe20000010000 */
[----:B------:R-:W-:-:S05]  /*43e0*/  F2FP.F16.F32.PACK_AB R158, R37, R36 ;  /* 0x00000024259e723e */ /* 0x000fca00000000ff */
[----:B------:R0:W-:Y:S01]  /*43f0*/  STSM.16.M88.4 [R22], R156 ;  /* 0x0000009c16007844 */ /* 0x0001e20000000200 */
[----:B------:R-:W3:Y:S01]  /*4400*/  MUFU.EX2 R41, R41 ;  /* 0x0000002900297308 */ /* 0x000ee20000000800 */
[----:B----4-:R-:W-:-:S07]  /*4410*/  FADD.FTZ R10, R40, R9 ;  /* 0x00000009280a7221 */ /* 0x010fce0000010000 */
[----:B------:R-:W4:Y:S01]  /*4420*/  MUFU.EX2 R46, R46 ;  /* 0x0000002e002e7308 */ /* 0x000f220000000800 */
[C---:B-----5:R-:W-:Y:S01]  /*4430*/  FADD.FTZ R11, R43.reuse, R12 ;  /* 0x0000000c2b0b7221 */ /* 0x060fe20000010000 */
[----:B------:R-:W-:-:S06]  /*4440*/  F2FP.F16.F32.PACK_AB R161, R43, R42 ;  /* 0x0000002a2ba1723e */ /* 0x000fcc00000000ff */
[----:B------:R-:W-:Y:S01]  /*4450*/  MUFU.EX2 R44, R44 ;  /* 0x0000002c002c7308 */ /* 0x000fe20000000800 */
[C---:B---3--:R-:W-:Y:S01]  /*4460*/  FADD.FTZ R9, R41.reuse, R10 ;  /* 0x0000000a29097221 */ /* 0x048fe20000010000 */
[----:B------:R-:W-:-:S06]  /*4470*/  F2FP.F16.F32.PACK_AB R160, R41, R40 ;  /* 0x0000002829a0723e */ /* 0x000fcc00000000ff */
[----:B------:R-:W3:Y:S01]  /*4480*/  MUFU.EX2 R47, R47 ;  /* 0x0000002f002f7308 */ /* 0x000ee20000000800 */
[----:B----4-:R-:W-:-:S07]  /*4490*/  FADD.FTZ R10, R46, R11 ;  /* 0x0000000b2e0a7221 */ /* 0x010fce0000010000 */
[----:B------:R-:W4:Y:S08]  /*44a0*/  MUFU.EX2 R45, R45 ;  /* 0x0000002d002d7308 */ /* 0x000f300000000800 */
[----:B------:R-:W-:Y:S01]  /*44b0*/  MUFU.EX2 R50, R50 ;  /* 0x0000003200327308 */ /* 0x000fe20000000800 */
[C---:B---3--:R-:W-:Y:S01]  /*44c0*/  F2FP.F16.F32.PACK_AB R163, R47.reuse, R46 ;  /* 0x0000002e2fa3723e */ /* 0x048fe200000000ff */
[----:B------:R-:W-:-:S06]  /*44d0*/  FADD.FTZ R47, R47, R10 ;  /* 0x0000000a2f2f7221 */ /* 0x000fcc0000010000 */
[----:B------:R-:W3:Y:S01]  /*44e0*/  MUFU.EX2 R51, R51 ;  /* 0x0000003300337308 */ /* 0x000ee20000000800 */
[----:B----4-:R-:W-:-:S05]  /*44f0*/  F2FP.F16.F32.PACK_AB R162, R45, R44 ;  /* 0x0000002c2da2723e */ /* 0x010fca00000000ff */
[----:B------:R0:W-:Y:S02]  /*4500*/  STSM.16.M88.4 [R184], R160 ;  /* 0x000000a0b8007844 */ /* 0x0001e40000000200 */
[----:B------:R-:W-:Y:S08]  /*4510*/  MUFU.EX2 R48, R48 ;  /* 0x0000003000307308 */ /* 0x000ff00000000800 */
[----:B------:R-:W4:Y:S01]  /*4520*/  MUFU.EX2 R49, R49 ;  /* 0x0000003100317308 */ /* 0x000f220000000800 */
[----:B---3--:R-:W-:Y:S01]  /*4530*/  F2FP.F16.F32.PACK_AB R165, R51, R50 ;  /* 0x0000003233a5723e */ /* 0x008fe200000000ff */
[----:B------:R-:W-:-:S04]  /*4540*/  FADD.FTZ R50, R50, R47 ;  /* 0x0000002f32327221 */ /* 0x000fc80000010000 */
[----:B------:R-:W-:Y:S02]  /*4550*/  FADD.FTZ R51, R51, R50 ;  /* 0x0000003233337221 */ /* 0x000fe40000010000 */
[----:B------:R-:W-:Y:S08]  /*4560*/  MUFU.EX2 R54, R54 ;  /* 0x0000003600367308 */ /* 0x000ff00000000800 */
[----:B------:R-:W3:Y:S01]  /*4570*/  MUFU.EX2 R55, R55 ;  /* 0x0000003700377308 */ /* 0x000ee20000000800 */
[----:B----4-:R-:W-:-:S07]  /*4580*/  F2FP.F16.F32.PACK_AB R164, R49, R48 ;  /* 0x0000003031a4723e */ /* 0x010fce00000000ff */
[----:B------:R-:W-:Y:S08]  /*4590*/  MUFU.EX2 R52, R52 ;  /* 0x0000003400347308 */ /* 0x000ff00000000800 */
[----:B------:R4:W5:Y:S01]  /*45a0*/  MUFU.EX2 R3, R6 ;  /* 0x0000000600037308 */ /* 0x0009620000000800 */
[----:B---3--:R-:W-:Y:S01]  /*45b0*/  F2FP.F16.F32.PACK_AB R167, R55, R54 ;  /* 0x0000003637a7723e */ /* 0x008fe200000000ff */
[----:B----4-:R-:W-:-:S04]  /*45c0*/  FADD.FTZ R6, R44, R9 ;  /* 0x000000092c067221 */ /* 0x010fc80000010000 */
        /* <DEDUP_REMOVED lines=11> */
.L_x_3426:
[----:B------:R3:W4:Y:S01]  /*4680*/  SYNCS.PHASECHK.TRANS64.TRYWAIT P2, [R7+URZ+0x28c50], R8 ;  /* 0x028c5008070075a7 */ /* 0x000722000804017f */
[----:B------:R-:W-:Y:S05]  /*4690*/  @!P0 BRA `(.L_x_3427) ;  /* 0x0000000000048947 */ /* 0x000fea0003800000 */
[----:B------:R-:W-:Y:S01]  /*46a0*/  BPT.TRAP 0x1 ;  /* 0x000000040000795c */ /* 0x000fe20000300000 */
.L_x_3427:
[----:B----4-:R-:W-:Y:S05]  /*46b0*/  @P2 BRA `(.L_x_3428) ;  /* 0x0000000000082947 */ /* 0x010fea0003800000 */
[----:B------:R-:W4:Y:S02]  /*46c0*/  SYNCS.PHASECHK.TRANS64.TRYWAIT P2, [R7+URZ+0x28c50], R8 ;  /* 0x028c5008070075a7 */ /* 0x000f24000804017f */
[----:B----4-:R-:W-:Y:S05]  /*46d0*/  @!P2 BRA `(.L_x_3429) ;  /* 0x000000bc00e8a947 */ /* 0x010fea0003800000 */
.L_x_3428:
[----:B------:R-:W-:Y:S01]  /*46e0*/  ULEA UR11, UR39, UR47, 0xc ;  /* 0x0000002f270b7291 */ /* 0x000fe2000f8e603f */
[----:B------:R-:W-:Y:S01]  /*46f0*/  WARPGROUP.ARRIVE ;  /* 0x00000000000079c5 */ /* 0x000fe20000000000 */
[----:B------:R-:W-:Y:S01]  /*4700*/  UMOV UR7, 0x40000040 ;  /* 0x4000004000077882 */ /* 0x000fe20000000000 */
[----:B------:R-:W-:Y:S01]  /*4710*/  UIADD3 UR21, UR53, -0x2, URZ ;  /* 0xfffffffe35157890 */ /* 0x000fe2000fffe03f */
[----:B-1234-:R-:W-:-:S03]  /*4720*/  @!P1 VIADD R7, R7, 0x28c60 ;  /* 0x00028c6007079836 */ /* 0x01efc60000000000 */
[----:B------:R-:W-:Y:S02]  /*4730*/  UMOV UR6, UR11 ;  /* 0x0000000b00067c82 */ /* 0x000fe40008000000 */
[----:B------:R-:W-:Y:S01]  /*4740*/  HGMMA.64x256x16.F32 R24, R152, gdesc[UR4].tnspB, RZ, !UPT, gsb0 ;  /* 0x43e0000498187df0 */ /* 0x000fe2000c0008ff */
[----:B------:R-:W-:Y:S01]  /*4750*/  UIADD3 UR6, UR11, 0x80, URZ ;  /* 0x000000800b067890 */ /* 0x000fe2000fffe03f */
[----:B------:R-:W-:Y:S01]  /*4760*/  @!P1 PRMT R7, RZ, 0x654, R7 ;  /* 0x00000654ff079816 */ /* 0x000fe20000000007 */
        /* <DEDUP_REMOVED lines=17> */
[----:B------:R-:W-:-:S04]  /*4880*/  UIADD3 UR6, UR50, -UR51, URZ ;  /* 0x8000003332067290 */ /* 0x000fc8000fffe03f */
[----:B------:R-:W-:-:S04]  /*4890*/  ULEA UR6, UR52, UR6, 0x6 ;  /* 0x0000000634067291 */ /* 0x000fc8000f8e303f */
        /* <DEDUP_REMOVED lines=21> */
[----:B------:R-:W-:-:S05]  /*49f0*/  ULDC UR22, c[0x0][0x988] ;  /* 0x0002620000167ab9 */ /* 0x000fca0000000800 */
.L_x_3439:
[----:B------:R-:W-:-:S04]  /*4a00*/  UIADD3 UR39, UR23, 0x1, URZ ;  /* 0x0000000117277890 */ /* 0x000fc8000fffe03f */
[----:B------:R-:W-:-:S04]  /*4a10*/  UISETP.NE.AND UP0, UPT, UR39, 0x2, UPT ;  /* 0x000000022700788c */ /* 0x000fc8000bf05270 */
[----:B------:R-:W-:Y:S02]  /*4a20*/  USEL UR6, URZ, 0x1, UP0 ;  /* 0x000000013f067887 */ /* 0x000fe40008000000 */
[----:B------:R-:W-:Y:S02]  /*4a30*/  USEL UR39, UR39, URZ, UP0 ;  /* 0x0000003f27277287 */ /* 0x000fe40008000000 */
[----:B------:R-:W-:Y:S01]  /*4a40*/  ULOP3.LUT UR38, UR38, UR6, URZ, 0x3c, !UPT ;  /* 0x0000000626267292 */ /* 0x000fe2000f8e3c3f */
[----:B0-23--:R-:W-:Y:S11]  /*4a50*/  @!P0 BRA `(.L_x_3431) ;  /* 0x0000000000048947 */ /* 0x00dff60003800000 */
[----:B------:R-:W-:Y:S01]  /*4a60*/  BPT.TRAP 0x1 ;  /* 0x000000040000795c */ /* 0x000fe20000300000 */
.L_x_3431:
[----:B------:R-:W-:Y:S01]  /*4a70*/  ULEA UR24, UR39, UR40, 0x3 ;  /* 0x0000002827187291 */ /* 0x000fe2000f8e183f */
[----:B-1----:R-:W-:-:S05]  /*4a80*/  IMAD.U32 R7, RZ, RZ, UR38 ;  /* 0x00000026ff077e24 */ /* 0x002fca000f8e00ff */
[----:B------:R-:W-:-:S04]  /*4a90*/  SHF.L.U32 R7, R7, 0x1f, RZ ;  /* 0x0000001f07077819 */ /* 0x000fc800000006ff */
[----:B------:R1:W2:Y:S01]  /*4aa0*/  SYNCS.PHASECHK.TRANS64.TRYWAIT P2, [UR24+0x28c30], R7 ;  /* 0x028c3007ff0075a7 */ /* 0x0002a20008040158 */
[----:B------:R-:W-:Y:S05]  /*4ab0*/  @!P0 BRA `(.L_x_3432) ;  /* 0x0000000000048947 */ /* 0x000fea0003800000 */
[----:B------:R-:W-:Y:S01]  /*4ac0*/  BPT.TRAP 0x1 ;  /* 0x000000040000795c */ /* 0x000fe20000300000 */
.L_x_3432:
[----:B--2---:R-:W-:Y:S05]  /*4ad0*/  @P2 BRA `(.L_x_3433) ;  /* 0x0000000000082947 */ /* 0x004fea0003800000 */
[----:B------:R-:W2:Y:S02]  /*4ae0*/  SYNCS.PHASECHK.TRANS64.TRYWAIT P2, [UR24+0x28c30], R7 ;  /* 0x028c3007ff0075a7 */ /* 0x000ea40008040158 */
[----:B--2---:R-:W-:Y:S05]  /*4af0*/  @!P2 BRA `(.L_x_3434) ;  /* 0x000000b800f4a947 */ /* 0x004fea0003800000 */
.L_x_3433:
[----:B------:R-:W-:Y:S01]  /*4b00*/  R2UR UR18, R0 ;  /* 0x00000000001272ca */ /* 0x000fe200000e0000 */
[----:B0-----:R-:W-:Y:S01]  /*4b10*/  WARPGROUP.ARRIVE ;  /* 0x00000000000079c5 */ /* 0x001fe20000000000 */
        /* <DEDUP_REMOVED lines=12> */
[----:B------:R-:W-:Y:S02]  /*4be0*/  UMOV UR6, 0x1 ;  /* 0x0000000100067882 */ /* 0x000fe40000000000 */
[----:B------:R-:W-:-:S04]  /*4bf0*/  UIMAD UR6, UR21, -0x40, UR6 ;  /* 0xffffffc0150678a4 */ /* 0x000fc8000f8e0206 */
[----:B------:R-:W-:-:S04]  /*4c00*/  ULEA UR6, UR52, UR6, 0x6 ;  /* 0x0000000634067291 */ /* 0x000fc8000f8e303f */
[----:B------:R-:W-:-:S06]  /*4c10*/  UIADD3 UR6, -UR51, UR6, UR50 ;  /* 0x0000000633067290 */ /* 0x000fcc000fffe132 */
[----:B--2---:R-:W-:-:S04]  /*4c20*/  IADD3 R4, R2, UR6, -R16 ;  /* 0x0000000602047c10 */ /* 0x004fc8000fffe810 */
        /* <DEDUP_REMOVED lines=59> */
[----:B------:R-:W0:Y:S01]  /*4fe0*/  SHFL.BFLY PT, R11, R10, 0x2, 0x1f ;  /* 0x0c401f000a0b7f89 */ /* 0x000e2200000e0000 */
[----:B------:R-:W-:Y:S02]  /*4ff0*/  ISETP.GT.AND P4, PT, R5, 0x28, PT ;  /* 0x000000280500780c */ /* 0x000fe40003f84270 */
[----:B------:R-:W-:Y:S02]  /*5000*/  FSEL R155, R155, -INF , P3 ;  /* 0xff8000009b9b7808 */ /* 0x000fe40001800000 */
[----:B------:R-:W-:-:S02]  /*5010*/  ISETP.GT.AND P3, PT, R5, 0x9, PT ;  /* 0x000000090500780c */ /* 0x000fc40003f64270 */
[----:B------:R-:W-:Y:S02]  /*5020*/  ISETP.GT.AND P5, PT, R5, 0x29, PT ;  /* 0x000000290500780c */ /* 0x000fe40003fa4270 */
[----:B------:R-:W-:Y:S02]  /*5030*/  FSEL R159, R159, -INF , P3 ;  /* 0xff8000009f9f7808 */ /* 0x000fe40001800000 */
[----:B------:R-:W-:Y:S02]  /*5040*/  ISETP.GT.AND P3, PT, R5, 0x11, PT ;  /* 0x000000110500780c */ /* 0x000fe40003f64270 */
[----:B------:R-:W-:Y:S02]  /*5050*/  FSEL R174, R174, -INF , P4 ;  /* 0xff800000aeae7808 */ /* 0x000fe40002000000 */
[----:B------:R-:W-:Y:S02]  /*5060*/  FSEL R163, R163, -INF , P3 ;  /* 0xff800000a3a37808 */ /* 0x000fe40001800000 */
[----:B------:R-:W-:-:S02]  /*5070*/  ISETP.GT.AND P3, PT, R5, 0x19, PT ;  /* 0x000000190500780c */ /* 0x000fc40003f64270 */
[----:B------:R-:W-:Y:S02]  /*5080*/  FSEL R175, R175, -INF , P5 ;  /* 0xff800000afaf7808 */ /* 0x000fe40002800000 */
[----:B------:R-:W-:Y:S02]  /*5090*/  FSEL R167, R167, -INF , P3 ;  /* 0xff800000a7a77808 */ /* 0x000fe40001800000 */
[C---:B------:R-:W-:Y:S02]  /*50a0*/  ISETP.GT.AND P3, PT, R5.reuse, 0x21, PT ;  /* 0x000000210500780c */ /* 0x040fe40003f64270 */
[----:B0-----:R-:W-:Y:S02]  /*50b0*/  FMNMX.FTZ R12, R10, R11, !PT ;  /* 0x0000000b0a0c7209 */ /* 0x001fe40007810000 */
[----:B------:R-:W-:Y:S02]  /*50c0*/  FSEL R11, R154, -INF , P2 ;  /* 0xff8000009a0b7808 */ /* 0x000fe40001000000 */
[----:B------:R-:W-:Y:S01]  /*50d0*/  ISETP.GT.AND P2, PT, R5, 0x8, PT ;  /* 0x000000080500780c */ /* 0x000fe20003f44270 */
[----:B------:R-:W0:Y:S01]  /*50e0*/  SHFL.BFLY PT, R15, R12, 0x1, 0x1f ;  /* 0x0c201f000c0f7f89 */ /* 0x000e2200000e0000 */
[----:B------:R-:W-:-:S02]  /*50f0*/  FMNMX.FTZ R4, R11, R8, !PT ;  /* 0x000000080b047209 */ /* 0x000fc40007810000 */
[----:B------:R-:W-:Y:S02]  /*5100*/  FSEL R158, R158, -INF , P2 ;  /* 0xff8000009e9e7808 */ /* 0x000fe40001000000 */
[----:B------:R-:W-:Y:S02]  /*5110*/  FMNMX.FTZ R13, R155, R4, !PT ;  /* 0x000000049b0d7209 */ /* 0x000fe40007810000 */
[----:B------:R-:W-:Y:S02]  /*5120*/  ISETP.GT.AND P2, PT, R5, 0x10, PT ;  /* 0x000000100500780c */ /* 0x000fe40003f44270 */
        /* <DEDUP_REMOVED lines=25> */
[----:B0-----:R-:W-:Y:S02]  /*52c0*/  FMNMX.FTZ R4, R12, R15, !PT ;  /* 0x0000000f0c047209 */ /* 0x001fe40007810000 */
[----:B------:R-:W-:-:S02]  /*52d0*/  FSEL R183, R183, -INF , P4 ;  /* 0xff800000b7b77808 */ /* 0x000fc40002000000 */
[----:B------:R-:W-:Y:S01]  /*52e0*/  FMNMX.FTZ R10, R182, R5, !PT ;  /* 0x00000005b60a7209 */ /* 0x000fe20007810000 */
[C---:B------:R-:W-:Y:S01]  /*52f0*/  FMUL.FTZ R12, R4.reuse, UR10 ;  /* 0x0000000a040c7c20 */ /* 0x040fe20008410000 */
[----:B------:R-:W-:Y:S02]  /*5300*/  FSETP.NEU.FTZ.AND P2, PT, R4, -INF , PT ;  /* 0xff8000000400780b */ /* 0x000fe40003f5d000 */
[----:B------:R-:W-:Y:S02]  /*5310*/  FMNMX.FTZ R5, R183, R10, !PT ;  /* 0x0000000ab7057209 */ /* 0x000fe40007810000 */
[----:B------:R-:W-:-:S03]  /*5320*/  FSEL R20, R12, RZ, P2 ;  /* 0x000000ff0c147208 */ /* 0x000fc60001000000 */
[----:B------:R-:W0:Y:S02]  /*5330*/  SHFL.BFLY PT, R12, R5, 0x2, 0x1f ;  /* 0x0c401f00050c7f89 */ /* 0x000e2400000e0000 */
[--C-:B------:R-:W-:Y:S01]  /*5340*/  FFMA.FTZ R13, R153, UR10, -R20.reuse ;  /* 0x0000000a990d7c23 */ /* 0x100fe20008010814 */
[--C-:B------:R-:W-:Y:S01]  /*5350*/  FFMA.FTZ R154, R156, UR10, -R20.reuse ;  /* 0x0000000a9c9a7c23 */ /* 0x100fe20008010814 */
[--C-:B------:R-:W-:Y:S01]  /*5360*/  FFMA.FTZ R156, R160, UR10, -R20.reuse ;  /* 0x0000000aa09c7c23 */ /* 0x100fe20008010814 */
[--C-:B------:R-:W-:Y:S01]  /*5370*/  FFMA.FTZ R160, R168, UR10, -R20.reuse ;  /* 0x0000000aa8a07c23 */ /* 0x100fe20008010814 */
[----:B------:R-:W-:Y:S01]  /*5380*/  FSEL R168, R4, RZ, P2 ;  /* 0x000000ff04a87208 */ /* 0x000fe20001000000 */
[--C-:B------:R-:W-:Y:S01]  /*5390*/  FFMA.FTZ R21, R161, UR10, -R20.reuse ;  /* 0x0000000aa1157c23 */ /* 0x100fe20008010814 */
[--C-:B------:R-:W-:Y:S01]  /*53a0*/  FFMA.FTZ R152, R152, UR10, -R20.reuse ;  /* 0x0000000a98987c23 */ /* 0x100fe20008010814 */
[--C-:B------:R-:W-:Y:S01]  /*53b0*/  FFMA.FTZ R161, R165, UR10, -R20.reuse ;  /* 0x0000000aa5a17c23 */ /* 0x100fe20008010814 */
[--C-:B------:R-:W-:Y:S01]  /*53c0*/  FFMA.FTZ R165, R169, UR10, -R20.reuse ;  /* 0x0000000aa9a57c23 */ /* 0x100fe20008010814 */
[----:B------:R-:W-:Y:S01]  /*53d0*/  FADD.FTZ R168, -R168, R9 ;  /* 0x00000009a8a87221 */ /* 0x000fe20000010100 */
[--C-:B------:R-:W-:Y:S01]  /*53e0*/  FFMA.FTZ R169, R173, UR10, -R20.reuse ;  /* 0x0000000aada97c23 */ /* 0x100fe20008010814 */
[--C-:B------:R-:W-:Y:S01]  /*53f0*/  FFMA.FTZ R10, R164, UR10, -R20.reuse ;  /* 0x0000000aa40a7c23 */ /* 0x100fe20008010814 */
[--C-:B------:R-:W-:Y:S01]  /*5400*/  FFMA.FTZ R173, R177, UR10, -R20.reuse ;  /* 0x0000000ab1ad7c23 */ /* 0x100fe20008010814 */
[----:B------:R-:W-:Y:S01]  /*5410*/  FMUL.FTZ R9, R168, UR10 ;  /* 0x0000000aa8097c20 */ /* 0x000fe20008410000 */
[--C-:B------:R-:W-:Y:S01]  /*5420*/  FFMA.FTZ R15, R157, UR10, -R20.reuse ;  /* 0x0000000a9d0f7c23 */ /* 0x100fe20008010814 */
[--C-:B------:R-:W-:Y:S01]  /*5430*/  FFMA.FTZ R164, R176, UR10, -R20.reuse ;  /* 0x0000000ab0a47c23 */ /* 0x100fe20008010814 */
[----:B------:R-:W-:Y:S01]  /*5440*/  FFMA.FTZ R177, R181, UR10, -R20 ;  /* 0x0000000ab5b17c23 */ /* 0x000fe20008010814 */
[----:B------:R-:W-:Y:S01]  /*5450*/  MUFU.EX2 R152, R152 ;  /* 0x0000009800987308 */ /* 0x000fe20000000800 */
[----:B------:R-:W-:-:S02]  /*5460*/  MOV R168, UR24 ;  /* 0x0000001800a87c02 */ /* 0x000fc40008000f00 */
[----:B0-----:R-:W-:Y:S01]  /*5470*/  FMNMX.FTZ R14, R5, R12, !PT ;  /* 0x0000000c050e7209 */ /* 0x001fe20007810000 */
[----:B------:R-:W-:-:S04]  /*5480*/  FFMA.FTZ R12, R172, UR10, -R20 ;  /* 0x0000000aac0c7c23 */ /* 0x000fc80008010814 */
[----:B------:R-:W0:Y:S01]  /*5490*/  MUFU.EX2 R9, R9 ;  /* 0x0000000900097308 */ /* 0x000e220000000800 */
[----:B------:R-:W2:Y:S07]  /*54a0*/  SHFL.BFLY PT, R5, R14, 0x1, 0x1f ;  /* 0x0c201f000e057f89 */ /* 0x000eae00000e0000 */
[----:B------:R-:W3:Y:S08]  /*54b0*/  MUFU.EX2 R13, R13 ;  /* 0x0000000d000d7308 */ /* 0x000ef00000000800 */
[----:B------:R-:W4:Y:S01]  /*54c0*/  MUFU.EX2 R154, R154 ;  /* 0x0000009a009a7308 */ /* 0x000f220000000800 */
[----:B0-----:R-:W-:Y:S01]  /*54d0*/  FFMA.FTZ R176, R9, R3, R152 ;  /* 0x0000000309b07223 */ /* 0x001fe20000010098 */
[-C--:B------:R-:W-:Y:S01]  /*54e0*/  FMUL.FTZ R24, R24, R9.reuse ;  /* 0x0000000918187220 */ /* 0x080fe20000410000 */
[-C--:B------:R-:W-:Y:S01]  /*54f0*/  FMUL.FTZ R25, R25, R9.reuse ;  /* 0x0000000919197220 */ /* 0x080fe20000410000 */
[-C--:B------:R-:W-:Y:S01]  /*5500*/  FMUL.FTZ R28, R28, R9.reuse ;  /* 0x000000091c1c7220 */ /* 0x080fe20000410000 */
[-C--:B------:R-:W-:Y:S01]  /*5510*/  FMUL.FTZ R29, R29, R9.reuse ;  /* 0x000000091d1d7220 */ /* 0x080fe20000410000 */
[-C--:B------:R-:W-:Y:S01]  /*5520*/  FMUL.FTZ R32, R32, R9.reuse ;  /* 0x0000000920207220 */ /* 0x080fe20000410000 */
[----:B------:R-:W-:Y:S01]  /*5530*/  FMUL.FTZ R33, R33, R9 ;  /* 0x0000000921217220 */ /* 0x000fe20000410000 */
[----:B------:R-:W0:Y:S01]  /*5540*/  MUFU.EX2 R15, R15 ;  /* 0x0000000f000f7308 */ /* 0x000e220000000800 */
[C---:B---3--:R-:W-:Y:S01]  /*5550*/  FADD.FTZ R181, R13.reuse, R176 ;  /* 0x000000b00db57221 */ /* 0x048fe20000010000 */
[----:B--2---:R-:W-:Y:S01]  /*5560*/  FMNMX.FTZ R5, R14, R5, !PT ;  /* 0x000000050e057209 */ /* 0x004fe20007810000 */
[----:B------:R-:W-:Y:S01]  /*5570*/  FFMA.FTZ R14, R180, UR10, -R20 ;  /* 0x0000000ab40e7c23 */ /* 0x000fe20008010814 */
[----:B------:R-:W-:Y:S01]  /*5580*/  F2FP.F16.F32.PACK_AB R152, R13, R152 ;  /* 0x000000980d98723e */ /* 0x000fe200000000ff */
[-C--:B------:R-:W-:Y:S01]  /*5590*/  FMUL.FTZ R36, R36, R9.reuse ;  /* 0x0000000924247220 */ /* 0x080fe20000410000 */
[C---:B------:R-:W-:Y:S01]  /*55a0*/  FSETP.NEU.FTZ.AND P3, PT, R5.reuse, -INF , PT ;  /* 0xff8000000500780b */ /* 0x040fe20003f7d000 */
[----:B------:R-:W-:Y:S01]  /*55b0*/  FMUL.FTZ R153, R5, UR10 ;  /* 0x0000000a05997c20 */ /* 0x000fe20008410000 */
[----:B------:R-:W-:Y:S01]  /*55c0*/  MUFU.EX2 R156, R156 ;  /* 0x0000009c009c7308 */ /* 0x000fe20000000800 */
[----:B----4-:R-:W-:Y:S01]  /*55d0*/  FADD.FTZ R176, R154, R181 ;  /* 0x000000b59ab07221 */ /* 0x010fe20000010000 */
[-C--:B------:R-:W-:Y:S01]  /*55e0*/  FMUL.FTZ R37, R37, R9.reuse ;  /* 0x0000000925257220 */ /* 0x080fe20000410000 */
[-C--:B------:R-:W-:Y:S01]  /*55f0*/  FMUL.FTZ R40, R40, R9.reuse ;  /* 0x0000000928287220 */ /* 0x080fe20000410000 */
[----:B------:R-:W-:Y:S01]  /*5600*/  FSEL R172, R153, RZ, P3 ;  /* 0x000000ff99ac7208 */ /* 0x000fe20001800000 */
[-C--:B------:R-:W-:Y:S01]  /*5610*/  FMUL.FTZ R41, R41, R9.reuse ;  /* 0x0000000929297220 */ /* 0x080fe20000410000 */
[-C--:B------:R-:W-:Y:S01]  /*5620*/  FMUL.FTZ R44, R44, R9.reuse ;  /* 0x000000092c2c7220 */ /* 0x080fe20000410000 */
[----:B------:R-:W-:Y:S01]  /*5630*/  FMUL.FTZ R45, R45, R9 ;  /* 0x000000092d2d7220 */ /* 0x000fe20000410000 */
[----:B------:R-:W-:Y:S01]  /*5640*/  MUFU.EX2 R21, R21 ;  /* 0x0000001500157308 */ /* 0x000fe20000000800 */
[--C-:B------:R-:W-:Y:S01]  /*5650*/  FFMA.FTZ R153, R11, UR10, -R172.reuse ;  /* 0x0000000a0b997c23 */ /* 0x100fe200080108ac */
[----:B------:R-:W-:Y:S01]  /*5660*/  FSEL R11, R5, RZ, P3 ;  /* 0x000000ff050b7208 */ /* 0x000fe20001800000 */
[--C-:B------:R-:W-:Y:S01]  /*5670*/  FFMA.FTZ R20, R155, UR10, -R172.reuse ;  /* 0x0000000a9b147c23 */ /* 0x100fe200080108ac */
[--C-:B------:R-:W-:Y:S01]  /*5680*/  FFMA.FTZ R155, R158, UR10, -R172.reuse ;  /* 0x0000000a9e9b7c23 */ /* 0x100fe200080108ac */
[--C-:B------:R-:W-:Y:S01]  /*5690*/  FFMA.FTZ R158, R159, UR10, -R172.reuse ;  /* 0x0000000a9f9e7c23 */ /* 0x100fe200080108ac */
[----:B------:R-:W-:Y:S01]  /*56a0*/  FFMA.FTZ R157, R162, UR10, -R172 ;  /* 0x0000000aa29d7c23 */ /* 0x000fe200080108ac */
[----:B------:R-:W-:Y:S01]  /*56b0*/  FADD.FTZ R11, -R11, R8 ;  /* 0x000000080b0b7221 */ /* 0x000fe20000010100 */
[----:B------:R-:W-:Y:S01]  /*56c0*/  MUFU.EX2 R153, R153 ;  /* 0x0000009900997308 */ /* 0x000fe20000000800 */
[----:B------:R-:W-:Y:S01]  /*56d0*/  FFMA.FTZ R162, R163, UR10, -R172 ;  /* 0x0000000aa3a27c23 */ /* 0x000fe200080108ac */
[----:B------:R-:W-:-:S02]  /*56e0*/  IMAD.MOV R163, RZ, RZ, -R18 ;  /* 0x000000ffffa37224 */ /* 0x000fc400078e0a12 */
[----:B------:R-:W-:Y:S01]  /*56f0*/  FMUL.FTZ R8, R11, UR10 ;  /* 0x0000000a0b087c20 */ /* 0x000fe20008410000 */
[--C-:B------:R-:W-:Y:S01]  /*5700*/  FFMA.FTZ R159, R166, UR10, -R172.reuse ;  /* 0x0000000aa69f7c23 */ /* 0x100fe200080108ac */
[--C-:B------:R-:W-:Y:S01]  /*5710*/  FFMA.FTZ R166, R167, UR10, -R172.reuse ;  /* 0x0000000aa7a67c23 */ /* 0x100fe200080108ac */
[--C-:B------:R-:W-:Y:S01]  /*5720*/  FFMA.FTZ R171, R171, UR10, -R172.reuse ;  /* 0x0000000aabab7c23 */ /* 0x100fe200080108ac */
[----:B------:R-:W-:Y:S01]  /*5730*/  ISETP.NE.AND P2, PT, R16, R163, PT ;  /* 0x000000a31000720c */ /* 0x000fe20003f45270 */
[----:B------:R-:W-:Y:S01]  /*5740*/  MUFU.EX2 R20, R20 ;  /* 0x0000001400147308 */ /* 0x000fe20000000800 */
[----:B------:R-:W-:Y:S02]  /*5750*/  @!P1 VIADD R163, R168, 0x28c40 ;  /* 0x00028c40a8a39836 */ /* 0x000fe40000000000 */
[--C-:B------:R-:W-:Y:S01]  /*5760*/  FFMA.FTZ R11, R170, UR10, -R172.reuse ;  /* 0x0000000aaa0b7c23 */ /* 0x100fe200080108ac */
[--C-:B------:R-:W-:Y:S01]  /*5770*/  FFMA.FTZ R174, R174, UR10, -R172.reuse ;  /* 0x0000000aaeae7c23 */ /* 0x100fe200080108ac */
[--C-:B------:R-:W-:Y:S01]  /*5780*/  FFMA.FTZ R175, R175, UR10, -R172.reuse ;  /* 0x0000000aafaf7c23 */ /* 0x100fe200080108ac */
[--C-:B------:R-:W-:Y:S01]  /*5790*/  FFMA.FTZ R178, R178, UR10, -R172.reuse ;  /* 0x0000000ab2b27c23 */ /* 0x100fe200080108ac */
[----:B------:R-:W-:Y:S01]  /*57a0*/  @!P1 PRMT R163, RZ, 0x654, R163 ;  /* 0x00000654ffa39816 */ /* 0x000fe200000000a3 */
[--C-:B------:R-:W-:Y:S01]  /*57b0*/  FFMA.FTZ R179, R179, UR10, -R172.reuse ;  /* 0x0000000ab3b37c23 */ /* 0x100fe200080108ac */
[----:B------:R-:W2:Y:S01]  /*57c0*/  MUFU.EX2 R8, R8 ;  /* 0x0000000800087308 */ /* 0x000ea20000000800 */
[--C-:B------:R-:W-:Y:S01]  /*57d0*/  FFMA.FTZ R182, R182, UR10, -R172.reuse ;  /* 0x0000000ab6b67c23 */ /* 0x100fe200080108ac */
[----:B------:R3:W-:Y:S01]  /*57e0*/  @!P1 SYNCS.ARRIVE.TRANS64.RED.A1T0 RZ, [R163+URZ], RZ ;  /* 0x000000ffa3ff99a7 */ /* 0x0007e2000810043f */
[----:B------:R-:W-:Y:S01]  /*57f0*/  FFMA.FTZ R172, R183, UR10, -R172 ;  /* 0x0000000ab7ac7c23 */ /* 0x000fe200080108ac */
[----:B0-----:R-:W-:Y:S01]  /*5800*/  F2FP.F16.F32.PACK_AB R154, R15, R154 ;  /* 0x0000009a0f9a723e */ /* 0x001fe200000000ff */
[-C--:B------:R-:W-:Y:S01]  /*5810*/  FMUL.FTZ R48, R48, R9.reuse ;  /* 0x0000000930307220 */ /* 0x080fe20000410000 */
[-C--:B------:R-:W-:Y:S01]  /*5820*/  FMUL.FTZ R49, R49, R9.reuse ;  /* 0x0000000931317220 */ /* 0x080fe20000410000 */
[-C--:B------:R-:W-:Y:S01]  /*5830*/  FMUL.FTZ R52, R52, R9.reuse ;  /* 0x0000000934347220 */ /* 0x080fe20000410000 */
[----:B------:R-:W0:Y:S01]  /*5840*/  MUFU.EX2 R155, R155 ;  /* 0x0000009b009b7308 */ /* 0x000e220000000800 */
[----:B------:R-:W-:Y:S01]  /*5850*/  FMUL.FTZ R53, R53, R9 ;  /* 0x0000000935357220 */ /* 0x000fe20000410000 */
[----:B---3--:R-:W-:-:S02]  /*5860*/  IMAD.U32 R163, RZ, RZ, UR23 ;  /* 0x00000017ffa37e24 */ /* 0x008fc4000f8e00ff */
[-C--:B------:R-:W-:Y:S01]  /*5870*/  FMUL.FTZ R56, R56, R9.reuse ;  /* 0x0000000938387220 */ /* 0x080fe20000410000 */
[-C--:B------:R-:W-:Y:S01]  /*5880*/  FMUL.FTZ R57, R57, R9.reuse ;  /* 0x0000000939397220 */ /* 0x080fe20000410000 */
[-C--:B------:R-:W-:Y:S01]  /*5890*/  FMUL.FTZ R60, R60, R9.reuse ;  /* 0x000000093c3c7220 */ /* 0x080fe20000410000 */
[----:B------:R-:W-:Y:S02]  /*58a0*/  @!P2 IMAD R3, R163, 0x40, R2 ;  /* 0x00000040a303a824 */ /* 0x000fe400078e0202 */
[----:B------:R-:W-:Y:S01]  /*58b0*/  FMUL.FTZ R61, R61, R9 ;  /* 0x000000093d3d7220 */ /* 0x000fe20000410000 */
[----:B------:R-:W3:Y:S01]  /*58c0*/  MUFU.EX2 R158, R158 ;  /* 0x0000009e009e7308 */ /* 0x000ee20000000800 */
[----:B--2---:R-:W-:Y:S01]  /*58d0*/  FFMA.FTZ R167, R8, R6, R153 ;  /* 0x0000000608a77223 */ /* 0x004fe20000010099 */
[----:B------:R-:W-:Y:S01]  /*58e0*/  F2FP.F16.F32.PACK_AB R153, R20, R153 ;  /* 0x000000991499723e */ /* 0x000fe200000000ff */
[-C--:B------:R-:W-:Y:S01]  /*58f0*/  FMUL.FTZ R64, R64, R9.reuse ;  /* 0x0000000940407220 */ /* 0x080fe20000410000 */
[----:B------:R-:W-:Y:S01]  /*5900*/  @!P2 LEA R3, R3, UR40, 0x2 ;  /* 0x000000280303ac11 */ /* 0x000fe2000f8e10ff */
[----:B------:R-:W-:Y:S01]  /*5910*/  FADD.FTZ R6, R20, R167 ;  /* 0x000000a714067221 */ /* 0x000fe20000010000 */
[-C--:B------:R-:W-:Y:S01]  /*5920*/  FMUL.FTZ R65, R65, R9.reuse ;  /* 0x0000000941417220 */ /* 0x080fe20000410000 */
[-C--:B------:R-:W-:Y:S01]  /*5930*/  FMUL.FTZ R68, R68, R9.reuse ;  /* 0x0000000944447220 */ /* 0x080fe20000410000 */
[----:B------:R-:W-:Y:S01]  /*5940*/  MUFU.EX2 R157, R157 ;  /* 0x0000009d009d7308 */ /* 0x000fe20000000800 */
[----:B0-----:R-:W-:Y:S01]  /*5950*/  FADD.FTZ R167, R155, R6 ;  /* 0x000000069ba77221 */ /* 0x001fe20000010000 */
[----:B------:R-:W-:Y:S01]  /*5960*/  @!P2 STS [R3+0x28800], R9 ;  /* 0x028800090300a388 */ /* 0x000fe20000000800 */
[-C--:B------:R-:W-:Y:S01]  /*5970*/  FMUL.FTZ R69, R69, R9.reuse ;  /* 0x0000000945457220 */ /* 0x080fe20000410000 */
[-C--:B------:R-:W-:Y:S01]  /*5980*/  FMUL.FTZ R72, R72, R9.reuse ;  /* 0x0000000948487220 */ /* 0x080fe20000410000 */
[-C--:B------:R-:W-:Y:S01]  /*5990*/  FMUL.FTZ R73, R73, R9.reuse ;  /* 0x0000000949497220 */ /* 0x080fe20000410000 */
[----:B------:R0:W-:Y:S01]  /*59a0*/  @!P2 STS [R3+0x28820], R8 ;  /* 0x028820080300a388 */ /* 0x0001e20000000800 */
[----:B------:R-:W-:Y:S01]  /*59b0*/  FMUL.FTZ R76, R76, R9 ;  /* 0x000000094c4c7220 */ /* 0x000fe20000410000 */
[----:B------:R-:W-:Y:S01]  /*59c0*/  MUFU.EX2 R162, R162 ;  /* 0x000000a200a27308 */ /* 0x000fe20000000800 */
        /* <DEDUP_REMOVED lines=41> */
[----:B------:R-:W-:Y:S01]  /*5c60*/  FADD.FTZ R176, R158, R167 ;  /* 0x000000a79eb07221 */ /* 0x000fe20000010000 */
[----:B--2---:R-:W-:Y:S01]  /*5c70*/  F2FP.F16.F32.PACK_AB R158, R161, R10 ;  /* 0x0000000aa19e723e */ /* 0x004fe200000000ff */
[-C--:B------:R-:W-:Y:S01]  /*5c80*/  FMUL.FTZ R141, R141, R9.reuse ;  /* 0x000000098d8d7220 */ /* 0x080fe20000410000 */
[----:B------:R-:W-:Y:S01]  /*5c90*/  FMUL.FTZ R144, R144, R9 ;  /* 0x0000000990907220 */ /* 0x000fe20000410000 */
[----:B------:R-:W-:Y:S01]  /*5ca0*/  FADD.FTZ R167, R157, R176 ;  /* 0x000000b09da77221 */ /* 0x000fe20000010000 */
[----:B------:R-:W-:Y:S01]  /*5cb0*/  F2FP.F16.F32.PACK_AB R157, R162, R157 ;  /* 0x0000009da29d723e */ /* 0x000fe200000000ff */
[----:B------:R-:W2:Y:S01]  /*5cc0*/  MUFU.EX2 R160, R160 ;  /* 0x000000a000a07308 */ /* 0x000ea20000000800 */
[-C--:B------:R-:W-:Y:S01]  /*5cd0*/  FMUL.FTZ R145, R145, R9.reuse ;  /* 0x0000000991917220 */ /* 0x080fe20000410000 */
[-C--:B------:R-:W-:Y:S01]  /*5ce0*/  FMUL.FTZ R148, R148, R9.reuse ;  /* 0x0000000994947220 */ /* 0x080fe20000410000 */
[----:B------:R-:W-:Y:S01]  /*5cf0*/  FMUL.FTZ R149, R149, R9 ;  /* 0x0000000995957220 */ /* 0x000fe20000410000 */
        /* <DEDUP_REMOVED lines=13> */
[----:B----4-:R-:W-:Y:S01]  /*5dd0*/  FADD.FTZ R174, R156, R171 ;  /* 0x000000ab9cae7221 */ /* 0x010fe20000010000 */
[----:B------:R-:W-:Y:S01]  /*5de0*/  F2FP.F16.F32.PACK_AB R156, R21, R156 ;  /* 0x0000009c159c723e */ /* 0x000fe200000000ff */
[-C--:B------:R-:W-:Y:S01]  /*5df0*/  FMUL.FTZ R47, R47, R8.reuse ;  /* 0x000000082f2f7220 */ /* 0x080fe20000410000 */
[-C--:B------:R-:W-:Y:S01]  /*5e00*/  FMUL.FTZ R50, R50, R8.reuse ;  /* 0x0000000832327220 */ /* 0x080fe20000410000 */
[----:B------:R-:W-:Y:S01]  /*5e10*/  FADD.FTZ R171, R21, R174 ;  /* 0x000000ae15ab7221 */ /* 0x000fe20000010000 */
[----:B------:R-:W-:Y:S01]  /*5e20*/  FADD.FTZ R174, R162, R167 ;  /* 0x000000a7a2ae7221 */ /* 0x000fe20000010000 */
[-C--:B------:R-:W-:Y:S01]  /*5e30*/  FMUL.FTZ R51, R51, R8.reuse ;  /* 0x0000000833337220 */ /* 0x080fe20000410000 */
[----:B------:R-:W0:Y:S01]  /*5e40*/  MUFU.EX2 R165, R165 ;  /* 0x000000a500a57308 */ /* 0x000e220000000800 */
[----:B------:R-:W-:Y:S01]  /*5e50*/  FADD.FTZ R176, R10, R171 ;  /* 0x000000ab0ab07221 */ /* 0x000fe20000010000 */
[----:B------:R-:W-:Y:S01]  /*5e60*/  FADD.FTZ R167, R159, R174 ;  /* 0x000000ae9fa77221 */ /* 0x000fe20000010000 */
[----:B-----5:R-:W-:Y:S01]  /*5e70*/  F2FP.F16.F32.PACK_AB R159, R166, R159 ;  /* 0x0000009fa69f723e */ /* 0x020fe200000000ff */
[-C--:B------:R-:W-:Y:S01]  /*5e80*/  FMUL.FTZ R54, R54, R8.reuse ;  /* 0x0000000836367220 */ /* 0x080fe20000410000 */
[----:B------:R-:W-:Y:S01]  /*5e90*/  FADD.FTZ R13, R161, R176 ;  /* 0x000000b0a10d7221 */ /* 0x000fe20000010000 */
[----:B------:R-:W-:Y:S01]  /*5ea0*/  FADD.FTZ R174, R166, R167 ;  /* 0x000000a7a6ae7221 */ /* 0x000fe20000010000 */
[-C--:B------:R-:W-:Y:S01]  /*5eb0*/  FMUL.FTZ R55, R55, R8.reuse ;  /* 0x0000000837377220 */ /* 0x080fe20000410000 */
[----:B------:R-:W4:Y:S01]  /*5ec0*/  MUFU.EX2 R12, R12 ;  /* 0x0000000c000c7308 */ /* 0x000f220000000800 */
[----:B--2---:R-:W-:Y:S01]  /*5ed0*/  FADD.FTZ R176, R160, R13 ;  /* 0x0000000da0b07221 */ /* 0x004fe20000010000 */
[----:B-1----:R-:W-:Y:S01]  /*5ee0*/  FADD.FTZ R13, R11, R174 ;  /* 0x000000ae0b0d7221 */ /* 0x002fe20000010000 */
[----:B------:R-:W-:Y:S01]  /*5ef0*/  F2FP.F16.F32.PACK_AB R161, R170, R11 ;  /* 0x0000000baaa1723e */ /* 0x000fe200000000ff */
[----:B------:R3:W-:Y:S01]  /*5f00*/  STSM.16.M88.4 [R22], R156 ;  /* 0x0000009c16007844 */ /* 0x0007e20000000200 */
[-C--:B------:R-:W-:Y:S01]  /*5f10*/  FMUL.FTZ R58, R58, R8.reuse ;  /* 0x000000083a3a7220 */ /* 0x080fe20000410000 */
[----:B------:R-:W-:Y:S01]  /*5f20*/  FADD.FTZ R20, R170, R13 ;  /* 0x0000000daa147221 */ /* 0x000fe20000010000 */
[----:B------:R-:W-:Y:S01]  /*5f30*/  FMUL.FTZ R59, R59, R8 ;  /* 0x000000083b3b7220 */ /* 0x000fe20000410000 */
[----:B------:R-:W1:Y:S01]  /*5f40*/  MUFU.EX2 R6, R175 ;  /* 0x000000af00067308 */ /* 0x000e620000000800 */
        /* <DEDUP_REMOVED lines=8> */
[----:B----4-:R-:W-:Y:S01]  /*5fd0*/  FADD.FTZ R174, R12, R3 ;  /* 0x000000030cae7221 */ /* 0x010fe20000010000 */
[----:B------:R-:W-:Y:S01]  /*5fe0*/  FADD.FTZ R3, R163, R20 ;  /* 0x00000014a3037221 */ /* 0x000fe20000010000 */
[-C--:B------:R-:W-:Y:S01]  /*5ff0*/  FMUL.FTZ R71, R71, R8.reuse ;  /* 0x0000000847477220 */ /* 0x080fe20000410000 */
[-C--:B------:R-:W-:Y:S01]  /*6000*/  FMUL.FTZ R74, R74, R8.reuse ;  /* 0x000000084a4a7220 */ /* 0x080fe20000410000 */
[-C--:B------:R-:W-:Y:S01]  /*6010*/  FMUL.FTZ R75, R75, R8.reuse ;  /* 0x000000084b4b7220 */ /* 0x080fe20000410000 */
[-C--:B------:R-:W-:Y:S01]  /*6020*/  FMUL.FTZ R78, R78, R8.reuse ;  /* 0x000000084e4e7220 */ /* 0x080fe20000410000 */
[-C--:B------:R-:W-:Y:S01]  /*6030*/  FMUL.FTZ R79, R79, R8.reuse ;  /* 0x000000084f4f7220 */ /* 0x080fe20000410000 */
[----:B------:R-:W2:Y:S01]  /*6040*/  MUFU.EX2 R178, R178 ;  /* 0x000000b200b27308 */ /* 0x000ea20000000800 */
        /* <DEDUP_REMOVED lines=14> */
[----:B------:R3:W-:Y:S01]  /*6130*/  STSM.16.M88.4 [R184], R160 ;  /* 0x000000a0b8007844 */ /* 0x0007e20000000200 */
        /* <DEDUP_REMOVED lines=25> */
[C---:B--2---:R-:W-:Y:S01]  /*62d0*/  FADD.FTZ R3, R173.reuse, R10 ;  /* 0x0000000aad037221 */ /* 0x044fe20000010000 */
[----:B------:R-:W-:Y:S01]  /*62e0*/  F2FP.F16.F32.PACK_AB R164, R173, R164 ;  /* 0x000000a4ada4723e */ /* 0x000fe200000000ff */
        /* <DEDUP_REMOVED lines=11> */
[----:B------:R-:W-:-:S02]  /*63a0*/  FMUL.FTZ R151, R151, R8 ;  /* 0x0000000897977220 */ /* 0x000fc40000410000 */
[----:B------:R-:W1:Y:S01]  /*63b0*/  MUFU.EX2 R172, R172 ;  /* 0x000000ac00ac7308 */ /* 0x000e620000000800 */
[----:B0-----:R-:W-:Y:S01]  /*63c0*/  FADD.FTZ R6, R14, R3 ;  /* 0x000000030e067221 */ /* 0x001fe20000010000 */
[----:B--2---:R-:W-:-:S03]  /*63d0*/  F2FP.F16.F32.PACK_AB R166, R177, R14 ;  /* 0x0000000eb1a6723e */ /* 0x004fc600000000ff */
[----:B------:R-:W-:Y:S01]  /*63e0*/  FADD.FTZ R3, R177, R6 ;  /* 0x00000006b1037221 */ /* 0x000fe20000010000 */
[C---:B-1----:R-:W-:Y:S01]  /*63f0*/  F2FP.F16.F32.PACK_AB R167, R172.reuse, R167 ;  /* 0x000000a7aca7723e */ /* 0x042fe200000000ff */
[----:B------:R-:W-:-:S04]  /*6400*/  FADD.FTZ R6, R172, R11 ;  /* 0x0000000bac067221 */ /* 0x000fc80000010000 */
[----:B------:R3:W-:Y:S01]  /*6410*/  STSM.16.M88.4 [R23], R164 ;  /* 0x000000a417007844 */ /* 0x0007e20000000200 */
[----:B------:R-:W-:Y:S05]  /*6420*/  @!P0 BRA `(.L_x_3435) ;  /* 0x0000000000048947 */ /* 0x000fea0003800000 */
[----:B------:R-:W-:Y:S01]  /*6430*/  BPT.TRAP 0x1 ;  /* 0x000000040000795c */ /* 0x000fe20000300000 */
.L_x_3435:
[----:B------:R0:W1:Y:S01]  /*6440*/  SYNCS.PHASECHK.TRANS64.TRYWAIT P2, [UR24+0x28c50], R7 ;  /* 0x028c5007ff0075a7 */ /* 0x0000620008040158 */
[----:B------:R-:W-:Y:S05]  /*6450*/  @!P0 BRA `(.L_x_3436) ;  /* 0x0000000000048947 */ /* 0x000fea0003800000 */
[----:B------:R-:W-:Y:S01]  /*6460*/  BPT.TRAP 0x1 ;  /* 0x000000040000795c */ /* 0x000fe20000300000 */
.L_x_3436:
[----:B-1----:R-:W-:Y:S05]  /*6470*/  @P2 BRA `(.L_x_3437) ;  /* 0x0000000000082947 */ /* 0x002fea0003800000 */
[----:B------:R-:W1:Y:S02]  /*6480*/  SYNCS.PHASECHK.TRANS64.TRYWAIT P2, [UR24+0x28c50], R7 ;  /* 0x028c5007ff0075a7 */ /* 0x000e640008040158 */
[----:B-1----:R-:W-:Y:S05]  /*6490*/  @!P2 BRA `(.L_x_3438) ;  /* 0x000000a000a4a947 */ /* 0x002fea0003800000 */
.L_x_3437:
[----:B------:R-:W-:Y:S01]  /*64a0*/  ULEA UR11, UR39, UR47, 0xc ;  /* 0x0000002f270b7291 */ /* 0x000fe2000f8e603f */
[----:B------:R-:W-:Y:S01]  /*64b0*/  WARPGROUP.ARRIVE ;  /* 0x00000000000079c5 */ /* 0x000fe20000000000 */
[----:B------:R-:W-:Y:S01]  /*64c0*/  UMOV UR7, 0x40000040 ;  /* 0x4000004000077882 */ /* 0x000fe20000000000 */
[----:B------:R-:W-:Y:S01]  /*64d0*/  UISETP.GT.AND UP0, UPT, UR21, UR20, UPT ;  /* 0x000000141500728c */ /* 0x000fe2000bf04270 */
[----:B-1----:R-:W-:Y:S01]  /*64e0*/  @!P1 VIADD R168, R168, 0x28c60 ;  /* 0x00028c60a8a89836 */ /* 0x002fe20000000000 */
        /* <DEDUP_REMOVED lines=37> */
.L_x_3430:
[----:B------:R-:W-:-:S13]  /*6740*/  ISETP.LE.AND P2, PT, RZ, UR21, PT ;  /* 0x00000015ff007c0c */ /* 0x000fda000bf43270 */
[----:B------:R-:W-:Y:S05]  /*6750*/  @!P2 BRA `(.L_x_3440) ;  /* 0x00000018002ca947 */ /* 0x000fea0003800000 */
[----:B------:R-:W-:Y:S01]  /*6760*/  IMAD.MOV.U32 R8, RZ, RZ, R5 ;  /* 0x000000ffff087224 */ /* 0x000fe200078e0005 */
[----:B------:R-:W-:Y:S01]  /*6770*/  UMOV UR22, UR39 ;  /* 0x0000002700167c82 */ /* 0x000fe20008000000 */
[----:B------:R-:W-:Y:S01]  /*6780*/  IMAD.MOV.U32 R9, RZ, RZ, R4 ;  /* 0x000000ffff097224 */ /* 0x000fe200078e0004 */
[----:B------:R-:W-:-:S06]  /*6790*/  ULDC UR20, c[0x0][0x988] ;  /* 0x0002620000147ab9 */ /* 0x000fcc0000000800 */
.L_x_3449:
[----:B------:R-:W-:-:S04]  /*67a0*/  UIADD3 UR39, UR22, 0x1, URZ ;  /* 0x0000000116277890 */ /* 0x000fc8000fffe03f */
[----:B------:R-:W-:-:S04]  /*67b0*/  UISETP.NE.AND UP0, UPT, UR39, 0x2, UPT ;  /* 0x000000022700788c */ /* 0x000fc8000bf05270 */
[----:B------:R-:W-:Y:S02]  /*67c0*/  USEL UR6, URZ, 0x1, UP0 ;  /* 0x000000013f067887 */ /* 0x000fe40008000000 */
[----:B------:R-:W-:Y:S02]  /*67d0*/  USEL UR39, UR39, URZ, UP0 ;  /* 0x0000003f27277287 */ /* 0x000fe40008000000 */
[----:B------:R-:W-:Y:S01]  /*67e0*/  ULOP3.LUT UR38, UR38, UR6, URZ, 0x3c, !UPT ;  /* 0x0000000626267292 */ /* 0x000fe2000f8e3c3f */
[----:B-12-4-:R-:W-:Y:S11]  /*67f0*/  @!P0 BRA `(.L_x_3441) ;  /* 0x0000000000048947 */ /* 0x016ff60003800000 */
[----:B------:R-:W-:Y:S01]  /*6800*/  BPT.TRAP 0x1 ;  /* 0x000000040000795c */ /* 0x000fe20000300000 */
.L_x_3441:
[----:B------:R-:W-:Y:S01]  /*6810*/  ULEA UR23, UR39, UR40, 0x3 ;  /* 0x0000002827177291 */ /* 0x000fe2000f8e183f */
[----:B01----:R-:W-:-:S05]  /*6820*/  IMAD.U32 R7, RZ, RZ, UR38 ;  /* 0x00000026ff077e24 */ /* 0x003fca000f8e00ff */
[----:B------:R-:W-:-:S04]  /*6830*/  SHF.L.U32 R7, R7, 0x1f, RZ ;  /* 0x0000001f07077819 */ /* 0x000fc800000006ff */
[----:B------:R0:W1:Y:S01]  /*6840*/  SYNCS.PHASECHK.TRANS64.TRYWAIT P2, [UR23+0x28c30], R7 ;  /* 0x028c3007ff0075a7 */ /* 0x0000620008040157 */
[----:B------:R-:W-:Y:S05]  /*6850*/  @!P0 BRA `(.L_x_3442) ;  /* 0x0000000000048947 */ /* 0x000fea0003800000 */
[----:B------:R-:W-:Y:S01]  /*6860*/  BPT.TRAP 0x1 ;  /* 0x000000040000795c */ /* 0x000fe20000300000 */
.L_x_3442:
[----:B-1----:R-:W-:Y:S05]  /*6870*/  @P2 BRA `(.L_x_3443) ;  /* 0x0000000000082947 */ /* 0x002fea0003800000 */
[----:B------:R-:W1:Y:S02]  /*6880*/  SYNCS.PHASECHK.TRANS64.TRYWAIT P2, [UR23+0x28c30], R7 ;  /* 0x028c3007ff0075a7 */ /* 0x000e640008040157 */
[----:B-1----:R-:W-:Y:S05]  /*6890*/  @!P2 BRA `(.L_x_3444) ;  /* 0x0000009c00b8a947 */ /* 0x002fea0003800000 */
.L_x_3443:
[----:B------:R-:W-:Y:S01]  /*68a0*/  R2UR UR18, R0 ;  /* 0x00000000001272ca */ /* 0x000fe200000e0000 */
[----:B--23--:R-:W-:Y:S01]  /*68b0*/  WARPGROUP.ARRIVE ;  /* 0x00000000000079c5 */ /* 0x00cfe20000000000 */
        /* <DEDUP_REMOVED lines=20> */
[----:B-1----:R-:W-:-:S04]  /*6a00*/  FMNMX.FTZ R4, R152, R9, !PT ;  /* 0x0000000998047209 */ /* 0x002fc80007810000 */
        /* <DEDUP_REMOVED lines=49> */
[----:B------:R-:W-:Y:S01]  /*6d20*/  IADD3 R173, -R18, RZ, RZ ;  /* 0x000000ff12ad7210 */ /* 0x000fe20007ffe1ff */
[----:B------:R-:W2:Y:S01]  /*6d30*/  MUFU.EX2 R9, R9 ;  /* 0x0000000900097308 */ /* 0x000ea20000000800 */
[----:B------:R-:W-:Y:S01]  /*6d40*/  FMNMX.FTZ R12, R182, R5, !PT ;  /* 0x00000005b60c7209 */ /* 0x000fe20007810000 */
[----:B------:R-:W-:Y:S01]  /*6d50*/  FFMA.FTZ R181, R181, UR10, -R190 ;  /* 0x0000000ab5b57c23 */ /* 0x000fe200080108be */
[----:B------:R-:W-:-:S02]  /*6d60*/  ISETP.NE.AND P2, PT, R16, R173, PT ;  /* 0x000000ad1000720c */ /* 0x000fc40003f45270 */
[----:B------:R-:W-:-:S03]  /*6d70*/  FMNMX.FTZ R5, R183, R12, !PT ;  /* 0x0000000cb7057209 */ /* 0x000fc60007810000 */
[----:B------:R3:W-:Y:S01]  /*6d80*/  MUFU.EX2 R12, R157 ;  /* 0x0000009d000c7308 */ /* 0x0007e20000000800 */
[-C--:B-1----:R-:W-:Y:S01]  /*6d90*/  FMUL.FTZ R24, R24, R10.reuse ;  /* 0x0000000a18187220 */ /* 0x082fe20000410000 */
[----:B------:R-:W1:Y:S01]  /*6da0*/  SHFL.BFLY PT, R20, R5, 0x2, 0x1f ;  /* 0x0c401f0005147f89 */ /* 0x000e6200000e0000 */
[-C--:B------:R-:W-:Y:S01]  /*6db0*/  FMUL.FTZ R25, R25, R10.reuse ;  /* 0x0000000a19197220 */ /* 0x080fe20000410000 */
[-C--:B------:R-:W-:Y:S01]  /*6dc0*/  FMUL.FTZ R28, R28, R10.reuse ;  /* 0x0000000a1c1c7220 */ /* 0x080fe20000410000 */
[-C--:B------:R-:W-:Y:S01]  /*6dd0*/  FMUL.FTZ R29, R29, R10.reuse ;  /* 0x0000000a1d1d7220 */ /* 0x080fe20000410000 */
[-C--:B------:R-:W-:Y:S01]  /*6de0*/  FMUL.FTZ R32, R32, R10.reuse ;  /* 0x0000000a20207220 */ /* 0x080fe20000410000 */
[-C--:B------:R-:W-:Y:S01]  /*6df0*/  FMUL.FTZ R33, R33, R10.reuse ;  /* 0x0000000a21217220 */ /* 0x080fe20000410000 */
[----:B------:R-:W-:Y:S01]  /*6e00*/  MUFU.EX2 R152, R152 ;  /* 0x0000009800987308 */ /* 0x000fe20000000800 */
[--C-:B---3--:R-:W-:Y:S01]  /*6e10*/  FFMA.FTZ R157, R177, UR10, -R190.reuse ;  /* 0x0000000ab19d7c23 */ /* 0x108fe200080108be */
[----:B--2---:R-:W-:Y:S01]  /*6e20*/  FFMA.FTZ R3, R10, R3, R9 ;  /* 0x000000030a037223 */ /* 0x004fe20000010009 */
        /* <DEDUP_REMOVED lines=15> */
[----:B-1----:R-:W-:Y:S01]  /*6f20*/  FMNMX.FTZ R161, R5, R20, !PT ;  /* 0x0000001405a17209 */ /* 0x002fe20007810000 */
[--C-:B------:R-:W-:Y:S01]  /*6f30*/  FFMA.FTZ R20, R172, UR10, -R190.reuse ;  /* 0x0000000aac147c23 */ /* 0x100fe200080108be */
[-C--:B------:R-:W-:Y:S01]  /*6f40*/  FMUL.FTZ R61, R61, R10.reuse ;  /* 0x0000000a3d3d7220 */ /* 0x080fe20000410000 */
[-C--:B------:R-:W-:Y:S01]  /*6f50*/  FMUL.FTZ R64, R64, R10.reuse ;  /* 0x0000000a40407220 */ /* 0x080fe20000410000 */
[-C--:B------:R-:W-:Y:S01]  /*6f60*/  FMUL.FTZ R65, R65, R10.reuse ;  /* 0x0000000a41417220 */ /* 0x080fe20000410000 */
[----:B------:R-:W1:Y:S01]  /*6f70*/  SHFL.BFLY PT, R168, R161, 0x1, 0x1f ;  /* 0x0c201f00a1a87f89 */ /* 0x000e6200000e0000 */
        /* <DEDUP_REMOVED lines=9> */
[----:B--2---:R-:W-:Y:S01]  /*7010*/  FFMA.FTZ R164, R176, UR10, -R190 ;  /* 0x0000000ab0a47c23 */ /* 0x004fe200080108be */
        /* <DEDUP_REMOVED lines=13> */
[----:B-1----:R-:W-:Y:S01]  /*70f0*/  FMNMX.FTZ R5, R161, R168, !PT ;  /* 0x000000a8a1057209 */ /* 0x002fe20007810000 */
        /* <DEDUP_REMOVED lines=19> */
[--C-:B-1----:R-:W-:Y:S01]  /*7230*/  FFMA.FTZ R180, R167, UR10, -R177.reuse ;  /* 0x0000000aa7b47c23 */ /* 0x102fe200080108b1 */
[----:B------:R-:W-:Y:S01]  /*7240*/  FFMA.FTZ R167, R170, UR10, -R177 ;  /* 0x0000000aaaa77c23 */ /* 0x000fe200080108b1 */
[----:B------:R-:W-:-:S02]  /*7250*/  IMAD.U32 R170, RZ, RZ, UR23 ;  /* 0x00000017ffaa7e24 */ /* 0x000fc4000f8e00ff */
[--C-:B------:R-:W-:Y:S01]  /*7260*/  FFMA.FTZ R171, R174, UR10, -R177.reuse ;  /* 0x0000000aaeab7c23 */ /* 0x100fe200080108b1 */
[--C-:B------:R-:W-:Y:S01]  /*7270*/  FFMA.FTZ R174, R175, UR10, -R177.reuse ;  /* 0x0000000aafae7c23 */ /* 0x100fe200080108b1 */
[----:B------:R-:W-:Y:S02]  /*7280*/  IMAD.U32 R175, RZ, RZ, UR22 ;  /* 0x00000016ffaf7e24 */ /* 0x000fe4000f8e00ff */
[--C-:B------:R-:W-:Y:S01]  /*7290*/  FFMA.FTZ R173, R178, UR10, -R177.reuse ;  /* 0x0000000ab2ad7c23 */ /* 0x100fe200080108b1 */
[----:B------:R-:W1:Y:S01]  /*72a0*/  MUFU.EX2 R168, R168 ;  /* 0x000000a800a87308 */ /* 0x000e620000000800 */
[----:B------:R-:W-:Y:S02]  /*72b0*/  @!P1 VIADD R154, R170, 0x28c40 ;  /* 0x00028c40aa9a9836 */ /* 0x000fe40000000000 */
[--C-:B------:R-:W-:Y:S01]  /*72c0*/  FFMA.FTZ R182, R182, UR10, -R177.reuse ;  /* 0x0000000ab6b67c23 */ /* 0x100fe200080108b1 */
[----:B------:R-:W-:Y:S02]  /*72d0*/  @!P2 IMAD R158, R175, 0x40, R2 ;  /* 0x00000040af9ea824 */ /* 0x000fe400078e0202 */
[--C-:B------:R-:W-:Y:S01]  /*72e0*/  FFMA.FTZ R183, R183, UR10, -R177.reuse ;  /* 0x0000000ab7b77c23 */ /* 0x100fe200080108b1 */
[----:B------:R-:W-:Y:S01]  /*72f0*/  FFMA.FTZ R179, R179, UR10, -R177 ;  /* 0x0000000ab3b37c23 */ /* 0x000fe200080108b1 */
[----:B------:R-:W-:Y:S01]  /*7300*/  @!P1 PRMT R154, RZ, 0x654, R154 ;  /* 0x00000654ff9a9816 */ /* 0x000fe2000000009a */
[-C--:B------:R-:W-:Y:S01]  /*7310*/  FMUL.FTZ R116, R116, R10.reuse ;  /* 0x0000000a74747220 */ /* 0x080fe20000410000 */
[----:B------:R-:W2:Y:S01]  /*7320*/  MUFU.EX2 R155, R155 ;  /* 0x0000009b009b7308 */ /* 0x000ea20000000800 */
[----:B------:R-:W-:Y:S01]  /*7330*/  @!P2 LEA R158, R158, UR40, 0x2 ;  /* 0x000000289e9eac11 */ /* 0x000fe2000f8e10ff */
[----:B------:R3:W-:Y:S01]  /*7340*/  @!P1 SYNCS.ARRIVE.TRANS64.RED.A1T0 RZ, [R154+URZ], RZ ;  /* 0x000000ff9aff99a7 */ /* 0x0007e2000810043f */
[-C--:B------:R-:W-:Y:S01]  /*7350*/  FMUL.FTZ R117, R117, R10.reuse ;  /* 0x0000000a75757220 */ /* 0x080fe20000410000 */
[-C--:B------:R-:W-:Y:S01]  /*7360*/  FMUL.FTZ R120, R120, R10.reuse ;  /* 0x0000000a78787220 */ /* 0x080fe20000410000 */
[-C--:B------:R-:W-:Y:S01]  /*7370*/  FMUL.FTZ R121, R121, R10.reuse ;  /* 0x0000000a79797220 */ /* 0x080fe20000410000 */
[----:B------:R-:W-:Y:S01]  /*7380*/  @!P2 STS [R158+0x28800], R10 ;  /* 0x0288000a9e00a388 */ /* 0x000fe20000000800 */
[----:B------:R-:W-:Y:S01]  /*7390*/  FMUL.FTZ R124, R124, R10 ;  /* 0x0000000a7c7c7220 */ /* 0x000fe20000410000 */
[----:B------:R-:W4:Y:S01]  /*73a0*/  MUFU.EX2 R165, R165 ;  /* 0x000000a500a57308 */ /* 0x000f220000000800 */
[----:B-1----:R-:W-:Y:S01]  /*73b0*/  FFMA.FTZ R6, R169, R6, R168 ;  /* 0x00000006a9067223 */ /* 0x002fe200000100a8 */
[C---:B---3--:R-:W-:Y:S01]  /*73c0*/  FADD.FTZ R154, R152.reuse, R3 ;  /* 0x00000003989a7221 */ /* 0x048fe20000010000 */
[----:B------:R1:W-:Y:S01]  /*73d0*/  @!P2 STS [R158+0x28820], R169 ;  /* 0x028820a99e00a388 */ /* 0x0003e20000000800 */
[----:B------:R-:W-:Y:S01]  /*73e0*/  F2FP.F16.F32.PACK_AB R152, R152, R9 ;  /* 0x000000099898723e */ /* 0x000fe200000000ff */
[-C--:B------:R-:W-:Y:S01]  /*73f0*/  FMUL.FTZ R125, R125, R10.reuse ;  /* 0x0000000a7d7d7220 */ /* 0x080fe20000410000 */
[----:B------:R-:W-:Y:S01]  /*7400*/  FADD.FTZ R3, R11, R154 ;  /* 0x0000009a0b037221 */ /* 0x000fe20000010000 */
[-C--:B------:R-:W-:Y:S01]  /*7410*/  FMUL.FTZ R128, R128, R10.reuse ;  /* 0x0000000a80807220 */ /* 0x080fe20000410000 */
[----:B------:R-:W3:Y:S01]  /*7420*/  MUFU.EX2 R172, R172 ;  /* 0x000000ac00ac7308 */ /* 0x000ee20000000800 */
        /* <DEDUP_REMOVED lines=20> */
[----:B------:R-:W-:Y:S01]  /*7570*/  FMUL.FTZ R149, R149, R10 ;  /* 0x0000000a95957220 */ /* 0x000fe20000410000 */
[----:B------:R-:W-:Y:S01]  /*7580*/  FADD.FTZ R154, R160, R175 ;  /* 0x000000afa09a7221 */ /* 0x000fe20000010000 */
[----:B------:R-:W-:Y:S01]  /*7590*/  F2FP.F16.F32.PACK_AB R156, R13, R156 ;  /* 0x0000009c0d9c723e */ /* 0x000fe200000000ff */
[----:B------:R-:W3:Y:S01]  /*75a0*/  MUFU.EX2 R163, R163 ;  /* 0x000000a300a37308 */ /* 0x000ee20000000800 */
[----:B--2---:R-:W-:Y:S01]  /*75b0*/  FADD.FTZ R3, R159, R6 ;  /* 0x000000069f037221 */ /* 0x004fe20000010000 */
[----:B-1----:R-:W-:Y:S01]  /*75c0*/  F2FP.F16.F32.PACK_AB R158, R15, R14 ;  /* 0x0000000e0f9e723e */ /* 0x002fe200000000ff */
        /* <DEDUP_REMOVED lines=64> */
[-C--:B------:R-:W-:Y:S01]  /*79d0*/  FMUL.FTZ R118, R118, R169.reuse ;  /* 0x000000a976767220 */ /* 0x080fe20000410000 */
[----:B------:R-:W-:Y:S01]  /*79e0*/  F2FP.F16.F32.PACK_AB R153, R155, R168 ;  /* 0x000000a89b99723e */ /* 0x000fe200000000ff */
[----:B------:R-:W-:Y:S01]  /*79f0*/  FMUL.FTZ R119, R119, R169 ;  /* 0x000000a977777220 */ /* 0x000fe20000410000 */
[----:B------:R-:W-:Y:S01]  /*7a00*/  F2FP.F16.F32.PACK_AB R154, R12, R11 ;  /* 0x0000000b0c9a723e */ /* 0x000fe200000000ff */
[----:B------:R-:W-:Y:S01]  /*7a10*/  FMUL.FTZ R122, R122, R169 ;  /* 0x000000a97a7a7220 */ /* 0x000fe20000410000 */
[----:B------:R-:W3:Y:S01]  /*7a20*/  MUFU.EX2 R174, R174 ;  /* 0x000000ae00ae7308 */ /* 0x000ee20000000800 */
[----:B-1----:R-:W-:Y:S01]  /*7a30*/  FADD.FTZ R3, R171, R6 ;  /* 0x00000006ab037221 */ /* 0x002fe20000010000 */
[----:B------:R-:W-:Y:S01]  /*7a40*/  F2FP.F16.F32.PACK_AB R155, R172, R165 ;  /* 0x000000a5ac9b723e */ /* 0x000fe200000000ff */
[----:B------:R-:W-:Y:S01]  /*7a50*/  BAR.SYNC.DEFER_BLOCKING 0xf, 0x100 ;  /* 0x03c4000000007b1d */ /* 0x000fe20000010000 */
        /* <DEDUP_REMOVED lines=18> */
[----:B------:R-:W-:-:S03]  /*7b80*/  FMUL.FTZ R151, R151, R169 ;  /* 0x000000a997977220 */ /* 0x000fc60000410000 */
[----:B------:R-:W3:Y:S01]  /*7b90*/  MUFU.EX2 R8, R181 ;  /* 0x000000b500087308 */ /* 0x000ee20000000800 */
[C---:B-1----:R-:W-:Y:S01]  /*7ba0*/  FADD.FTZ R10, R157.reuse, R10 ;  /* 0x0000000a9d0a7221 */ /* 0x042fe20000010000 */
[----:B------:R-:W-:Y:S01]  /*7bb0*/  F2FP.F16.F32.PACK_AB R164, R157, R164 ;  /* 0x000000a49da4723e */ /* 0x000fe200000000ff */
[----:B------:R1:W-:Y:S01]  /*7bc0*/  STSM.16.M88.4 [R19+0x26800], R152 ;  /* 0x0268009813007844 */ /* 0x0003e20000000200 */
[----:B------:R-:W-:Y:S01]  /*7bd0*/  F2FP.F16.F32.PACK_AB R157, R176, R159 ;  /* 0x0000009fb09d723e */ /* 0x000fe200000000ff */
[----:B------:R-:W-:Y:S01]  /*7be0*/  FADD.FTZ R3, R161, R10 ;  /* 0x0000000aa1037221 */ /* 0x000fe20000010000 */
[----:B------:R-:W-:Y:S02]  /*7bf0*/  F2FP.F16.F32.PACK_AB R159, R180, R163 ;  /* 0x000000a3b49f723e */ /* 0x000fe400000000ff */
[----:B------:R-:W4:Y:S01]  /*7c00*/  MUFU.EX2 R178, R179 ;  /* 0x000000b300b27308 */ /* 0x000f220000000800 */
[----:B--2---:R-:W-:Y:S01]  /*7c10*/  FADD.FTZ R9, R173, R6 ;  /* 0x00000006ad097221 */ /* 0x004fe20000010000 */
[----:B------:R-:W-:Y:S01]  /*7c20*/  F2FP.F16.F32.PACK_AB R163, R174, R171 ;  /* 0x000000abaea3723e */ /* 0x000fe200000000ff */
[----:B------:R1:W-:Y:S05]  /*7c30*/  STSM.16.M88.4 [R22], R156 ;  /* 0x0000009c16007844 */ /* 0x0003ea0000000200 */
[----:B------:R-:W2:Y:S01]  /*7c40*/  MUFU.EX2 R182, R182 ;  /* 0x000000b600b67308 */ /* 0x000ea20000000800 */
[C---:B---3--:R-:W-:Y:S01]  /*7c50*/  F2FP.F16.F32.PACK_AB R166, R8.reuse, R161 ;  /* 0x000000a108a6723e */ /* 0x048fe200000000ff */
[----:B------:R-:W-:Y:S01]  /*7c60*/  FADD.FTZ R3, R8, R3 ;  /* 0x0000000308037221 */ /* 0x000fe20000010000 */
[----:B------:R-:W-:-:S05]  /*7c70*/  F2FP.F16.F32.PACK_AB R161, R190, R167 ;  /* 0x000000a7bea1723e */ /* 0x000fca00000000ff */
[----:B------:R-:W3:Y:S01]  /*7c80*/  MUFU.EX2 R183, R183 ;  /* 0x000000b700b77308 */ /* 0x000ee20000000800 */
[C---:B----4-:R-:W-:Y:S01]  /*7c90*/  FADD.FTZ R9, R178.reuse, R9 ;  /* 0x00000009b2097221 */ /* 0x050fe20000010000 */
[----:B------:R-:W-:Y:S01]  /*7ca0*/  F2FP.F16.F32.PACK_AB R165, R178, R173 ;  /* 0x000000adb2a5723e */ /* 0x000fe200000000ff */
[----:B------:R1:W-:Y:S02]  /*7cb0*/  STSM.16.M88.4 [R184], R160 ;  /* 0x000000a0b8007844 */ /* 0x0003e40000000200 */
[----:B--2---:R-:W-:Y:S01]  /*7cc0*/  FADD.FTZ R6, R182, R9 ;  /* 0x00000009b6067221 */ /* 0x004fe20000010000 */
[----:B---3--:R-:W-:-:S03]  /*7cd0*/  F2FP.F16.F32.PACK_AB R167, R183, R182 ;  /* 0x000000b6b7a7723e */ /* 0x008fc600000000ff */
[----:B------:R-:W-:Y:S02]  /*7ce0*/  FADD.FTZ R6, R183, R6 ;  /* 0x00000006b7067221 */ /* 0x000fe40000010000 */
[----:B------:R1:W-:Y:S01]  /*7cf0*/  STSM.16.M88.4 [R23], R164 ;  /* 0x000000a417007844 */ /* 0x0003e20000000200 */
[----:B------:R-:W-:Y:S05]  /*7d00*/  @!P0 BRA `(.L_x_3445) ;  /* 0x0000000000048947 */ /* 0x000fea0003800000 */
[----:B------:R-:W-:Y:S01]  /*7d10*/  BPT.TRAP 0x1 ;  /* 0x000000040000795c */ /* 0x000fe20000300000 */
.L_x_3445:
[----:B------:R2:W3:Y:S01]  /*7d20*/  SYNCS.PHASECHK.TRANS64.TRYWAIT P2, [UR23+0x28c50], R7 ;  /* 0x028c5007ff0075a7 */ /* 0x0004e20008040157 */
[----:B------:R-:W-:Y:S05]  /*7d30*/  @!P0 BRA `(.L_x_3446) ;  /* 0x0000000000048947 */ /* 0x000fea0003800000 */
[----:B------:R-:W-:Y:S01]  /*7d40*/  BPT.TRAP 0x1 ;  /* 0x000000040000795c */ /* 0x000fe20000300000 */
.L_x_3446:
[----:B---3--:R-:W-:Y:S05]  /*7d50*/  @P2 BRA `(.L_x_3447) ;  /* 0x0000000000082947 */ /* 0x008fea0003800000 */
[----:B------:R-:W3:Y:S02]  /*7d60*/  SYNCS.PHASECHK.TRANS64.TRYWAIT P2, [UR23+0x28c50], R7 ;  /* 0x028c5007ff0075a7 */ /* 0x000ee40008040157 */
[----:B---3--:R-:W-:Y:S05]  /*7d70*/  @!P2 BRA `(.L_x_3448) ;  /* 0x000000880098a947 */ /* 0x008fea0003800000 */
.L_x_3447:
        /* <DEDUP_REMOVED lines=41> */
.L_x_3440:
[----:B------:R-:W5:Y:S01]  /*8010*/  SHFL.BFLY PT, R0, R3, 0x2, 0x1f ;  /* 0x0c401f0003007f89 */ /* 0x000f6200000e0000 */
[----:B------:R-:W-:Y:S01]  /*8020*/  IMAD.U32 R11, RZ, RZ, UR10 ;  /* 0x0000000aff0b7e24 */ /* 0x000fe2000f8e00ff */
[----:B------:R-:W-:Y:S01]  /*8030*/  UIADD3 UR37, UR37, 0x1, URZ ;  /* 0x0000000125257890 */ /* 0x000fe2000fffe03f */
[----:B------:R-:W-:Y:S01]  /*8040*/  IMAD.U32 R15, RZ, RZ, UR10 ;  /* 0x0000000aff0f7e24 */ /* 0x000fe2000f8e00ff */
[----:B------:R-:W0:Y:S01]  /*8050*/  SHFL.BFLY PT, R9, R6, 0x2, 0x1f ;  /* 0x0c401f0006097f89 */ /* 0x000e2200000e0000 */
[----:B------:R-:W-:Y:S08]  /*8060*/  BAR.ARV 0x8, 0xa0 ;  /* 0x0202800000007b1d */ /* 0x000ff00000002000 */
[----:B------:R-:W-:Y:S01]  /*8070*/  BAR.SYNC.DEFER_BLOCKING 0xf, 0x100 ;  /* 0x03c4000000007b1d */ /* 0x000fe20000010000 */
[----:B-----5:R-:W-:Y:S01]  /*8080*/  FADD.FTZ R0, R0, R3 ;  /* 0x0000000300007221 */ /* 0x020fe20000010000 */
[----:B------:R-:W-:Y:S01]  /*8090*/  IMAD.U32 R3, RZ, RZ, UR39 ;  /* 0x00000027ff037e24 */ /* 0x000fe2000f8e00ff */
[----:B------:R-:W-:Y:S01]  /*80a0*/  UIADD3 UR39, UR39, 0x1, URZ ;  /* 0x0000000127277890 */ /* 0x000fe2000fffe03f */
[----:B0-----:R-:W-:-:S02]  /*80b0*/  FADD.FTZ R9, R9, R6 ;  /* 0x0000000609097221 */ /* 0x001fc40000010000 */
[----:B-12---:R-:W0:Y:S01]  /*80c0*/  SHFL.BFLY PT, R7, R0, 0x1, 0x1f ;  /* 0x0c201f0000077f89 */ /* 0x006e2200000e0000 */
[----:B------:R-:W-:-:S03]  /*80d0*/  UISETP.NE.AND UP0, UPT, UR39, 0x2, UPT ;  /* 0x000000022700788c */ /* 0x000fc6000bf05270 */
[----:B------:R-:W1:Y:S01]  /*80e0*/  SHFL.BFLY PT, R8, R9, 0x1, 0x1f ;  /* 0x0c201f0009087f89 */ /* 0x000e6200000e0000 */
[----:B------:R-:W-:Y:S02]  /*80f0*/  USEL UR4, URZ, 0x1, UP0 ;  /* 0x000000013f047887 */ /* 0x000fe40008000000 */
[----:B------:R-:W-:Y:S02]  /*8100*/  USEL UR39, UR39, URZ, UP0 ;  /* 0x0000003f27277287 */ /* 0x000fe40008000000 */
[----:B------:R-:W-:Y:S01]  /*8110*/  ULOP3.LUT UR38, UR38, UR4, URZ, 0x3c, !UPT ;  /* 0x0000000426267292 */ /* 0x000fe2000f8e3c3f */
[----:B0-----:R-:W-:Y:S01]  /*8120*/  FADD.FTZ R12, R0, R7 ;  /* 0x00000007000c7221 */ /* 0x001fe20000010000 */
[----:B------:R-:W-:Y:S02]  /*8130*/  IMAD.MOV R7, RZ, RZ, -R18 ;  /* 0x000000ffff077224 */ /* 0x000fe400078e0a12 */
[----:B-1----:R-:W-:Y:S02]  /*8140*/  FADD.FTZ R13, R9, R8 ;  /* 0x00000008090d7221 */ /* 0x002fe40000010000 */
[----:B------:R-:W-:-:S02]  /*8150*/  FSETP.NE.FTZ.AND P1, PT, R12, RZ, PT ;  /* 0x000000ff0c00720b */ /* 0x000fc40003f35000 */
[----:B------:R-:W-:Y:S02]  /*8160*/  ISETP.NE.AND P0, PT, R16, R7, PT ;  /* 0x000000071000720c */ /* 0x000fe40003f05270 */
[----:B------:R-:W-:Y:S02]  /*8170*/  CS2R R6, SRZ ;  /* 0x0000000000067805 */ /* 0x000fe4000001ff00 */
[----:B------:R-:W-:-:S07]  /*8180*/  FSETP.NE.FTZ.AND P2, PT, R13, RZ, PT ;  /* 0x000000ff0d00720b */ /* 0x000fce0003f55000 */
[----:B------:R-:W0:Y:S02]  /*8190*/  @P1 MUFU.RCP R7, R12 ;  /* 0x0000000c00071308 */ /* 0x000e240000001000 */
[----:B------:R-:W-:Y:S01]  /*81a0*/  @!P0 LEA R0, R3, R2, 0x6 ;  /* 0x0000000203008211 */ /* 0x000fe200078e30ff */
[----:B------:R-:W-:-:S03]  /*81b0*/  IMAD.MOV.U32 R3, RZ, RZ, -0x800000 ;  /* 0xff800000ff037424 */ /* 0x000fc600078e00ff */
[----:B------:R-:W-:Y:S01]  /*81c0*/  @P2 FMUL.FTZ R15, R15, 0.69314718246459960938 ;  /* 0x3f3172180f0f2820 */ /* 0x000fe20000410000 */
[----:B------:R-:W-:Y:S01]  /*81d0*/  @!P0 LEA R9, R0, UR40, 0x2 ;  /* 0x0000002800098c11 */ /* 0x000fe2000f8e10ff */
[----:B------:R-:W-:Y:S01]  /*81e0*/  IMAD.MOV.U32 R0, RZ, RZ, -0x800000 ;  /* 0xff800000ff007424 */ /* 0x000fe200078e00ff */
[----:B------:R-:W1:Y:S08]  /*81f0*/  @P2 MUFU.RCP R6, R13 ;  /* 0x0000000d00062308 */ /* 0x000e700000001000 */
[----:B------:R-:W2:Y:S01]  /*8200*/  @P1 MUFU.LG2 R12, R12 ;  /* 0x0000000c000c1308 */ /* 0x000ea20000000c00 */
[----:B0-----:R0:W-:Y:S01]  /*8210*/  @!P0 STS [R9+0x28800], R7 ;  /* 0x0288000709008388 */ /* 0x0011e20000000800 */
[-C--:B---3--:R-:W-:Y:S01]  /*8220*/  FMUL.FTZ R161, R24, R7.reuse ;  /* 0x0000000718a17220 */ /* 0x088fe20000410000 */
[-C--:B------:R-:W-:Y:S01]  /*8230*/  FMUL.FTZ R8, R25, R7.reuse ;  /* 0x0000000719087220 */ /* 0x080fe20000410000 */
[-C--:B------:R-:W-:Y:S01]  /*8240*/  FMUL.FTZ R10, R28, R7.reuse ;  /* 0x000000071c0a7220 */ /* 0x080fe20000410000 */
        /* <DEDUP_REMOVED lines=64> */
[----:B--2---:R-:W-:Y:S01]  /*8650*/  @P1 FMUL.FTZ R12, R12, 0.69314718246459960938 ;  /* 0x3f3172180c0c1820 */ /* 0x004fe20000410000 */
[----:B---3--:R-:W-:Y:S01]  /*8660*/  @P2 FMUL.FTZ R14, R13, 0.69314718246459960938 ;  /* 0x3f3172180d0e2820 */ /* 0x008fe20000410000 */
[-C--:B-1----:R-:W-:Y:S01]  /*8670*/  FMUL.FTZ R9, R26, R6.reuse ;  /* 0x000000061a097220 */ /* 0x082fe20000410000 */
        /* <DEDUP_REMOVED lines=67> */
.L_x_3411:
[----:B------:R-:W0:Y:S08]  /*8ab0*/  S2UR UR4, SR_CgaCtaId ;  /* 0x00000000000479c3 */ /* 0x000e300000008800 */
[----:B------:R-:W-:Y:S06]  /*8ac0*/  BAR.SYNC.DEFER_BLOCKING 0x5, 0x120 ;  /* 0x0144800000007b1d */ /* 0x000fec0000010000 */
[----:B------:R-:W-:Y:S01]  /*8ad0*/  UMOV UR40, 0x400 ;  /* 0x0000040000287882 */ /* 0x000fe20000000000 */
[----:B------:R-:W-:Y:S01]  /*8ae0*/  BSSY B0, `(.L_x_3450) ;  /* 0x0000291000007945 */ /* 0x000fe20003800000 */
[----:B0-----:R-:W-:-:S09]  /*8af0*/  ULEA UR40, UR4, UR40, 0x18 ;  /* 0x0000002804287291 */ /* 0x001fd2000f8ec03f */
[----:B------:R-:W0:Y:S02]  /*8b00*/  LDS.128 R4, [UR40+0x28cd0] ;  /* 0x028cd028ff047984 */ /* 0x000e240008000c00 */
[----:B0-----:R-:W-:Y:S02]  /*8b10*/  R2UR UR52, R5 ;  /* 0x00000000053472ca */ /* 0x001fe400000e0000 */
[----:B------:R-:W-:Y:S01]  /*8b20*/  R2UR UR5, R6 ;  /* 0x00000000060572ca */ /* 0x000fe200000e0000 */
        /* <DEDUP_REMOVED lines=10> */
[----:B------:R-:W-:Y:S01]  /*8bd0*/  F2FP.F16.F32.PACK_AB R8, R8, R161 ;  /* 0x000000a10808723e */ /* 0x000fe200000000ff */
[----:B------:R-:W-:Y:S01]  /*8be0*/  UISETP.NE.U32.AND UP0, UPT, UR8, URZ, UPT ;  /* 0x0000003f0800728c */ /* 0x000fe2000bf05070 */
[----:B------:R-:W-:-:S02]  /*8bf0*/  F2FP.F16.F32.PACK_AB R11, R31, R11 ;  /* 0x0000000b1f0b723e */ /* 0x000fc400000000ff */
[----:B------:R-:W-:Y:S01]  /*8c00*/  F2FP.F16.F32.PACK_AB R33, R35, R34 ;  /* 0x000000222321723e */ /* 0x000fe200000000ff */
[----:B------:R-:W-:Y:S01]  /*8c10*/  UISETP.NE.AND.EX UP0, UPT, UR9, URZ, UPT, UP0 ;  /* 0x0000003f0900728c */ /* 0x000fe2000bf05300 */
[----:B------:R-:W-:Y:S02]  /*8c20*/  F2FP.F16.F32.PACK_AB R40, R41, R40 ;  /* 0x000000282928723e */ /* 0x000fe400000000ff */
[----:B------:R-:W-:Y:S02]  /*8c30*/  F2FP.F16.F32.PACK_AB R34, R37, R36 ;  /* 0x000000242522723e */ /* 0x000fe400000000ff */
[----:B------:R-:W-:Y:S02]  /*8c40*/  F2FP.F16.F32.PACK_AB R35, R39, R38 ;  /* 0x000000262723723e */ /* 0x000fe400000000ff */
[----:B------:R-:W-:Y:S02]  /*8c50*/  F2FP.F16.F32.PACK_AB R41, R43, R42 ;  /* 0x0000002a2b29723e */ /* 0x000fe400000000ff */
[----:B------:R-:W-:Y:S01]  /*8c60*/  F2FP.F16.F32.PACK_AB R48, R49, R48 ;  /* 0x000000303130723e */ /* 0x000fe200000000ff */
[----:B------:R-:W-:Y:S01]  /*8c70*/  UMOV UR6, UR40 ;  /* 0x0000002800067c82 */ /* 0x000fe20008000000 */
[----:B0-----:R-:W-:Y:S01]  /*8c80*/  UMOV UR7, UR4 ;  /* 0x0000000400077c82 */ /* 0x001fe20008000000 */
[----:B------:R-:W-:Y:S01]  /*8c90*/  F2FP.F16.F32.PACK_AB R42, R45, R44 ;  /* 0x0000002c2d2a723e */ /* 0x000fe200000000ff */
[----:B------:R-:W-:Y:S01]  /*8ca0*/  IMAD.U32 R127, RZ, RZ, UR7 ;  /* 0x00000007ff7f7e24 */ /* 0x000fe2000f8e00ff */
[----:B------:R-:W-:Y:S01]  /*8cb0*/  MOV R126, UR6 ;  /* 0x00000006007e7c02 */ /* 0x000fe20008000f00 */
[----:B------:R-:W-:Y:S01]  /*8cc0*/  ULDC.64 UR6, c[0x0][0xbd8] ;  /* 0x0002f60000067ab9 */ /* 0x000fe20000000a00 */
[----:B------:R-:W-:Y:S01]  /*8cd0*/  F2FP.F16.F32.PACK_AB R43, R47, R46 ;  /* 0x0000002e2f2b723e */ /* 0x000fe200000000ff */
[----:B------:R-:W-:Y:S01]  /*8ce0*/  UISETP.NE.U32.AND UP1, UPT, UR6, URZ, UPT ;  /* 0x0000003f0600728c */ /* 0x000fe2000bf25070 */
[----:B------:R-:W-:Y:S01]  /*8cf0*/  F2FP.F16.F32.PACK_AB R49, R51, R50 ;  /* 0x000000323331723e */ /* 0x000fe200000000ff */
[----:B------:R-:W-:Y:S01]  /*8d00*/  IMAD.WIDE R122, R188, 0x2, R126 ;  /* 0x00000002bc7a7825 */ /* 0x000fe200078e027e */
[----:B------:R-:W-:Y:S01]  /*8d10*/  F2FP.F16.F32.PACK_AB R56, R57, R56 ;  /* 0x000000383938723e */ /* 0x000fe200000000ff */
[----:B------:R-:W-:Y:S01]  /*8d20*/  UISETP.NE.AND.EX UP1, UPT, UR7, URZ, UPT, UP1 ;  /* 0x0000003f0700728c */ /* 0x000fe2000bf25310 */
[----:B------:R-:W-:Y:S01]  /*8d30*/  F2FP.F16.F32.PACK_AB R50, R53, R52 ;  /* 0x000000343532723e */ /* 0x000fe200000000ff */
[----:B------:R-:W-:Y:S01]  /*8d40*/  UIADD3 UR4, UP2, UR10, UR6, URZ ;  /* 0x000000060a047290 */ /* 0x000fe2000ff5e03f */
[C---:B------:R-:W-:Y:S01]  /*8d50*/  IADD3 R177, P0, R122.reuse, 0x40, RZ ;  /* 0x000000407ab17810 */ /* 0x040fe20007f1e0ff */
[----:B------:R-:W-:Y:S01]  /*8d60*/  @UP0 UIADD3 UR6, UP3, UR10, UR8, URZ ;  /* 0x000000080a060290 */ /* 0x000fe2000ff7e03f */
[C---:B------:R-:W-:Y:S01]  /*8d70*/  IADD3 R183, P6, R122.reuse, 0x2020, RZ ;  /* 0x000020207ab77810 */ /* 0x040fe20007fde0ff */
[----:B------:R-:W-:Y:S01]  /*8d80*/  UIADD3.X UR8, UR11, UR7, URZ, UP2, !UPT ;  /* 0x000000070b087290 */ /* 0x000fe200097fe43f */
[----:B------:R-:W-:Y:S01]  /*8d90*/  LOP3.LUT R6, R177, 0x380, RZ, 0xc0, !PT ;  /* 0x00000380b1067812 */ /* 0x000fe200078ec0ff */
[--C-:B------:R-:W-:Y:S01]  /*8da0*/  IMAD.X R13, RZ, RZ, R123.reuse, P0 ;  /* 0x000000ffff0d7224 */ /* 0x100fe200000e067b */
[----:B------:R-:W-:Y:S01]  /*8db0*/  IADD3 R175, P1, R122, 0x20, RZ ;  /* 0x000000207aaf7810 */ /* 0x000fe20007f3e0ff */
[--C-:B------:R-:W-:Y:S01]  /*8dc0*/  IMAD.X R25, RZ, RZ, R123.reuse, P6 ;  /* 0x000000ffff197224 */ /* 0x100fe200030e067b */
[----:B------:R-:W-:Y:S01]  /*8dd0*/  SHF.R.U64 R6, R6, 0x3, RZ ;  /* 0x0000000306067819 */ /* 0x000fe200000012ff */
[----:B------:R-:W-:Y:S01]  /*8de0*/  @UP0 UIADD3.X UR7, UR11, UR9, URZ, UP3, !UPT ;  /* 0x000000090b070290 */ /* 0x000fe20009ffe43f */
[----:B------:R-:W-:Y:S01]  /*8df0*/  IADD3 R197, P0, R122, 0x4020, RZ ;  /* 0x000040207ac57810 */ /* 0x000fe20007f1e0ff */
[----:B------:R-:W-:Y:S01]  /*8e00*/  IMAD.X R5, RZ, RZ, R123, P1 ;  /* 0x000000ffff057224 */ /* 0x000fe200008e067b */
[----:B------:R-:W-:-:S02]  /*8e10*/  LOP3.LUT R12, R6, R177, RZ, 0x3c, !PT ;  /* 0x000000b1060c7212 */ /* 0x000fc400078e3cff */
[----:B------:R-:W-:Y:S02]  /*8e20*/  LOP3.LUT R6, R183, 0x380, RZ, 0xc0, !PT ;  /* 0x00000380b7067812 */ /* 0x000fe400078ec0ff */
[----:B------:R-:W-:Y:S02]  /*8e30*/  IADD3 R191, P5, R122, 0x2040, RZ ;  /* 0x000020407abf7810 */ /* 0x000fe40007fbe0ff */
[----:B------:R-:W-:Y:S02]  /*8e40*/  SHF.R.U64 R6, R6, 0x3, RZ ;  /* 0x0000000306067819 */ /* 0x000fe400000012ff */
[----:B------:R-:W-:Y:S01]  /*8e50*/  IADD3 R195, P1, R122, 0x4000, RZ ;  /* 0x000040007ac37810 */ /* 0x000fe20007f3e0ff */
[--C-:B------:R-:W-:Y:S01]  /*8e60*/  IMAD.X R83, RZ, RZ, R123.reuse, P5 ;  /* 0x000000ffff537224 */ /* 0x100fe200028e067b */
[----:B------:R-:W-:Y:S02]  /*8e70*/  LOP3.LUT R24, R6, R183, RZ, 0x3c, !PT ;  /* 0x000000b706187212 */ /* 0x000fe400078e3cff */
[----:B------:R-:W-:Y:S01]  /*8e80*/  LOP3.LUT R6, R197, 0x380, RZ, 0xc0, !PT ;  /* 0x00000380c5067812 */ /* 0x000fe200078ec0ff */
[----:B------:R-:W-:Y:S01]  /*8e90*/  IMAD.X R91, RZ, RZ, R123, P1 ;  /* 0x000000ffff5b7224 */ /* 0x000fe200008e067b */
[----:B------:R-:W-:-:S02]  /*8ea0*/  IADD3 R179, P4, R122, 0x60, RZ ;  /* 0x000000607ab37810 */ /* 0x000fc40007f9e0ff */
[----:B------:R-:W-:Y:S02]  /*8eb0*/  SHF.R.U64 R6, R6, 0x3, RZ ;  /* 0x0000000306067819 */ /* 0x000fe400000012ff */
[C---:B------:R-:W-:Y:S01]  /*8ec0*/  LOP3.LUT R107, R122.reuse, 0x380, RZ, 0xc0, !PT ;  /* 0x000003807a6b7812 */ /* 0x040fe200078ec0ff */
[--C-:B------:R-:W-:Y:S01]  /*8ed0*/  IMAD.X R15, RZ, RZ, R123.reuse, P4 ;  /* 0x000000ffff0f7224 */ /* 0x100fe200020e067b */
[C---:B------:R-:W-:Y:S02]  /*8ee0*/  IADD3 R181, P3, R122.reuse, 0x2000, RZ ;  /* 0x000020007ab57810 */ /* 0x040fe40007f7e0ff */
[C---:B------:R-:W-:Y:S02]  /*8ef0*/  IADD3 R193, P2, R122.reuse, 0x2060, RZ ;  /* 0x000020607ac17810 */ /* 0x040fe40007f5e0ff */
[C---:B------:R-:W-:Y:S02]  /*8f00*/  IADD3 R205, P5, R122.reuse, 0x6020, RZ ;  /* 0x000060207acd7810 */ /* 0x040fe40007fbe0ff */
[----:B------:R-:W-:Y:S01]  /*8f10*/  LOP3.LUT R4, R175, 0x380, RZ, 0xc0, !PT ;  /* 0x00000380af047812 */ /* 0x000fe200078ec0ff */
[--C-:B------:R-:W-:Y:S01]  /*8f20*/  IMAD.X R87, RZ, RZ, R123.reuse, P2 ;  /* 0x000000ffff577224 */ /* 0x100fe200010e067b */
[----:B------:R-:W-:Y:S01]  /*8f30*/  IADD3 R118, P1, R122, 0x6060, RZ ;  /* 0x000060607a767810 */ /* 0x000fe20007f3e0ff */
[----:B------:R-:W-:Y:S01]  /*8f40*/  IMAD.X R111, RZ, RZ, R123, P5 ;  /* 0x000000ffff6f7224 */ /* 0x000fe200028e067b */
[----:B------:R-:W-:-:S02]  /*8f50*/  LOP3.LUT R14, R179, 0x380, RZ, 0xc0, !PT ;  /* 0x00000380b30e7812 */ /* 0x000fc400078ec0ff */
[----:B------:R-:W-:Y:S01]  /*8f60*/  LOP3.LUT R94, R6, R197, RZ, 0x3c, !PT ;  /* 0x000000c5065e7212 */ /* 0x000fe200078e3cff */
[----:B------:R-:W-:Y:S01]  /*8f70*/  IMAD.X R119, RZ, RZ, R123, P1 ;  /* 0x000000ffff777224 */ /* 0x000fe200008e067b */
[----:B------:R-:W-:Y:S02]  /*8f80*/  SHF.R.U64 R107, R107, 0x3, RZ ;  /* 0x000000036b6b7819 */ /* 0x000fe400000012ff */
[----:B------:R-:W-:Y:S02]  /*8f90*/  LOP3.LUT R20, R181, 0x380, RZ, 0xc0, !PT ;  /* 0x00000380b5147812 */ /* 0x000fe400078ec0ff */
[----:B------:R-:W-:Y:S02]  /*8fa0*/  LOP3.LUT R6, R205, 0x380, RZ, 0xc0, !PT ;  /* 0x00000380cd067812 */ /* 0x000fe400078ec0ff */
[----:B------:R-:W-:Y:S02]  /*8fb0*/  IADD3 R203, P6, R122, 0x6000, RZ ;  /* 0x000060007acb7810 */ /* 0x000fe40007fde0ff */
[----:B------:R-:W-:-:S02]  /*8fc0*/  SHF.R.U64 R4, R4, 0x3, RZ ;  /* 0x0000000304047819 */ /* 0x000fc400000012ff */
[C---:B------:R-:W-:Y:S02]  /*8fd0*/  IADD3 R199, P4, R122.reuse, 0x4040, RZ ;  /* 0x000040407ac77810 */ /* 0x040fe40007f9e0ff */
[----:B------:R-:W-:Y:S02]  /*8fe0*/  IADD3.X R21, RZ, R123, RZ, P3, !PT ;  /* 0x0000007bff157210 */ /* 0x000fe40001ffe4ff */
[C---:B------:R-:W-:Y:S01]  /*8ff0*/  IADD3 R114, P2, R122.reuse, 0x6040, RZ ;  /* 0x000060407a727810 */ /* 0x040fe20007f5e0ff */
[----:B------:R-:W-:Y:S01]  /*9000*/  IMAD.X R99, RZ, RZ, R123, P4 ;  /* 0x000000ffff637224 */ /* 0x000fe200020e067b */
[----:B------:R-:W-:Y:S02]  /*9010*/  LOP3.LUT R82, R191, 0x380, RZ, 0xc0, !PT ;  /* 0x00000380bf527812 */ /* 0x000fe400078ec0ff */
[----:B------:R-:W-:Y:S02]  /*9020*/  IADD3 R201, P3, R122, 0x4060, RZ ;  /* 0x000040607ac97810 */ /* 0x000fe40007f7e0ff */
[----:B------:R-:W-:-:S02]  /*9030*/  SHF.R.U64 R14, R14, 0x3, RZ ;  /* 0x000000030e0e7819 */ /* 0x000fc400000012ff */
[----:B------:R-:W-:Y:S01]  /*9040*/  LOP3.LUT R86, R193, 0x380, RZ, 0xc0, !PT ;  /* 0x00000380c1567812 */ /* 0x000fe200078ec0ff */
[--C-:B------:R-:W-:Y:S01]  /*9050*/  IMAD.X R103, RZ, RZ, R123.reuse, P3 ;  /* 0x000000ffff677224 */ /* 0x100fe200018e067b */
[----:B------:R-:W-:Y:S02]  /*9060*/  LOP3.LUT R110, R118, 0x380, RZ, 0xc0, !PT ;  /* 0x00000380766e7812 */ /* 0x000fe400078ec0ff */
[----:B------:R-:W-:Y:S01]  /*9070*/  LOP3.LUT R122, R107, R122, RZ, 0x3c, !PT ;  /* 0x0000007a6b7a7212 */ /* 0x000fe200078e3cff */
[----:B------:R-:W-:Y:S01]  /*9080*/  IMAD.X R107, RZ, RZ, R123, P6 ;  /* 0x000000ffff6b7224 */ /* 0x000fe200030e067b */
[----:B------:R-:W-:Y:S02]  /*9090*/  SHF.R.U64 R20, R20, 0x3, RZ ;  /* 0x0000000314147819 */ /* 0x000fe400000012ff */
[----:B------:R-:W-:Y:S02]  /*90a0*/  LOP3.LUT R90, R195, 0x380, RZ, 0xc0, !PT ;  /* 0x00000380c35a7812 */ /* 0x000fe400078ec0ff */
[----:B------:R-:W-:-:S02]  /*90b0*/  SHF.R.U64 R6, R6, 0x3, RZ ;  /* 0x0000000306067819 */ /* 0x000fc400000012ff */
[----:B------:R-:W-:Y:S02]  /*90c0*/  LOP3.LUT R4, R4, R175, RZ, 0x3c, !PT ;  /* 0x000000af04047212 */ /* 0x000fe400078e3cff */
[----:B------:R-:W-:Y:S02]  /*90d0*/  LOP3.LUT R106, R203, 0x380, RZ, 0xc0, !PT ;  /* 0x00000380cb6a7812 */ /* 0x000fe400078ec0ff */
[----:B------:R-:W-:Y:S02]  /*90e0*/  SHF.R.U64 R82, R82, 0x3, RZ ;  /* 0x0000000352527819 */ /* 0x000fe400000012ff */
[----:B------:R-:W-:Y:S02]  /*90f0*/  LOP3.LUT R98, R199, 0x380, RZ, 0xc0, !PT ;  /* 0x00000380c7627812 */ /* 0x000fe400078ec0ff */
[----:B------:R-:W-:Y:S02]  /*9100*/  LOP3.LUT R27, R114, 0x380, RZ, 0xc0, !PT ;  /* 0x00000380721b7812 */ /* 0x000fe400078ec0ff */
[----:B------:R-:W-:-:S02]  /*9110*/  LOP3.LUT R14, R14, R179, RZ, 0x3c, !PT ;  /* 0x000000b30e0e7212 */ /* 0x000fc400078e3cff */
[----:B------:R-:W-:Y:S02]  /*9120*/  SHF.R.U64 R86, R86, 0x3, RZ ;  /* 0x0000000356567819 */ /* 0x000fe400000012ff */
[----:B------:R-:W-:Y:S02]  /*9130*/  LOP3.LUT R102, R201, 0x380, RZ, 0xc0, !PT ;  /* 0x00000380c9667812 */ /* 0x000fe400078ec0ff */
[----:B------:R-:W-:Y:S02]  /*9140*/  SHF.R.U64 R29, R110, 0x3, RZ ;  /* 0x000000036e1d7819 */ /* 0x000fe400000012ff */
[----:B------:R-:W-:Y:S02]  /*9150*/  LOP3.LUT R20, R20, R181, RZ, 0x3c, !PT ;  /* 0x000000b514147212 */ /* 0x000fe400078e3cff */
[----:B------:R-:W-:Y:S02]  /*9160*/  SHF.R.U64 R90, R90, 0x3, RZ ;  /* 0x000000035a5a7819 */ /* 0x000fe400000012ff */
[----:B------:R-:W-:-:S02]  /*9170*/  MOV R122, R122 ;  /* 0x0000007a007a7202 */ /* 0x000fc40000000f00 */
[----:B------:R-:W-:Y:S02]  /*9180*/  LOP3.LUT R110, R6, R205, RZ, 0x3c, !PT ;  /* 0x000000cd066e7212 */ /* 0x000fe400078e3cff */
[----:B------:R-:W-:Y:S01]  /*9190*/  SHF.R.U64 R106, R106, 0x3, RZ ;  /* 0x000000036a6a7819 */ /* 0x000fe200000012ff */
[----:B------:R0:W-:Y:S01]  /*91a0*/  STSM.16.M88.4 [R122], R8 ;  /* 0x000000087a007844 */ /* 0x0001e20000000200 */
[----:B------:R-:W-:Y:S02]  /*91b0*/  MOV R6, R4 ;  /* 0x0000000400067202 */ /* 0x000fe40000000f00 */
[----:B------:R-:W-:Y:S02]  /*91c0*/  LOP3.LUT R82, R82, R191, RZ, 0x3c, !PT ;  /* 0x000000bf52527212 */ /* 0x000fe400078e3cff */
[----:B------:R-:W-:Y:S01]  /*91d0*/  SHF.R.U64 R98, R98, 0x3, RZ ;  /* 0x0000000362627819 */ /* 0x000fe200000012ff */
[----:B------:R-:W-:Y:S01]  /*91e0*/  STSM.16.M88.4 [R6], R32 ;  /* 0x0000002006007844 */ /* 0x000fe20000000200 */
[----:B------:R-:W-:-:S02]  /*91f0*/  SHF.R.U64 R27, R27, 0x3, RZ ;  /* 0x000000031b1b7819 */ /* 0x000fc400000012ff */
[----:B------:R-:W-:Y:S02]  /*9200*/  MOV R12, R12 ;  /* 0x0000000c000c7202 */ /* 0x000fe40000000f00 */
[----:B------:R-:W-:Y:S02]  /*9210*/  LOP3.LUT R86, R86, R193, RZ, 0x3c, !PT ;  /* 0x000000c156567212 */ /* 0x000fe400078e3cff */
[----:B------:R-:W-:Y:S01]  /*9220*/  SHF.R.U64 R102, R102, 0x3, RZ ;  /* 0x0000000366667819 */ /* 0x000fe200000012ff */
[----:B------:R-:W-:Y:S01]  /*9230*/  STSM.16.M88.4 [R12], R40 ;  /* 0x000000280c007844 */ /* 0x000fe20000000200 */
[----:B------:R-:W-:Y:S01]  /*9240*/  MOV R14, R14 ;  /* 0x0000000e000e7202 */ /* 0x000fe20000000f00 */
[----:B0-----:R-:W-:Y:S01]  /*9250*/  IMAD.U32 R10, RZ, RZ, UR6 ;  /* 0x00000006ff0a7e24 */ /* 0x001fe2000f8e00ff */
        /* <DEDUP_REMOVED lines=10> */
[----:B------:R-:W-:Y:S01]  /*9300*/  F2FP.F16.F32.PACK_AB R72, R73, R72 ;  /* 0x000000484948723e */ /* 0x000fe200000000ff */
[----:B------:R-:W-:Y:S01]  /*9310*/  STSM.16.M88.4 [R20], R56 ;  /* 0x0000003814007844 */ /* 0x000fe20000000200 */
[----:B------:R-:W-:Y:S02]  /*9320*/  IADD3.X R95, RZ, R123, RZ, P0, !PT ;  /* 0x0000007bff5f7210 */ /* 0x000fe400007fe4ff */
[----:B------:R-:W-:Y:S02]  /*9330*/  LOP3.LUT R106, R106, R203, RZ, 0x3c, !PT ;  /* 0x000000cb6a6a7212 */ /* 0x000fe400078e3cff */
[----:B------:R-:W-:Y:S02]  /*9340*/  MOV R24, R24 ;  /* 0x0000001800187202 */ /* 0x000fe40000000f00 */
[----:B------:R-:W-:Y:S02]  /*9350*/  F2FP.F16.F32.PACK_AB R66, R69, R68 ;  /* 0x000000444542723e */ /* 0x000fe400000000ff */
[----:B------:R-:W-:-:S02]  /*9360*/  F2FP.F16.F32.PACK_AB R67, R71, R70 ;  /* 0x000000464743723e */ /* 0x000fc400000000ff */
[----:B------:R-:W-:Y:S02]  /*9370*/  F2FP.F16.F32.PACK_AB R73, R75, R74 ;  /* 0x0000004a4b49723e */ /* 0x000fe400000000ff */
[----:B------:R-:W-:Y:S01]  /*9380*/  IADD3.X R115, RZ, R123, RZ, P2, !PT ;  /* 0x0000007bff737210 */ /* 0x000fe200017fe4ff */
[----:B------:R-:W-:Y:S01]  /*9390*/  STSM.16.M88.4 [R24], R64 ;  /* 0x0000004018007844 */ /* 0x000fe20000000200 */
[----:B------:R-:W-:Y:S02]  /*93a0*/  LOP3.LUT R98, R98, R199, RZ, 0x3c, !PT ;  /* 0x000000c762627212 */ /* 0x000fe400078e3cff */
[----:B------:R-:W-:Y:S02]  /*93b0*/  LOP3.LUT R114, R27, R114, RZ, 0x3c, !PT ;  /* 0x000000721b727212 */ /* 0x000fe400078e3cff */
        /* <DEDUP_REMOVED lines=19> */
[----:B------:R-:W-:Y:S02]  /*94f0*/  MOV R4, R106 ;  /* 0x0000006a00047202 */ /* 0x000fe40000000f00 */
        /* <DEDUP_REMOVED lines=11> */
[----:B------:R-:W-:Y:S01]  /*95b0*/  LOP3.LUT R118, R29, R118, RZ, 0x3c, !PT ;  /* 0x000000761d767212 */ /* 0x000fe200078e3cff */
[----:B------:R-:W-:Y:S01]  /*95c0*/  STSM.16.M88.4 [R98], R104 ;  /* 0x0000006862007844 */ /* 0x000fe20000000200 */
[----:B------:R-:W-:Y:S02]  /*95d0*/  MOV R102, R102 ;  /* 0x0000006600667202 */ /* 0x000fe40000000f00 */
[----:B------:R-:W-:Y:S02]  /*95e0*/  F2FP.F16.F32.PACK_AB R113, R167, R166 ;  /* 0x000000a6a771723e */ /* 0x000fe400000000ff */
        /* <DEDUP_REMOVED lines=16> */
[----:B------:R-:W-:Y:S01]  /*96f0*/  STSM.16.M88.4 [R110], R128 ;  /* 0x000000806e007844 */ /* 0x000fe20000000200 */
[----:B------:R-:W-:-:S02]  /*9700*/  F2FP.F16.F32.PACK_AB R138, R141, R140 ;  /* 0x0000008c8d8a723e */ /* 0x000fc400000000ff */
[----:B------:R-:W-:Y:S02]  /*9710*/  F2FP.F16.F32.PACK_AB R139, R143, R142 ;  /* 0x0000008e8f8b723e */ /* 0x000fe400000000ff */
[----:B------:R-:W-:Y:S01]  /*9720*/  F2FP.F16.F32.PACK_AB R145, R147, R146 ;  /* 0x000000929391723e */ /* 0x000fe200000000ff */
[----:B0-----:R-:W-:Y:S01]  /*9730*/  IMAD.U32 R4, RZ, RZ, UR4 ;  /* 0x00000004ff047e24 */ /* 0x001fe2000f8e00ff */
[----:B------:R-:W-:Y:S01]  /*9740*/  MOV R118, R118 ;  /* 0x0000007600767202 */ /* 0x000fe20000000f00 */
[----:B------:R0:W-:Y:S01]  /*9750*/  STSM.16.M88.4 [R8], R136 ;  /* 0x0000008808007844 */ /* 0x0001e20000000200 */
[----:B------:R-:W-:Y:S02]  /*9760*/  F2FP.F16.F32.PACK_AB R146, R149, R148 ;  /* 0x000000949592723e */ /* 0x000fe400000000ff */
[----:B------:R-:W-:Y:S02]  /*9770*/  F2FP.F16.F32.PACK_AB R147, R151, R150 ;  /* 0x000000969793723e */ /* 0x000fe400000000ff */
[----:B------:R-:W-:-:S02]  /*9780*/  PLOP3.LUT P6, PT, PT, PT, UP0, 0x80, 0x0 ;  /* 0x000000000000781c */ /* 0x000fc40003fcf008 */
[----:B------:R-:W-:Y:S01]  /*9790*/  PLOP3.LUT P0, PT, PT, PT, UP1, 0x80, 0x0 ;  /* 0x000000000000781c */ /* 0x000fe20003f0f018 */
[----:B------:R1:W-:Y:S01]  /*97a0*/  STSM.16.M88.4 [R118], R144 ;  /* 0x0000009076007844 */ /* 0x0003e20000000200 */
[----:B------:R-:W-:Y:S01]  /*97b0*/  MOV R5, UR8 ;  /* 0x0000000800057c02 */ /* 0x000fe20008000f00 */
[----:B------:R-:W-:Y:S08]  /*97c0*/  BAR.SYNC.DEFER_BLOCKING 0x1, 0x100 ;  /* 0x0044000000007b1d */ /* 0x000ff00000010000 */
[----:B------:R2:W3:Y:S04]  /*97d0*/  @P6 LDG.E R10, desc[UR48][R10.64] ;  /* 0x000000300a0a6981 */ /* 0x0004e8000c1e1900 */
[----:B------:R-:W4:Y:S01]  /*97e0*/  @P0 LDG.E R6, desc[UR48][R4.64] ;  /* 0x0000003004060981 */ /* 0x000f22000c1e1900 */
[----:B------:R-:W-:Y:S01]  /*97f0*/  IMAD R9, R186, 0x40, R17 ;  /* 0x00000040ba097824 */ /* 0x000fe200078e0211 */
[----:B------:R-:W-:Y:S01]  /*9800*/  ULDC UR8, c[0x0][0xa88] ;  /* 0x0002a20000087ab9 */ /* 0x000fe20000000800 */
[----:B------:R-:W-:-:S02]  /*9810*/  UMOV UR4, URZ ;  /* 0x0000003f00047c82 */ /* 0x000fc40008000000 */
[----:B------:R-:W-:-:S03]  /*9820*/  IMAD.WIDE R126, R9, 0x2, R126 ;  /* 0x00000002097e7825 */ /* 0x000fc600078e027e */
[C---:B------:R-:W-:Y:S02]  /*9830*/  IADD3 R12, P2, R126.reuse, 0x1000, RZ ;  /* 0x000010007e0c7810 */ /* 0x040fe40007f5e0ff */
[C---:B------:R-:W-:Y:S02]  /*9840*/  IADD3 R33, P1, R126.reuse, 0x2000, RZ ;  /* 0x000020007e217810 */ /* 0x040fe40007f3e0ff */
[----:B--2---:R-:W-:Y:S02]  /*9850*/  P2R R11, PR, RZ, 0x4 ;  /* 0x00000004ff0b7803 */ /* 0x004fe40000000000 */
[C---:B------:R-:W-:Y:S02]  /*9860*/  IADD3 R25, P2, R126.reuse, 0x3000, RZ ;  /* 0x000030007e197810 */ /* 0x040fe40007f5e0ff */
[C---:B------:R-:W-:Y:S02]  /*9870*/  IADD3 R41, P3, R126.reuse, 0x4000, RZ ;  /* 0x000040007e297810 */ /* 0x040fe40007f7e0ff */
        /* <DEDUP_REMOVED lines=14> */
[----:B0-----:R-:W-:Y:S02]  /*9960*/  LOP3.LUT R8, R9, R12, RZ, 0x3c, !PT ;  /* 0x0000000c09087212 */ /* 0x001fe400078e3cff */
[----:B------:R-:W-:Y:S02]  /*9970*/  LOP3.LUT R32, R32, R33, RZ, 0x3c, !PT ;  /* 0x0000002120207212 */ /* 0x000fe400078e3cff */
[----:B------:R-:W-:Y:S02]  /*9980*/  LOP3.LUT R24, R24, R25, RZ, 0x3c, !PT ;  /* 0x0000001918187212 */ /* 0x000fe400078e3cff */
[----:B------:R-:W-:Y:S02]  /*9990*/  LOP3.LUT R40, R40, R41, RZ, 0x3c, !PT ;  /* 0x0000002928287212 */ /* 0x000fe400078e3cff */
[----:B------:R-:W-:-:S02]  /*99a0*/  LOP3.LUT R28, R28, R29, RZ, 0x3c, !PT ;  /* 0x0000001d1c1c7212 */ /* 0x000fc400078e3cff */
[----:B------:R-:W-:Y:S02]  /*99b0*/  LOP3.LUT R44, R44, R45, RZ, 0x3c, !PT ;  /* 0x0000002d2c2c7212 */ /* 0x000fe400078e3cff */
[----:B---3--:R-:W-:Y:S02]  /*99c0*/  @P6 R2UR UR8, R10 ;  /* 0x000000000a0862ca */ /* 0x008fe400000e0000 */
[----:B----4-:R-:W-:Y:S01]  /*99d0*/  @P0 R2UR UR4, R6 ;  /* 0x00000000060402ca */ /* 0x010fe200000e0000 */
[----:B-1----:R-:W-:-:S14]  /*99e0*/  @P6 BRA `(.L_x_3452) ;  /* 0x0000000000186947 */ /* 0x002fdc0003800000 */
[----:B------:R-:W-:Y:S05]  /*99f0*/  @!P0 BRA `(.L_x_3452) ;  /* 0x0000000000148947 */ /* 0x000fea0003800000 */
[----:B------:R-:W2:Y:S04]  /*9a00*/  LDG.E R10, desc[UR48][R4.64] ;  /* 0x00000030040a7981 */ /* 0x000ea8000c1e1900 */
[----:B------:R-:W3:Y:S01]  /*9a10*/  LDG.E R6, desc[UR48][R4.64+0x4] ;  /* 0x0000043004067981 */ /* 0x000ee2000c1e1900 */
[----:B--2---:R-:W-:Y:S02]  /*9a20*/  R2UR UR6, R10 ;  /* 0x000000000a0672ca */ /* 0x004fe400000e0000 */
[----:B---3--:R-:W-:-:S13]  /*9a30*/  R2UR UR8, R6 ;  /* 0x00000000060872ca */ /* 0x008fda00000e0000 */
[----:B------:R-:W-:-:S12]  /*9a40*/  UIADD3 UR8, -UR6, UR8, URZ ;  /* 0x0000000806087290 */ /* 0x000fd8000fffe13f */
.L_x_3452:
        /* <DEDUP_REMOVED lines=23> */
[----:B------:R-:W-:Y:S01]  /*9bc0*/  IMAD.X R37, RZ, RZ, R127, P0 ;  /* 0x000000ffff257224 */ /* 0x000fe200000e067f */
[----:B0-----:R-:W-:Y:S02]  /*9bd0*/  ISETP.NE.AND P6, PT, R4, RZ, PT ;  /* 0x000000ff0400720c */ /* 0x001fe40003fc5270 */
[----:B------:R-:W-:Y:S02]  /*9be0*/  LOP3.LUT R48, R48, R49, RZ, 0x3c, !PT ;  /* 0x0000003130307212 */ /* 0x000fe400078e3cff */
[----:B------:R-:W-:Y:S02]  /*9bf0*/  IADD3.X R41, RZ, R127, RZ, P3, !PT ;  /* 0x0000007fff297210 */ /* 0x000fe40001ffe4ff */
[----:B------:R-:W-:-:S02]  /*9c00*/  IADD3 R61, P2, R126, 0xa000, RZ ;  /* 0x0000a0007e3d7810 */ /* 0x000fc40007f5e0ff */
[C---:B------:R-:W-:Y:S02]  /*9c10*/  IADD3 R57, P3, R126.reuse, 0xb000, RZ ;  /* 0x0000b0007e397810 */ /* 0x040fe40007f7e0ff */
[C---:B------:R-:W-:Y:S02]  /*9c20*/  IADD3 R69, P4, R126.reuse, 0xc000, RZ ;  /* 0x0000c0007e457810 */ /* 0x040fe40007f9e0ff */
[C---:B------:R-:W-:Y:S02]  /*9c30*/  IADD3 R65, P5, R126.reuse, 0xd000, RZ ;  /* 0x0000d0007e417810 */ /* 0x040fe40007fbe0ff */
[C---:B------:R-:W-:Y:S02]  /*9c40*/  IADD3 R77, P0, R126.reuse, 0xe000, RZ ;  /* 0x0000e0007e4d7810 */ /* 0x040fe40007f1e0ff */
[----:B------:R-:W-:Y:S02]  /*9c50*/  IADD3.X R49, RZ, R127, RZ, P1, !PT ;  /* 0x0000007fff317210 */ /* 0x000fe40000ffe4ff */
[----:B------:R-:W-:-:S02]  /*9c60*/  IADD3 R5, P1, R126, 0xf000, RZ ;  /* 0x0000f0007e057810 */ /* 0x000fc40007f3e0ff */
[----:B------:R-:W-:Y:S02]  /*9c70*/  LOP3.LUT R60, R61, 0x380, RZ, 0xc0, !PT ;  /* 0x000003803d3c7812 */ /* 0x000fe400078ec0ff */
[----:B------:R-:W-:Y:S01]  /*9c80*/  LOP3.LUT R56, R57, 0x380, RZ, 0xc0, !PT ;  /* 0x0000038039387812 */ /* 0x000fe200078ec0ff */
[----:B------:R-:W-:Y:S01]  /*9c90*/  IMAD.X R73, RZ, RZ, R127, P1 ;  /* 0x000000ffff497224 */ /* 0x000fe200008e067f */
        /* <DEDUP_REMOVED lines=37> */
[C---:B------:R-:W-:Y:S01]  /*9ef0*/  IADD3 R10, R6.reuse, 0x8, RZ ;  /* 0x00000008060a7810 */ /* 0x040fe20007ffe0ff */
        /* <DEDUP_REMOVED lines=14> */
.L_x_3453:
        /* <DEDUP_REMOVED lines=11> */
[----:B------:R-:W5:Y:S01]  /*a090*/  LD.E.128 R32, desc[UR48][R32.64] ;  /* 0x0000003020207980 */ /* 0x000f62000c101d00 */
[----:B------:R-:W-:-:S02]  /*a0a0*/  SHF.L.U32 R5, R4, 0x1, RZ ;  /* 0x0000000104057819 */ /* 0x000fc400000006ff */
[----:B------:R-:W-:Y:S01]  /*a0b0*/  ISETP.GE.AND P0, PT, R6, UR14, PT ;  /* 0x0000000e06007c0c */ /* 0x000fe2000bf06270 */
[----:B------:R-:W5:Y:S01]  /*a0c0*/  LD.E.128 R24, desc[UR48][R24.64] ;  /* 0x0000003018187980 */ /* 0x000f62000c101d00 */
[----:B------:R-:W-:Y:S02]  /*a0d0*/  ISETP.GE.AND P1, PT, R84, UR14, PT ;  /* 0x0000000e54007c0c */ /* 0x000fe4000bf26270 */
[----:B------:R-:W-:Y:S01]  /*a0e0*/  LOP3.LUT R0, R5, 0x2, R0, 0xe2, !PT ;  /* 0x0000000205007812 */ /* 0x000fe200078ee200 */
[----:B------:R-:W5:Y:S01]  /*a0f0*/  LD.E.128 R40, desc[UR48][R40.64] ;  /* 0x0000003028287980 */ /* 0x000f62000c101d00 */
[----:B------:R-:W-:Y:S02]  /*a100*/  SEL R5, RZ, 0x4, P0 ;  /* 0x00000004ff057807 */ /* 0x000fe40000000000 */
[----:B------:R-:W-:Y:S01]  /*a110*/  SEL R4, RZ, 0x8, P1 ;  /* 0x00000008ff047807 */ /* 0x000fe20000800000 */
[----:B------:R-:W-:Y:S02]  /*a120*/  UIMAD UR6, UR12, UR10, URZ ;  /* 0x0000000a0c0672a4 */ /* 0x000fe4000f8e023f */
[----:B------:R-:W-:Y:S01]  /*a130*/  IMAD.U32 R21, RZ, RZ, UR10 ;  /* 0x0000000aff157e24 */ /* 0x000fe2000f8e00ff */
[----:B------:R-:W5:Y:S01]  /*a140*/  LD.E.128 R28, desc[UR48][R28.64] ;  /* 0x000000301c1c7980 */ /* 0x000f62000c101d00 */
[----:B------:R-:W-:Y:S01]  /*a150*/  LOP3.LUT R0, R4, R0, R5, 0xfe, !PT ;  /* 0x0000000004007212 */ /* 0x000fe200078efe05 */
[--C-:B------:R-:W-:Y:S01]  /*a160*/  IMAD.MOV.U32 R4, RZ, RZ, R17.reuse ;  /* 0x000000ffff047224 */ /* 0x100fe200078e0011 */
[----:B------:R-:W-:Y:S01]  /*a170*/  SHF.R.S32.HI R5, RZ, 0x1f, R17 ;  /* 0x0000001fff057819 */ /* 0x000fe20000011411 */
[----:B------:R-:W-:Y:S01]  /*a180*/  UIMAD UR6, UR4, UR11, UR6 ;  /* 0x0000000b040672a4 */ /* 0x000fe2000f8e0206 */
[----:B------:R-:W5:Y:S01]  /*a190*/  LD.E.128 R44, desc[UR48][R44.64] ;  /* 0x000000302c2c7980 */ /* 0x000f62000c101d00 */
[C---:B------:R-:W-:Y:S01]  /*a1a0*/  VIADD R86, R17.reuse, 0x100 ;  /* 0x0000010011567836 */ /* 0x040fe20000000000 */
[----:B------:R-:W-:Y:S01]  /*a1b0*/  ULDC.64 UR10, c[0x0][0xae0] ;  /* 0x0002b800000a7ab9 */ /* 0x000fe20000000a00 */
[----:B------:R-:W-:Y:S01]  /*a1c0*/  VIADD R88, R17, 0x140 ;  /* 0x0000014011587836 */ /* 0x000fe20000000000 */
[----:B------:R-:W5:Y:S01]  /*a1d0*/  LD.E.128 R36, desc[UR48][R36.64] ;  /* 0x0000003024247980 */ /* 0x000f62000c101d00 */
[----:B------:R-:W-:-:S03]  /*a1e0*/  IMAD.WIDE.U32 R4, R21, UR4, R4 ;  /* 0x0000000415047c25 */ /* 0x000fc6000f8e0004 */
        /* <DEDUP_REMOVED lines=9> */
[----:B------:R-:W-:Y:S01]  /*a280*/  VIADD R5, R5, UR6 ;  /* 0x0000000605057c36 */ /* 0x000fe20008000000 */
[----:B------:R-:W-:Y:S01]  /*a290*/  ISETP.GE.AND P0, PT, R86, UR14, PT ;  /* 0x0000000e56007c0c */ /* 0x000fe2000bf06270 */
[----:B------:R-:W-:Y:S01]  /*a2a0*/  @!PT LDS RZ, [RZ] ;  /* 0x00000000fffff984 */ /* 0x000fe20000000800 */
[----:B------:R-:W-:Y:S01]  /*a2b0*/  @!PT LDS RZ, [RZ] ;  /* 0x00000000fffff984 */ /* 0x000fe20000000800 */
[----:B------:R-:W-:Y:S01]  /*a2c0*/  @!PT LDS RZ, [RZ] ;  /* 0x00000000fffff984 */ /* 0x000fe20000000800 */
[----:B------:R-:W-:Y:S01]  /*a2d0*/  @!PT LDS RZ, [RZ] ;  /* 0x00000000fffff984 */ /* 0x000fe20000000800 */
[----:B------:R1:W-:Y:S06]  /*a2e0*/  MEMBAR.ALL.CTA ;  /* 0x0000000000007992 */ /* 0x0003ec0000008000 */
[----:B-1----:R-:W1:Y:S01]  /*a2f0*/  FENCE.VIEW.ASYNC.S ;  /* 0x00000000000073c6 */ /* 0x002e620000000000 */
[----:B------:R-:W-:Y:S01]  /*a300*/  IMAD.U32 R81, RZ, RZ, UR10 ;  /* 0x0000000aff517e24 */ /* 0x000fe2000f8e00ff */
[----:B------:R-:W-:Y:S01]  /*a310*/  ISETP.GE.AND P1, PT, R88, UR14, PT ;  /* 0x0000000e58007c0c */ /* 0x000fe2000bf26270 */
[----:B------:R-:W-:Y:S01]  /*a320*/  UIMAD UR7, UR45, -0x40, UR8 ;  /* 0xffffffc02d0778a4 */ /* 0x000fe2000f8e0208 */
[----:B------:R-:W-:Y:S01]  /*a330*/  IADD3 R80, R17, 0x180, RZ ;  /* 0x0000018011507810 */ /* 0x000fe20007ffe0ff */
[----:B------:R-:W-:-:S02]  /*a340*/  UIMAD UR6, UR44, UR11, UR4 ;  /* 0x0000000b2c0672a4 */ /* 0x000fc4000f8e0204 */
[----:B------:R-:W-:Y:S01]  /*a350*/  IMAD.WIDE.U32 R4, R81, UR44, R4 ;  /* 0x0000002c51047c25 */ /* 0x000fe2000f8e0004 */
[----:B------:R-:W-:Y:S01]  /*a360*/  SEL R21, RZ, 0x10, P0 ;  /* 0x00000010ff157807 */ /* 0x000fe20000000000 */
[----:B------:R-:W-:Y:S01]  /*a370*/  UIADD3 UR4, UR40, 0x28c20, URZ ;  /* 0x00028c2028047890 */ /* 0x000fe2000fffe03f */
[----:B------:R-:W-:Y:S01]  /*a380*/  SEL R20, RZ, 0x20, P1 ;  /* 0x00000020ff147807 */ /* 0x000fe20000800000 */
[----:B------:R-:W-:Y:S01]  /*a390*/  ULDC.64 UR8, c[0x0][0xae8] ;  /* 0x0002ba0000087ab9 */ /* 0x000fe20000000a00 */
[----:B------:R-:W-:Y:S01]  /*a3a0*/  ISETP.GE.AND P2, PT, R186, UR7, PT ;  /* 0x00000007ba007c0c */ /* 0x000fe2000bf46270 */
[----:B------:R-:W-:Y:S01]  /*a3b0*/  UPRMT UR4, URZ, 0x654, UR4 ;  /* 0x000006543f047896 */ /* 0x000fe20008000004 */
[----:B------:R-:W-:Y:S01]  /*a3c0*/  ISETP.GE.AND P0, PT, R80, UR14, PT ;  /* 0x0000000e50007c0c */ /* 0x000fe2000bf06270 */
[----:B------:R-:W-:Y:S01]  /*a3d0*/  VIADD R80, R186, 0x20 ;  /* 0x00000020ba507836 */ /* 0x000fe20000000000 */
[----:B------:R-:W-:Y:S01]  /*a3e0*/  LOP3.LUT R21, R20, R0, R21, 0xfe, !PT ;  /* 0x0000000014157212 */ /* 0x000fe200078efe15 */
[----:B------:R-:W-:Y:S01]  /*a3f0*/  VIADD R20, R17, 0x1c0 ;  /* 0x000001c011147836 */ /* 0x000fe20000000000 */
[----:B------:R-:W-:Y:S01]  /*a400*/  IADD3 R5, R5, UR6, RZ ;  /* 0x0000000605057c10 */ /* 0x000fe2000fffe0ff */
[----:B------:R-:W-:-:S02]  /*a410*/  UIMAD UR6, UR43, UR8, URZ ;  /* 0x000000082b0672a4 */ /* 0x000fc4000f8e023f */
[----:B------:R-:W-:Y:S01]  /*a420*/  IMAD.U32 R81, RZ, RZ, UR8 ;  /* 0x00000008ff517e24 */ /* 0x000fe2000f8e00ff */
[----:B------:R-:W-:Y:S01]  /*a430*/  SEL R0, RZ, 0x40, P0 ;  /* 0x00000040ff007807 */ /* 0x000fe20000000000 */
[----:B------:R-:W-:Y:S01]  /*a440*/  BSSY B1, `(.L_x_3454) ;  /* 0x0000028000017945 */ /* 0x000fe20003800000 */
[----:B------:R-:W-:Y:S01]  /*a450*/  UIMAD UR6, UR42, UR9, UR6 ;  /* 0x000000092a0672a4 */ /* 0x000fe2000f8e0206 */
[----:B------:R-:W-:Y:S01]  /*a460*/  ISETP.GE.AND P1, PT, R20, UR14, PT ;  /* 0x0000000e14007c0c */ /* 0x000fe2000bf26270 */
[----:B-1----:R-:W-:Y:S01]  /*a470*/  SYNCS.ARRIVE.TRANS64.RED.A1T0 RZ, [UR4], RZ ;  /* 0x000000ffffff79a7 */ /* 0x002fe20008100404 */
[----:B------:R-:W-:Y:S01]  /*a480*/  ISETP.GE.AND P0, PT, R80, UR7, PT ;  /* 0x0000000750007c0c */ /* 0x000fe2000bf06270 */
[----:B------:R-:W-:Y:S01]  /*a490*/  IMAD.WIDE.U32 R80, R81, UR42, R4 ;  /* 0x0000002a51507c25 */ /* 0x000fe2000f8e0004 */
[----:B------:R-:W-:Y:S02]  /*a4a0*/  LOP3.LUT R0, R21, R0, RZ, 0xfc, !PT ;  /* 0x0000000015007212 */ /* 0x000fe400078efcff */
        /* <DEDUP_REMOVED lines=8> */
[----:B------:R-:W-:Y:S01]  /*a530*/  MOV R5, R87 ;  /* 0x0000005700057202 */ /* 0x000fe20000000f00 */
        /* <DEDUP_REMOVED lines=24> */
.L_x_3455:
[----:B------:R-:W-:Y:S05]  /*a6c0*/  BSYNC B1 ;  /* 0x0000000000017941 */ /* 0x000fea0003800000 */
.L_x_3454:
        /* <DEDUP_REMOVED lines=31> */
.L_x_3451:
[----:B------:R-:W-:Y:S01]  /*a8c0*/  ULDC.64 UR6, c[0x0][0xbe0] ;  /* 0x0002f80000067ab9 */ /* 0x000fe20000000a00 */
[----:B------:R-:W-:Y:S02]  /*a8d0*/  USHF.L.U32 UR4, UR42, 0x2, URZ ;  /* 0x000000022a047899 */ /* 0x000fe4000800063f */
[----:B------:R-:W-:Y:S01]  /*a8e0*/  UISETP.NE.U32.AND UP0, UPT, UR6, URZ, UPT ;  /* 0x0000003f0600728c */ /* 0x000fe2000bf05070 */
[----:B------:R-:W-:Y:S01]  /*a8f0*/  ULDC.64 UR8, c[0x0][0xbd8] ;  /* 0x0002f60000087ab9 */ /* 0x000fe20000000a00 */
[----:B------:R-:W-:Y:S02]  /*a900*/  USHF.L.U64.HI UR10, UR42, 0x2, UR43 ;  /* 0x000000022a0a7899 */ /* 0x000fe4000801022b */
[----:B------:R-:W-:Y:S02]  /*a910*/  UISETP.NE.AND.EX UP1, UPT, UR7, URZ, UPT, UP0 ;  /* 0x0000003f0700728c */ /* 0x000fe4000bf25300 */
[----:B------:R-:W-:Y:S01]  /*a920*/  UISETP.NE.U32.AND UP0, UPT, UR8, URZ, UPT ;  /* 0x0000003f0800728c */ /* 0x000fe2000bf05070 */
[----:B------:R-:W-:Y:S01]  /*a930*/  MOV R3, RZ ;  /* 0x000000ff00037202 */ /* 0x000fe20000000f00 */
[----:B------:R-:W-:Y:S01]  /*a940*/  VIADD R12, R17, 0x40 ;  /* 0x00000040110c7836 */ /* 0x000fe20000000000 */
[----:B------:R-:W-:Y:S01]  /*a950*/  ULDC UR12, c[0x0][0xa8c] ;  /* 0x0002a300000c7ab9 */ /* 0x000fe20000000800 */
[----:B------:R-:W-:Y:S01]  /*a960*/  PLOP3.LUT P4, PT, PT, PT, UP1, 0x80, 0x0 ;  /* 0x000000000000781c */ /* 0x000fe20003f8f018 */
[----:B------:R-:W-:-:S04]  /*a970*/  UISETP.NE.AND.EX UP0, UPT, UR9, URZ, UPT, UP0 ;  /* 0x0000003f0900728c */ /* 0x000fc8000bf05300 */
[----:B------:R-:W-:Y:S02]  /*a980*/  @UP1 UIADD3 UR6, UP2, UR4, UR6, URZ ;  /* 0x0000000604061290 */ /* 0x000fe4000ff5e03f */
[----:B------:R-:W-:Y:S02]  /*a990*/  PLOP3.LUT P3, PT, PT, PT, UP0, 0x80, 0x0 ;  /* 0x000000000000781c */ /* 0x000fe40003f6f008 */
[----:B------:R-:W-:Y:S02]  /*a9a0*/  @UP1 UIADD3.X UR7, UR10, UR7, URZ, UP2, !UPT ;  /* 0x000000070a071290 */ /* 0x000fe400097fe43f */
[----:B------:R-:W-:Y:S01]  /*a9b0*/  UIADD3 UR4, UP1, UR4, UR8, URZ ;  /* 0x0000000804047290 */ /* 0x000fe2000ff3e03f */
[----:B------:R-:W-:-:S03]  /*a9c0*/  IMAD.U32 R8, RZ, RZ, UR6 ;  /* 0x00000006ff087e24 */ /* 0x000fc6000f8e00ff */
[----:B------:R-:W-:Y:S01]  /*a9d0*/  IMAD.U32 R9, RZ, RZ, UR7 ;  /* 0x00000007ff097e24 */ /* 0x000fe2000f8e00ff */
[----:B------:R-:W-:Y:S01]  /*a9e0*/  UIADD3.X UR6, UR10, UR9, URZ, UP1, !UPT ;  /* 0x000000090a067290 */ /* 0x000fe20008ffe43f */
[----:B------:R-:W-:-:S03]  /*a9f0*/  IMAD.U32 R4, RZ, RZ, UR4 ;  /* 0x00000004ff047e24 */ /* 0x000fc6000f8e00ff */
[----:B------:R0:W2:Y:S02]  /*aa00*/  @P4 LDG.E R8, desc[UR48][R8.64] ;  /* 0x0000003008084981 */ /* 0x0000a4000c1e1900 */
        /* <DEDUP_REMOVED lines=11> */
[----:B------:R-:W-:-:S02]  /*aac0*/  ISETP.GE.AND P2, PT, R15, UR12, PT ;  /* 0x0000000c0f007c0c */ /* 0x000fc4000bf46270 */
[----:B------:R-:W-:Y:S02]  /*aad0*/  ISETP.GT.AND P0, PT, R189, 0x3f, PT ;  /* 0x0000003fbd00780c */ /* 0x000fe40003f04270 */
        /* <DEDUP_REMOVED lines=12> */
.L_x_3457:
[----:B------:R-:W-:Y:S01]  /*aba0*/  USHF.R.S32.HI UR8, URZ, 0x1f, UR44 ;  /* 0x0000001f3f087899 */ /* 0x000fe2000801142c */
[----:B------:R-:W-:Y:S01]  /*abb0*/  BSSY B1, `(.L_x_3458) ;  /* 0x0000021000017945 */ /* 0x000fe20003800000 */
[----:B------:R-:W-:Y:S01]  /*abc0*/  USEL UR42, UR42, URZ, !UP0 ;  /* 0x0000003f2a2a7287 */ /* 0x000fe2000c000000 */
[C---:B------:R-:W-:Y:S01]  /*abd0*/  IADD3 R20, R17.reuse, 0x100, RZ ;  /* 0x0000010011147810 */ /* 0x040fe20007ffe0ff */
[----:B------:R-:W-:Y:S01]  /*abe0*/  USEL UR43, UR43, URZ, !UP0 ;  /* 0x0000003f2b2b7287 */ /* 0x000fe2000c000000 */
[----:B------:R-:W-:Y:S01]  /*abf0*/  VIADD R26, R17, 0x140 ;  /* 0x00000140111a7836 */ /* 0x000fe20000000000 */
[----:B------:R-:W-:Y:S02]  /*ac00*/  SHF.R.S32.HI R10, RZ, 0x1f, R17 ;  /* 0x0000001fff0a7819 */ /* 0x000fe40000011411 */
[----:B-----5:R-:W-:Y:S01]  /*ac10*/  SHF.R.S32.HI R6, RZ, 0x1f, R3 ;  /* 0x0000001fff067819 */ /* 0x020fe20000011403 */
[----:B------:R-:W-:Y:S07]  /*ac20*/  @P0 BRA `(.L_x_3459) ;  /* 0x0000000000640947 */ /* 0x000fee0003800000 */
        /* <DEDUP_REMOVED lines=9> */
[----:B------:R-:W-:Y:S02]  /*acc0*/  LEA.HI.X.SX32 R5, R0, R6, 0x1, P0 ;  /* 0x0000000600057211 */ /* 0x000fe400000f0eff */
[----:B------:R-:W-:Y:S01]  /*acd0*/  MOV R9, UR10 ;  /* 0x0000000a00097c02 */ /* 0x000fe20008000f00 */
[----:B------:R-:W-:-:S03]  /*ace0*/  UIMAD UR6, UR44, UR11, UR6 ;  /* 0x0000000b2c0672a4 */ /* 0x000fc6000f8e0206 */
[----:B------:R-:W-:Y:S01]  /*acf0*/  ULDC.64 UR10, c[0x0][0xb78] ;  /* 0x0002de00000a7ab9 */ /* 0x000fe20000000a00 */
[----:B------:R-:W-:Y:S01]  /*ad00*/  IMAD.WIDE.U32 R4, R9, UR44, R4 ;  /* 0x0000002c09047c25 */ /* 0x000fe2000f8e0004 */
[----:B------:R-:W-:-:S03]  /*ad10*/  UIMAD UR7, UR43, UR10, URZ ;  /* 0x0000000a2b0772a4 */ /* 0x000fc6000f8e023f */
[----:B------:R-:W-:Y:S01]  /*ad20*/  VIADD R5, R5, UR6 ;  /* 0x0000000605057c36 */ /* 0x000fe20008000000 */
[----:B------:R-:W-:Y:S01]  /*ad30*/  UIMAD UR7, UR42, UR11, UR7 ;  /* 0x0000000b2a0772a4 */ /* 0x000fe2000f8e0207 */
[----:B------:R-:W-:Y:S02]  /*ad40*/  IMAD.U32 R9, RZ, RZ, UR10 ;  /* 0x0000000aff097e24 */ /* 0x000fe4000f8e00ff */
[----:B------:R-:W-:Y:S02]  /*ad50*/  ULDC.64 UR10, c[0x0][0xb40] ;  /* 0x0002d000000a7ab9 */ /* 0x000fe40000000a00 */
[----:B------:R-:W-:-:S04]  /*ad60*/  IMAD.WIDE.U32 R4, R9, UR42, R4 ;  /* 0x0000002a09047c25 */ /* 0x000fc8000f8e0004 */
[----:B------:R-:W-:Y:S01]  /*ad70*/  VIADD R5, R5, UR7 ;  /* 0x0000000705057c36 */ /* 0x000fe20008000000 */
[----:B------:R-:W-:-:S04]  /*ad80*/  LEA R8, P0, R4, UR10, 0x2 ;  /* 0x0000000a04087c11 */ /* 0x000fc8000f8010ff */
[----:B------:R-:W-:Y:S01]  /*ad90*/  LEA.HI.X R9, R4, UR11, R5, 0x2, P0 ;  /* 0x0000000b04097c11 */ /* 0x000fe200080f1405 */
[----:B------:R-:W-:-:S05]  /*ada0*/  IMAD.MOV.U32 R5, RZ, RZ, -0x800000 ;  /* 0xff800000ff057424 */ /* 0x000fca00078e00ff */
[----:B------:R0:W-:Y:S03]  /*adb0*/  STG.E desc[UR48][R8.64], R5 ;  /* 0x0000000508007986 */ /* 0x0001e6000c101930 */
.L_x_3459:
[----:B------:R-:W-:Y:S05]  /*adc0*/  BSYNC B1 ;  /* 0x0000000000017941 */ /* 0x000fea0003800000 */
.L_x_3458:
[----:B------:R-:W-:Y:S01]  /*add0*/  ULDC.64 UR6, c[0x0][0xaa0] ;  /* 0x0002a80000067ab9 */ /* 0x000fe20000000a00 */
[----:B------:R-:W-:Y:S01]  /*ade0*/  MOV R4, R17 ;  /* 0x0000001100047202 */ /* 0x000fe20000000f00 */
        /* <DEDUP_REMOVED lines=9> */
[----:B------:R-:W-:Y:S01]  /*ae80*/  VIADD R8, R17, 0x180 ;  /* 0x0000018011087836 */ /* 0x000fe20000000000 */
[----:B------:R-:W-:Y:S01]  /*ae90*/  SEL R0, RZ, 0x10, P0 ;  /* 0x00000010ff007807 */ /* 0x000fe20000000000 */
[----:B------:R-:W-:-:S02]  /*aea0*/  IMAD.IADD R5, R5, 0x1, R3 ;  /* 0x0000000105057824 */ /* 0x000fc400078e0203 */
[----:B------:R-:W-:Y:S01]  /*aeb0*/  IMAD.U32 R3, RZ, RZ, UR6 ;  /* 0x00000006ff037e24 */ /* 0x000fe2000f8e00ff */
[----:B------:R-:W-:Y:S01]  /*aec0*/  UIMAD UR6, UR8, UR6, URZ ;  /* 0x00000006080672a4 */ /* 0x000fe2000f8e023f */
[----:B------:R-:W-:Y:S02]  /*aed0*/  ISETP.GE.AND P0, PT, R8, UR12, PT ;  /* 0x0000000c08007c0c */ /* 0x000fe4000bf06270 */
[----:B------:R-:W-:Y:S01]  /*aee0*/  IMAD.WIDE.U32 R4, R3, UR44, R4 ;  /* 0x0000002c03047c25 */ /* 0x000fe2000f8e0004 */
[----:B------:R-:W-:Y:S01]  /*aef0*/  UIMAD UR6, UR44, UR7, UR6 ;  /* 0x000000072c0672a4 */ /* 0x000fe2000f8e0206 */
[----:B------:R-:W-:Y:S01]  /*af00*/  IADD3 R3, R17, 0x1c0, RZ ;  /* 0x000001c011037810 */ /* 0x000fe20007ffe0ff */
[----:B------:R-:W-:Y:S01]  /*af10*/  UIMAD UR7, UR45, -0x40, UR4 ;  /* 0xffffffc02d0778a4 */ /* 0x000fe2000f8e0204 */
[----:B------:R-:W-:Y:S01]  /*af20*/  LOP3.LUT R11, R6, R11, R0, 0xfe, !PT ;  /* 0x0000000b060b7212 */ /* 0x000fe200078efe00 */
[----:B------:R-:W-:Y:S01]  /*af30*/  ULDC.64 UR8, c[0x0][0xae8] ;  /* 0x0002ba0000087ab9 */ /* 0x000fe20000000a00 */
[----:B------:R-:W-:Y:S01]  /*af40*/  SEL R0, RZ, 0x40, P0 ;  /* 0x00000040ff007807 */ /* 0x000fe20000000000 */
[----:B------:R-:W-:Y:S01]  /*af50*/  UIMAD UR4, UR43, UR8, URZ ;  /* 0x000000082b0472a4 */ /* 0x000fe2000f8e023f */
[----:B------:R-:W-:Y:S01]  /*af60*/  VIADD R5, R5, UR6 ;  /* 0x0000000605057c36 */ /* 0x000fe20008000000 */
[C---:B------:R-:W-:Y:S01]  /*af70*/  ISETP.GE.AND P1, PT, R186.reuse, UR7, PT ;  /* 0x00000007ba007c0c */ /* 0x040fe2000bf26270 */
[----:B------:R-:W-:Y:S01]  /*af80*/  IMAD.U32 R9, RZ, RZ, UR8 ;  /* 0x00000008ff097e24 */ /* 0x000fe2000f8e00ff */
[----:B------:R-:W-:Y:S01]  /*af90*/  UIMAD UR4, UR42, UR9, UR4 ;  /* 0x000000092a0472a4 */ /* 0x000fe2000f8e0204 */
[----:B------:R-:W-:Y:S01]  /*afa0*/  ISETP.GE.AND P2, PT, R3, UR12, PT ;  /* 0x0000000c03007c0c */ /* 0x000fe2000bf46270 */
[----:B------:R-:W-:Y:S01]  /*afb0*/  VIADD R6, R186, 0x20 ;  /* 0x00000020ba067836 */ /* 0x000fe20000000000 */
[----:B------:R-:W-:Y:S01]  /*afc0*/  LOP3.LUT R21, R11, R0, RZ, 0xfc, !PT ;  /* 0x000000000b157212 */ /* 0x000fe200078efcff */
[----:B------:R-:W-:Y:S01]  /*afd0*/  IMAD.WIDE.U32 R8, R9, UR42, R4 ;  /* 0x0000002a09087c25 */ /* 0x000fe2000f8e0004 */
[----:B------:R-:W-:-:S02]  /*afe0*/  SHF.R.S32.HI R5, RZ, 0x1f, R186 ;  /* 0x0000001fff057819 */ /* 0x000fc400000114ba */
[----:B------:R-:W-:Y:S01]  /*aff0*/  MOV R4, R186 ;  /* 0x000000ba00047202 */ /* 0x000fe20000000f00 */
[----:B------:R-:W-:Y:S01]  /*b000*/  IMAD.U32 R11, RZ, RZ, UR45 ;  /* 0x0000002dff0b7e24 */ /* 0x000fe2000f8e00ff */
[----:B------:R-:W-:Y:S01]  /*b010*/  SEL R0, RZ, 0x80, P2 ;  /* 0x00000080ff007807 */ /* 0x000fe20001000000 */
[----:B------:R-:W-:Y:S01]  /*b020*/  VIADD R13, R9, UR4 ;  /* 0x00000004090d7c36 */ /* 0x000fe20008000000 */
[----:B------:R-:W-:Y:S01]  /*b030*/  ISETP.GE.AND P0, PT, R6, UR7, PT ;  /* 0x0000000706007c0c */ /* 0x000fe2000bf06270 */
[----:B------:R-:W-:Y:S01]  /*b040*/  IMAD.WIDE R10, R11, 0x40, R4 ;  /* 0x000000400b0a7825 */ /* 0x000fe200078e0204 */
[----:B------:R-:W-:Y:S01]  /*b050*/  LOP3.LUT R0, R21, R0, RZ, 0xfc, !PT ;  /* 0x0000000015007212 */ /* 0x000fe200078efcff */
[----:B------:R-:W-:Y:S10]  /*b060*/  @P1 BRA `(.L_x_3461) ;  /* 0x0000000000681947 */ /* 0x000ff40003800000 */
        /* <DEDUP_REMOVED lines=26> */
.L_x_3461:
[----:B------:R-:W-:Y:S05]  /*b210*/  BSYNC B1 ;  /* 0x0000000000017941 */ /* 0x000fea0003800000 */
.L_x_3460:
        /* <DEDUP_REMOVED lines=29> */
.L_x_3456:
[----:B------:R-:W-:Y:S05]  /*b3f0*/  BSYNC B0 ;  /* 0x0000000000007941 */ /* 0x000fea0003800000 */
.L_x_3450:
[----:B------:R-:W-:Y:S02]  /*b400*/  ULDC UR4, c[0x0][0xc14] ;  /* 0x0003050000047ab9 */ /* 0x000fe40000000800 */
[----:B------:R-:W-:-:S13]  /*b410*/  ISETP.GE.AND P0, PT, R7, UR4, PT ;  /* 0x0000000407007c0c */ /* 0x000fda000bf06270 */
[----:B------:R-:W-:Y:S05]  /*b420*/  @!P0 BRA `(.L_x_3462) ;  /* 0xffffff5800c08947 */ /* 0x000fea000383ffff */
[----:B------:R-:W-:Y:S05]  /*b430*/  EXIT ;  /* 0x000000000000794d */ /* 0x000fea0003800000 */
.L_x_3405:
        /* <DEDUP_REMOVED lines=19> */
[C---:B------:R-:W-:Y:S02]  /*b570*/  ISETP.NE.AND P1, PT, R7.reuse, RZ, PT ;  /* 0x000000ff0700720c */ /* 0x040fe40003f25270 */
        /* <DEDUP_REMOVED lines=8> */
[----:B0-----:R-:W-:-:S04]  /*b600*/  SEL R5, R4, RZ, P1 ;  /* 0x000000ff04057207 */ /* 0x001fc80000800000 */
[----:B------:R-:W-:-:S05]  /*b610*/  IADD3 R5, R8, R5, RZ ;  /* 0x0000000508057210 */ /* 0x000fca0007ffe0ff */
[----:B------:R-:W0:Y:S02]  /*b620*/  SHFL.UP PT, R4, R5, 0x2, RZ ;  /* 0x0440000005047989 */ /* 0x000e2400000e00ff */
[----:B0-----:R-:W-:Y:S02]  /*b630*/  SEL R4, R4, RZ, P0 ;  /* 0x000000ff04047207 */ /* 0x001fe40000000000 */
[----:B------:R-:W-:-:S03]  /*b640*/  ISETP.GE.U32.AND P0, PT, R7, 0x4, PT ;  /* 0x000000040700780c */ /* 0x000fc60003f06070 */
[----:B------:R-:W-:-:S05]  /*b650*/  IMAD.IADD R4, R5, 0x1, R4 ;  /* 0x0000000105047824 */ /* 0x000fca00078e0204 */
[----:B------:R-:W0:Y:S05]  /*b660*/  SHFL.UP PT, R6, R4, 0x4, RZ ;  /* 0x0480000004067989 */ /* 0x000e2a00000e00ff */
[----:B------:R-:W-:-:S04]  /*b670*/  @P0 LOP3.LUT R0, R0, 0x8, RZ, 0xfc, !PT ;  /* 0x0000000800000812 */ /* 0x000fc800078efcff */
[----:B------:R-:W-:Y:S02]  /*b680*/  LOP3.LUT R0, R0, 0xfffffffb, RZ, 0xc0, !PT ;  /* 0xfffffffb00007812 */ /* 0x000fe400078ec0ff */
[----:B0-----:R-:W-:Y:S01]  /*b690*/  SEL R3, R6, RZ, P0 ;  /* 0x000000ff06037207 */ /* 0x001fe20000000000 */
[----:B------:R-:W-:Y:S01]  /*b6a0*/  IMAD.MOV.U32 R6, RZ, RZ, RZ ;  /* 0x000000ffff067224 */ /* 0x000fe200078e00ff */
        /* <DEDUP_REMOVED lines=22> */
.L_x_3467:
[----:B------:R-:W-:Y:S01]  /*b810*/  IADD3 R6, R6, 0x1f, RZ ;  /* 0x0000001f06067810 */ /* 0x000fe20007ffe0ff */
        /* <DEDUP_REMOVED lines=14> */
.L_x_3466:
[----:B------:R-:W-:Y:S05]  /*b900*/  BSYNC B0 ;  /* 0x0000000000007941 */ /* 0x000fea0003800000 */
.L_x_3465:
        /* <DEDUP_REMOVED lines=25> */
.L_x_3463:
[----:B------:R-:W-:-:S05]  /*baa0*/  IADD3 R7, -R2, R5, RZ ;  /* 0x0000000502077210 */ /* 0x000fca0007ffe1ff */
        /* <DEDUP_REMOVED lines=19> */
.L_x_3468:
[----:B-1----:R-:W-:Y:S01]  /*bbe0*/  IMAD.MOV R2, RZ, RZ, -R3 ;  /* 0x000000ffff027224 */ /* 0x002fe200078e0a03 */
[----:B--2---:R-:W-:Y:S01]  /*bbf0*/  IABS R4, R6 ;  /* 0x0000000600047213 */ /* 0x004fe20000000000 */
[----:B---3--:R-:W-:Y:S02]  /*bc00*/  IMAD R16, R16, UR4, R7 ;  /* 0x0000000410107c24 */ /* 0x008fe4000f8e0207 */
[----:B------:R-:W-:Y:S01]  /*bc10*/  IMAD R5, R2, R11, RZ ;  /* 0x0000000b02057224 */ /* 0x000fe200078e02ff */
[----:B------:R-:W-:Y:S01]  /*bc20*/  MOV R2, RZ ;  /* 0x000000ff00027202 */ /* 0x000fe20000000f00 */
[----:B------:R-:W-:-:S04]  /*bc30*/  IMAD.MOV R4, RZ, RZ, -R4 ;  /* 0x000000ffff047224 */ /* 0x000fc800078e0a04 */
        /* <DEDUP_REMOVED lines=28> */
[----:B------:R-:W-:Y:S01]  /*be00*/  IMAD R9, R2, R7, RZ ;  /* 0x0000000702097224 */ /* 0x000fe200078e02ff */
[----:B------:R-:W-:-:S05]  /*be10*/  MOV R2, RZ ;  /* 0x000000ff00027202 */ /* 0x000fca0000000f00 */
        /* <DEDUP_REMOVED lines=14> */
[----:B------:R-:W-:Y:S01]  /*bf00*/  @!P0 LOP3.LUT R2, RZ, R10, RZ, 0x33, !PT ;  /* 0x0000000aff028212 */ /* 0x000fe200078e33ff */
[----:B------:R-:W-:-:S04]  /*bf10*/  IMAD.MOV R10, RZ, RZ, -R10 ;  /* 0x000000ffff0a7224 */ /* 0x000fc800078e0a0a */
[----:B------:R-:W-:Y:S01]  /*bf20*/  IMAD R18, R2, R10, R5 ;  /* 0x0000000a02127224 */ /* 0x000fe200078e0205 */
[----:B------:R-:W-:-:S05]  /*bf30*/  LOP3.LUT R2, RZ, R2, RZ, 0x33, !PT ;  /* 0x00000002ff027212 */ /* 0x000fca00078e33ff */
[----:B------:R-:W-:Y:S01]  /*bf40*/  IMAD.IADD R17, R17, 0x1, R2 ;  /* 0x0000000111117824 */ /* 0x000fe200078e0202 */
[----:B------:R-:W-:Y:S06]  /*bf50*/  BRA `(.L_x_3469) ;  /* 0x00000000000c7947 */ /* 0x000fec0003800000 */
.L_x_3464:
[----:B------:R-:W-:Y:S01]  /*bf60*/  IMAD.MOV.U32 R17, RZ, RZ, RZ ;  /* 0x000000ffff117224 */ /* 0x000fe200078e00ff */
[----:B------:R-:W-:Y:S01]  /*bf70*/  MOV R16, UR6 ;  /* 0x0000000600107c02 */ /* 0x000fe20008000f00 */
[----:B------:R-:W-:-:S07]  /*bf80*/  IMAD.MOV.U32 R18, RZ, RZ, RZ ;  /* 0x000000ffff127224 */ /* 0x000fce00078e00ff */
.L_x_3469:
[----:B------:R-:W1:Y:S01]  /*bf90*/  S2R R2, SR_TID.X ;  /* 0x0000000000027919 */ /* 0x000e620000002100 */
[----:B------:R-:W-:Y:S01]  /*bfa0*/  STL [R1+0x20], RZ ;  /* 0x000020ff01007387 */ /* 0x000fe20000100800 */
        /* <DEDUP_REMOVED lines=10> */
[----:B------:R1:W-:Y:S03]  /*c050*/  STL [R1], RZ ;  /* 0x000000ff01007387 */ /* 0x0003e60000100800 */
[----:B------:R-:W-:Y:S05]  /*c060*/  @P0 BRA `(.L_x_3470) ;  /* 0x0000004000340947 */ /* 0x000fea0003800000 */
[----:B-1----:R-:W-:Y:S01]  /*c070*/  IMAD.MOV.U32 R0, RZ, RZ, 0x1 ;  /* 0x00000001ff007424 */ /* 0x002fe200078e00ff */
[----:B------:R1:W-:Y:S01]  /*c080*/  STL [R1], RZ ;  /* 0x000000ff01007387 */ /* 0x0003e20000100800 */
[----:B------:R-:W-:Y:S01]  /*c090*/  ULDC UR37, c[0x0][0xc] ;  /* 0x0000030000257ab9 */ /* 0x000fe20000000800 */
[----:B------:R-:W-:Y:S02]  /*c0a0*/  ULDC.64 UR38, c[0x0][0x198] ;  /* 0x0000660000267ab9 */ /* 0x000fe40000000a00 */
[----:B------:R1:W-:Y:S04]  /*c0b0*/  STL [R1+0x4], R0 ;  /* 0x0000040001007387 */ /* 0x0003e80000100800 */
[----:B------:R1:W-:Y:S02]  /*c0c0*/  STL [R1+0x20], RZ ;  /* 0x000020ff01007387 */ /* 0x0003e40000100800 */
.L_x_3535:
[----:B--2---:R-:W2:Y:S02]  /*c0d0*/  LDC.64 R2, c[0x0][0xc60] ;  /* 0x00031800ff027b82 */ /* 0x004ea40000000a00 */
[----:B--2---:R-:W-:-:S05]  /*c0e0*/  IMAD.WIDE R2, R19, 0x4, R2 ;  /* 0x0000000413027825 */ /* 0x004fca00078e0202 */
[----:B------:R-:W2:Y:S01]  /*c0f0*/  LDG.E R5, desc[UR48][R2.64] ;  /* 0x0000003002057981 */ /* 0x000ea2000c1e1900 */
[----:B------:R-:W-:Y:S05]  /*c100*/  YIELD ;  /* 0x0000000000007946 */ /* 0x000fea0003800000 */
[----:B------:R-:W-:Y:S01]  /*c110*/  ULDC.64 UR4, c[0x0][0xa28] ;  /* 0x00028a0000047ab9 */ /* 0x000fe20000000a00 */
[----:B-1----:R-:W-:Y:S01]  /*c120*/  IMAD.MOV.U32 R0, RZ, RZ, RZ ;  /* 0x000000ffff007224 */ /* 0x002fe200078e00ff */
[----:B------:R-:W-:Y:S01]  /*c130*/  ISETP.NE.U32.AND P0, PT, RZ, UR4, PT ;  /* 0x00000004ff007c0c */ /* 0x000fe2000bf05070 */
[----:B------:R-:W-:Y:S01]  /*c140*/  IMAD.MOV.U32 R6, RZ, RZ, RZ ;  /* 0x000000ffff067224 */ /* 0x000fe200078e00ff */
[----:B------:R-:W-:-:S02]  /*c150*/  ULDC.64 UR6, c[0x0][0xa08] ;  /* 0x0002820000067ab9 */ /* 0x000fc40000000a00 */
[----:B------:R-:W-:Y:S02]  /*c160*/  ISETP.NE.AND.EX P0, PT, RZ, UR5, PT, P0 ;  /* 0x00000005ff007c0c */ /* 0x000fe4000bf05300 */
[----:B--2---:R-:W-:Y:S01]  /*c170*/  SHF.R.S32.HI R4, RZ, 0x1f, R5 ;  /* 0x0000001fff047819 */ /* 0x004fe20000011405 */
[----:B------:R1:W-:Y:S10]  /*c180*/  STL [R1+0x10], R5 ;  /* 0x0000100501007387 */ /* 0x0003f40000100800 */
[----:B------:R-:W-:-:S04]  /*c190*/  @P0 LEA R2, P1, R5, UR4, 0x2 ;  /* 0x0000000405020c11 */ /* 0x000fc8000f8210ff */
[C-C-:B------:R-:W-:Y:S01]  /*c1a0*/  @P0 LEA.HI.X R3, R5.reuse, UR5, R4.reuse, 0x2, P1 ;  /* 0x0000000505030c11 */ /* 0x140fe200088f1404 */
[----:B------:R-:W-:Y:S02]  /*c1b0*/  ULDC.64 UR4, c[0x0][0xa18] ;  /* 0x0002860000047ab9 */ /* 0x000fe40000000a00 */
[----:B------:R-:W-:Y:S02]  /*c1c0*/  ISETP.NE.U32.AND P1, PT, RZ, UR4, PT ;  /* 0x00000004ff007c0c */ /* 0x000fe4000bf25070 */
[C---:B------:R-:W-:Y:S01]  /*c1d0*/  SHF.L.U32 R11, R5.reuse, 0x2, RZ ;  /* 0x00000002050b7819 */ /* 0x040fe200000006ff */
[----:B------:R2:W5:Y:S01]  /*c1e0*/  @P0 LDG.E R0, desc[UR48][R2.64] ;  /* 0x0000003002000981 */ /* 0x000562000c1e1900 */
[----:B------:R-:W-:Y:S02]  /*c1f0*/  ISETP.NE.AND.EX P1, PT, RZ, UR5, PT, P1 ;  /* 0x00000005ff007c0c */ /* 0x000fe4000bf25310 */
[----:B------:R-:W-:Y:S01]  /*c200*/  SHF.L.U64.HI R10, R5, 0x2, R4 ;  /* 0x00000002050a7819 */ /* 0x000fe20000010204 */
[----:B------:R-:W-:Y:S04]  /*c210*/  STL [R1+0x18], R11 ;  /* 0x0000180b01007387 */ /* 0x000fe80000100800 */
[----:B------:R-:W-:Y:S06]  /*c220*/  STL [R1+0x1c], R10 ;  /* 0x00001c0a01007387 */ /* 0x000fec0000100800 */
[----:B------:R-:W-:-:S04]  /*c230*/  @P1 IADD3 R8, P0, R11, UR4, RZ ;  /* 0x000000040b081c10 */ /* 0x000fc8000ff1e0ff */
[C---:B------:R-:W-:Y:S01]  /*c240*/  @P1 IADD3.X R9, R10.reuse, UR5, RZ, P0, !PT ;  /* 0x000000050a091c10 */ /* 0x040fe200087fe4ff */
[----:B------:R-:W-:Y:S02]  /*c250*/  ULDC.64 UR4, c[0x0][0xa00] ;  /* 0x0002800000047ab9 */ /* 0x000fe40000000a00 */
[----:B------:R-:W-:Y:S02]  /*c260*/  ISETP.NE.U32.AND P2, PT, RZ, UR4, PT ;  /* 0x00000004ff007c0c */ /* 0x000fe4000bf45070 */
[C---:B--2---:R-:W-:Y:S02]  /*c270*/  IADD3 R2, P0, R11.reuse, UR4, RZ ;  /* 0x000000040b027c10 */ /* 0x044fe4000ff1e0ff */
[----:B------:R-:W-:Y:S02]  /*c280*/  ISETP.NE.AND.EX P2, PT, RZ, UR5, PT, P2 ;  /* 0x00000005ff007c0c */ /* 0x000fe4000bf45320 */
[----:B------:R-:W-:Y:S01]  /*c290*/  IADD3.X R3, R10, UR5, RZ, P0, !PT ;  /* 0x000000050a037c10 */ /* 0x000fe200087fe4ff */
[----:B------:R-:W-:Y:S01]  /*c2a0*/  ULDC UR4, c[0x0][0x288] ;  /* 0x0000a20000047ab9 */ /* 0x000fe20000000800 */
[----:B------:R-:W-:-:S04]  /*c2b0*/  IADD3 R4, P0, R11, UR6, RZ ;  /* 0x000000060b047c10 */ /* 0x000fc8000ff1e0ff */
[----:B-1----:R-:W-:-:S05]  /*c2c0*/  IADD3.X R5, R10, UR7, RZ, P0, !PT ;  /* 0x000000070a057c10 */ /* 0x002fca00087fe4ff */
[----:B------:R-:W2:Y:S01]  /*c2d0*/  @P2 LDG.E R6, desc[UR48][R2.64] ;  /* 0x0000003002062981 */ /* 0x000ea2000c1e1900 */
[----:B------:R-:W-:-:S03]  /*c2e0*/  ISETP.NE.U32.AND P0, PT, RZ, UR6, PT ;  /* 0x00000006ff007c0c */ /* 0x000fc6000bf05070 */
[----:B--2---:R1:W-:Y:S02]  /*c2f0*/  STL [R1+0x24], R6 ;  /* 0x0000240601007387 */ /* 0x0043e40000100800 */
[----:B-1----:R-:W-:Y:S01]  /*c300*/  IMAD.U32 R6, RZ, RZ, UR4 ;  /* 0x00000004ff067e24 */ /* 0x002fe2000f8e00ff */
[----:B------:R-:W-:-:S05]  /*c310*/  ULDC.64 UR4, c[0x0][0x3f8] ;  /* 0x0000fe0000047ab9 */ /* 0x000fca0000000a00 */
[----:B------:R1:W5:Y:S01]  /*c320*/  @P1 LDG.E R6, desc[UR48][R8.64] ;  /* 0x0000003008061981 */ /* 0x000362000c1e1900 */
[----:B------:R-:W-:Y:S01]  /*c330*/  UISETP.NE.U32.AND UP0, UPT, UR4, URZ, UPT ;  /* 0x0000003f0400728c */ /* 0x000fe2000bf05070 */
[----:B------:R-:W-:Y:S02]  /*c340*/  ISETP.NE.AND.EX P0, PT, RZ, UR7, PT, P0 ;  /* 0x00000007ff007c0c */ /* 0x000fe4000bf05300 */
[----:B------:R-:W-:Y:S01]  /*c350*/  ULDC UR4, c[0x0][0x404] ;  /* 0x0001010000047ab9 */ /* 0x000fe20000000800 */
[----:B------:R-:W-:-:S03]  /*c360*/  UISETP.NE.AND.EX UP0, UPT, UR5, URZ, UPT, UP0 ;  /* 0x0000003f0500728c */ /* 0x000fc6000bf05300 */
[----:B------:R-:W-:Y:S01]  /*c370*/  ULDC UR5, c[0x0][0x2e0] ;  /* 0x0000b80000057ab9 */ /* 0x000fe20000000800 */
[----:B------:R-:W-:-:S04]  /*c380*/  USEL UR4, UR4, 0x1, UP0 ;  /* 0x0000000104047887 */ /* 0x000fc80008000000 */
[----:B------:R-:W-:-:S06]  /*c390*/  UIMAD UR4, UR4, UR5, URZ ;  /* 0x00000005040472a4 */ /* 0x000fcc000f8e023f */
[----:B------:R-:W-:Y:S01]  /*c3a0*/  IMAD.U32 R7, RZ, RZ, UR4 ;  /* 0x00000004ff077e24 */ /* 0x000fe2000f8e00ff */
[----:B-1----:R-:W-:Y:S06]  /*c3b0*/  @P1 BRA `(.L_x_3471) ;  /* 0x0000000000101947 */ /* 0x002fec0003800000 */
[----:B------:R-:W-:Y:S05]  /*c3c0*/  @!P2 BRA `(.L_x_3471) ;  /* 0x00000000000ca947 */ /* 0x000fea0003800000 */
[----:B-----5:R-:W2:Y:S04]  /*c3d0*/  LDG.E R6, desc[UR48][R2.64] ;  /* 0x0000003002067981 */ /* 0x020ea8000c1e1900 */
[----:B------:R-:W2:Y:S02]  /*c3e0*/  LDG.E R9, desc[UR48][R2.64+0x4] ;  /* 0x0000043002097981 */ /* 0x000ea4000c1e1900 */
[----:B--2---:R-:W-:-:S07]  /*c3f0*/  IMAD.IADD R6, R9, 0x1, -R6 ;  /* 0x0000000109067824 */ /* 0x004fce00078e0a06 */
.L_x_3471:
[----:B------:R-:W-:Y:S01]  /*c400*/  MOV R3, RZ ;  /* 0x000000ff00037202 */ /* 0x000fe20000000f00 */
[----:B------:R-:W-:-:S05]  /*c410*/  ULDC.64 UR4, c[0x0][0xa20] ;  /* 0x0002880000047ab9 */ /* 0x000fca0000000a00 */
[----:B------:R-:W2:Y:S01]  /*c420*/  @P0 LDG.E R3, desc[UR48][R4.64] ;  /* 0x0000003004030981 */ /* 0x000ea2000c1e1900 */
[----:B------:R-:W-:-:S04]  /*c430*/  ISETP.NE.U32.AND P1, PT, RZ, UR4, PT ;  /* 0x00000004ff007c0c */ /* 0x000fc8000bf25070 */
[----:B------:R-:W-:Y:S01]  /*c440*/  ISETP.NE.AND.EX P1, PT, RZ, UR5, PT, P1 ;  /* 0x00000005ff007c0c */ /* 0x000fe2000bf25310 */
[----:B--2--5:R-:W-:-:S05]  /*c450*/  IMAD.IADD R2, R3, 0x1, R0 ;  /* 0x0000000103027824 */ /* 0x024fca00078e0200 */
[----:B------:R1:W-:Y:S07]  /*c460*/  STL [R1+0x8], R2 ;  /* 0x0000080201007387 */ /* 0x0003ee0000100800 */
[----:B------:R-:W-:Y:S05]  /*c470*/  @!P1 BRA `(.L_x_3472) ;  /* 0x0000000000109947 */ /* 0x000fea0003800000 */
[----:B-1----:R-:W-:-:S04]  /*c480*/  IADD3 R2, P0, R11, UR4, RZ ;  /* 0x000000040b027c10 */ /* 0x002fc8000ff1e0ff */
[----:B------:R-:W-:-:S05]  /*c490*/  IADD3.X R3, R10, UR5, RZ, P0, !PT ;  /* 0x000000050a037c10 */ /* 0x000fca00087fe4ff */
[----:B------:R2:W5:Y:S01]  /*c4a0*/  LDG.E R7, desc[UR48][R2.64] ;  /* 0x0000003002077981 */ /* 0x000562000c1e1900 */
[----:B------:R-:W-:Y:S05]  /*c4b0*/  BRA `(.L_x_3473) ;  /* 0x0000000000107947 */ /* 0x000fea0003800000 */
.L_x_3472:
[----:B------:R-:W-:Y:S05]  /*c4c0*/  @!P0 BRA `(.L_x_3473) ;  /* 0x00000000000c8947 */ /* 0x000fea0003800000 */
[----:B-1----:R-:W2:Y:S04]  /*c4d0*/  LDG.E R2, desc[UR48][R4.64] ;  /* 0x0000003004027981 */ /* 0x002ea8000c1e1900 */
[----:B------:R-:W2:Y:S02]  /*c4e0*/  LDG.E R7, desc[UR48][R4.64+0x4] ;  /* 0x0000043004077981 */ /* 0x000ea4000c1e1900 */
[----:B--2---:R-:W-:-:S07]  /*c4f0*/  IMAD.IADD R7, R7, 0x1, -R2 ;  /* 0x0000000107077824 */ /* 0x004fce00078e0a02 */
.L_x_3473:
[----:B-----5:R-:W-:Y:S01]  /*c500*/  IMAD.IADD R7, R7, 0x1, -R0 ;  /* 0x0000000107077824 */ /* 0x020fe200078e0a00 */
[----:B------:R-:W-:Y:S01]  /*c510*/  LEA R0, R17, 0x7f, 0x6 ;  /* 0x0000007f11007811 */ /* 0x000fe200078e30ff */
[----:B------:R-:W-:Y:S03]  /*c520*/  BSSY B6, `(.L_x_3474) ;  /* 0x0000300000067945 */ /* 0x000fe60003800000 */
[C---:B------:R-:W-:Y:S01]  /*c530*/  IADD3 R6, R7.reuse, R0, -R6 ;  /* 0x0000000007067210 */ /* 0x040fe20007ffe806 */
[----:B------:R-:W-:-:S03]  /*c540*/  VIADD R7, R7, 0x3f ;  /* 0x0000003f07077836 */ /* 0x000fc60000000000 */
[----:B--2---:R-:W-:Y:S02]  /*c550*/  SHF.R.S32.HI R3, RZ, 0x1f, R6 ;  /* 0x0000001fff037819 */ /* 0x004fe40000011406 */
[----:B------:R-:W-:Y:S02]  /*c560*/  SHF.R.S32.HI R0, RZ, 0x1f, R7 ;  /* 0x0000001fff007819 */ /* 0x000fe40000011407 */
[----:B------:R-:W-:Y:S02]  /*c570*/  LEA.HI R3, R3, R6, RZ, 0x6 ;  /* 0x0000000603037211 */ /* 0x000fe400078f30ff */
[----:B------:R-:W-:Y:S02]  /*c580*/  LEA.HI R0, R0, R7, RZ, 0x6 ;  /* 0x0000000700007211 */ /* 0x000fe400078f30ff */
[----:B------:R-:W-:Y:S02]  /*c590*/  SHF.R.S32.HI R3, RZ, 0x6, R3 ;  /* 0x00000006ff037819 */ /* 0x000fe40000011403 */
[----:B------:R-:W-:-:S04]  /*c5a0*/  SHF.R.S32.HI R0, RZ, 0x6, R0 ;  /* 0x00000006ff007819 */ /* 0x000fc80000011400 */
[----:B-1----:R-:W-:-:S04]  /*c5b0*/  VIMNMX R2, R0, R3, PT ;  /* 0x0000000300027248 */ /* 0x002fc80003fe0100 */
[----:B------:R-:W-:Y:S01]  /*c5c0*/  ISETP.GT.AND P0, PT, R2, RZ, PT ;  /* 0x000000ff0200720c */ /* 0x000fe20003f04270 */
[----:B------:R1:W-:-:S12]  /*c5d0*/  STL [R1+0x14], R2 ;  /* 0x0000140201007387 */ /* 0x0003d80000100800 */
[----:B-1----:R-:W-:Y:S05]  /*c5e0*/  @P0 BRA `(.L_x_3475) ;  /* 0x0000000000440947 */ /* 0x002fea0003800000 */
[----:B------:R-:W1:Y:S02]  /*c5f0*/  S2R R2, SR_TID.X ;  /* 0x0000000000027919 */ /* 0x000e640000002100 */
[----:B-1----:R-:W-:-:S04]  /*c600*/  LOP3.LUT R2, R2, 0x1f, RZ, 0xc0, !PT ;  /* 0x0000001f02027812 */ /* 0x002fc800078ec0ff */
[----:B------:R-:W-:-:S13]  /*c610*/  ISETP.NE.AND P1, PT, R2, RZ, PT ;  /* 0x000000ff0200720c */ /* 0x000fda0003f25270 */
[----:B------:R-:W-:Y:S05]  /*c620*/  @P1 BRA `(.L_x_3476) ;  /* 0x0000002c00bc1947 */ /* 0x000fea0003800000 */
[----:B------:R-:W1:Y:S01]  /*c630*/  S2R R7, SR_LANEID ;  /* 0x0000000000077919 */ /* 0x000e620000000000 */
[----:B------:R-:W-:Y:S01]  /*c640*/  VOTEU.ANY UR4, UPT, PT ;  /* 0x0000000000047886 */ /* 0x000fe200038e0100 */
[----:B------:R-:W2:Y:S01]  /*c650*/  LDC.64 R2, c[0x0][0xc38] ;  /* 0x00030e00ff027b82 */ /* 0x000ea20000000a00 */
[----:B------:R-:W1:Y:S08]  /*c660*/  FLO.U32 R0, UR4 ;  /* 0x0000000400007d00 */ /* 0x000e7000080e0000 */
[----:B------:R-:W2:Y:S01]  /*c670*/  POPC R5, UR4 ;  /* 0x0000000400057d09 */ /* 0x000ea20008000000 */
[----:B-1----:R-:W-:-:S13]  /*c680*/  ISETP.EQ.U32.AND P0, PT, R0, R7, PT ;  /* 0x000000070000720c */ /* 0x002fda0003f02070 */
[----:B--2---:R-:W2:Y:S01]  /*c690*/  @P0 ATOMG.E.ADD.STRONG.GPU PT, R3, desc[UR48][R2.64], R5 ;  /* 0x00000005020309a8 */ /* 0x004ea200081ee1f0 */
[----:B------:R-:W1:Y:S02]  /*c6a0*/  S2R R4, SR_LTMASK ;  /* 0x0000000000047919 */ /* 0x000e640000003900 */
[----:B-1----:R-:W-:-:S04]  /*c6b0*/  LOP3.LUT R4, R4, UR4, RZ, 0xc0, !PT ;  /* 0x0000000404047c12 */ /* 0x002fc8000f8ec0ff */
[----:B------:R-:W1:Y:S01]  /*c6c0*/  POPC R7, R4 ;  /* 0x0000000400077309 */ /* 0x000e620000000000 */
[----:B--2---:R-:W1:Y:S02]  /*c6d0*/  SHFL.IDX PT, R0, R3, R0, 0x1f ;  /* 0x00001f0003007589 */ /* 0x004e6400000e0000 */
[----:B-1----:R-:W-:Y:S01]  /*c6e0*/  IADD3 R16, R0, UR37, R7 ;  /* 0x0000002500107c10 */ /* 0x002fe2000fffe007 */
[----:B------:R-:W-:Y:S06]  /*c6f0*/  BRA `(.L_x_3476) ;  /* 0x0000002c00887947 */ /* 0x000fec0003800000 */
.L_x_3475:
[----:B------:R-:W1:Y:S01]  /*c700*/  S2R R3, SR_CgaCtaId ;  /* 0x0000000000037919 */ /* 0x000e620000008800 */
[----:B------:R-:W-:-:S04]  /*c710*/  MOV R0, 0x400 ;  /* 0x0000040000007802 */ /* 0x000fc80000000f00 */
[----:B-1----:R-:W-:-:S04]  /*c720*/  LEA R2, R3, R0, 0x18 ;  /* 0x0000000003027211 */ /* 0x002fc800078ec0ff */
[----:B------:R-:W-:Y:S01]  /*c730*/  IADD3 R0, R2, 0x22400, RZ ;  /* 0x0002240002007810 */ /* 0x000fe20007ffe0ff */
[----:B------:R1:W-:Y:S03]  /*c740*/  STL [R1+0xc], R2 ;  /* 0x00000c0201007387 */ /* 0x0003e60000100800 */
[----:B------:R-:W-:-:S13]  /*c750*/  LOP3.LUT P0, RZ, R0, 0x3ff, RZ, 0xc0, !PT ;  /* 0x000003ff00ff7812 */ /* 0x000fda000780c0ff */
[----:B-1----:R-:W-:Y:S05]  /*c760*/  @!P0 BRA `(.L_x_3477) ;  /* 0x0000000000408947 */ /* 0x002fea0003800000 */
[----:B------:R-:W-:Y:S01]  /*c770*/  MOV R2, 0x0 ;  /* 0x0000000000027802 */ /* 0x000fe20000000f00 */
[----:B------:R-:W-:Y:S01]  /*c780*/  ULDC.64 UR6, c[0x4][0x88] ;  /* 0x0100220000067ab9 */ /* 0x000fe20000000a00 */
[----:B------:R-:W-:Y:S01]  /*c790*/  ULDC.64 UR8, c[0x4][0x90] ;  /* 0x0100240000087ab9 */ /* 0x000fe20000000a00 */
[----:B------:R-:W-:Y:S01]  /*c7a0*/  ULDC.64 UR4, c[0x4][0x8] ;  /* 0x0100020000047ab9 */ /* 0x000fe20000000a00 */
[----:B------:R-:W-:Y:S01]  /*c7b0*/  IMAD.U32 R4, RZ, RZ, UR6 ;  /* 0x00000006ff047e24 */ /* 0x000fe2000f8e00ff */
[----:B------:R-:W-:Y:S01]  /*c7c0*/  MOV R10, UR4 ;  /* 0x00000004000a7c02 */ /* 0x000fe20008000f00 */
        /* <DEDUP_REMOVED lines=10> */
.L_x_3477:
        /* <DEDUP_REMOVED lines=17> */
[----:B01----:R-:W-:-:S07]  /*c980*/  IMAD.MOV.U32 R13, RZ, RZ, RZ ;  /* 0x000000ffff0d7224 */ /* 0x003fce00078e00ff */
[----:B------:R-:W-:-:S07]  /*c990*/  LEPC R20, `(.L_x_3479) ;  /* 0x000000001014794e */ /* 0x000fce0000000000 */
[----:B--2---:R-:W-:Y:S05]  /*c9a0*/  CALL.ABS.NOINC R2 ;  /* 0x0000000002007343 */ /* 0x004fea0003c00000 */
.L_x_3479:
        /* <DEDUP_REMOVED lines=15> */
[----:B0-----:R-:W-:Y:S05]  /*caa0*/  CALL.ABS.NOINC R2 ;  /* 0x0000000002007343 */ /* 0x001fea0003c00000 */
.L_x_3478:
[----:B------:R-:W2:Y:S01]  /*cab0*/  LDL.LU R2, [R1+0x18] ;  /* 0x0000180001027983 */ /* 0x000ea20000300800 */
[----:B------:R-:W-:Y:S01]  /*cac0*/  ULDC.64 UR4, c[0x0][0x9f8] ;  /* 0x00027e0000047ab9 */ /* 0x000fe20000000a00 */
[----:B------:R-:W1:Y:S02]  /*cad0*/  LDC R4, c[0x0][0x428] ;  /* 0x00010a00ff047b82 */ /* 0x000e640000000800 */
        /* <DEDUP_REMOVED lines=17> */
[----:B-1----:R-:W-:Y:S01]  /*cbf0*/  ISETP.NE.AND P0, PT, R4, 0x1, PT ;  /* 0x000000010400780c */ /* 0x002fe20003f05270 */
[----:B------:R-:W-:Y:S01]  /*cc00*/  IMAD R17, R17, 0x40, R7 ;  /* 0x0000004011117824 */ /* 0x000fe200078e0207 */
[----:B------:R-:W-:Y:S02]  /*cc10*/  MOV R4, R18 ;  /* 0x0000001200047202 */ /* 0x000fe40000000f00 */
[----:B------:R-:W-:-:S09]  /*cc20*/  PLOP3.LUT P1, PT, P6, PT, PT, 0x8, 0x0 ;  /* 0x000000000000781c */ /* 0x000fd2000372e170 */
[----:B------:R-:W1:Y:S08]  /*cc30*/  @P0 LDC R5, c[0x0][0x42c] ;  /* 0x00010b00ff050b82 */ /* 0x000e700000000800 */
[----:B------:R-:W2:Y:S01]  /*cc40*/  @P0 LDC R6, c[0x0][0x430] ;  /* 0x00010c00ff060b82 */ /* 0x000ea20000000800 */
[----:B-1----:R-:W-:-:S05]  /*cc50*/  @P0 IMAD.HI.U32 R5, R18, R5, RZ ;  /* 0x0000000512050227 */ /* 0x002fca00078e00ff */
[----:B--2---:R-:W-:Y:S02]  /*cc60*/  @P0 SHF.R.U32.HI R4, RZ, R6, R5 ;  /* 0x00000006ff040219 */ /* 0x004fe40000011605 */
[----:B------:R-:W-:-:S04]  /*cc70*/  ISETP.NE.U32.AND P0, PT, RZ, UR4, PT ;  /* 0x00000004ff007c0c */ /* 0x000fc8000bf05070 */
[----:B------:R-:W-:-:S04]  /*cc80*/  ISETP.NE.AND.EX P0, PT, RZ, UR5, PT, P0 ;  /* 0x00000005ff007c0c */ /* 0x000fc8000bf05300 */
[----:B0-----:R-:W-:-:S09]  /*cc90*/  SEL R6, R8, RZ, !P0 ;  /* 0x000000ff08067207 */ /* 0x001fd20004000000 */
.L_x_3480:
        /* <DEDUP_REMOVED lines=19> */
.L_x_3552:
[----:B------:R-:W-:Y:S01]  /*cdd0*/  UMOV UR4, 0xffffffff ;  /* 0xffffffff00047882 */ /* 0x000fe20000000000 */
[----:B------:R-:W-:Y:S02]  /*cde0*/  SHF.R.S32.HI R5, RZ, 0x1f, R0 ;  /* 0x0000001fff057819 */ /* 0x000fe40000011400 */
[----:B------:R-:W-:Y:S05]  /*cdf0*/  BRA.DIV UR4, `(.L_x_3482) ;  /* 0x0000003a04c07947 */ /* 0x000fea000b800000 */
[----:B------:R-:W-:-:S13]  /*ce00*/  ELECT P6, URZ, PT ;  /* 0x00000000003f782f */ /* 0x000fda00038c0000 */
.L_x_3555:
[----:B------:R-:W-:Y:S05]  /*ce10*/  @!P6 BRA `(.L_x_3483) ;  /* 0x0000000000f8e947 */ /* 0x000fea0003800000 */
[----:B------:R-:W-:-:S04]  /*ce20*/  ISETP.NE.U32.AND P0, PT, R2, RZ, PT ;  /* 0x000000ff0200720c */ /* 0x000fc80003f05070 */
[----:B------:R-:W-:-:S13]  /*ce30*/  ISETP.NE.AND.EX P0, PT, R3, RZ, PT, P0 ;  /* 0x000000ff0300720c */ /* 0x000fda0003f05300 */
[----:B------:R-:W-:Y:S05]  /*ce40*/  @!P0 BRA `(.L_x_3484) ;  /* 0x0000000000448947 */ /* 0x000fea0003800000 */
[----:B------:R-:W0:Y:S01]  /*ce50*/  LDC R11, c[0x0][0x41c] ;  /* 0x00010700ff0b7b82 */ /* 0x000e220000000800 */
[----:B------:R-:W-:Y:S01]  /*ce60*/  ULDC.64 UR4, c[0x0][0x408] ;  /* 0x0001020000047ab9 */ /* 0x000fe20000000a00 */
[----:B0-----:R-:W-:-:S13]  /*ce70*/  ISETP.NE.AND P0, PT, R11, 0x1, PT ;  /* 0x000000010b00780c */ /* 0x001fda0003f05270 */
[----:B------:R-:W0:Y:S02]  /*ce80*/  @P0 LDC.64 R8, c[0x0][0x420] ;  /* 0x00010800ff080b82 */ /* 0x000e240000000a00 */
[----:B0-----:R-:W-:-:S04]  /*ce90*/  @P0 IMAD.HI.U32 R10, R7, R8, RZ ;  /* 0x00000008070a0227 */ /* 0x001fc800078e00ff */
        /* <DEDUP_REMOVED lines=9> */
[----:B------:R-:W-:-:S04]  /*cf30*/  LEA R10, P0, R8, R2, 0x2 ;  /* 0x00000002080a7211 */ /* 0x000fc800078010ff */
[----:B------:R-:W-:-:S05]  /*cf40*/  LEA.HI.X R11, R8, R3, R9, 0x2, P0 ;  /* 0x00000003080b7211 */ /* 0x000fca00000f1409 */
[----:B------:R0:W5:Y:S04]  /*cf50*/  LDG.E R9, desc[UR48][R10.64] ;  /* 0x000000300a097981 */ /* 0x000168000c1e1900 */
.L_x_3484:
[----:B------:R-:W2:Y:S01]  /*cf60*/  LDL R8, [R1] ;  /* 0x0000000001087983 */ /* 0x000ea20000100800 */
[----:B0-----:R-:W-:-:S03]  /*cf70*/  MOV R11, 0x400 ;  /* 0x00000400000b7802 */ /* 0x001fc60000000f00 */
[----:B------:R-:W3:Y:S01]  /*cf80*/  LDL R10, [R1+0x4] ;  /* 0x00000400010a7983 */ /* 0x000ee20000100800 */
[----:B------:R-:W0:Y:S02]  /*cf90*/  S2R R12, SR_CgaCtaId ;  /* 0x00000000000c7919 */ /* 0x000e240000008800 */
[----:B0-----:R-:W-:-:S05]  /*cfa0*/  LEA R11, R12, R11, 0x18 ;  /* 0x0000000b0c0b7211 */ /* 0x001fca00078ec0ff */
[----:B--2---:R-:W-:Y:S01]  /*cfb0*/  IMAD R8, R8, 0x8, R11 ;  /* 0x0000000808087824 */ /* 0x004fe200078e020b */
[----:B---3--:R-:W-:-:S04]  /*cfc0*/  SHF.L.U32 R10, R10, 0x1f, RZ ;  /* 0x0000001f0a0a7819 */ /* 0x008fc800000006ff */
[----:B------:R-:W0:Y:S02]  /*cfd0*/  SYNCS.PHASECHK.TRANS64.TRYWAIT P0, [R8+URZ+0x28c40], R10 ;  /* 0x028c400a080075a7 */ /* 0x000e24000800017f */
[----:B0-----:R-:W-:Y:S05]  /*cfe0*/  @!P0 BRA `(.L_x_3485) ;  /* 0x0000003800648947 */ /* 0x001fea0003800000 */
.L_x_3556:
        /* <DEDUP_REMOVED lines=11> */
.L_x_3486:
        /* <DEDUP_REMOVED lines=22> */
.L_x_3483:
        /* <DEDUP_REMOVED lines=22> */
[----:B--2---:R-:W-:-:S04]  /*d360*/  IADD3 R12, R12, 0x1, RZ ;  /* 0x000000010c0c7810 */ /* 0x004fc80007ffe0ff */
[----:B------:R-:W-:Y:S01]  /*d370*/  LEA.HI R6, R12, R12, RZ, 0x1 ;  /* 0x0000000c0c067211 */ /* 0x000fe200078f08ff */
[----:B------:R0:W-:Y:S03]  /*d380*/  STL [R1+0x20], R12 ;  /* 0x0000200c01007387 */ /* 0x0001e60000100800 */
[----:B------:R-:W-:-:S05]  /*d390*/  LOP3.LUT R6, R6, 0xfffffffe, RZ, 0xc0, !PT ;  /* 0xfffffffe06067812 */ /* 0x000fca00078ec0ff */
[----:B------:R-:W-:-:S05]  /*d3a0*/  IMAD.IADD R6, R12, 0x1, -R6 ;  /* 0x000000010c067824 */ /* 0x000fca00078e0a06 */
[----:B------:R-:W-:-:S04]  /*d3b0*/  SHF.L.U32 R6, R6, 0x1f, RZ ;  /* 0x0000001f06067819 */ /* 0x000fc800000006ff */
[----:B------:R-:W1:Y:S02]  /*d3c0*/  SYNCS.PHASECHK.TRANS64.TRYWAIT P0, [R10+URZ+0x28c20], R6 ;  /* 0x028c20060a0075a7 */ /* 0x000e64000800017f */
[----:B01----:R-:W-:Y:S05]  /*d3d0*/  @!P0 BRA `(.L_x_3488) ;  /* 0x00000034007c8947 */ /* 0x003fea0003800000 */
.L_x_3557:
[----:B------:R-:W-:Y:S05]  /*d3e0*/  BSYNC B0 ;  /* 0x0000000000007941 */ /* 0x000fea0003800000 */
.L_x_3487:
        /* <DEDUP_REMOVED lines=11> */
.L_x_3558:
        /* <DEDUP_REMOVED lines=11> */
.L_x_3492:
[----:B0-----:R-:W2:Y:S01]  /*d550*/  LDL R6, [R1] ;  /* 0x0000000001067983 */ /* 0x001ea20000100800 */
[----:B------:R-:W-:-:S03]  /*d560*/  MOV R10, 0x400 ;  /* 0x00000400000a7802 */ /* 0x000fc60000000f00 */
[----:B------:R-:W3:Y:S01]  /*d570*/  LDL R8, [R1+0x8] ;  /* 0x0000080001087983 */ /* 0x000ee20000100800 */
[----:B------:R-:W0:Y:S01]  /*d580*/  S2R R12, SR_CgaCtaId ;  /* 0x00000000000c7919 */ /* 0x000e220000008800 */
[----:B------:R-:W-:Y:S02]  /*d590*/  R2UR UR11, R7 ;  /* 0x00000000070b72ca */ /* 0x000fe400000e0000 */
        /* <DEDUP_REMOVED lines=52> */
.L_x_3490:
[----:B------:R-:W-:Y:S05]  /*d8e0*/  BSYNC B0 ;  /* 0x0000000000007941 */ /* 0x000fea0003800000 */
.L_x_3489:
[----:B------:R-:W2:Y:S01]  /*d8f0*/  LDL R7, [R1+0x14] ;  /* 0x0000140001077983 */ /* 0x000ea20000100800 */
[----:B------:R-:W-:Y:S01]  /*d900*/  BSSY B0, `(.L_x_3493) ;  /* 0x00001a6000007945 */ /* 0x000fe20003800000 */
[----:B--2---:R-:W-:-:S13]  /*d910*/  ISETP.GE.AND P0, PT, R7, 0x2, PT ;  /* 0x000000020700780c */ /* 0x004fda0003f06270 */
[----:B------:R-:W-:Y:S05]  /*d920*/  @!P0 BRA `(.L_x_3494) ;  /* 0x00000018008c8947 */ /* 0x000fea0003800000 */
[C---:B0-----:R-:W-:Y:S01]  /*d930*/  LOP3.LUT R6, R7.reuse, 0x1, RZ, 0xc0, !PT ;  /* 0x0000000107067812 */ /* 0x041fe200078ec0ff */
[----:B------:R-:W-:Y:S01]  /*d940*/  BSSY B1, `(.L_x_3495) ;  /* 0x000008f000017945 */ /* 0x000fe20003800000 */
[----:B------:R-:W-:Y:S02]  /*d950*/  IADD3 R10, R7, -0x2, RZ ;  /* 0xfffffffe070a7810 */ /* 0x000fe40007ffe0ff */
[----:B------:R-:W-:-:S03]  /*d960*/  ISETP.NE.U32.AND P0, PT, R6, 0x1, PT ;  /* 0x000000010600780c */ /* 0x000fc60003f05070 */
[----:B------:R-:W-:-:S10]  /*d970*/  IMAD.MOV.U32 R8, RZ, RZ, R10 ;  /* 0x000000ffff087224 */ /* 0x000fd400078e000a */
[----:B------:R-:W-:Y:S05]  /*d980*/  @!P0 BRA `(.L_x_3496) ;  /* 0x0000000800288947 */ /* 0x000fea0003800000 */
        /* <DEDUP_REMOVED lines=11> */
[----:B------:R-:W-:Y:S01]  /*da40*/  ISETP.NE.U32.AND P0, PT, R2, RZ, PT ;  /* 0x000000ff0200720c */ /* 0x000fe20003f05070 */
[----:B------:R-:W-:-:S03]  /*da50*/  IMAD.MOV.U32 R11, RZ, RZ, R10 ;  /* 0x000000ffff0b7224 */ /* 0x000fc600078e000a */
        /* <DEDUP_REMOVED lines=16> */
[----:B------:R-:W-:Y:S01]  /*db60*/  LEA.HI.X R3, R6, R3, R9, 0x2, P0 ;  /* 0x0000000306037211 */ /* 0x000fe200000f1409 */
[----:B------:R-:W-:-:S04]  /*db70*/  IMAD.MOV R6, RZ, RZ, -R8 ;  /* 0x000000ffff067224 */ /* 0x000fc800078e0a08 */
[----:B------:R1:W5:Y:S01]  /*db80*/  LDG.E R9, desc[UR48][R2.64] ;  /* 0x0000003002097981 */ /* 0x000362000c1e1900 */
[----:B------:R-:W-:-:S07]  /*db90*/  IMAD R11, R11, R6, R10 ;  /* 0x000000060b0b7224 */ /* 0x000fce00078e020a */
.L_x_3499:
[----:B-1----:R-:W1:Y:S01]  /*dba0*/  S2R R3, SR_CgaCtaId ;  /* 0x0000000000037919 */ /* 0x002e620000008800 */
[----:B------:R-:W-:-:S04]  /*dbb0*/  MOV R2, 0x400 ;  /* 0x0000040000027802 */ /* 0x000fc80000000f00 */
[----:B-1----:R-:W-:Y:S02]  /*dbc0*/  LEA R2, R3, R2, 0x18 ;  /* 0x0000000203027211 */ /* 0x002fe400078ec0ff */
[----:B------:R-:W-:-:S03]  /*dbd0*/  SHF.L.U32 R3, R12, 0x1f, RZ ;  /* 0x0000001f0c037819 */ /* 0x000fc600000006ff */
[----:B------:R-:W-:-:S04]  /*dbe0*/  IMAD R2, R13, 0x8, R2 ;  /* 0x000000080d027824 */ /* 0x000fc800078e0202 */
[----:B------:R-:W1:Y:S02]  /*dbf0*/  SYNCS.PHASECHK.TRANS64.TRYWAIT P0, [R2+URZ+0x28c40], R3 ;  /* 0x028c4003020075a7 */ /* 0x000e64000800017f */
[----:B-1----:R-:W-:Y:S05]  /*dc00*/  @!P0 BRA `(.L_x_3500) ;  /* 0x0000002c00a48947 */ /* 0x002fea0003800000 */
.L_x_3559:
        /* <DEDUP_REMOVED lines=11> */
.L_x_3501:
[----:B------:R-:W2:Y:S01]  /*dcc0*/  LDL R6, [R1] ;  /* 0x0000000001067983 */ /* 0x000ea20000100800 */
[----:B------:R-:W-:-:S03]  /*dcd0*/  MOV R8, 0x400 ;  /* 0x0000040000087802 */ /* 0x000fc60000000f00 */
[----:B------:R-:W3:Y:S01]  /*dce0*/  LDL R7, [R1+0x8] ;  /* 0x0000080001077983 */ /* 0x000ee20000100800 */
        /* <DEDUP_REMOVED lines=17> */
[----:B------:R-:W2:Y:S02]  /*de00*/  SYNCS.PHASECHK.TRANS64.TRYWAIT P0, [R2+URZ+0x28c60], R3 ;  /* 0x028c6003020075a7 */ /* 0x000ea4000800017f */
[----:B0-2---:R-:W-:Y:S05]  /*de10*/  @!P0 BRA `(.L_x_3502) ;  /* 0x0000002c00348947 */ /* 0x005fea0003800000 */
.L_x_3560:
        /* <DEDUP_REMOVED lines=8> */
.L_x_3503:
[----:B01----:R-:W2:Y:S01]  /*dea0*/  LDL R3, [R1] ;  /* 0x0000000001037983 */ /* 0x003ea20000100800 */
        /* <DEDUP_REMOVED lines=53> */
.L_x_3498:
[----:B------:R-:W-:Y:S05]  /*e200*/  BSYNC B2 ;  /* 0x0000000000027941 */ /* 0x000fea0003800000 */
.L_x_3497:
[----:B------:R-:W2:Y:S02]  /*e210*/  LDL.LU R2, [R1+0x14] ;  /* 0x0000140001027983 */ /* 0x000ea40000300800 */
[----:B--2---:R-:W-:-:S07]  /*e220*/  VIADD R8, R2, 0xfffffffd ;  /* 0xfffffffd02087836 */ /* 0x004fce0000000000 */
.L_x_3496:
[----:B------:R-:W-:Y:S05]  /*e230*/  BSYNC B1 ;  /* 0x0000000000017941 */ /* 0x000fea0003800000 */
.L_x_3495:
[----:B------:R-:W-:-:S13]  /*e240*/  ISETP.NE.AND P0, PT, R10, RZ, PT ;  /* 0x000000ff0a00720c */ /* 0x000fda0003f05270 */
[----:B------:R-:W-:Y:S05]  /*e250*/  @!P0 BRA `(.L_x_3494) ;  /* 0x0000001000408947 */ /* 0x000fea0003800000 */
.L_x_3518:
[----:B------:R-:W2:Y:S04]  /*e260*/  LDL.LU R3, [R1] ;  /* 0x0000000001037983 */ /* 0x000ea80000300800 */
[----:B------:R-:W3:Y:S01]  /*e270*/  LDL.LU R2, [R1+0x4] ;  /* 0x0000040001027983 */ /* 0x000ee20000300800 */
[----:B------:R-:W-:Y:S05]  /*e280*/  YIELD ;  /* 0x0000000000007946 */ /* 0x000fea0003800000 */
[----:B------:R-:W-:Y:S01]  /*e290*/  BSSY B1, `(.L_x_3504) ;  /* 0x0000082000017945 */ /* 0x000fe20003800000 */
[----:B--2---:R-:W-:-:S04]  /*e2a0*/  IADD3 R10, R3, 0x1, RZ ;  /* 0x00000001030a7810 */ /* 0x004fc80007ffe0ff */
[----:B------:R-:W-:-:S04]  /*e2b0*/  ISETP.NE.AND P0, PT, R10, 0x2, PT ;  /* 0x000000020a00780c */ /* 0x000fc80003f05270 */
[----:B0-----:R-:W-:Y:S02]  /*e2c0*/  SEL R11, RZ, 0x1, P0 ;  /* 0x00000001ff0b7807 */ /* 0x001fe40000000000 */
        /* <DEDUP_REMOVED lines=8> */
[----:B------:R-:W1:Y:S01]  /*e350*/  LDC R9, c[0x0][0x41c] ;  /* 0x00010700ff097b82 */ /* 0x000e620000000800 */
[----:B0-----:R-:W-:Y:S01]  /*e360*/  IMAD.MOV.U32 R12, RZ, RZ, R8 ;  /* 0x000000ffff0c7224 */ /* 0x001fe200078e0008 */
[----:B------:R-:W-:Y:S02]  /*e370*/  ULDC.64 UR6, c[0x0][0x408] ;  /* 0x0001020000067ab9 */ /* 0x000fe40000000a00 */
[----:B------:R-:W-:-:S04]  /*e380*/  IMAD R7, R5, UR6, RZ ;  /* 0x0000000605077c24 */ /* 0x000fc8000f8e02ff */
[----:B------:R-:W-:Y:S01]  /*e390*/  IMAD R7, R0, UR7, R7 ;  /* 0x0000000700077c24 */ /* 0x000fe2000f8e0207 */
[----:B-1----:R-:W-:-:S13]  /*e3a0*/  ISETP.NE.AND P0, PT, R9, 0x1, PT ;  /* 0x000000010900780c */ /* 0x002fda0003f05270 */
[----:B------:R-:W0:Y:S02]  /*e3b0*/  @P0 LDC.64 R2, c[0x0][0x420] ;  /* 0x00010800ff020b82 */ /* 0x000e240000000a00 */
[----:B0-----:R-:W-:-:S05]  /*e3c0*/  @P0 IMAD.HI.U32 R2, R8, R2, RZ ;  /* 0x0000000208020227 */ /* 0x001fca00078e00ff */
[----:B------:R-:W-:-:S04]  /*e3d0*/  @P0 SHF.R.U32.HI R12, RZ, R3, R2 ;  /* 0x00000003ff0c0219 */ /* 0x000fc80000011602 */
[--C-:B------:R-:W-:Y:S01]  /*e3e0*/  SHF.R.S32.HI R3, RZ, 0x1f, R12.reuse ;  /* 0x0000001fff037819 */ /* 0x100fe2000001140c */
[----:B------:R-:W-:-:S04]  /*e3f0*/  IMAD.MOV.U32 R2, RZ, RZ, R12 ;  /* 0x000000ffff027224 */ /* 0x000fc800078e000c */
[----:B------:R-:W-:-:S04]  /*e400*/  IMAD.WIDE.U32 R2, R0, UR6, R2 ;  /* 0x0000000600027c25 */ /* 0x000fc8000f8e0002 */
[----:B------:R-:W-:Y:S01]  /*e410*/  IMAD.IADD R3, R7, 0x1, R3 ;  /* 0x0000000107037824 */ /* 0x000fe200078e0203 */
[----:B------:R-:W-:-:S04]  /*e420*/  LEA R6, P0, R2, UR4, 0x2 ;  /* 0x0000000402067c11 */ /* 0x000fc8000f8010ff */
[----:B------:R-:W-:Y:S02]  /*e430*/  LEA.HI.X R7, R2, UR5, R3, 0x2, P0 ;  /* 0x0000000502077c11 */ /* 0x000fe400080f1403 */
[----:B------:R-:W-:-:S05]  /*e440*/  IADD3 R3, -R12, RZ, RZ ;  /* 0x000000ff0c037210 */ /* 0x000fca0007ffe1ff */
[----:B------:R-:W-:Y:S02]  /*e450*/  IMAD R3, R9, R3, R8 ;  /* 0x0000000309037224 */ /* 0x000fe400078e0208 */
[----:B------:R1:W5:Y:S05]  /*e460*/  LDG.E R9, desc[UR48][R6.64] ;  /* 0x0000003006097981 */ /* 0x00036a000c1e1900 */
.L_x_3506:
[----:B-1----:R-:W1:Y:S01]  /*e470*/  S2R R6, SR_CgaCtaId ;  /* 0x0000000000067919 */ /* 0x002e620000008800 */
[----:B------:R-:W-:Y:S02]  /*e480*/  MOV R2, 0x400 ;  /* 0x0000040000027802 */ /* 0x000fe40000000f00 */
[----:B------:R-:W-:Y:S02]  /*e490*/  SHF.L.U32 R7, R11, 0x1f, RZ ;  /* 0x0000001f0b077819 */ /* 0x000fe400000006ff */
[----:B-1----:R-:W-:-:S05]  /*e4a0*/  LEA R2, R6, R2, 0x18 ;  /* 0x0000000206027211 */ /* 0x002fca00078ec0ff */
[----:B------:R-:W-:-:S04]  /*e4b0*/  IMAD R2, R10, 0x8, R2 ;  /* 0x000000080a027824 */ /* 0x000fc800078e0202 */
[----:B------:R-:W1:Y:S02]  /*e4c0*/  SYNCS.PHASECHK.TRANS64.TRYWAIT P0, [R2+URZ+0x28c40], R7 ;  /* 0x028c4007020075a7 */ /* 0x000e64000800017f */
[----:B-1----:R-:W-:Y:S05]  /*e4d0*/  @!P0 BRA `(.L_x_3507) ;  /* 0x0000002400988947 */ /* 0x002fea0003800000 */
.L_x_3561:
[----:B------:R-:W2:Y:S02]  /*e4e0*/  S2R R6, SR_TID.X ;  /* 0x0000000000067919 */ /* 0x000ea40000002100 */
[----:B--2---:R-:W-:-:S04]  /*e4f0*/  LOP3.LUT R6, R6, 0x7f, RZ, 0xc0, !PT ;  /* 0x0000007f06067812 */ /* 0x004fc800078ec0ff */
[----:B------:R-:W-:-:S13]  /*e500*/  ISETP.NE.AND P0, PT, R6, RZ, PT ;  /* 0x000000ff0600720c */ /* 0x000fda0003f05270 */
[----:B------:R-:W-:Y:S05]  /*e510*/  @P0 BRA `(.L_x_3508) ;  /* 0x00000000001c0947 */ /* 0x000fea0003800000 */
[----:B------:R-:W2:Y:S01]  /*e520*/  S2R R6, SR_TID.X ;  /* 0x0000000000067919 */ /* 0x000ea20000002100 */
[----:B0-----:R-:W-:-:S04]  /*e530*/  IMAD.MOV.U32 R13, RZ, RZ, 0x2000 ;  /* 0x00002000ff0d7424 */ /* 0x001fc800078e00ff */
[----:B------:R3:W-:Y:S01]  /*e540*/  SYNCS.ARRIVE.TRANS64 RZ, [R2+URZ+0x28c30], R13 ;  /* 0x028c300d02ff79a7 */ /* 0x0007e2000800003f */
[----:B--2---:R-:W-:-:S04]  /*e550*/  LOP3.LUT R6, R6, 0x1f, RZ, 0xc0, !PT ;  /* 0x0000001f06067812 */ /* 0x004fc800078ec0ff */
[----:B------:R-:W-:-:S13]  /*e560*/  ISETP.NE.AND P1, PT, R6, RZ, PT ;  /* 0x000000ff0600720c */ /* 0x000fda0003f25270 */
[----:B---3--:R-:W-:Y:S05]  /*e570*/  @!P1 BRA `(.L_x_3508) ;  /* 0x0000000000049947 */ /* 0x008fea0003800000 */
[----:B------:R-:W-:Y:S01]  /*e580*/  BPT.TRAP 0x1 ;  /* 0x000000040000795c */ /* 0x000fe20000300000 */
.L_x_3508:
[----:B0-----:R-:W2:Y:S01]  /*e590*/  LDL R12, [R1+0x8] ;  /* 0x00000800010c7983 */ /* 0x001ea20000100800 */
[----:B------:R-:W-:Y:S01]  /*e5a0*/  MOV R6, 0x400 ;  /* 0x0000040000067802 */ /* 0x000fe20000000f00 */
[----:B------:R-:W0:Y:S01]  /*e5b0*/  S2R R13, SR_CgaCtaId ;  /* 0x00000000000d7919 */ /* 0x000e220000008800 */
        /* <DEDUP_REMOVED lines=13> */
[----:B--2---:R-:W-:-:S05]  /*e690*/  IMAD R6, R3, 0x40, R12 ;  /* 0x0000004003067824 */ /* 0x004fca00078e020c */
[----:B------:R-:W-:-:S13]  /*e6a0*/  R2UR UR11, R6 ;  /* 0x00000000060b72ca */ /* 0x000fda00000e0000 */
[----:B------:R0:W-:Y:S01]  /*e6b0*/  UTMALDG.4D [UR8], [UR4], desc[UR6] ;  /* 0x00000608040075b4 */ /* 0x0001e20008019000 */
[----:B------:R-:W2:Y:S02]  /*e6c0*/  SYNCS.PHASECHK.TRANS64.TRYWAIT P1, [R2+URZ+0x28c60], R7 ;  /* 0x028c6007020075a7 */ /* 0x000ea4000802017f */
[----:B0-2---:R-:W-:Y:S05]  /*e6d0*/  @!P1 BRA `(.L_x_3509) ;  /* 0x00000024002c9947 */ /* 0x005fea0003800000 */
.L_x_3562:
        /* <DEDUP_REMOVED lines=8> */
.L_x_3510:
[----:B01----:R-:W0:Y:S01]  /*e760*/  S2R R7, SR_CgaCtaId ;  /* 0x0000000000077919 */ /* 0x003e220000008800 */
[----:B--2---:R-:W-:Y:S01]  /*e770*/  MOV R3, 0x400 ;  /* 0x0000040000037802 */ /* 0x004fe20000000f00 */
        /* <DEDUP_REMOVED lines=15> */
[----:B0-----:R-:W-:-:S05]  /*e870*/  LEA R3, R7, R3, 0x18 ;  /* 0x0000000307037211 */ /* 0x001fca00078ec0ff */
        /* <DEDUP_REMOVED lines=35> */
.L_x_3505:
[----:B------:R-:W-:Y:S05]  /*eab0*/  BSYNC B1 ;  /* 0x0000000000017941 */ /* 0x000fea0003800000 */
.L_x_3504:
[----:B------:R-:W-:Y:S01]  /*eac0*/  VIADD R10, R10, 0x1 ;  /* 0x000000010a0a7836 */ /* 0x000fe20000000000 */
[----:B------:R-:W-:Y:S04]  /*ead0*/  BSSY B1, `(.L_x_3511) ;  /* 0x0000084000017945 */ /* 0x000fe80003800000 */
[----:B------:R-:W-:-:S04]  /*eae0*/  ISETP.NE.AND P0, PT, R10, 0x2, PT ;  /* 0x000000020a00780c */ /* 0x000fc80003f05270 */
[----:B------:R-:W-:Y:S02]  /*eaf0*/  SEL R2, RZ, 0x1, P0 ;  /* 0x00000001ff027807 */ /* 0x000fe40000000000 */
[----:B0-----:R-:W-:Y:S02]  /*eb00*/  SEL R12, R10, RZ, P0 ;  /* 0x000000ff0a0c7207 */ /* 0x001fe40000000000 */
        /* <DEDUP_REMOVED lines=16> */
[----:B------:R-:W-:-:S05]  /*ec10*/  IADD3 R3, -R2, RZ, RZ ;  /* 0x000000ff02037210 */ /* 0x000fca0007ffe1ff */
        /* <DEDUP_REMOVED lines=9> */
.L_x_3513:
[----:B------:R-:W2:Y:S01]  /*ecb0*/  S2R R3, SR_CgaCtaId ;  /* 0x0000000000037919 */ /* 0x000ea20000008800 */
[----:B------:R-:W-:-:S04]  /*ecc0*/  MOV R2, 0x400 ;  /* 0x0000040000027802 */ /* 0x000fc80000000f00 */
[----:B--2---:R-:W-:Y:S02]  /*ecd0*/  LEA R2, R3, R2, 0x18 ;  /* 0x0000000203027211 */ /* 0x004fe400078ec0ff */
[----:B------:R-:W-:-:S03]  /*ece0*/  SHF.L.U32 R3, R11, 0x1f, RZ ;  /* 0x0000001f0b037819 */ /* 0x000fc600000006ff */
[----:B------:R-:W-:-:S04]  /*ecf0*/  IMAD R2, R12, 0x8, R2 ;  /* 0x000000080c027824 */ /* 0x000fc800078e0202 */
[----:B------:R-:W2:Y:S02]  /*ed00*/  SYNCS.PHASECHK.TRANS64.TRYWAIT P0, [R2+URZ+0x28c40], R3 ;  /* 0x028c4003020075a7 */ /* 0x000ea4000800017f */
[----:B--2---:R-:W-:Y:S05]  /*ed10*/  @!P0 BRA `(.L_x_3514) ;  /* 0x0000001c00b08947 */ /* 0x004fea0003800000 */
.L_x_3563:
        /* <DEDUP_REMOVED lines=11> */
.L_x_3515:
[----:B------:R-:W3:Y:S01]  /*edd0*/  LDL R6, [R1] ;  /* 0x0000000001067983 */ /* 0x000ee20000100800 */
        /* <DEDUP_REMOVED lines=19> */
[----:B------:R-:W1:Y:S02]  /*ef10*/  SYNCS.PHASECHK.TRANS64.TRYWAIT P1, [R2+URZ+0x28c60], R3 ;  /* 0x028c6003020075a7 */ /* 0x000e64000802017f */
[----:B01----:R-:W-:Y:S05]  /*ef20*/  @!P1 BRA `(.L_x_3516) ;  /* 0x0000001c00409947 */ /* 0x003fea0003800000 */
.L_x_3564:
        /* <DEDUP_REMOVED lines=8> */
.L_x_3517:
        /* <DEDUP_REMOVED lines=54> */
.L_x_3512:
[----:B------:R-:W-:Y:S05]  /*f310*/  BSYNC B1 ;  /* 0x0000000000017941 */ /* 0x000fea0003800000 */
.L_x_3511:
[C---:B------:R-:W-:Y:S01]  /*f320*/  ISETP.GT.AND P0, PT, R8.reuse, 0x1, PT ;  /* 0x000000010800780c */ /* 0x040fe20003f04270 */
[----:B------:R-:W-:-:S04]  /*f330*/  VIADD R2, R8, 0xfffffffe ;  /* 0xfffffffe08027836 */ /* 0x000fc80000000000 */
[----:B------:R-:W-:-:S08]  /*f340*/  IMAD.MOV.U32 R8, RZ, RZ, R2 ;  /* 0x000000ffff087224 */ /* 0x000fd000078e0002 */
[----:B------:R-:W-:Y:S05]  /*f350*/  @P0 BRA `(.L_x_3518) ;  /* 0xffffffec00c00947 */ /* 0x000fea000383ffff */
.L_x_3494:
[----:B------:R-:W-:Y:S05]  /*f360*/  BSYNC B0 ;  /* 0x0000000000007941 */ /* 0x000fea0003800000 */
.L_x_3493:
[----:B------:R-:W2:Y:S01]  /*f370*/  LDL.LU R3, [R1] ;  /* 0x0000000001037983 */ /* 0x000ea20000300800 */
[----:B------:R-:W-:Y:S01]  /*f380*/  BSSY B0, `(.L_x_3519) ;  /* 0x0000016000007945 */ /* 0x000fe20003800000 */
[----:B------:R-:W1:Y:S02]  /*f390*/  S2R R2, SR_TID.X ;  /* 0x0000000000027919 */ /* 0x000e640000002100 */
[----:B-1----:R-:W-:-:S04]  /*f3a0*/  LOP3.LUT R2, R2, 0x1f, RZ, 0xc0, !PT ;  /* 0x0000001f02027812 */ /* 0x002fc800078ec0ff */
[----:B------:R-:W-:Y:S02]  /*f3b0*/  ISETP.NE.AND P1, PT, R2, RZ, PT ;  /* 0x000000ff0200720c */ /* 0x000fe40003f25270 */
[----:B--2---:R-:W-:-:S04]  /*f3c0*/  IADD3 R0, R3, 0x1, RZ ;  /* 0x0000000103007810 */ /* 0x004fc80007ffe0ff */
[----:B------:R-:W-:-:S04]  /*f3d0*/  ISETP.NE.AND P0, PT, R0, 0x2, PT ;  /* 0x000000020000780c */ /* 0x000fc80003f05270 */
[----:B------:R-:W-:Y:S02]  /*f3e0*/  SEL R2, R0, RZ, P0 ;  /* 0x000000ff00027207 */ /* 0x000fe40000000000 */
[----:B------:R-:W-:-:S03]  /*f3f0*/  SEL R0, RZ, 0x1, P0 ;  /* 0x00000001ff007807 */ /* 0x000fc60000000000 */
[----:B------:R1:W-:Y:S01]  /*f400*/  STL [R1], R2 ;  /* 0x0000000201007387 */ /* 0x0003e20000100800 */
[----:B------:R-:W-:Y:S05]  /*f410*/  @P1 BRA `(.L_x_3520) ;  /* 0x0000000000301947 */ /* 0x000fea0003800000 */
[----:B------:R-:W2:Y:S01]  /*f420*/  S2R R7, SR_LANEID ;  /* 0x0000000000077919 */ /* 0x000ea20000000000 */
[----:B------:R-:W-:Y:S01]  /*f430*/  VOTEU.ANY UR4, UPT, PT ;  /* 0x0000000000047886 */ /* 0x000fe200038e0100 */
[----:B-1----:R-:W1:Y:S01]  /*f440*/  LDC.64 R2, c[0x0][0xc38] ;  /* 0x00030e00ff027b82 */ /* 0x002e620000000a00 */
[----:B------:R-:W2:Y:S08]  /*f450*/  FLO.U32 R4, UR4 ;  /* 0x0000000400047d00 */ /* 0x000eb000080e0000 */
[----:B------:R-:W1:Y:S01]  /*f460*/  POPC R5, UR4 ;  /* 0x0000000400057d09 */ /* 0x000e620008000000 */
[----:B--2---:R-:W-:-:S13]  /*f470*/  ISETP.EQ.U32.AND P0, PT, R4, R7, PT ;  /* 0x000000070400720c */ /* 0x004fda0003f02070 */
[----:B-1----:R-:W2:Y:S01]  /*f480*/  @P0 ATOMG.E.ADD.STRONG.GPU PT, R3, desc[UR48][R2.64], R5 ;  /* 0x00000005020309a8 */ /* 0x002ea200081ee1f0 */
[----:B0-----:R-:W0:Y:S02]  /*f490*/  S2R R6, SR_LTMASK ;  /* 0x0000000000067919 */ /* 0x001e240000003900 */
[----:B0-----:R-:W-:-:S04]  /*f4a0*/  LOP3.LUT R6, R6, UR4, RZ, 0xc0, !PT ;  /* 0x0000000406067c12 */ /* 0x001fc8000f8ec0ff */
[----:B------:R-:W0:Y:S01]  /*f4b0*/  POPC R7, R6 ;  /* 0x0000000600077309 */ /* 0x000e220000000000 */
[----:B--2---:R-:W0:Y:S02]  /*f4c0*/  SHFL.IDX PT, R4, R3, R4, 0x1f ;  /* 0x00001f0403047589 */ /* 0x004e2400000e0000 */
[----:B0-----:R-:W-:-:S07]  /*f4d0*/  IADD3 R16, R4, UR37, R7 ;  /* 0x0000002504107c10 */ /* 0x001fce000fffe007 */
.L_x_3520:
[----:B------:R-:W-:Y:S05]  /*f4e0*/  BSYNC B0 ;  /* 0x0000000000007941 */ /* 0x000fea0003800000 */
.L_x_3519:
[----:B-1----:R-:W2:Y:S02]  /*f4f0*/  LDL.LU R2, [R1+0x4] ;  /* 0x0000040001027983 */ /* 0x002ea40000300800 */
[----:B--2---:R-:W-:-:S05]  /*f500*/  LOP3.LUT R2, R2, R0, RZ, 0x3c, !PT ;  /* 0x0000000002027212 */ /* 0x004fca00078e3cff */
[----:B------:R1:W-:Y:S02]  /*f510*/  STL [R1+0x4], R2 ;  /* 0x0000040201007387 */ /* 0x0003e40000100800 */
.L_x_3476:
[----:B------:R-:W-:Y:S05]  /*f520*/  BSYNC B6 ;  /* 0x0000000000067941 */ /* 0x000fea0003800000 */
.L_x_3474:
[----:B------:R-:W-:-:S03]  /*f530*/  UMOV UR4, 0xffffffff ;  /* 0xffffffff00047882 */ /* 0x000fc60000000000 */
[----:B------:R-:W-:Y:S05]  /*f540*/  BRA.DIV UR4, `(.L_x_3521) ;  /* 0x0000001604cc7947 */ /* 0x000fea000b800000 */
[----:B------:R2:W3:Y:S04]  /*f550*/  SHFL.IDX PT, R4, R16, RZ, 0x1f ;  /* 0x00001fff10047589 */ /* 0x0004e800000e0000 */
[----:B------:R2:W4:Y:S02]  /*f560*/  SHFL.IDX PT, R7, R16, 0x1, 0x1f ;  /* 0x00201f0010077f89 */ /* 0x00052400000e0000 */
.L_x_3568:
        /* <DEDUP_REMOVED lines=10> */
[----:B-1----:R-:W0:Y:S02]  /*f610*/  LDC.64 R2, c[0x0][0xc58] ;  /* 0x00031600ff027b82 */ /* 0x002e240000000a00 */
[----:B0-----:R-:W-:-:S05]  /*f620*/  IMAD.WIDE R2, R5, 0x4, R2 ;  /* 0x0000000405027825 */ /* 0x001fca00078e0202 */
[----:B------:R0:W5:Y:S02]  /*f630*/  LDG.E R17, desc[UR48][R2.64] ;  /* 0x0000003002117981 */ /* 0x000164000c1e1900 */
.L_x_3523:
[----:B------:R-:W-:Y:S05]  /*f640*/  BSYNC B0 ;  /* 0x0000000000007941 */ /* 0x000fea0003800000 */
.L_x_3522:
        /* <DEDUP_REMOVED lines=8> */
[----:B------:R-:W1:Y:S02]  /*f6d0*/  SHFL.UP PT, R14, R13, 0x2, RZ ;  /* 0x044000000d0e7989 */ /* 0x000e6400000e00ff */
[----:B-1----:R-:W-:Y:S02]  /*f6e0*/  SEL R2, R14, RZ, P1 ;  /* 0x000000ff0e027207 */ /* 0x002fe40000800000 */
        /* <DEDUP_REMOVED lines=13> */
.L_x_3576:
[----:B------:R-:W-:Y:S02]  /*f7c0*/  ULDC UR4, c[0x0][0xc10] ;  /* 0x0003040000047ab9 */ /* 0x000fe40000000800 */
[----:B------:R-:W-:-:S04]  /*f7d0*/  IMAD.U32 R5, RZ, RZ, UR4 ;  /* 0x00000004ff057e24 */ /* 0x000fc8000f8e00ff */
[----:B-1----:R-:W-:-:S05]  /*f7e0*/  IMAD R14, R14, R5, RZ ;  /* 0x000000050e0e7224 */ /* 0x002fca00078e02ff */
[----:B----4-:R-:W-:-:S04]  /*f7f0*/  IADD3 R7, R7, R14, RZ ;  /* 0x0000000e07077210 */ /* 0x010fc80007ffe0ff */
[----:B---3--:R-:W-:-:S13]  /*f800*/  ISETP.GT.AND P0, PT, R7, R4, PT ;  /* 0x000000040700720c */ /* 0x008fda0003f04270 */
[----:B------:R-:W-:Y:S05]  /*f810*/  @P0 BRA `(.L_x_3525) ;  /* 0x0000000000b40947 */ /* 0x000fea0003800000 */
[----:B------:R-:W1:Y:S02]  /*f820*/  LDC R0, c[0x0][0xc14] ;  /* 0x00030500ff007b82 */ /* 0x000e640000000800 */
.L_x_3530:
        /* <DEDUP_REMOVED lines=14> */
.L_x_3528:
[----:B------:R-:W-:Y:S05]  /*f910*/  BSYNC B0 ;  /* 0x0000000000007941 */ /* 0x000fea0003800000 */
.L_x_3527:
        /* <DEDUP_REMOVED lines=23> */
.L_x_3584:
[----:B------:R-:W-:Y:S02]  /*fa90*/  ULDC UR4, c[0x0][0xc10] ;  /* 0x0003040000047ab9 */ /* 0x000fe40000000800 */
[----:B------:R-:W-:-:S04]  /*faa0*/  IMAD.U32 R5, RZ, RZ, UR4 ;  /* 0x00000004ff057e24 */ /* 0x000fc8000f8e00ff */
[----:B-1----:R-:W-:-:S05]  /*fab0*/  IMAD R14, R14, R5, RZ ;  /* 0x000000050e0e7224 */ /* 0x002fca00078e02ff */
[----:B------:R-:W-:-:S04]  /*fac0*/  IADD3 R7, R14, R7, RZ ;  /* 0x000000070e077210 */ /* 0x000fc80007ffe0ff */
[----:B------:R-:W-:-:S13]  /*fad0*/  ISETP.GT.AND P0, PT, R7, R4, PT ;  /* 0x000000040700720c */ /* 0x000fda0003f04270 */
[----:B------:R-:W-:Y:S05]  /*fae0*/  @!P0 BRA `(.L_x_3530) ;  /* 0xfffffffc00508947 */ /* 0x000fea000383ffff */
.L_x_3525:
[----:B--2---:R-:W-:Y:S01]  /*faf0*/  IMAD.IADD R16, R7, 0x1, -R14 ;  /* 0x0000000107107824 */ /* 0x004fe200078e0a0e */
[----:B------:R-:W-:-:S03]  /*fb00*/  UMOV UR4, 0xffffffff ;  /* 0xffffffff00047882 */ /* 0x000fc60000000000 */
[----:B------:R-:W-:-:S05]  /*fb10*/  IMAD R3, R2, R5, R16 ;  /* 0x0000000502037224 */ /* 0x000fca00078e0210 */
[----:B------:R-:W-:Y:S01]  /*fb20*/  ISETP.GT.AND P6, PT, R3, R4, PT ;  /* 0x000000040300720c */ /* 0x000fe20003fc4270 */
[----:B------:R-:W-:-:S12]  /*fb30*/  BRA.DIV UR4, `(.L_x_3531) ;  /* 0x0000001a043c7947 */ /* 0x000fd8000b800000 */
[----:B------:R-:W-:-:S04]  /*fb40*/  VOTE.ANY R3, PT, !P6 ;  /* 0x0000000000037806 */ /* 0x000fc800070e0100 */
[----:B------:R-:W1:Y:S02]  /*fb50*/  POPC R6, R3 ;  /* 0x0000000300067309 */ /* 0x000e640000000000 */
[----:B-1----:R1:W2:Y:S02]  /*fb60*/  SHFL.IDX PT, R17, R17, R6, 0x1f ;  /* 0x00001f0611117589 */ /* 0x0022a400000e0000 */
.L_x_3588:
[----:B------:R-:W-:Y:S01]  /*fb70*/  ISETP.NE.AND P0, PT, R3, RZ, PT ;  /* 0x000000ff0300720c */ /* 0x000fe20003f05270 */
[----:B------:R-:W-:-:S12]  /*fb80*/  IMAD.MOV.U32 R7, RZ, RZ, RZ ;  /* 0x000000ffff077224 */ /* 0x000fd800078e00ff */
[----:B------:R-:W-:Y:S05]  /*fb90*/  @!P0 BRA `(.L_x_3532) ;  /* 0x0000000000108947 */ /* 0x000fea0003800000 */
[----:B------:R-:W-:Y:S01]  /*fba0*/  UMOV UR4, 0xffffffff ;  /* 0xffffffff00047882 */ /* 0x000fe20000000000 */
[----:B------:R-:W-:Y:S02]  /*fbb0*/  VIADD R12, R6, 0xffffffff ;  /* 0xffffffff060c7836 */ /* 0x000fe40000000000 */
[----:B------:R-:W-:Y:S05]  /*fbc0*/  BRA.DIV UR4, `(.L_x_3533) ;  /* 0x0000001a04607947 */ /* 0x000fea000b800000 */
[----:B------:R3:W4:Y:S02]  /*fbd0*/  SHFL.IDX PT, R7, R2, R12, 0x1f ;  /* 0x00001f0c02077589 */ /* 0x00072400000e0000 */
.L_x_3532:
        /* <DEDUP_REMOVED lines=10> */
[----:B------:R-:W0:Y:S02]  /*fc80*/  I2F.RP R10, R9 ;  /* 0x00000009000a7306 */ /* 0x000e240000209400 */
[----:B------:R-:W-:-:S06]  /*fc90*/  IADD3 R4, RZ, -R4, RZ ;  /* 0x80000004ff047210 */ /* 0x000fcc0007ffe0ff */
        /* <DEDUP_REMOVED lines=15> */
[----:B------:R-:W-:-:S04]  /*fd90*/  ISETP.GE.AND P0, PT, R3, RZ, PT ;  /* 0x000000ff0300720c */ /* 0x000fc80003f06270 */
[----:B------:R-:W-:-:S09]  /*fda0*/  MOV R9, R2 ;  /* 0x0000000200097202 */ /* 0x000fd20000000f00 */
[----:B------:R-:W-:Y:S01]  /*fdb0*/  @!P0 IMAD.MOV R9, RZ, RZ, -R9 ;  /* 0x000000ffff098224 */ /* 0x000fe200078e0a09 */
[----:B------:R-:W-:-:S13]  /*fdc0*/  ISETP.NE.AND P0, PT, R6, RZ, PT ;  /* 0x000000ff0600720c */ /* 0x000fda0003f05270 */
[----:B------:R-:W-:-:S05]  /*fdd0*/  @!P0 LOP3.LUT R9, RZ, R6, RZ, 0x33, !PT ;  /* 0x00000006ff098212 */ /* 0x000fca00078e33ff */
[----:B------:R-:W-:Y:S01]  /*fde0*/  IMAD R4, R8, R9, RZ ;  /* 0x0000000908047224 */ /* 0x000fe200078e02ff */
[----:B------:R-:W-:-:S03]  /*fdf0*/  IADD3 R9, -R9, RZ, RZ ;  /* 0x000000ff09097210 */ /* 0x000fc60007ffe1ff */
[----:B------:R-:W-:Y:S02]  /*fe00*/  IMAD.MOV R2, RZ, RZ, -R4 ;  /* 0x000000ffff027224 */ /* 0x000fe400078e0a04 */
[----:B------:R-:W-:-:S03]  /*fe10*/  IMAD R7, R6, R9, R7 ;  /* 0x0000000906077224 */ /* 0x000fc600078e0207 */
[----:B------:R-:W-:Y:S02]  /*fe20*/  VIADDMNMX R8, R2, R5, R8, PT ;  /* 0x0000000502087246 */ /* 0x000fe40003800108 */
[----:B------:R-:W-:Y:S02]  /*fe30*/  IADD3 R4, R7, R4, RZ ;  /* 0x0000000407047210 */ /* 0x000fe40007ffe0ff */
        /* <DEDUP_REMOVED lines=29> */
.L_x_3526:
[----:B------:R-:W-:Y:S01]  /*10010*/  UMOV UR4, URZ ;  /* 0x0000003f00047c82 */ /* 0x000fe20008000000 */
[----:B------:R-:W-:Y:S01]  /*10020*/  UMOV UR5, URZ ;  /* 0x0000003f00057c82 */ /* 0x000fe20008000000 */
[----:B------:R-:W-:Y:S01]  /*10030*/  ULDC UR6, c[0x0][0xc14] ;  /* 0x0003050000067ab9 */ /* 0x000fe20000000800 */
[----:B--2---:R-:W-:Y:S01]  /*10040*/  IMAD.MOV.U32 R16, RZ, RZ, R4 ;  /* 0x000000ffff107224 */ /* 0x004fe200078e0004 */
[----:B------:R-:W-:Y:S01]  /*10050*/  MOV R17, UR4 ;  /* 0x0000000400117c02 */ /* 0x000fe20008000f00 */
[----:B------:R-:W-:Y:S02]  /*10060*/  IMAD.U32 R18, RZ, RZ, UR5 ;  /* 0x00000005ff127e24 */ /* 0x000fe4000f8e00ff */
[----:B------:R-:W-:-:S07]  /*10070*/  IMAD.U32 R19, RZ, RZ, UR6 ;  /* 0x00000006ff137e24 */ /* 0x000fce000f8e00ff */
.L_x_3534:
        /* <DEDUP_REMOVED lines=12> */
.L_x_3470:
[----:B-1----:R-:W3:Y:S01]  /*10140*/  LDL.LU R0, [R1+0x20] ;  /* 0x0000200001007983 */ /* 0x002ee20000300800 */
[----:B------:R-:W-:Y:S01]  /*10150*/  BSSY B0, `(.L_x_3536) ;  /* 0x000000b000007945 */ /* 0x000fe20003800000 */
[----:B------:R-:W1:Y:S01]  /*10160*/  S2R R5, SR_CgaCtaId ;  /* 0x0000000000057919 */ /* 0x000e620000008800 */
[----:B---3--:R-:W-:-:S05]  /*10170*/  VIADD R0, R0, 0x1 ;  /* 0x0000000100007836 */ /* 0x008fca0000000000 */
[----:B--2---:R-:W-:-:S04]  /*10180*/  LEA.HI R2, R0, R0, RZ, 0x1 ;  /* 0x0000000000027211 */ /* 0x004fc800078f08ff */
[----:B------:R-:W-:-:S04]  /*10190*/  LOP3.LUT R3, R2, 0xfffffffe, RZ, 0xc0, !PT ;  /* 0xfffffffe02037812 */ /* 0x000fc800078ec0ff */
[----:B------:R-:W-:Y:S02]  /*101a0*/  IADD3 R3, R0, -R3, RZ ;  /* 0x8000000300037210 */ /* 0x000fe40007ffe0ff */
[----:B------:R-:W-:Y:S02]  /*101b0*/  MOV R0, 0x400 ;  /* 0x0000040000007802 */ /* 0x000fe40000000f00 */
[----:B------:R-:W-:Y:S02]  /*101c0*/  SHF.L.U32 R3, R3, 0x1f, RZ ;  /* 0x0000001f03037819 */ /* 0x000fe400000006ff */
[----:B-1----:R-:W-:-:S04]  /*101d0*/  LEA R0, R5, R0, 0x18 ;  /* 0x0000000005007211 */ /* 0x002fc800078ec0ff */
[----:B------:R-:W1:Y:S02]  /*101e0*/  SYNCS.PHASECHK.TRANS64.TRYWAIT P0, [R0+URZ+0x28c20], R3 ;  /* 0x028c2003000075a7 */ /* 0x000e64000800017f */
[----:B-1----:R-:W-:Y:S05]  /*101f0*/  @!P0 BRA `(.L_x_3537) ;  /* 0x0000001000fc8947 */ /* 0x002fea0003800000 */
.L_x_3591:
[----:B------:R-:W-:Y:S05]  /*10200*/  BSYNC B0 ;  /* 0x0000000000007941 */ /* 0x000fea0003800000 */
.L_x_3536:
[----:B------:R-:W-:-:S03]  /*10210*/  UMOV UR4, 0xffffffff ;  /* 0xffffffff00047882 */ /* 0x000fc60000000000 */
[----:B------:R-:W-:Y:S05]  /*10220*/  BRA.DIV UR4, `(.L_x_3538) ;  /* 0x0000001604047947 */ /* 0x000fea000b800000 */
[----:B------:R-:W2:Y:S02]  /*10230*/  S2R R2, SR_TID.X ;  /* 0x0000000000027919 */ /* 0x000ea40000002100 */
[----:B--2---:R-:W-:-:S04]  /*10240*/  SHF.R.U32.HI R2, RZ, 0x5, R2 ;  /* 0x00000005ff027819 */ /* 0x004fc80000011602 */
[----:B------:R-:W-:-:S05]  /*10250*/  LOP3.LUT R2, R2, 0x3, RZ, 0xc0, !PT ;  /* 0x0000000302027812 */ /* 0x000fca00078ec0ff */
[----:B------:R2:W3:Y:S02]  /*10260*/  SHFL.IDX PT, R14, R2, RZ, 0x1f ;  /* 0x00001fff020e7589 */ /* 0x0004e400000e0000 */
.L_x_3594:
[----:B---3--:R-:W-:Y:S01]  /*10270*/  ISETP.NE.AND P0, PT, R14, RZ, PT ;  /* 0x000000ff0e00720c */ /* 0x008fe20003f05270 */
[----:B------:R-:W-:-:S12]  /*10280*/  BSSY B0, `(.L_x_3539) ;  /* 0x0000027000007945 */ /* 0x000fd80003800000 */
[----:B------:R-:W-:Y:S05]  /*10290*/  @P0 BRA `(.L_x_3540) ;  /* 0x0000000000940947 */ /* 0x000fea0003800000 */
[----:B------:R-:W-:-:S03]  /*102a0*/  UMOV UR4, 0xffffffff ;  /* 0xffffffff00047882 */ /* 0x000fc60000000000 */
[----:B------:R-:W-:Y:S05]  /*102b0*/  BRA.DIV UR4, `(.L_x_3541) ;  /* 0x0000001604147947 */ /* 0x000fea000b800000 */
[----:B------:R-:W-:-:S13]  /*102c0*/  ELECT P6, URZ, PT ;  /* 0x00000000003f782f */ /* 0x000fda00038c0000 */
.L_x_3597:
[----:B------:R-:W-:Y:S05]  /*102d0*/  @!P6 BRA `(.L_x_3540) ;  /* 0x000000000084e947 */ /* 0x000fea0003800000 */
[----:B------:R-:W-:-:S06]  /*102e0*/  ULOP3.LUT UR4, UR36, 0x2, URZ, 0xfc, !UPT ;  /* 0x0000000224047892 */ /* 0x000fcc000f8efc3f */
[----:B--2---:R-:W-:-:S05]  /*102f0*/  IMAD.U32 R2, RZ, RZ, UR4 ;  /* 0x00000004ff027e24 */ /* 0x004fca000f8e00ff */
[----:B------:R-:W-:-:S13]  /*10300*/  ISETP.NE.AND P2, PT, R2, 0x3, PT ;  /* 0x000000030200780c */ /* 0x000fda0003f45270 */
[----:B------:R-:W-:Y:S05]  /*10310*/  @!P2 BRA `(.L_x_3542) ;  /* 0x000000000004a947 */ /* 0x000fea0003800000 */
[----:B------:R-:W-:Y:S01]  /*10320*/  BPT.TRAP 0x1 ;  /* 0x000000040000795c */ /* 0x000fe20000300000 */
.L_x_3542:
[----:B-1----:R-:W2:Y:S04]  /*10330*/  LDL R3, [R1] ;  /* 0x0000000001037983 */ /* 0x002ea80000100800 */
[----:B------:R-:W3:Y:S01]  /*10340*/  LDL.LU R7, [R1+0x4] ;  /* 0x0000040001077983 */ /* 0x000ee20000300800 */
[----:B------:R-:W-:-:S04]  /*10350*/  VIADD R2, R0, 0x28c40 ;  /* 0x00028c4000027836 */ /* 0x000fc80000000000 */
[C---:B--2---:R-:W-:Y:S01]  /*10360*/  IMAD R6, R3.reuse, 0x8, R2 ;  /* 0x0000000803067824 */ /* 0x044fe200078e0202 */
[----:B------:R-:W-:Y:S02]  /*10370*/  IADD3 R3, R3, 0x1, RZ ;  /* 0x0000000103037810 */ /* 0x000fe40007ffe0ff */
[----:B---3--:R-:W-:Y:S02]  /*10380*/  SHF.L.U32 R5, R7, 0x1f, RZ ;  /* 0x0000001f07057819 */ /* 0x008fe400000006ff */
[C---:B------:R-:W-:Y:S02]  /*10390*/  ISETP.NE.AND P1, PT, R3.reuse, 0x2, PT ;  /* 0x000000020300780c */ /* 0x040fe40003f25270 */
[----:B------:R-:W1:Y:S02]  /*103a0*/  SYNCS.PHASECHK.TRANS64.TRYWAIT P0, [R6+URZ], R5 ;  /* 0x00000005060075a7 */ /* 0x000e64000800017f */
[----:B------:R-:W-:Y:S02]  /*103b0*/  SEL R4, RZ, 0x1, P1 ;  /* 0x00000001ff047807 */ /* 0x000fe40000800000 */
[----:B------:R-:W-:-:S02]  /*103c0*/  SEL R3, R3, RZ, P1 ;  /* 0x000000ff03037207 */ /* 0x000fc40000800000 */
[----:B------:R-:W-:-:S03]  /*103d0*/  LOP3.LUT R4, R7, R4, RZ, 0x3c, !PT ;  /* 0x0000000407047212 */ /* 0x000fc600078e3cff */
[----:B------:R-:W-:Y:S01]  /*103e0*/  IMAD R7, R3, 0x8, R2 ;  /* 0x0000000803077824 */ /* 0x000fe200078e0202 */
[----:B------:R-:W-:Y:S01]  /*103f0*/  SHF.L.U32 R2, R4, 0x1f, RZ ;  /* 0x0000001f04027819 */ /* 0x000fe200000006ff */
[----:B-1----:R-:W-:Y:S06]  /*10400*/  @!P0 BRA `(.L_x_3543) ;  /* 0x0000001000e08947 */ /* 0x002fec0003800000 */
.L_x_3598:
[----:B------:R-:W2:Y:S02]  /*10410*/  SYNCS.PHASECHK.TRANS64.TRYWAIT P0, [R7+URZ], R2 ;  /* 0x00000002070075a7 */ /* 0x000ea4000800017f */
[----:B--2---:R-:W-:Y:S05]  /*10420*/  @!P0 BRA `(.L_x_3544) ;  /* 0x0000001000ec8947 */ /* 0x004fea0003800000 */
.L_x_3599:
[----:B------:R-:W-:Y:S05]  /*10430*/  @!P2 BRA `(.L_x_3545) ;  /* 0x000000000004a947 */ /* 0x000fea0003800000 */
[----:B------:R-:W-:Y:S01]  /*10440*/  BPT.TRAP 0x1 ;  /* 0x000000040000795c */ /* 0x000fe20000300000 */
.L_x_3545:
[----:B------:R-:W3:Y:S01]  /*10450*/  LDL.LU R4, [R1] ;  /* 0x0000000001047983 */ /* 0x000ee20000300800 */
[----:B------:R-:W-:-:S04]  /*10460*/  VIADD R0, R0, 0x28c60 ;  /* 0x00028c6000007836 */ /* 0x000fc80000000000 */
[----:B---3--:R-:W-:-:S04]  /*10470*/  IMAD R4, R4, 0x8, R0 ;  /* 0x0000000804047824 */ /* 0x008fc800078e0200 */
[----:B------:R-:W3:Y:S02]  /*10480*/  SYNCS.PHASECHK.TRANS64.TRYWAIT P0, [R4+URZ], R5 ;  /* 0x00000005040075a7 */ /* 0x000ee4000800017f */
[----:B---3--:R-:W-:Y:S05]  /*10490*/  @!P0 BRA `(.L_x_3546) ;  /* 0x0000001000e48947 */ /* 0x008fea0003800000 */
.L_x_3600:
[----:B------:R-:W-:-:S07]  /*104a0*/  LEA R3, R3, R0, 0x3 ;  /* 0x0000000003037211 */ /* 0x000fce00078e18ff */
.L_x_3547:
[----:B----4-:R4:W0:Y:S02]  /*104b0*/  SYNCS.PHASECHK.TRANS64.TRYWAIT P0, [R3+URZ], R2 ;  /* 0x00000002030075a7 */ /* 0x010824000800017f */
[----:B0-----:R-:W-:Y:S05]  /*104c0*/  @!P0 NANOSLEEP.SYNCS 0x989680 ;  /* 0x009896800000895d */ /* 0x001fea0003900000 */
[----:B------:R-:W0:Y:S02]  /*104d0*/  @!P0 SYNCS.PHASECHK.TRANS64 P0, [R3+URZ], R2 ;  /* 0x00000002030085a7 */ /* 0x000e24000800007f */
[----:B0-----:R-:W-:Y:S05]  /*104e0*/  @!P0 BRA `(.L_x_3547) ;  /* 0xfffffffc00f08947 */ /* 0x001fea000383ffff */
.L_x_3540:
[----:B------:R-:W-:Y:S05]  /*104f0*/  BSYNC B0 ;  /* 0x0000000000007941 */ /* 0x000fea0003800000 */
.L_x_3539:
[----:B------:R-:W-:Y:S05]  /*10500*/  EXIT ;  /* 0x000000000000794d */ /* 0x000fea0003800000 */
.L_x_3413:
[----:B0-----:R-:W-:-:S04]  /*10510*/  IMAD.U32 R5, RZ, RZ, UR21 ;  /* 0x00000015ff057e24 */ /* 0x001fc8000f8e00ff */
[----:B------:R0:W1:Y:S03]  /*10520*/  SYNCS.PHASECHK.TRANS64.TRYWAIT P1, [R5+URZ+0x28c50], R4 ;  /* 0x028c5004050075a7 */ /* 0x000066000802017f */
[----:B-1----:R-:W-:Y:S05]  /*10530*/  @!P1 NANOSLEEP.SYNCS 0x989680 ;  /* 0x009896800000995d */ /* 0x002fea0003900000 */
[----:B------:R-:W1:Y:S02]  /*10540*/  @!P1 SYNCS.PHASECHK.TRANS64 P1, [R5+URZ+0x28c50], R4 ;  /* 0x028c5004050095a7 */ /* 0x000e64000802007f */
[----:B-1----:R-:W-:Y:S05]  /*10550*/  @!P1 BRA `(.L_x_3413) ;  /* 0xfffffffc00ec9947 */ /* 0x002fea000383ffff */
[----:B------:R-:W-:Y:S05]  /*10560*/  BRA `(.L_x_3548) ;  /* 0xffffff1400387947 */ /* 0x000fea000383ffff */
.L_x_3418:
[----:B-1----:R-:W-:-:S04]  /*10570*/  IMAD.U32 R6, RZ, RZ, UR21 ;  /* 0x00000015ff067e24 */ /* 0x002fc8000f8e00ff */
[----:B------:R1:W2:Y:S03]  /*10580*/  SYNCS.PHASECHK.TRANS64.TRYWAIT P1, [R6+URZ+0x28c50], R5 ;  /* 0x028c5005060075a7 */ /* 0x0002a6000802017f */
[----:B--2---:R-:W-:Y:S05]  /*10590*/  @!P1 NANOSLEEP.SYNCS 0x989680 ;  /* 0x009896800000995d */ /* 0x004fea0003900000 */
[----:B------:R-:W2:Y:S02]  /*105a0*/  @!P1 SYNCS.PHASECHK.TRANS64 P1, [R6+URZ+0x28c50], R5 ;  /* 0x028c5005060095a7 */ /* 0x000ea4000802007f */
[----:B--2---:R-:W-:Y:S05]  /*105b0*/  @!P1 BRA `(.L_x_3418) ;  /* 0xfffffffc00ec9947 */ /* 0x004fea000383ffff */
[----:B------:R-:W-:Y:S05]  /*105c0*/  BRA `(.L_x_3417) ;  /* 0xffffff20003c7947 */ /* 0x000fea000383ffff */
.L_x_3421:
[----:B0-----:R-:W-:-:S04]  /*105d0*/  IMAD.U32 R3, RZ, RZ, UR40 ;  /* 0x00000028ff037e24 */ /* 0x001fc8000f8e00ff */
[----:B------:R0:W1:Y:S03]  /*105e0*/  SYNCS.PHASECHK.TRANS64.TRYWAIT P1, [R3+URZ+0x28c00], R0 ;  /* 0x028c0000030075a7 */ /* 0x000066000802017f */
[----:B-1----:R-:W-:Y:S05]  /*105f0*/  @!P1 NANOSLEEP.SYNCS 0x989680 ;  /* 0x009896800000995d */ /* 0x002fea0003900000 */
[----:B------:R-:W1:Y:S02]  /*10600*/  @!P1 SYNCS.PHASECHK.TRANS64 P1, [R3+URZ+0x28c00], R0 ;  /* 0x028c0000030095a7 */ /* 0x000e64000802007f */
[----:B-1----:R-:W-:Y:S05]  /*10610*/  @!P1 BRA `(.L_x_3421) ;  /* 0xfffffffc00ec9947 */ /* 0x002fea000383ffff */
[----:B------:R-:W-:Y:S05]  /*10620*/  BRA `(.L_x_3549) ;  /* 0xffffff2c007c7947 */ /* 0x000fea000383ffff */
.L_x_3425:
[----:B--2---:R2:W3:Y:S02]  /*10630*/  SYNCS.PHASECHK.TRANS64.TRYWAIT P1, [R7+URZ+0x28c30], R8 ;  /* 0x028c3008070075a7 */ /* 0x0044e4000802017f */
[----:B---3--:R-:W-:Y:S05]  /*10640*/  @!P1 NANOSLEEP.SYNCS 0x989680 ;  /* 0x009896800000995d */ /* 0x008fea0003900000 */
[----:B------:R-:W3:Y:S02]  /*10650*/  @!P1 SYNCS.PHASECHK.TRANS64 P1, [R7+URZ+0x28c30], R8 ;  /* 0x028c3008070095a7 */ /* 0x000ee4000802007f */
[----:B---3--:R-:W-:Y:S05]  /*10660*/  @!P1 BRA `(.L_x_3425) ;  /* 0xfffffffc00f09947 */ /* 0x008fea000383ffff */
[----:B------:R-:W-:Y:S05]  /*10670*/  BRA `(.L_x_3424) ;  /* 0xffffff2c00987947 */ /* 0x000fea000383ffff */
.L_x_3429:
[----:B----4-:R4:W0:Y:S02]  /*10680*/  SYNCS.PHASECHK.TRANS64.TRYWAIT P2, [R7+URZ+0x28c50], R8 ;  /* 0x028c5008070075a7 */ /* 0x010824000804017f */
[----:B0-----:R-:W-:Y:S05]  /*10690*/  @!P2 NANOSLEEP.SYNCS 0x989680 ;  /* 0x009896800000a95d */ /* 0x001fea0003900000 */
[----:B------:R-:W0:Y:S02]  /*106a0*/  @!P2 SYNCS.PHASECHK.TRANS64 P2, [R7+URZ+0x28c50], R8 ;  /* 0x028c50080700a5a7 */ /* 0x000e24000804007f */
[----:B0-----:R-:W-:Y:S05]  /*106b0*/  @!P2 BRA `(.L_x_3429) ;  /* 0xfffffffc00f0a947 */ /* 0x001fea000383ffff */
[----:B------:R-:W-:Y:S05]  /*106c0*/  BRA `(.L_x_3428) ;  /* 0xffffff4000047947 */ /* 0x000fea000383ffff */
.L_x_3434:
[----:B--2---:R-:W-:-:S04]  /*106d0*/  MOV R4, UR24 ;  /* 0x0000001800047c02 */ /* 0x004fc80008000f00 */
[----:B------:R2:W3:Y:S03]  /*106e0*/  SYNCS.PHASECHK.TRANS64.TRYWAIT P2, [R4+URZ+0x28c30], R7 ;  /* 0x028c3007040075a7 */ /* 0x0004e6000804017f */
[----:B---3--:R-:W-:Y:S05]  /*106f0*/  @!P2 NANOSLEEP.SYNCS 0x989680 ;  /* 0x009896800000a95d */ /* 0x008fea0003900000 */
[----:B------:R-:W3:Y:S02]  /*10700*/  @!P2 SYNCS.PHASECHK.TRANS64 P2, [R4+URZ+0x28c30], R7 ;  /* 0x028c30070400a5a7 */ /* 0x000ee4000804007f */
[----:B---3--:R-:W-:Y:S05]  /*10710*/  @!P2 BRA `(.L_x_3434) ;  /* 0xfffffffc00eca947 */ /* 0x008fea000383ffff */
[----:B------:R-:W-:Y:S05]  /*10720*/  BRA `(.L_x_3433) ;  /* 0xffffff4000f47947 */ /* 0x000fea000383ffff */
.L_x_3438:
[----:B-1----:R1:W2:Y:S02]  /*10730*/  SYNCS.PHASECHK.TRANS64.TRYWAIT P2, [R168+URZ+0x28c50], R7 ;  /* 0x028c5007a80075a7 */ /* 0x0022a4000804017f */
[----:B--2---:R-:W-:Y:S05]  /*10740*/  @!P2 NANOSLEEP.SYNCS 0x989680 ;  /* 0x009896800000a95d */ /* 0x004fea0003900000 */
[----:B------:R-:W2:Y:S02]  /*10750*/  @!P2 SYNCS.PHASECHK.TRANS64 P2, [R168+URZ+0x28c50], R7 ;  /* 0x028c5007a800a5a7 */ /* 0x000ea4000804007f */
[----:B--2---:R-:W-:Y:S05]  /*10760*/  @!P2 BRA `(.L_x_3438) ;  /* 0xfffffffc00f0a947 */ /* 0x004fea000383ffff */
[----:B------:R-:W-:Y:S05]  /*10770*/  BRA `(.L_x_3437) ;  /* 0xffffff5c00487947 */ /* 0x000fea000383ffff */
.L_x_3444:
[----:B-1----:R-:W-:-:S04]  /*10780*/  IMAD.U32 R4, RZ, RZ, UR23 ;  /* 0x00000017ff047e24 */ /* 0x002fc8000f8e00ff */
[----:B------:R1:W4:Y:S03]  /*10790*/  SYNCS.PHASECHK.TRANS64.TRYWAIT P2, [R4+URZ+0x28c30], R7 ;  /* 0x028c3007040075a7 */ /* 0x000326000804017f */
[----:B----4-:R-:W-:Y:S05]  /*107a0*/  @!P2 NANOSLEEP.SYNCS 0x989680 ;  /* 0x009896800000a95d */ /* 0x010fea0003900000 */
[----:B------:R-:W4:Y:S02]  /*107b0*/  @!P2 SYNCS.PHASECHK.TRANS64 P2, [R4+URZ+0x28c30], R7 ;  /* 0x028c30070400a5a7 */ /* 0x000f24000804007f */
[----:B----4-:R-:W-:Y:S05]  /*107c0*/  @!P2 BRA `(.L_x_3444) ;  /* 0xfffffffc00eca947 */ /* 0x010fea000383ffff */
[----:B------:R-:W-:Y:S05]  /*107d0*/  BRA `(.L_x_3443) ;  /* 0xffffff6000307947 */ /* 0x000fea000383ffff */
.L_x_3448:
[----:B---3--:R3:W4:Y:S02]  /*107e0*/  SYNCS.PHASECHK.TRANS64.TRYWAIT P2, [R170+URZ+0x28c50], R7 ;  /* 0x028c5007aa0075a7 */ /* 0x008724000804017f */
[----:B----4-:R-:W-:Y:S05]  /*107f0*/  @!P2 NANOSLEEP.SYNCS 0x989680 ;  /* 0x009896800000a95d */ /* 0x010fea0003900000 */
[----:B------:R-:W4:Y:S02]  /*10800*/  @!P2 SYNCS.PHASECHK.TRANS64 P2, [R170+URZ+0x28c50], R7 ;  /* 0x028c5007aa00a5a7 */ /* 0x000f24000804007f */
[----:B----4-:R-:W-:Y:S05]  /*10810*/  @!P2 BRA `(.L_x_3448) ;  /* 0xfffffffc00f0a947 */ /* 0x010fea000383ffff */
[----:B------:R-:W-:Y:S05]  /*10820*/  BRA `(.L_x_3447) ;  /* 0xffffff7400547947 */ /* 0x000fea000383ffff */
.L_x_3481:
        /* <DEDUP_REMOVED lines=8> */
[----:B------:R-:W-:Y:S05]  /*108b0*/  WARPSYNC.COLLECTIVE R15, `(.L_x_3551) ;  /* 0x000000000f087348 */ /* 0x000fea0003c00000 */
[----:B------:R0:W1:Y:S02]  /*108c0*/  SHFL.IDX P6, R14, R13, R12, R11 ;  /* 0x0000000c0d0e7389 */ /* 0x00006400000c000b */
[----:B01----:R-:W-:Y:S01]  /*108d0*/  ENDCOLLECTIVE ;  /* 0x000000000000791b */ /* 0x003fe20003800000 */
.L_x_3551:
[----:B------:R-:W-:Y:S05]  /*108e0*/  BSYNC B0 ;  /* 0x0000000000007941 */ /* 0x000fea0003800000 */
.L_x_3550:
[----:B------:R-:W-:Y:S05]  /*108f0*/  BRA `(.L_x_3552) ;  /* 0xffffffc400347947 */ /* 0x000fea000383ffff */
.L_x_3482:
[----:B------:R-:W-:Y:S01]  /*10900*/  BSSY B0, `(.L_x_3553) ;  /* 0x0000006000007945 */ /* 0x000fe20003800000 */
[----:B------:R-:W-:-:S07]  /*10910*/  IMAD.MOV.U32 R15, RZ, RZ, -0x1 ;  /* 0xffffffffff0f7424 */ /* 0x000fce00078e00ff */
[----:B------:R-:W-:Y:S05]  /*10920*/  WARPSYNC.COLLECTIVE R15, `(.L_x_3554) ;  /* 0x000000000f0c7348 */ /* 0x000fea0003c00000 */
[----:B------:R-:W-:Y:S02]  /*10930*/  ELECT P6, UR62, PT ;  /* 0x00000000003e782f */ /* 0x000fe400038c0000 */
[----:B------:R-:W-:Y:S01]  /*10940*/  MOV R14, UR62 ;  /* 0x0000003e000e7c02 */ /* 0x000fe20008000f00 */
[----:B------:R-:W-:Y:S10]  /*10950*/  ENDCOLLECTIVE ;  /* 0x000000000000791b */ /* 0x000ff40003800000 */
.L_x_3554:
[----:B------:R-:W-:Y:S05]  /*10960*/  BSYNC B0 ;  /* 0x0000000000007941 */ /* 0x000fea0003800000 */
.L_x_3553:
[----:B------:R-:W-:Y:S05]  /*10970*/  BRA `(.L_x_3555) ;  /* 0xffffffc400247947 */ /* 0x000fea000383ffff */
.L_x_3485:
[----:B0-----:R0:W1:Y:S02]  /*10980*/  SYNCS.PHASECHK.TRANS64.TRYWAIT P0, [R8+URZ+0x28c40], R10 ;  /* 0x028c400a080075a7 */ /* 0x001064000800017f */
[----:B-1----:R-:W-:Y:S05]  /*10990*/  @!P0 NANOSLEEP.SYNCS 0x989680 ;  /* 0x009896800000895d */ /* 0x002fea0003900000 */
[----:B------:R-:W1:Y:S02]  /*109a0*/  @!P0 SYNCS.PHASECHK.TRANS64 P0, [R8+URZ+0x28c40], R10 ;  /* 0x028c400a080085a7 */ /* 0x000e64000800007f */
[----:B-1----:R-:W-:Y:S05]  /*109b0*/  @!P0 BRA `(.L_x_3485) ;  /* 0xfffffffc00f08947 */ /* 0x002fea000383ffff */
[----:B------:R-:W-:Y:S05]  /*109c0*/  BRA `(.L_x_3556) ;  /* 0xffffffc400887947 */ /* 0x000fea000383ffff */
.L_x_3488:
        /* <DEDUP_REMOVED lines=8> */
.L_x_3491:
[----:B0-----:R0:W1:Y:S02]  /*10a50*/  SYNCS.PHASECHK.TRANS64.TRYWAIT P0, [R11+URZ+0x28c60], R6 ;  /* 0x028c60060b0075a7 */ /* 0x001064000800017f */
[----:B-1----:R-:W-:Y:S05]  /*10a60*/  @!P0 NANOSLEEP.SYNCS 0x989680 ;  /* 0x009896800000895d */ /* 0x002fea0003900000 */
[----:B------:R-:W1:Y:S02]  /*10a70*/  @!P0 SYNCS.PHASECHK.TRANS64 P0, [R11+URZ+0x28c60], R6 ;  /* 0x028c60060b0085a7 */ /* 0x000e64000800007f */
[----:B-1----:R-:W-:Y:S05]  /*10a80*/  @!P0 BRA `(.L_x_3491) ;  /* 0xfffffffc00f08947 */ /* 0x002fea000383ffff */
[----:B------:R-:W-:Y:S05]  /*10a90*/  BRA `(.L_x_3558) ;  /* 0xffffffc800807947 */ /* 0x000fea000383ffff */
.L_x_3500:
[----:B-1----:R1:W2:Y:S02]  /*10aa0*/  SYNCS.PHASECHK.TRANS64.TRYWAIT P0, [R2+URZ+0x28c40], R3 ;  /* 0x028c4003020075a7 */ /* 0x0022a4000800017f */
[----:B--2---:R-:W-:Y:S05]  /*10ab0*/  @!P0 NANOSLEEP.SYNCS 0x989680 ;  /* 0x009896800000895d */ /* 0x004fea0003900000 */
[----:B------:R-:W2:Y:S02]  /*10ac0*/  @!P0 SYNCS.PHASECHK.TRANS64 P0, [R2+URZ+0x28c40], R3 ;  /* 0x028c4003020085a7 */ /* 0x000ea4000800007f */
[----:B--2---:R-:W-:Y:S05]  /*10ad0*/  @!P0 BRA `(.L_x_3500) ;  /* 0xfffffffc00f08947 */ /* 0x004fea000383ffff */
[----:B------:R-:W-:Y:S05]  /*10ae0*/  BRA `(.L_x_3559) ;  /* 0xffffffd000487947 */ /* 0x000fea000383ffff */
.L_x_3502:
[----:B0-----:R0:W2:Y:S02]  /*10af0*/  SYNCS.PHASECHK.TRANS64.TRYWAIT P0, [R2+URZ+0x28c60], R3 ;  /* 0x028c6003020075a7 */ /* 0x0010a4000800017f */
[----:B--2---:R-:W-:Y:S05]  /*10b00*/  @!P0 NANOSLEEP.SYNCS 0x989680 ;  /* 0x009896800000895d */ /* 0x004fea0003900000 */
[----:B------:R-:W2:Y:S02]  /*10b10*/  @!P0 SYNCS.PHASECHK.TRANS64 P0, [R2+URZ+0x28c60], R3 ;  /* 0x028c6003020085a7 */ /* 0x000ea4000800007f */
[----:B--2---:R-:W-:Y:S05]  /*10b20*/  @!P0 BRA `(.L_x_3502) ;  /* 0xfffffffc00f08947 */ /* 0x004fea000383ffff */
[----:B------:R-:W-:Y:S05]  /*10b30*/  BRA `(.L_x_3560) ;  /* 0xffffffd000b87947 */ /* 0x000fea000383ffff */
.L_x_3507:
[----:B-1----:R1:W2:Y:S02]  /*10b40*/  SYNCS.PHASECHK.TRANS64.TRYWAIT P0, [R2+URZ+0x28c40], R7 ;  /* 0x028c4007020075a7 */ /* 0x0022a4000800017f */
[----:B--2---:R-:W-:Y:S05]  /*10b50*/  @!P0 NANOSLEEP.SYNCS 0x989680 ;  /* 0x009896800000895d */ /* 0x004fea0003900000 */
[----:B------:R-:W2:Y:S02]  /*10b60*/  @!P0 SYNCS.PHASECHK.TRANS64 P0, [R2+URZ+0x28c40], R7 ;  /* 0x028c4007020085a7 */ /* 0x000ea4000800007f */
[----:B--2---:R-:W-:Y:S05]  /*10b70*/  @!P0 BRA `(.L_x_3507) ;  /* 0xfffffffc00f08947 */ /* 0x004fea000383ffff */
[----:B------:R-:W-:Y:S05]  /*10b80*/  BRA `(.L_x_3561) ;  /* 0xffffffd800547947 */ /* 0x000fea000383ffff */
.L_x_3509:
[----:B0-----:R0:W2:Y:S02]  /*10b90*/  SYNCS.PHASECHK.TRANS64.TRYWAIT P1, [R2+URZ+0x28c60], R7 ;  /* 0x028c6007020075a7 */ /* 0x0010a4000802017f */
[----:B--2---:R-:W-:Y:S05]  /*10ba0*/  @!P1 NANOSLEEP.SYNCS 0x989680 ;  /* 0x009896800000995d */ /* 0x004fea0003900000 */
[----:B------:R-:W2:Y:S02]  /*10bb0*/  @!P1 SYNCS.PHASECHK.TRANS64 P1, [R2+URZ+0x28c60], R7 ;  /* 0x028c6007020095a7 */ /* 0x000ea4000802007f */
[----:B--2---:R-:W-:Y:S05]  /*10bc0*/  @!P1 BRA `(.L_x_3509) ;  /* 0xfffffffc00f09947 */ /* 0x004fea000383ffff */
[----:B------:R-:W-:Y:S05]  /*10bd0*/  BRA `(.L_x_3562) ;  /* 0xffffffd800c07947 */ /* 0x000fea000383ffff */
.L_x_3514:
[----:B--2---:R2:W3:Y:S02]  /*10be0*/  SYNCS.PHASECHK.TRANS64.TRYWAIT P0, [R2+URZ+0x28c40], R3 ;  /* 0x028c4003020075a7 */ /* 0x0044e4000800017f */
[----:B---3--:R-:W-:Y:S05]  /*10bf0*/  @!P0 NANOSLEEP.SYNCS 0x989680 ;  /* 0x009896800000895d */ /* 0x008fea0003900000 */
[----:B------:R-:W3:Y:S02]  /*10c00*/  @!P0 SYNCS.PHASECHK.TRANS64 P0, [R2+URZ+0x28c40], R3 ;  /* 0x028c4003020085a7 */ /* 0x000ee4000800007f */
[----:B---3--:R-:W-:Y:S05]  /*10c10*/  @!P0 BRA `(.L_x_3514) ;  /* 0xfffffffc00f08947 */ /* 0x008fea000383ffff */
[----:B------:R-:W-:Y:S05]  /*10c20*/  BRA `(.L_x_3563) ;  /* 0xffffffe0003c7947 */ /* 0x000fea000383ffff */
.L_x_3516:
[----:B0-----:R0:W1:Y:S02]  /*10c30*/  SYNCS.PHASECHK.TRANS64.TRYWAIT P1, [R2+URZ+0x28c60], R3 ;  /* 0x028c6003020075a7 */ /* 0x001064000802017f */
[----:B-1----:R-:W-:Y:S05]  /*10c40*/  @!P1 NANOSLEEP.SYNCS 0x989680 ;  /* 0x009896800000995d */ /* 0x002fea0003900000 */
[----:B------:R-:W1:Y:S02]  /*10c50*/  @!P1 SYNCS.PHASECHK.TRANS64 P1, [R2+URZ+0x28c60], R3 ;  /* 0x028c6003020095a7 */ /* 0x000e64000802007f */
[----:B-1----:R-:W-:Y:S05]  /*10c60*/  @!P1 BRA `(.L_x_3516) ;  /* 0xfffffffc00f09947 */ /* 0x002fea000383ffff */
[----:B------:R-:W-:Y:S05]  /*10c70*/  BRA `(.L_x_3564) ;  /* 0xffffffe000ac7947 */ /* 0x000fea000383ffff */
.L_x_3521:
[----:B------:R-:W-:Y:S01]  /*10c80*/  BSSY B0, `(.L_x_3565) ;  /* 0x0000008000007945 */ /* 0x000fe20003800000 */
[----:B0-----:R-:W-:Y:S01]  /*10c90*/  IMAD.MOV.U32 R13, RZ, RZ, R16 ;  /* 0x000000ffff0d7224 */ /* 0x001fe200078e0010 */
[----:B------:R-:W-:Y:S01]  /*10ca0*/  MOV R12, RZ ;  /* 0x000000ff000c7202 */ /* 0x000fe20000000f00 */
[----:B------:R-:W-:Y:S02]  /*10cb0*/  IMAD.MOV.U32 R11, RZ, RZ, 0x1f ;  /* 0x0000001fff0b7424 */ /* 0x000fe400078e00ff */
[----:B------:R-:W-:-:S07]  /*10cc0*/  IMAD.MOV.U32 R15, RZ, RZ, -0x1 ;  /* 0xffffffffff0f7424 */ /* 0x000fce00078e00ff */
[----:B-1----:R-:W-:Y:S05]  /*10cd0*/  WARPSYNC.COLLECTIVE R15, `(.L_x_3566) ;  /* 0x000000000f087348 */ /* 0x002fea0003c00000 */
[----:B------:R0:W2:Y:S02]  /*10ce0*/  SHFL.IDX P6, R14, R13, R12, R11 ;  /* 0x0000000c0d0e7389 */ /* 0x0000a400000c000b */
[----:B012---:R-:W-:Y:S01]  /*10cf0*/  ENDCOLLECTIVE ;  /* 0x000000000000791b */ /* 0x007fe20003800000 */
.L_x_3566:
[----:B------:R-:W-:Y:S05]  /*10d00*/  BSYNC B0 ;  /* 0x0000000000007941 */ /* 0x000fea0003800000 */
.L_x_3565:
        /* <DEDUP_REMOVED lines=8> */
.L_x_3567:
[----:B------:R-:W-:Y:S01]  /*10d90*/  MOV R7, R14 ;  /* 0x0000000e00077202 */ /* 0x000fe20000000f00 */
[----:B------:R-:W-:Y:S06]  /*10da0*/  BRA `(.L_x_3568) ;  /* 0xffffffe400f07947 */ /* 0x000fec000383ffff */
.L_x_3524:
[----:B------:R-:W-:Y:S01]  /*10db0*/  BSSY B0, `(.L_x_3569) ;  /* 0x0000008000007945 */ /* 0x000fe20003800000 */
[----:B-----5:R-:W-:Y:S01]  /*10dc0*/  IMAD.MOV.U32 R13, RZ, RZ, R17 ;  /* 0x000000ffff0d7224 */ /* 0x020fe200078e0011 */
[----:B------:R-:W-:Y:S01]  /*10dd0*/  MOV R15, 0xffffffff ;  /* 0xffffffff000f7802 */ /* 0x000fe20000000f00 */
[----:B------:R-:W-:Y:S02]  /*10de0*/  IMAD.MOV.U32 R12, RZ, RZ, 0x1 ;  /* 0x00000001ff0c7424 */ /* 0x000fe400078e00ff */
[----:B------:R-:W-:-:S07]  /*10df0*/  IMAD.MOV.U32 R11, RZ, RZ, RZ ;  /* 0x000000ffff0b7224 */ /* 0x000fce00078e00ff */
[----:B01234-:R-:W-:Y:S05]  /*10e00*/  WARPSYNC.COLLECTIVE R15, `(.L_x_3570) ;  /* 0x000000000f087348 */ /* 0x01ffea0003c00000 */
[----:B------:R0:W0:Y:S02]  /*10e10*/  SHFL.UP P6, R14, R13, R12, R11 ;  /* 0x0400000c0d0e7389 */ /* 0x00002400000c000b */
[----:B01234-:R-:W-:Y:S01]  /*10e20*/  ENDCOLLECTIVE ;  /* 0x000000000000791b */ /* 0x01ffe20003800000 */
.L_x_3570:
[----:B------:R-:W-:Y:S05]  /*10e30*/  BSYNC B0 ;  /* 0x0000000000007941 */ /* 0x000fea0003800000 */
.L_x_3569:
        /* <DEDUP_REMOVED lines=10> */
.L_x_3571:
        /* <DEDUP_REMOVED lines=8> */
.L_x_3572:
        /* <DEDUP_REMOVED lines=8> */
.L_x_3573:
        /* <DEDUP_REMOVED lines=8> */
.L_x_3574:
        /* <DEDUP_REMOVED lines=8> */
.L_x_3575:
[----:B------:R-:W-:Y:S05]  /*110e0*/  BRA `(.L_x_3576) ;  /* 0xffffffe400b47947 */ /* 0x000fea000383ffff */
.L_x_3529:
[----:B------:R-:W-:Y:S01]  /*110f0*/  BSSY B0, `(.L_x_3577) ;  /* 0x0000008000007945 */ /* 0x000fe20003800000 */
[----:B-----5:R-:W-:Y:S01]  /*11100*/  IMAD.MOV.U32 R13, RZ, RZ, R17 ;  /* 0x000000ffff0d7224 */ /* 0x020fe200078e0011 */
[----:B------:R-:W-:Y:S01]  /*11110*/  MOV R11, RZ ;  /* 0x000000ff000b7202 */ /* 0x000fe20000000f00 */
[----:B------:R-:W-:Y:S02]  /*11120*/  IMAD.MOV.U32 R12, RZ, RZ, 0x1 ;  /* 0x00000001ff0c7424 */ /* 0x000fe400078e00ff */
[----:B------:R-:W-:-:S07]  /*11130*/  IMAD.MOV.U32 R15, RZ, RZ, -0x1 ;  /* 0xffffffffff0f7424 */ /* 0x000fce00078e00ff */
[----:B0-2---:R-:W-:Y:S05]  /*11140*/  WARPSYNC.COLLECTIVE R15, `(.L_x_3578) ;  /* 0x000000000f087348 */ /* 0x005fea0003c00000 */
[----:B------:R1:W3:Y:S02]  /*11150*/  SHFL.UP P6, R14, R13, R12, R11 ;  /* 0x0400000c0d0e7389 */ /* 0x0002e400000c000b */
[----:B0123--:R-:W-:Y:S01]  /*11160*/  ENDCOLLECTIVE ;  /* 0x000000000000791b */ /* 0x00ffe20003800000 */
.L_x_3578:
[----:B------:R-:W-:Y:S05]  /*11170*/  BSYNC B0 ;  /* 0x0000000000007941 */ /* 0x000fea0003800000 */
.L_x_3577:
        /* <DEDUP_REMOVED lines=10> */
.L_x_3579:
        /* <DEDUP_REMOVED lines=8> */
.L_x_3580:
        /* <DEDUP_REMOVED lines=8> */
.L_x_3581:
        /* <DEDUP_REMOVED lines=8> */
.L_x_3582:
        /* <DEDUP_REMOVED lines=8> */
.L_x_3583:
[----:B------:R-:W-:Y:S05]  /*11420*/  BRA `(.L_x_3584) ;  /* 0xffffffe400987947 */ /* 0x000fea000383ffff */
.L_x_3531:
[----:B------:R-:W-:Y:S01]  /*11430*/  BSSY B0, `(.L_x_3585) ;  /* 0x0000006000007945 */ /* 0x000fe20003800000 */
[----:B------:R-:W-:Y:S01]  /*11440*/  PLOP3.LUT P6, PT, P6, PT, PT, 0x8, 0x0 ;  /* 0x000000000000781c */ /* 0x000fe200037ce170 */
[----:B------:R-:W-:-:S12]  /*11450*/  IMAD.MOV.U32 R15, RZ, RZ, -0x1 ;  /* 0xffffffffff0f7424 */ /* 0x000fd800078e00ff */
[----:B0-----:R-:W-:Y:S05]  /*11460*/  WARPSYNC.COLLECTIVE R15, `(.L_x_3586) ;  /* 0x000000000f087348 */ /* 0x001fea0003c00000 */
[----:B------:R-:W-:Y:S01]  /*11470*/  VOTE.ANY R14, PT, P6 ;  /* 0x00000000000e7806 */ /* 0x000fe200030e0100 */
[----:B0-----:R-:W-:Y:S06]  /*11480*/  ENDCOLLECTIVE ;  /* 0x000000000000791b */ /* 0x001fec0003800000 */
.L_x_3586:
[----:B------:R-:W-:Y:S05]  /*11490*/  BSYNC B0 ;  /* 0x0000000000007941 */ /* 0x000fea0003800000 */
.L_x_3585:
[----:B------:R-:W-:Y:S01]  /*114a0*/  MOV R3, R14 ;  /* 0x0000000e00037202 */ /* 0x000fe20000000f00 */
[----:B------:R-:W-:Y:S01]  /*114b0*/  IMAD.MOV.U32 R13, RZ, RZ, R17 ;  /* 0x000000ffff0d7224 */ /* 0x000fe200078e0011 */
[----:B------:R-:W-:Y:S01]  /*114c0*/  MOV R15, 0xffffffff ;  /* 0xffffffff000f7802 */ /* 0x000fe20000000f00 */
[----:B------:R-:W-:Y:S01]  /*114d0*/  IMAD.MOV.U32 R11, RZ, RZ, 0x1f ;  /* 0x0000001fff0b7424 */ /* 0x000fe200078e00ff */
[----:B------:R-:W0:Y:S02]  /*114e0*/  POPC R6, R3 ;  /* 0x0000000300067309 */ /* 0x000e240000000000 */
[----:B0-----:R-:W-:-:S07]  /*114f0*/  IMAD.MOV.U32 R12, RZ, RZ, R6 ;  /* 0x000000ffff0c7224 */ /* 0x001fce00078e0006 */
[----:B------:R-:W-:Y:S05]  /*11500*/  WARPSYNC.COLLECTIVE R15, `(.L_x_3587) ;  /* 0x000000000f087348 */ /* 0x000fea0003c00000 */
[----:B------:R0:W1:Y:S02]  /*11510*/  SHFL.IDX P6, R14, R13, R12, R11 ;  /* 0x0000000c0d0e7389 */ /* 0x00006400000c000b */
[----:B01----:R-:W-:Y:S01]  /*11520*/  ENDCOLLECTIVE ;  /* 0x000000000000791b */ /* 0x003fe20003800000 */
.L_x_3587:
[----:B------:R-:W-:Y:S01]  /*11530*/  IMAD.MOV.U32 R17, RZ, RZ, R14 ;  /* 0x000000ffff117224 */ /* 0x000fe200078e000e */
[----:B------:R-:W-:Y:S06]  /*11540*/  BRA `(.L_x_3588) ;  /* 0xffffffe400887947 */ /* 0x000fec000383ffff */
.L_x_3533:
[----:B------:R-:W-:Y:S01]  /*11550*/  BSSY B0, `(.L_x_3589) ;  /* 0x0000007000007945 */ /* 0x000fe20003800000 */
[----:B------:R-:W-:Y:S01]  /*11560*/  IMAD.MOV.U32 R13, RZ, RZ, R2 ;  /* 0x000000ffff0d7224 */ /* 0x000fe200078e0002 */
[----:B------:R-:W-:Y:S01]  /*11570*/  MOV R15, 0xffffffff ;  /* 0xffffffff000f7802 */ /* 0x000fe20000000f00 */
[----:B------:R-:W-:-:S07]  /*11580*/  IMAD.MOV.U32 R11, RZ, RZ, 0x1f ;  /* 0x0000001fff0b7424 */ /* 0x000fce00078e00ff */
[----:B012---:R-:W-:Y:S05]  /*11590*/  WARPSYNC.COLLECTIVE R15, `(.L_x_3590) ;  /* 0x000000000f087348 */ /* 0x007fea0003c00000 */
[----:B------:R3:W4:Y:S02]  /*115a0*/  SHFL.IDX P6, R14, R13, R12, R11 ;  /* 0x0000000c0d0e7389 */ /* 0x00072400000c000b */
[----:B01234-:R-:W-:Y:S01]  /*115b0*/  ENDCOLLECTIVE ;  /* 0x000000000000791b */ /* 0x01ffe20003800000 */
.L_x_3590:
[----:B------:R-:W-:Y:S05]  /*115c0*/  BSYNC B0 ;  /* 0x0000000000007941 */ /* 0x000fea0003800000 */
.L_x_3589:
[----:B------:R-:W-:Y:S01]  /*115d0*/  IMAD.MOV.U32 R7, RZ, RZ, R14 ;  /* 0x000000ffff077224 */ /* 0x000fe200078e000e */
[----:B------:R-:W-:Y:S06]  /*115e0*/  BRA `(.L_x_3532) ;  /* 0xffffffe4007c7947 */ /* 0x000fec000383ffff */
.L_x_3537:
[----:B-1----:R1:W2:Y:S02]  /*115f0*/  SYNCS.PHASECHK.TRANS64.TRYWAIT P0, [R0+URZ+0x28c20], R3 ;  /* 0x028c2003000075a7 */ /* 0x0022a4000800017f */
[----:B--2---:R-:W-:Y:S05]  /*11600*/  @!P0 NANOSLEEP.SYNCS 0x989680 ;  /* 0x009896800000895d */ /* 0x004fea0003900000 */
[----:B------:R-:W2:Y:S02]  /*11610*/  @!P0 SYNCS.PHASECHK.TRANS64 P0, [R0+URZ+0x28c20], R3 ;  /* 0x028c2003000085a7 */ /* 0x000ea4000800007f */
[----:B--2---:R-:W-:Y:S05]  /*11620*/  @!P0 BRA `(.L_x_3537) ;  /* 0xfffffffc00f08947 */ /* 0x004fea000383ffff */
[----:B------:R-:W-:Y:S05]  /*11630*/  BRA `(.L_x_3591) ;  /* 0xffffffe800f07947 */ /* 0x000fea000383ffff */
.L_x_3538:
[----:B------:R-:W2:Y:S01]  /*11640*/  S2R R2, SR_TID.X ;  /* 0x0000000000027919 */ /* 0x000ea20000002100 */
[----:B------:R-:W-:Y:S01]  /*11650*/  BSSY B0, `(.L_x_3592) ;  /* 0x000000a000007945 */ /* 0x000fe20003800000 */
[----:B------:R-:W-:Y:S01]  /*11660*/  IMAD.MOV.U32 R12, RZ, RZ, RZ ;  /* 0x000000ffff0c7224 */ /* 0x000fe200078e00ff */
[----:B------:R-:W-:Y:S01]  /*11670*/  MOV R11, 0x1f ;  /* 0x0000001f000b7802 */ /* 0x000fe20000000f00 */
[----:B------:R-:W-:Y:S01]  /*11680*/  IMAD.MOV.U32 R15, RZ, RZ, -0x1 ;  /* 0xffffffffff0f7424 */ /* 0x000fe200078e00ff */
[----:B--2---:R-:W-:-:S04]  /*11690*/  SHF.R.U32.HI R2, RZ, 0x5, R2 ;  /* 0x00000005ff027819 */ /* 0x004fc80000011602 */
[----:B------:R-:W-:-:S05]  /*116a0*/  LOP3.LUT R2, R2, 0x3, RZ, 0xc0, !PT ;  /* 0x0000000302027812 */ /* 0x000fca00078ec0ff */
[----:B0-----:R-:W-:-:S07]  /*116b0*/  IMAD.MOV.U32 R13, RZ, RZ, R2 ;  /* 0x000000ffff0d7224 */ /* 0x001fce00078e0002 */
[----:B-1----:R-:W-:Y:S05]  /*116c0*/  WARPSYNC.COLLECTIVE R15, `(.L_x_3593) ;  /* 0x000000000f087348 */ /* 0x002fea0003c00000 */
[----:B------:R0:W2:Y:S02]  /*116d0*/  SHFL.IDX P6, R14, R13, R12, R11 ;  /* 0x0000000c0d0e7389 */ /* 0x0000a400000c000b */
[----:B012---:R-:W-:Y:S01]  /*116e0*/  ENDCOLLECTIVE ;  /* 0x000000000000791b */ /* 0x007fe20003800000 */
.L_x_3593:
[----:B------:R-:W-:Y:S05]  /*116f0*/  BSYNC B0 ;  /* 0x0000000000007941 */ /* 0x000fea0003800000 */
.L_x_3592:
[----:B------:R-:W-:Y:S05]  /*11700*/  BRA `(.L_x_3594) ;  /* 0xffffffe800d87947 */ /* 0x000fea000383ffff */
.L_x_3541:
[----:B------:R-:W-:Y:S01]  /*11710*/  BSSY B1, `(.L_x_3595) ;  /* 0x0000006000017945 */ /* 0x000fe20003800000 */
[----:B------:R-:W-:-:S07]  /*11720*/  IMAD.MOV.U32 R15, RZ, RZ, -0x1 ;  /* 0xffffffffff0f7424 */ /* 0x000fce00078e00ff */
[----:B012---:R-:W-:Y:S05]  /*11730*/  WARPSYNC.COLLECTIVE R15, `(.L_x_3596) ;  /* 0x000000000f0c7348 */ /* 0x007fea0003c00000 */
[----:B------:R-:W-:Y:S02]  /*11740*/  ELECT P6, UR62, PT ;  /* 0x00000000003e782f */ /* 0x000fe400038c0000 */
[----:B------:R-:W-:Y:S01]  /*11750*/  MOV R14, UR62 ;  /* 0x0000003e000e7c02 */ /* 0x000fe20008000f00 */
[----:B012---:R-:W-:Y:S10]  /*11760*/  ENDCOLLECTIVE ;  /* 0x000000000000791b */ /* 0x007ff40003800000 */
.L_x_3596:
[----:B------:R-:W-:Y:S05]  /*11770*/  BSYNC B1 ;  /* 0x0000000000017941 */ /* 0x000fea0003800000 */
.L_x_3595:
[----:B------:R-:W-:Y:S05]  /*11780*/  BRA `(.L_x_3597) ;  /* 0xffffffe800d07947 */ /* 0x000fea000383ffff */
.L_x_3543:
[----:B-1----:R1:W2:Y:S02]  /*11790*/  SYNCS.PHASECHK.TRANS64.TRYWAIT P0, [R6+URZ], R5 ;  /* 0x00000005060075a7 */ /* 0x0022a4000800017f */
[----:B--2---:R-:W-:Y:S05]  /*117a0*/  @!P0 NANOSLEEP.SYNCS 0x989680 ;  /* 0x009896800000895d */ /* 0x004fea0003900000 */
[----:B------:R-:W2:Y:S02]  /*117b0*/  @!P0 SYNCS.PHASECHK.TRANS64 P0, [R6+URZ], R5 ;  /* 0x00000005060085a7 */ /* 0x000ea4000800007f */
[----:B--2---:R-:W-:Y:S05]  /*117c0*/  @!P0 BRA `(.L_x_3543) ;  /* 0xfffffffc00f08947 */ /* 0x004fea000383ffff */
[----:B------:R-:W-:Y:S05]  /*117d0*/  BRA `(.L_x_3598) ;  /* 0xffffffec000c7947 */ /* 0x000fea000383ffff */
.L_x_3544:
[----:B--2---:R2:W3:Y:S02]  /*117e0*/  SYNCS.PHASECHK.TRANS64.TRYWAIT P0, [R7+URZ], R2 ;  /* 0x00000002070075a7 */ /* 0x0044e4000800017f */
[----:B---3--:R-:W-:Y:S05]  /*117f0*/  @!P0 NANOSLEEP.SYNCS 0x989680 ;  /* 0x009896800000895d */ /* 0x008fea0003900000 */
[----:B------:R-:W3:Y:S02]  /*11800*/  @!P0 SYNCS.PHASECHK.TRANS64 P0, [R7+URZ], R2 ;  /* 0x00000002070085a7 */ /* 0x000ee4000800007f */
[----:B---3--:R-:W-:Y:S05]  /*11810*/  @!P0 BRA `(.L_x_3544) ;  /* 0xfffffffc00f08947 */ /* 0x008fea000383ffff */
[----:B------:R-:W-:Y:S05]  /*11820*/  BRA `(.L_x_3599) ;  /* 0xffffffec00007947 */ /* 0x000fea000383ffff */
.L_x_3546:
[----:B---3--:R3:W4:Y:S02]  /*11830*/  SYNCS.PHASECHK.TRANS64.TRYWAIT P0, [R4+URZ], R5 ;  /* 0x00000005040075a7 */ /* 0x008724000800017f */
[----:B----4-:R-:W-:Y:S05]  /*11840*/  @!P0 NANOSLEEP.SYNCS 0x989680 ;  /* 0x009896800000895d */ /* 0x010fea0003900000 */
[----:B------:R-:W4:Y:S02]  /*11850*/  @!P0 SYNCS.PHASECHK.TRANS64 P0, [R4+URZ], R5 ;  /* 0x00000005040085a7 */ /* 0x000f24000800007f */
[----:B----4-:R-:W-:Y:S05]  /*11860*/  @!P0 BRA `(.L_x_3546) ;  /* 0xfffffffc00f08947 */ /* 0x010fea000383ffff */
[----:B------:R-:W-:Y:S05]  /*11870*/  BRA `(.L_x_3600) ;  /* 0xffffffec00087947 */ /* 0x000fea000383ffff */
.L_x_3601:
        /* <DEDUP_REMOVED lines=16> */
.L_x_4563:


//--------------------- .text._ZN7cutlass13device_kernelIN5flash11enable_sm90INS1_16FlashAttnFwdSm90INS1_25CollectiveMainloopFwdSm90ILi2EN4cute5tupleIJNS5_1CILi1EEES8_S8_EEENS6_IJNS7_ILi64EEESA_SA_EEELi512ENS_6half_tEfNS_4arch4Sm90ELb1ELb0ELb0ELb1ELb0ELb1ELb0ELb0ELb0ELb0ELb0ELb0EEENS1_21CollectiveEpilogueFwdINS6_IJSA_NS7_ILi512EEESA_EEES9_SC_SE_Li256ELb1ELb0ELb0ELb0EEENS1_36VarlenDynamicPersistentTileSchedulerILi64ELi64ELi256ELi32ELb0ELb0ELb1ELb1ELb1ELb1EEEEEEEEEvNT_6ParamsE --------------------------
	.section	.text._ZN7cutlass13device_kernelIN5flash11enable_sm90INS1_16FlashAttnFwdSm90INS1_25CollectiveMainloopFwdSm90ILi2EN4cute5tupleIJNS5_1CILi1EEES8_S8_EEENS6_IJNS7_ILi64EEESA_SA_EEELi512ENS_6half_tEfNS_4arch4Sm90ELb1ELb0ELb0ELb1ELb0ELb1ELb0ELb0ELb0ELb0ELb0ELb0EEENS1_21CollectiveEpilogueFwdINS6_IJSA_NS7_ILi512EEESA_EEES9_SC_SE_Li256ELb1ELb0ELb0ELb0EEENS1_36VarlenDynamicPersistentTileSchedulerILi64ELi64ELi256ELi32ELb0ELb0ELb1ELb1ELb1ELb1EEEEEEEEEvNT_6ParamsE,"ax",@progbits
	.align	128
.text._ZN7cutlass13device_kernelIN5flash11enable_sm90INS1_16FlashAttnFwdSm90INS1_25CollectiveMainloopFwdSm90ILi2EN4cute5tupleIJNS5_1CILi1EEES8_S8_EEENS6_IJNS7_ILi64EEESA_SA_EEELi512ENS_6half_tEfNS_4arch4Sm90ELb1ELb0ELb0ELb1ELb0ELb1ELb0ELb0ELb0ELb0ELb0ELb0EEENS1_21CollectiveEpilogueFwdINS6_IJSA_NS7_ILi512EEESA_EEES9_SC_SE_Li256ELb1ELb0ELb0ELb0EEENS1_36VarlenDynamicPersistentTileSchedulerILi64ELi64ELi256ELi32ELb0ELb0ELb1ELb1ELb1ELb1EEEEEEEEEvNT_6ParamsE:
        .type           _ZN7cutlass13device_kernelIN5flash11enable_sm90INS1_16FlashAttnFwdSm90INS1_25CollectiveMainloopFwdSm90ILi2EN4cute5tupleIJNS5_1CILi1EEES8_S8_EEENS6_IJNS7_ILi64EEESA_SA_EEELi512ENS_6half_tEfNS_4arch4Sm90ELb1ELb0ELb0ELb1ELb0ELb1ELb0ELb0ELb0ELb0ELb0ELb0EEENS1_21CollectiveEpilogueFwdINS6_IJSA_NS7_ILi512EEESA_EEES9_SC_SE_Li256ELb1ELb0ELb0ELb0EEENS1_36VarlenDynamicPersistentTileSchedulerILi64ELi64ELi256ELi32ELb0ELb0ELb1ELb1ELb1ELb1EEEEEEEEEvNT_6ParamsE,@function
        .size           _ZN7cutlass13device_kernelIN5flash11enable_sm90INS1_16FlashAttnFwdSm90INS1_25CollectiveMainloopFwdSm90ILi2EN4cute5tupleIJNS5_1CILi1EEES8_S8_EEENS6_IJNS7_ILi64EEESA_SA_EEELi512ENS_6half_tEfNS_4arch4Sm90ELb1ELb0ELb0ELb1ELb0ELb1ELb0ELb0ELb0ELb0ELb0ELb0EEENS1_21CollectiveEpilogueFwdINS6_IJSA_NS7_ILi512EEESA_EEES9_SC_SE_Li256ELb1ELb0ELb0ELb0EEENS1_36VarlenDynamicPersistentTileSchedulerILi64ELi64ELi256ELi32ELb0ELb0ELb1ELb1ELb1ELb1EEEEEEEEEvNT_6ParamsE,(.L_x_4564 - _ZN7cutlass13device_kernelIN5flash11enable_sm90INS1_16FlashAttnFwdSm90INS1_25CollectiveMainloopFwdSm90ILi2EN4cute5tupleIJNS5_1CILi1EEES8_S8_EEENS6_IJNS7_ILi64EEESA_SA_EEELi512ENS_6half_tEfNS_4arch4Sm90ELb1ELb0ELb0ELb1ELb0ELb1ELb0ELb0ELb0ELb0ELb0ELb0EEENS1_21CollectiveEpilogueFwdINS6_IJSA_NS7_ILi512EEESA_EEES9_SC_SE_Li256ELb1ELb0ELb0ELb0EEENS1_36VarlenDynamicPersistentTileSchedulerILi64ELi64ELi256ELi32ELb0ELb0ELb1ELb1ELb1ELb1EEEEEEEEEvNT_6ParamsE)
        .other          _ZN7cutlass13device_kernelIN5flash11enable_sm90INS1_16FlashAttnFwdSm90INS1_25CollectiveMainloopFwdSm90ILi2EN4cute5tupleIJNS5_1CILi1EEES8_S8_EEENS6_IJNS7_ILi64EEESA_SA_EEELi512ENS_6half_tEfNS_4arch4Sm90ELb1ELb0ELb0ELb1ELb0ELb1ELb0ELb0ELb0ELb0ELb0ELb0EEENS1_21CollectiveEpilogueFwdINS6_IJSA_NS7_ILi512EEESA_EEES9_SC_SE_Li256ELb1ELb0ELb0ELb0EEENS1_36VarlenDynamicPersistentTileSchedulerILi64ELi64ELi256ELi32ELb0ELb0ELb1ELb1ELb1ELb1EEEEEEEEEvNT_6ParamsE,@"STO_CUDA_ENTRY STV_DEFAULT"
_ZN7cutlass13device_kernelIN5flash11enable_sm90INS1_16FlashAttnFwdSm90INS1_25CollectiveMainloopFwdSm90ILi2EN4cute5tupleIJNS5_1CILi1EEES8_S8_EEENS6_IJNS7_ILi64EEESA_SA_EEELi512ENS_6half_tEfNS_4arch4Sm90ELb1ELb0ELb0ELb1ELb0ELb1ELb0ELb0ELb0ELb0ELb0ELb0EEENS1_21CollectiveEpilogueFwdINS6_IJSA_NS7_ILi512EEESA_EEES9_SC_SE_Li256ELb1ELb0ELb0ELb0EEENS1_36VarlenDynamicPersistentTileSchedulerILi64ELi64ELi256ELi32ELb0ELb0ELb1ELb1ELb1ELb1EEEEEEEEEvNT_6ParamsE:
        /* <DEDUP_REMOVED lines=26> */
.L_x_3603:
[----:B------:R-:W-:Y:S05]  /*01a0*/  BSYNC B0 ;  /* 0x0000000000007941 */ /* 0x000fea0003800000 */
.L_x_3602:
        /* <DEDUP_REMOVED lines=37> */
.L_x_3604:
        /* <DEDUP_REMOVED lines=22> */
.L_x_3605:
        /* <DEDUP_REMOVED lines=18> */
.L_x_3606:
        /* <DEDUP_REMOVED lines=22> */
.L_x_3607:
        /* <DEDUP_REMOVED lines=22> */
.L_x_3608:
        /* <DEDUP_REMOVED lines=9> */
.L_x_3611:
        /* <DEDUP_REMOVED lines=42> */
[----:B------:R-:W-:-:S04]  /*0c70*/  LEA.HI R8, R8, R7, RZ, 0x3 ;  /* 0x0000000708087211 */ /* 0x000fc800078f18ff */
[----:B------:R-:W-:Y:S02]  /*0c80*/  LOP3.LUT R8, R8, 0xfffffff8, RZ, 0xc0, !PT ;  /* 0xfffffff808087812 */ /* 0x000fe400078ec0ff */
[----:B------:R-:W-:Y:S02]  /*0c90*/  LEA.HI R13, R12, R199, RZ, 0x2 ;  /* 0x000000c70c0d7211 */ /* 0x000fe400078f10ff */
[----:B------:R-:W-:Y:S01]  /*0ca0*/  LOP3.LUT R12, R10, 0xfffffff8, RZ, 0xc0, !PT ;  /* 0xfffffff80a0c7812 */ /* 0x000fe200078ec0ff */
[----:B------:R-:W-:Y:S01]  /*0cb0*/  IMAD.IADD R8, R7, 0x1, -R8 ;  /* 0x0000000107087824 */ /* 0x000fe200078e0a08 */
[----:B------:R-:W-:Y:S02]  /*0cc0*/  LOP3.LUT R7, R6, 0x7ffffffc, RZ, 0xc0, !PT ;  /* 0x7ffffffc06077812 */ /* 0x000fe400078ec0ff */
[----:B------:R-:W-:Y:S01]  /*0cd0*/  LOP3.LUT R16, R13, 0x3ffffc, RZ, 0xc0, !PT ;  /* 0x003ffffc0d107812 */ /* 0x000fe200078ec0ff */
[----:B------:R-:W-:Y:S01]  /*0ce0*/  IMAD.IADD R12, R9, 0x1, -R12 ;  /* 0x00000001090c7824 */ /* 0x000fe200078e0a0c */
[----:B------:R-:W-:Y:S01]  /*0cf0*/  SHF.R.S32.HI R212, RZ, 0x7, R3 ;  /* 0x00000007ffd47819 */ /* 0x000fe20000011403 */
[----:B------:R-:W-:Y:S01]  /*0d00*/  IMAD.IADD R7, R4, 0x1, -R7 ;  /* 0x0000000104077824 */ /* 0x000fe200078e0a07 */
[----:B------:R-:W-:Y:S01]  /*0d10*/  LEA.HI R5, R5, R4, RZ, 0x5 ;  /* 0x0000000405057211 */ /* 0x000fe200078f28ff */
[----:B------:R-:W-:Y:S01]  /*0d20*/  IMAD.IADD R16, R199, 0x1, -R16 ;  /* 0x00000001c7107824 */ /* 0x000fe200078e0a10 */
[----:B------:R-:W-:Y:S01]  /*0d30*/  LEA.HI R4, R0, R221, RZ, 0x3 ;  /* 0x000000dd00047211 */ /* 0x000fe200078f18ff */
[----:B------:R-:W-:Y:S01]  /*0d40*/  IMAD.IADD R14, R11, 0x1, -R14 ;  /* 0x000000010b0e7824 */ /* 0x000fe200078e0a0e */
[----:B------:R-:W-:Y:S01]  /*0d50*/  LEA R13, R212, R9, 0x8 ;  /* 0x00000009d40d7211 */ /* 0x000fe200078e40ff */
[----:B------:R-:W-:Y:S01]  /*0d60*/  IMAD.SHL.U32 R9, R12, 0x40, RZ ;  /* 0x000000400c097824 */ /* 0x000fe200078e00ff */
[----:B------:R-:W-:Y:S01]  /*0d70*/  LEA.HI R0, R0, R221, RZ, 0x2 ;  /* 0x000000dd00007211 */ /* 0x000fe200078f10ff */
[----:B------:R-:W-:Y:S01]  /*0d80*/  IMAD.SHL.U32 R14, R14, 0x8, RZ ;  /* 0x000000080e0e7824 */ /* 0x000fe200078e00ff */
[----:B------:R-:W-:Y:S01]  /*0d90*/  LEA R13, R16, R13, 0x4 ;  /* 0x0000000d100d7211 */ /* 0x000fe200078e20ff */
[----:B------:R-:W-:Y:S01]  /*0da0*/  IMAD.SHL.U32 R10, R10, 0x40, RZ ;  /* 0x000000400a0a7824 */ /* 0x000fe200078e00ff */
[----:B------:R-:W-:-:S02]  /*0db0*/  SHF.R.S32.HI R22, RZ, 0x2, R0 ;  /* 0x00000002ff167819 */ /* 0x000fc40000011400 */
[----:B------:R-:W-:Y:S02]  /*0dc0*/  LOP3.LUT R9, R9, 0x1c0, RZ, 0xc0, !PT ;  /* 0x000001c009097812 */ /* 0x000fe400078ec0ff */
[----:B------:R-:W-:Y:S01]  /*0dd0*/  SHF.R.S32.HI R5, RZ, 0x5, R5 ;  /* 0x00000005ff057819 */ /* 0x000fe20000011405 */
[----:B------:R-:W-:Y:S01]  /*0de0*/  VIADD R223, R22, 0x20 ;  /* 0x0000002016df7836 */ /* 0x000fe20000000000 */
[----:B------:R-:W-:Y:S02]  /*0df0*/  LEA R220, R13, R14, 0x6 ;  /* 0x0000000e0ddc7211 */ /* 0x000fe400078e30ff */
[----:B------:R-:W-:Y:S02]  /*0e00*/  LOP3.LUT R10, R10, 0x7ffffe00, RZ, 0xc0, !PT ;  /* 0x7ffffe000a0a7812 */ /* 0x000fe400078ec0ff */
[----:B------:R-:W-:Y:S01]  /*0e10*/  LOP3.LUT R14, R9, 0x8, R14, 0xf8, !PT ;  /* 0x00000008090e7812 */ /* 0x000fe200078ef80e */
[----:B------:R-:W-:Y:S01]  /*0e20*/  IMAD R190, R5, 0x10, R8 ;  /* 0x0000001005be7824 */ /* 0x000fe200078e0208 */
[----:B------:R-:W-:Y:S01]  /*0e30*/  SHF.R.U32.HI R9, RZ, 0x3, R9 ;  /* 0x00000003ff097819 */ /* 0x000fe20000011609 */
[----:B------:R-:W-:Y:S01]  /*0e40*/  IMAD R10, R199, 0x400, R10 ;  /* 0x00000400c70a7824 */ /* 0x000fe200078e020a */
[----:B------:R-:W-:-:S02]  /*0e50*/  LOP3.LUT R6, R0, 0xfffffffc, RZ, 0xc0, !PT ;  /* 0xfffffffc00067812 */ /* 0x000fc400078ec0ff */
[----:B------:R-:W-:Y:S02]  /*0e60*/  SHF.R.S32.HI R5, RZ, 0x1f, R0 ;  /* 0x0000001fff057819 */ /* 0x000fe40000011400 */
        /* <DEDUP_REMOVED lines=9> */
[----:B------:R-:W-:Y:S01]  /*0f00*/  IMAD.SHL.U32 R219, R0, 0x40, RZ ;  /* 0x0000004000db7824 */ /* 0x000fe200078e00ff */
[----:B------:R-:W-:Y:S01]  /*0f10*/  LOP3.LUT R218, R218, 0x1c0, RZ, 0xc0, !PT ;  /* 0x000001c0dada7812 */ /* 0x000fe200078ec0ff */
[----:B------:R-:W-:Y:S01]  /*0f20*/  IMAD R195, R9, 0x2, R2 ;  /* 0x0000000209c37824 */ /* 0x000fe200078e0202 */
[----:B------:R-:W-:Y:S01]  /*0f30*/  SHF.R.S32.HI R200, RZ, 0x3, R4 ;  /* 0x00000003ffc87819 */ /* 0x000fe20000011404 */
[----:B------:R-:W-:Y:S01]  /*0f40*/  IMAD.MOV.U32 R197, RZ, RZ, 0x40 ;  /* 0x00000040ffc57424 */ /* 0x000fe200078e00ff */
[----:B------:R-:W-:Y:S01]  /*0f50*/  LOP3.LUT R4, R4, 0x1ffffff8, RZ, 0xc0, !PT ;  /* 0x1ffffff804047812 */ /* 0x000fe200078ec0ff */
[----:B------:R-:W-:Y:S01]  /*0f60*/  VIADD R198, R195, 0x26800 ;  /* 0x00026800c3c67836 */ /* 0x000fe20000000000 */
[----:B------:R-:W-:-:S02]  /*0f70*/  LOP3.LUT R3, R3, 0xfffffe, RZ, 0xc0, !PT ;  /* 0x00fffffe03037812 */ /* 0x000fc400078ec0ff */
[----:B------:R-:W-:Y:S02]  /*0f80*/  LEA.HI R5, R5, R22, RZ, 0x3 ;  /* 0x0000001605057211 */ /* 0x000fe400078f18ff */
[----:B------:R-:W-:Y:S02]  /*0f90*/  LOP3.LUT R0, R218, 0x38, R16, 0xf8, !PT ;  /* 0x00000038da007812 */ /* 0x000fe400078ef810 */
[----:B------:R-:W-:Y:S02]  /*0fa0*/  SHF.R.U32.HI R222, RZ, 0x3, R218 ;  /* 0x00000003ffde7819 */ /* 0x000fe400000116da */
[----:B------:R-:W-:Y:S01]  /*0fb0*/  LOP3.LUT R219, R219, 0xfffffe00, RZ, 0xc0, !PT ;  /* 0xfffffe00dbdb7812 */ /* 0x000fe200078ec0ff */
[----:B------:R-:W-:Y:S01]  /*0fc0*/  IMAD.IADD R4, R221, 0x1, -R4 ;  /* 0x00000001dd047824 */ /* 0x000fe200078e0a04 */
[----:B------:R-:W-:Y:S01]  /*0fd0*/  SEL R197, R197, 0xffffffc0, !P2 ;  /* 0xffffffc0c5c57807 */ /* 0x000fe20005000000 */
[----:B------:R-:W-:Y:S01]  /*0fe0*/  IMAD.IADD R3, R212, 0x1, -R3 ;  /* 0x00000001d4037824 */ /* 0x000fe200078e0a03 */
[----:B------:R-:W-:Y:S01]  /*0ff0*/  IADD3 R196, R195, 0x26820, RZ ;  /* 0x00026820c3c47810 */ /* 0x000fe20007ffe0ff */
[----:B------:R-:W-:Y:S01]  /*1000*/  @P1 VIADD R196, R198, 0xffffffe0 ;  /* 0xffffffe0c6c41836 */ /* 0x000fe20000000000 */
[----:B------:R-:W-:-:S02]  /*1010*/  LOP3.LUT R5, R5, 0xfffffff8, RZ, 0xc0, !PT ;  /* 0xfffffff805057812 */ /* 0x000fc400078ec0ff */
[----:B------:R-:W-:Y:S01]  /*1020*/  LOP3.LUT R217, R219, R0, R222, 0xf6, !PT ;  /* 0x00000000dbd97212 */ /* 0x000fe200078ef6de */
[----:B------:R-:W-:Y:S01]  /*1030*/  IMAD.IADD R198, R198, 0x1, R197 ;  /* 0x00000001c6c67824 */ /* 0x000fe200078e02c5 */
[----:B------:R-:W-:Y:S01]  /*1040*/  MOV R189, RZ ;  /* 0x000000ff00bd7202 */ /* 0x000fe20000000f00 */
[----:B------:R-:W-:Y:S01]  /*1050*/  IMAD.MOV.U32 R206, RZ, RZ, RZ ;  /* 0x000000ffffce7224 */ /* 0x000fe200078e00ff */
[----:B------:R-:W-:Y:S01]  /*1060*/  CS2R R18, SRZ ;  /* 0x0000000000127805 */ /* 0x000fe2000001ff00 */
[----:B------:R-:W-:Y:S01]  /*1070*/  IMAD.MOV.U32 R23, RZ, RZ, RZ ;  /* 0x000000ffff177224 */ /* 0x000fe200078e00ff */
[----:B------:R-:W-:Y:S01]  /*1080*/  SHF.R.S32.HI R216, RZ, 0x1f, R22 ;  /* 0x0000001fffd87819 */ /* 0x000fe20000011416 */
[----:B------:R-:W-:Y:S01]  /*1090*/  IMAD.SHL.U32 R194, R3, 0x100, RZ ;  /* 0x0000010003c27824 */ /* 0x000fe200078e00ff */
[----:B------:R-:W-:Y:S01]  /*10a0*/  SHF.L.U32 R193, R4, 0x3, RZ ;  /* 0x0000000304c17819 */ /* 0x000fe200000006ff */
[----:B------:R-:W-:Y:S01]  /*10b0*/  IMAD.SHL.U32 R192, R7, 0x2, RZ ;  /* 0x0000000207c07824 */ /* 0x000fe200078e00ff */
[----:B------:R-:W-:Y:S01]  /*10c0*/  IADD3 R191, R22, -R5, RZ ;  /* 0x8000000516bf7210 */ /* 0x000fe20007ffe0ff */
[----:B------:R-:W-:Y:S01]  /*10d0*/  IMAD.IADD R197, R197, 0x1, R196 ;  /* 0x00000001c5c57824 */ /* 0x000fe200078e02c4 */
[----:B------:R-:W-:-:S02]  /*10e0*/  LEA R217, R217, R2, 0x1 ;  /* 0x00000002d9d97211 */ /* 0x000fc400078e08ff */
[----:B--2---:R-:W-:-:S07]  /*10f0*/  LOP3.LUT R188, R15, 0x1, RZ, 0xfc, !PT ;  /* 0x000000010fbc7812 */ /* 0x004fce00078efcff */
.L_x_3758:
[----:B0----5:R-:W0:Y:S01]  /*1100*/  LDC.64 R4, c[0x0][0xc60] ;  /* 0x00031800ff047b82 */ /* 0x021e220000000a00 */
[----:B------:R-:W-:Y:S01]  /*1110*/  ULDC.64 UR4, c[0x0][0xa28] ;  /* 0x00028a0000047ab9 */ /* 0x000fe20000000a00 */
[----:B------:R-:W-:Y:S01]  /*1120*/  ULDC.64 UR8, c[0x0][0xa18] ;  /* 0x0002860000087ab9 */ /* 0x000fe20000000a00 */
[----:B------:R-:W-:Y:S01]  /*1130*/  ULDC.64 UR6, c[0x0][0xa08] ;  /* 0x0002820000067ab9 */ /* 0x000fe20000000a00 */
[----:B0-----:R-:W-:-:S05]  /*1140*/  IMAD.WIDE R4, R187, 0x4, R4 ;  /* 0x00000004bb047825 */ /* 0x001fca00078e0204 */
[----:B------:R-:W2:Y:S01]  /*1150*/  LDG.E R205, desc[UR40][R4.64] ;  /* 0x0000002804cd7981 */ /* 0x000ea2000c1e1900 */
        /* <DEDUP_REMOVED lines=14> */
[----:B------:R-:W-:-:S03]  /*1240*/  IADD3 R8, P4, R203, UR6, RZ ;  /* 0x00000006cb087c10 */ /* 0x000fc6000ff9e0ff */
[----:B------:R0:W5:Y:S01]  /*1250*/  @P2 LDG.E R3, desc[UR40][R4.64] ;  /* 0x0000002804032981 */ /* 0x000162000c1e1900 */
[----:B-1--4-:R-:W-:Y:S01]  /*1260*/  @P1 IADD3 R6, P2, R203, UR8, RZ ;  /* 0x00000008cb061c10 */ /* 0x012fe2000ff5e0ff */
        /* <DEDUP_REMOVED lines=19> */
[----:B0--3--:R-:W-:Y:S06]  /*13a0*/  @P1 BRA `(.L_x_3613) ;  /* 0x0000000000241947 */ /* 0x009fec0003800000 */
        /* <DEDUP_REMOVED lines=9> */
.L_x_3613:
[----:B------:R-:W-:Y:S01]  /*1440*/  IMAD.U32 R32, RZ, RZ, UR5 ;  /* 0x00000005ff207e24 */ /* 0x000fe2000f8e00ff */
[----:B------:R-:W-:Y:S01]  /*1450*/  MOV R24, UR4 ;  /* 0x0000000400187c02 */ /* 0x000fe20008000f00 */
[----:B------:R-:W-:Y:S06]  /*1460*/  @!P2 BRA `(.L_x_3614) ;  /* 0x000000000010a947 */ /* 0x000fec0003800000 */
[----:B------:R-:W-:-:S04]  /*1470*/  IADD3 R4, P0, R203, UR8, RZ ;  /* 0x00000008cb047c10 */ /* 0x000fc8000ff1e0ff */
[----:B------:R-:W-:-:S05]  /*1480*/  IADD3.X R5, R204, UR9, RZ, P0, !PT ;  /* 0x00000009cc057c10 */ /* 0x000fca00087fe4ff */
[----:B------:R0:W5:Y:S01]  /*1490*/  LDG.E R24, desc[UR40][R4.64] ;  /* 0x0000002804187981 */ /* 0x000162000c1e1900 */
[----:B------:R-:W-:Y:S05]  /*14a0*/  BRA `(.L_x_3615) ;  /* 0x0000000000107947 */ /* 0x000fea0003800000 */
.L_x_3614:
[----:B------:R-:W-:Y:S05]  /*14b0*/  @!P0 BRA `(.L_x_3615) ;  /* 0x00000000000c8947 */ /* 0x000fea0003800000 */
[----:B------:R-:W2:Y:S04]  /*14c0*/  LDG.E R5, desc[UR40][R8.64] ;  /* 0x0000002808057981 */ /* 0x000ea8000c1e1900 */
[----:B------:R-:W2:Y:S02]  /*14d0*/  LDG.E R24, desc[UR40][R8.64+0x4] ;  /* 0x0000042808187981 */ /* 0x000ea4000c1e1900 */
[----:B--2---:R-:W-:-:S07]  /*14e0*/  IMAD.IADD R24, R24, 0x1, -R5 ;  /* 0x0000000118187824 */ /* 0x004fce00078e0a05 */
.L_x_3615:
        /* <DEDUP_REMOVED lines=15> */
[----:B------:R-:W-:Y:S02]  /*15e0*/  LEA R3, R185, 0x7f, 0x6 ;  /* 0x0000007fb9037811 */ /* 0x000fe400078e30ff */
[----:B------:R-:W-:Y:S01]  /*15f0*/  PLOP3.LUT P3, PT, PT, PT, PT, 0x80, 0x0 ;  /* 0x000000000000781c */ /* 0x000fe20003f6f070 */
[----:B------:R-:W-:-:S05]  /*1600*/  IMAD.MOV R46, RZ, RZ, -R11 ;  /* 0x000000ffff2e7224 */ /* 0x000fca00078e0a0b */
[----:B------:R-:W-:Y:S02]  /*1610*/  VIMNMX R46, RZ, R46, !PT ;  /* 0x0000002eff2e7248 */ /* 0x000fe40007fe0100 */
[----:B--2---:R-:W-:-:S05]  /*1620*/  @P0 IADD3 R32, -R0, R9, RZ ;  /* 0x0000000900200210 */ /* 0x004fca0007ffe1ff */
[----:B------:R-:W-:-:S04]  /*1630*/  IMAD.IADD R187, R11, 0x1, R32 ;  /* 0x000000010bbb7824 */ /* 0x000fc800078e0220 */
[C---:B------:R-:W-:Y:S01]  /*1640*/  VIADD R0, R187.reuse, 0x3f ;  /* 0x0000003fbb007836 */ /* 0x040fe20000000000 */
[----:B------:R-:W-:-:S04]  /*1650*/  IADD3 R4, R187, R3, -R184 ;  /* 0x00000003bb047210 */ /* 0x000fc80007ffe8b8 */
[----:B------:R-:W-:Y:S02]  /*1660*/  SHF.R.S32.HI R3, RZ, 0x1f, R0 ;  /* 0x0000001fff037819 */ /* 0x000fe40000011400 */
[----:B------:R-:W-:Y:S02]  /*1670*/  SHF.R.S32.HI R5, RZ, 0x1f, R4 ;  /* 0x0000001fff057819 */ /* 0x000fe40000011404 */
[----:B------:R-:W-:Y:S02]  /*1680*/  LEA.HI R3, R3, R0, RZ, 0x6 ;  /* 0x0000000003037211 */ /* 0x000fe400078f30ff */
[----:B------:R-:W-:Y:S02]  /*1690*/  LEA.HI R5, R5, R4, RZ, 0x6 ;  /* 0x0000000405057211 */ /* 0x000fe400078f30ff */
[----:B------:R-:W-:Y:S02]  /*16a0*/  SHF.R.S32.HI R3, RZ, 0x6, R3 ;  /* 0x00000006ff037819 */ /* 0x000fe40000011403 */
[----:B------:R-:W-:-:S04]  /*16b0*/  SHF.R.S32.HI R168, RZ, 0x6, R5 ;  /* 0x00000006ffa87819 */ /* 0x000fc80000011405 */
[----:B------:R-:W-:-:S04]  /*16c0*/  VIMNMX R168, R3, R168, PT ;  /* 0x000000a803a87248 */ /* 0x000fc80003fe0100 */
[----:B------:R-:W-:-:S04]  /*16d0*/  LEA R3, R168, -R11, 0x6 ;  /* 0x8000000ba8037211 */ /* 0x000fc800078e30ff */
[----:B------:R-:W-:-:S04]  /*16e0*/  VIMNMX R3, R3, R32, PT ;  /* 0x0000002003037248 */ /* 0x000fc80003fe0100 */
[----:B------:R-:W-:Y:S02]  /*16f0*/  ISETP.GT.AND P0, PT, R3, R46, PT ;  /* 0x0000002e0300720c */ /* 0x000fe40003f04270 */
[----:B------:R-:W-:-:S05]  /*1700*/  SHF.R.U32.HI R46, RZ, 0x6, R46 ;  /* 0x00000006ff2e7819 */ /* 0x000fca000001162e */
[----:B------:R-:W-:-:S06]  /*1710*/  IMAD.MOV.U32 R47, RZ, RZ, R46 ;  /* 0x000000ffff2f7224 */ /* 0x000fcc00078e002e */
[----:B------:R-:W-:-:S05]  /*1720*/  @P0 VIADD R0, R3, 0x3f ;  /* 0x0000003f03000836 */ /* 0x000fca0000000000 */
        /* <DEDUP_REMOVED lines=25> */
.L_x_3618:
[----:B------:R-:W-:Y:S05]  /*18c0*/  BSYNC B6 ;  /* 0x0000000000067941 */ /* 0x000fea0003800000 */
.L_x_3617:
        /* <DEDUP_REMOVED lines=13> */
[----:B------:R-:W-:Y:S01]  /*19a0*/  MOV R8, 0x70 ;  /* 0x0000007000087802 */ /* 0x000fe20000000f00 */
[----:B------:R-:W-:-:S02]  /*19b0*/  IMAD.U32 R10, RZ, RZ, UR4 ;  /* 0x00000004ff0a7e24 */ /* 0x000fc4000f8e00ff */
[----:B------:R-:W-:Y:S02]  /*19c0*/  IMAD.U32 R11, RZ, RZ, UR5 ;  /* 0x00000005ff0b7e24 */ /* 0x000fe4000f8e00ff */
[----:B------:R-:W-:Y:S02]  /*19d0*/  IMAD.MOV.U32 R12, RZ, RZ, 0x1 ;  /* 0x00000001ff0c7424 */ /* 0x000fe400078e00ff */
[----:B0-----:R-:W-:-:S07]  /*19e0*/  IMAD.MOV.U32 R13, RZ, RZ, RZ ;  /* 0x000000ffff0d7224 */ /* 0x001fce00078e00ff */
[----:B------:R-:W-:-:S07]  /*19f0*/  LEPC R20, `(.L_x_3620) ;  /* 0x000000001014794e */ /* 0x000fce0000000000 */
[----:B-1---5:R-:W-:Y:S05]  /*1a00*/  CALL.ABS.NOINC R14 ;  /* 0x000000000e007343 */ /* 0x022fea0003c00000 */
.L_x_3620:
[----:B------:R-:W-:Y:S05]  /*1a10*/  BSYNC B6 ;  /* 0x0000000000067941 */ /* 0x000fea0003800000 */
.L_x_3619:
        /* <DEDUP_REMOVED lines=8> */
[----:B------:R-:W2:Y:S06]  /*1aa0*/  LDC.64 R42, c[0x0][0x3d8] ;  /* 0x0000f600ff2a7b82 */ /* 0x000eac0000000a00 */
[----:B------:R-:W-:Y:S02]  /*1ab0*/  @P0 IADD3 R4, P1, R203, UR4, RZ ;  /* 0x00000004cb040c10 */ /* 0x000fe4000ff3e0ff */
[----:B------:R-:W3:Y:S02]  /*1ac0*/  LDC R63, c[0x0][0x3d4] ;  /* 0x0000f500ff3f7b82 */ /* 0x000ee40000000800 */
[----:B------:R-:W-:Y:S01]  /*1ad0*/  @P0 IADD3.X R5, R204, UR5, RZ, P1, !PT ;  /* 0x00000005cc050c10 */ /* 0x000fe20008ffe4ff */
[----:B------:R-:W-:-:S04]  /*1ae0*/  ULDC.64 UR4, c[0x0][0x2f8] ;  /* 0x0000be0000047ab9 */ /* 0x000fc80000000a00 */
[----:B------:R4:W3:Y:S01]  /*1af0*/  @P0 LDG.E R25, desc[UR40][R4.64] ;  /* 0x0000002804190981 */ /* 0x0008e2000c1e1900 */
[----:B0-----:R-:W-:Y:S01]  /*1b00*/  ISETP.NE.AND P0, PT, R0, 0x1, PT ;  /* 0x000000010000780c */ /* 0x001fe20003f05270 */
[----:B------:R-:W-:Y:S01]  /*1b10*/  IMAD.SHL.U32 R38, R211, 0x4, RZ ;  /* 0x00000004d3267824 */ /* 0x000fe200078e00ff */
[----:B------:R-:W-:Y:S01]  /*1b20*/  SHF.R.S32.HI R15, RZ, 0x1f, R27 ;  /* 0x0000001fff0f7819 */ /* 0x000fe2000001141b */
[-C--:B-1----:R-:W-:Y:S01]  /*1b30*/  IMAD.WIDE.U32 R48, R22, R28.reuse, R16 ;  /* 0x0000001c16307225 */ /* 0x082fe200078e0010 */
[----:B------:R-:W0:Y:S01]  /*1b40*/  LDC.64 R44, c[0x0][0x3e8] ;  /* 0x0000fa00ff2c7b82 */ /* 0x000e220000000a00 */
[----:B------:R-:W1:Y:S01]  /*1b50*/  S2R R26, SR_TID.X ;  /* 0x00000000001a7919 */ /* 0x000e620000002100 */
[----:B------:R-:W-:Y:S01]  /*1b60*/  SHF.R.S32.HI R39, RZ, 0x1f, R38 ;  /* 0x0000001fff277819 */ /* 0x000fe20000011426 */
[-C--:B------:R-:W-:Y:S01]  /*1b70*/  IMAD R6, R15, R28.reuse, RZ ;  /* 0x0000001c0f067224 */ /* 0x080fe200078e02ff */
[----:B------:R-:W-:Y:S01]  /*1b80*/  SHF.L.U32 R58, R191, 0x6, RZ ;  /* 0x00000006bf3a7819 */ /* 0x000fe200000006ff */
[----:B----4-:R-:W-:Y:S01]  /*1b90*/  IMAD.WIDE.U32 R4, R27, R28, RZ ;  /* 0x0000001c1b047225 */ /* 0x010fe200078e00ff */
[----:B--2---:R-:W-:-:S02]  /*1ba0*/  SHF.L.U64.HI R52, R42, 0x6, R43 ;  /* 0x000000062a347819 */ /* 0x004fc4000001022b */
[----:B------:R-:W2:Y:S01]  /*1bb0*/  LDC R61, c[0x0][0x3d4] ;  /* 0x0000f500ff3d7b82 */ /* 0x000ea20000000800 */
[----:B------:R-:W-:Y:S01]  /*1bc0*/  IMAD.SHL.U32 R53, R42, 0x40, RZ ;  /* 0x000000402a357824 */ /* 0x000fe200078e00ff */
[----:B------:R-:W-:Y:S01]  /*1bd0*/  LOP3.LUT R58, R58, 0x1c0, RZ, 0xc0, !PT ;  /* 0x000001c03a3a7812 */ /* 0x000fe200078ec0ff */
[----:B------:R-:W-:Y:S01]  /*1be0*/  IMAD.SHL.U32 R51, R28, 0x40, RZ ;  /* 0x000000401c337824 */ /* 0x000fe200078e00ff */
[C---:B---3--:R-:W-:Y:S01]  /*1bf0*/  ISETP.GE.AND P2, PT, R16.reuse, R63, PT ;  /* 0x0000003f1000720c */ /* 0x048fe20003f46270 */
[----:B------:R-:W-:Y:S01]  /*1c00*/  VIADD R76, R16, 0x20 ;  /* 0x00000020104c7836 */ /* 0x000fe20000000000 */
[----:B------:R-:W-:Y:S02]  /*1c10*/  SHF.R.U32.HI R62, RZ, 0x3, R58 ;  /* 0x00000003ff3e7819 */ /* 0x000fe4000001163a */
[----:B------:R-:W3:Y:S01]  /*1c20*/  @P0 LDC R3, c[0x0][0x42c] ;  /* 0x00010b00ff030b82 */ /* 0x000ee20000000800 */
[----:B------:R-:W-:Y:S02]  /*1c30*/  SEL R13, R63, RZ, P2 ;  /* 0x000000ff3f0d7207 */ /* 0x000fe40001000000 */
[----:B------:R-:W-:-:S02]  /*1c40*/  SHF.L.U64.HI R50, R28, 0x6, R29 ;  /* 0x000000061c327819 */ /* 0x000fc4000001021d */
[----:B------:R-:W-:Y:S02]  /*1c50*/  IADD3 R13, R16, R13, RZ ;  /* 0x0000000d100d7210 */ /* 0x000fe40007ffe0ff */
[----:B------:R-:W-:Y:S01]  /*1c60*/  P2R R72, PR, RZ, 0x4 ;  /* 0x00000004ff487803 */ /* 0x000fe20000000000 */
[----:B------:R-:W4:Y:S01]  /*1c70*/  @P0 LDC R7, c[0x0][0x430] ;  /* 0x00010c00ff070b82 */ /* 0x000f220000000800 */
[----:B------:R-:W-:Y:S01]  /*1c80*/  SHF.R.S32.HI R12, RZ, 0x1f, R13 ;  /* 0x0000001fff0c7819 */ /* 0x000fe2000001140d */
[----:B0-----:R-:W-:Y:S01]  /*1c90*/  IMAD.WIDE.U32 R10, R22, R44, R16 ;  /* 0x0000002c160a7225 */ /* 0x001fe200078e0010 */
[C---:B------:R-:W-:Y:S02]  /*1ca0*/  SHF.L.U64.HI R54, R44.reuse, 0x6, R45 ;  /* 0x000000062c367819 */ /* 0x040fe4000001022d */
[----:B------:R-:W-:Y:S01]  /*1cb0*/  SHF.L.U32 R63, R63, 0x1, RZ ;  /* 0x000000013f3f7819 */ /* 0x000fe200000006ff */
[----:B------:R-:W-:Y:S02]  /*1cc0*/  IMAD.SHL.U32 R55, R44, 0x40, RZ ;  /* 0x000000402c377824 */ /* 0x000fe400078e00ff */
[----:B------:R-:W0:Y:S01]  /*1cd0*/  LDC R60, c[0x0][0x2e4] ;  /* 0x0000b900ff3c7b82 */ /* 0x000e220000000800 */
[----:B-1----:R-:W-:-:S05]  /*1ce0*/  SHF.R.U32.HI R26, RZ, 0x7, R26 ;  /* 0x00000007ff1a7819 */ /* 0x002fca000001161a */
[----:B------:R-:W-:Y:S02]  /*1cf0*/  VIADD R59, R26, 0x8 ;  /* 0x000000081a3b7836 */ /* 0x000fe40000000000 */
[----:B---3--:R-:W-:-:S04]  /*1d00*/  @P0 IMAD.HI.U32 R0, R186, R3, RZ ;  /* 0x00000003ba000227 */ /* 0x008fc800078e00ff */
[----:B------:R-:W-:Y:S01]  /*1d10*/  IMAD R3, R27, R29, R6 ;  /* 0x0000001d1b037224 */ /* 0x000fe200078e0206 */
[----:B----4-:R-:W-:Y:S02]  /*1d20*/  @P0 SHF.R.U32.HI R186, RZ, R7, R0 ;  /* 0x00000007ffba0219 */ /* 0x010fe40000011600 */
[----:B------:R-:W-:Y:S02]  /*1d30*/  ISETP.NE.U32.AND P0, PT, RZ, UR6, PT ;  /* 0x00000006ff007c0c */ /* 0x000fe4000bf05070 */
[----:B------:R-:W-:Y:S02]  /*1d40*/  SHF.R.S32.HI R0, RZ, 0x1f, R186 ;  /* 0x0000001fff007819 */ /* 0x000fe400000114ba */
[----:B------:R-:W-:Y:S01]  /*1d50*/  ISETP.NE.AND.EX P0, PT, RZ, UR7, PT, P0 ;  /* 0x00000007ff007c0c */ /* 0x000fe2000bf05300 */
[----:B------:R-:W-:Y:S01]  /*1d60*/  ULDC.64 UR6, c[0x0][0x320] ;  /* 0x0000c80000067ab9 */ /* 0x000fe20000000a00 */
[----:B------:R-:W-:Y:S01]  /*1d70*/  IADD3 R5, R5, R3, RZ ;  /* 0x0000000305057210 */ /* 0x000fe20007ffe0ff */
[----:B------:R-:W-:-:S02]  /*1d80*/  IMAD R7, R0, UR6, RZ ;  /* 0x0000000600077c24 */ /* 0x000fc4000f8e02ff */
[----:B------:R-:W-:Y:S02]  /*1d90*/  IMAD R3, R0, UR4, RZ ;  /* 0x0000000400037c24 */ /* 0x000fe4000f8e02ff */
[C---:B------:R-:W-:Y:S02]  /*1da0*/  IMAD R9, R186.reuse, UR7, R7 ;  /* 0x00000007ba097c24 */ /* 0x040fe4000f8e0207 */
[----:B------:R-:W-:-:S04]  /*1db0*/  IMAD.WIDE.U32 R6, R186, UR6, R16 ;  /* 0x00000006ba067c25 */ /* 0x000fc8000f8e0010 */
[C---:B------:R-:W-:Y:S02]  /*1dc0*/  IMAD R3, R186.reuse, UR5, R3 ;  /* 0x00000005ba037c24 */ /* 0x040fe4000f8e0203 */
[----:B------:R-:W-:Y:S01]  /*1dd0*/  IMAD.WIDE.U32 R4, R186, UR4, R4 ;  /* 0x00000004ba047c25 */ /* 0x000fe2000f8e0004 */
[----:B------:R-:W-:-:S03]  /*1de0*/  ULDC.64 UR4, c[0x0][0x300] ;  /* 0x0000c00000047ab9 */ /* 0x000fc60000000a00 */
[----:B------:R-:W-:Y:S02]  /*1df0*/  IMAD.IADD R7, R7, 0x1, R9 ;  /* 0x0000000107077824 */ /* 0x000fe400078e0209 */
[----:B------:R-:W-:Y:S01]  /*1e00*/  IMAD.IADD R5, R5, 0x1, R3 ;  /* 0x0000000105057824 */ /* 0x000fe200078e0203 */
[----:B------:R-:W-:Y:S02]  /*1e10*/  SHF.R.S32.HI R0, RZ, 0x1f, R25 ;  /* 0x0000001fff007819 */ /* 0x000fe40000011419 */
[----:B------:R-:W-:Y:S02]  /*1e20*/  SEL R9, R25, RZ, !P0 ;  /* 0x000000ff19097207 */ /* 0x000fe40004000000 */
[----:B------:R-:W-:-:S03]  /*1e30*/  SEL R0, R0, RZ, !P0 ;  /* 0x000000ff00007207 */ /* 0x000fc60004000000 */
[----:B------:R-:W-:-:S04]  /*1e40*/  IMAD.WIDE.U32 R40, R9, UR4, R4 ;  /* 0x0000000409287c25 */ /* 0x000fc8000f8e0004 */
[----:B------:R-:W-:Y:S02]  /*1e50*/  IMAD R8, R0, UR4, RZ ;  /* 0x0000000400087c24 */ /* 0x000fe4000f8e02ff */
[----:B------:R-:W-:Y:S02]  /*1e60*/  IMAD R4, R216, R28, RZ ;  /* 0x0000001cd8047224 */ /* 0x000fe400078e02ff */
[----:B------:R-:W-:Y:S01]  /*1e70*/  IMAD R3, R9, UR5, R8 ;  /* 0x0000000509037c24 */ /* 0x000fe2000f8e0208 */
[----:B------:R-:W-:Y:S01]  /*1e80*/  ULDC.64 UR4, c[0x0][0x328] ;  /* 0x0000ca0000047ab9 */ /* 0x000fe20000000a00 */
[----:B------:R-:W-:Y:S02]  /*1e90*/  IMAD R5, R22, R29, R4 ;  /* 0x0000001d16057224 */ /* 0x000fe400078e0204 */
[----:B------:R-:W-:Y:S01]  /*1ea0*/  IMAD R8, R0, UR4, RZ ;  /* 0x0000000400087c24 */ /* 0x000fe2000f8e02ff */
[----:B------:R-:W-:Y:S01]  /*1eb0*/  IADD3 R0, R41, R3, RZ ;  /* 0x0000000329007210 */ /* 0x000fe20007ffe0ff */
[----:B------:R-:W-:Y:S01]  /*1ec0*/  IMAD R4, R216, R42, RZ ;  /* 0x0000002ad8047224 */ /* 0x000fe200078e02ff */
[----:B------:R-:W-:Y:S01]  /*1ed0*/  IADD3 R3, P0, R40, R48, RZ ;  /* 0x0000003028037210 */ /* 0x000fe20007f1e0ff */
[----:B------:R-:W-:Y:S01]  /*1ee0*/  IMAD.WIDE.U32 R36, R9, UR4, R6 ;  /* 0x0000000409247c25 */ /* 0x000fe2000f8e0006 */
[----:B------:R-:W-:-:S02]  /*1ef0*/  ULDC UR4, c[0x0][0x2e4] ;  /* 0x0000b90000047ab9 */ /* 0x000fc40000000800 */
[----:B------:R-:W-:Y:S01]  /*1f00*/  IADD3.X R48, R0, R49, R5, P0, !PT ;  /* 0x0000003100307210 */ /* 0x000fe200007fe405 */
[----:B------:R-:W-:Y:S01]  /*1f10*/  IMAD R75, R9, UR5, R8 ;  /* 0x00000005094b7c24 */ /* 0x000fe2000f8e0208 */
[----:B------:R-:W-:Y:S01]  /*1f20*/  LEA.HI R49, R12, R13, RZ, 0x3 ;  /* 0x0000000d0c317211 */ /* 0x000fe200078f18ff */
[----:B------:R-:W-:Y:S01]  /*1f30*/  IMAD R21, R22, R43, R4 ;  /* 0x0000002b16157224 */ /* 0x000fe200078e0204 */
[----:B------:R-:W-:Y:S01]  /*1f40*/  ISETP.GE.AND P0, PT, R16, UR4, PT ;  /* 0x0000000410007c0c */ /* 0x000fe2000bf06270 */
[-C--:B------:R-:W-:Y:S01]  /*1f50*/  IMAD.WIDE.U32 R8, R22, R42.reuse, R16 ;  /* 0x0000002a16087225 */ /* 0x080fe200078e0010 */
[----:B------:R-:W-:Y:S02]  /*1f60*/  LOP3.LUT R69, R49, 0xfffffff8, RZ, 0xc0, !PT ;  /* 0xfffffff831457812 */ /* 0x000fe400078ec0ff */
[----:B------:R-:W-:Y:S01]  /*1f70*/  ISETP.GE.AND P1, PT, R76, UR4, PT ;  /* 0x000000044c007c0c */ /* 0x000fe2000bf26270 */
[----:B------:R-:W-:Y:S01]  /*1f80*/  IMAD.WIDE.U32 R4, R22, R42, R38 ;  /* 0x0000002a16047225 */ /* 0x000fe200078e0026 */
[----:B------:R-:W-:-:S02]  /*1f90*/  SHF.R.S32.HI R73, RZ, 0x1f, R69 ;  /* 0x0000001fff497819 */ /* 0x000fc40000011445 */
[----:B------:R-:W-:Y:S01]  /*1fa0*/  IADD3 R75, R37, R75, RZ ;  /* 0x0000004b254b7210 */ /* 0x000fe20007ffe0ff */
[----:B------:R-:W-:Y:S02]  /*1fb0*/  IMAD.IADD R9, R21, 0x1, R9 ;  /* 0x0000000115097824 */ /* 0x000fe400078e0209 */
[----:B------:R-:W-:Y:S01]  /*1fc0*/  IMAD.IADD R5, R5, 0x1, R21 ;  /* 0x0000000105057824 */ /* 0x000fe200078e0215 */
[----:B-----5:R-:W-:Y:S01]  /*1fd0*/  SHF.R.S32.HI R21, RZ, 0x1f, R33 ;  /* 0x0000001fff157819 */ /* 0x020fe20000011421 */
[----:B------:R-:W-:-:S04]  /*1fe0*/  IMAD.WIDE.U32 R34, R33, R42, R8 ;  /* 0x0000002a21227225 */ /* 0x000fc800078e0008 */
[-C--:B------:R-:W-:Y:S02]  /*1ff0*/  IMAD R14, R21, R42.reuse, RZ ;  /* 0x0000002a150e7224 */ /* 0x080fe400078e02ff */
[----:B------:R-:W-:Y:S01]  /*2000*/  IMAD.WIDE.U32 R30, R33, R42, R4 ;  /* 0x0000002a211e7225 */ /* 0x000fe200078e0004 */
[----:B------:R-:W-:-:S03]  /*2010*/  LOP3.LUT R5, R58, 0x18, R16, 0xf8, !PT ;  /* 0x000000183a057812 */ /* 0x000fc600078ef810 */
[----:B------:R-:W-:Y:S01]  /*2020*/  IMAD R13, R33, R43, R14 ;  /* 0x0000002b210d7224 */ /* 0x000fe200078e020e */
[----:B------:R-:W-:Y:S01]  /*2030*/  LOP3.LUT R64, R5, R62, RZ, 0x3c, !PT ;  /* 0x0000003e05407212 */ /* 0x000fe200078e3cff */
[----:B------:R-:W1:Y:S01]  /*2040*/  LDC.64 R42, c[0x0][0x2d8] ;  /* 0x0000b600ff2a7b82 */ /* 0x000e620000000a00 */
[-C--:B------:R-:W-:Y:S01]  /*2050*/  IMAD R6, R216, R44.reuse, RZ ;  /* 0x0000002cd8067224 */ /* 0x080fe200078e02ff */
[----:B------:R-:W-:Y:S01]  /*2060*/  LOP3.LUT R5, R58, 0x38, R49, 0xf8, !PT ;  /* 0x000000383a057812 */ /* 0x000fe200078ef831 */
[----:B------:R-:W-:Y:S02]  /*2070*/  IMAD R12, R21, R44, RZ ;  /* 0x0000002c150c7224 */ /* 0x000fe400078e02ff */
[C---:B------:R-:W-:Y:S01]  /*2080*/  IMAD R25, R22.reuse, R45, R6 ;  /* 0x0000002d16197224 */ /* 0x040fe200078e0206 */
[----:B------:R-:W-:Y:S01]  /*2090*/  LOP3.LUT R68, R5, R62, RZ, 0x3c, !PT ;  /* 0x0000003e05447212 */ /* 0x000fe200078e3cff */
[----:B------:R-:W-:-:S04]  /*20a0*/  IMAD.WIDE.U32 R6, R22, R44, R38 ;  /* 0x0000002c16067225 */ /* 0x000fc800078e0026 */
[----:B------:R-:W-:Y:S02]  /*20b0*/  IMAD.IADD R11, R25, 0x1, R11 ;  /* 0x00000001190b7824 */ /* 0x000fe400078e020b */
[----:B------:R-:W-:Y:S02]  /*20c0*/  IMAD.IADD R7, R7, 0x1, R25 ;  /* 0x0000000107077824 */ /* 0x000fe400078e0219 */
[C---:B------:R-:W-:Y:S02]  /*20d0*/  IMAD R71, R33.reuse, R45, R12 ;  /* 0x0000002d21477224 */ /* 0x040fe400078e020c */
[----:B------:R-:W-:-:S04]  /*20e0*/  IMAD.WIDE.U32 R28, R33, R44, R10 ;  /* 0x0000002c211c7225 */ /* 0x000fc800078e000a */
[----:B------:R-:W-:Y:S01]  /*20f0*/  IMAD.WIDE.U32 R20, R33, R44, R6 ;  /* 0x0000002c21147225 */ /* 0x000fe200078e0006 */
[----:B------:R-:W-:Y:S02]  /*2100*/  IADD3 R44, P2, R22, R27, RZ ;  /* 0x0000001b162c7210 */ /* 0x000fe40007f5e0ff */
[----:B------:R-:W-:Y:S01]  /*2110*/  IADD3 R67, R71, R29, RZ ;  /* 0x0000001d47437210 */ /* 0x000fe20007ffe0ff */
[----:B------:R-:W-:Y:S02]  /*2120*/  IMAD R64, R199, 0x200, R64 ;  /* 0x00000200c7407824 */ /* 0x000fe400078e0240 */
[----:B------:R-:W-:Y:S02]  /*2130*/  IMAD.X R45, R216, 0x1, R15, P2 ;  /* 0x00000001d82d7824 */ /* 0x000fe400010e060f */
[----:B------:R-:W-:Y:S02]  /*2140*/  IMAD.IADD R65, R13, 0x1, R35 ;  /* 0x000000010d417824 */ /* 0x000fe400078e0223 */
[----:B------:R-:W-:-:S02]  /*2150*/  IMAD.IADD R66, R31, 0x1, R13 ;  /* 0x000000011f427824 */ /* 0x000fc400078e020d */
[----:B------:R-:W-:Y:S02]  /*2160*/  IMAD.IADD R71, R21, 0x1, R71 ;  /* 0x0000000115477824 */ /* 0x000fe400078e0247 */
[----:B0-2---:R-:W-:-:S07]  /*2170*/  IMAD R68, R199, 0x200, R68 ;  /* 0x00000200c7447824 */ /* 0x005fce00078e0244 */
.L_x_3650:
[----:B------:R-:W-:Y:S01]  /*2180*/  VIADD R47, R47, 0xffffffff ;  /* 0xffffffff2f2f7836 */ /* 0x000fe20000000000 */
[----:B------:R-:W-:Y:S01]  /*2190*/  ISETP.GE.AND P3, PT, R61, 0x1, PT ;  /* 0x000000013d00780c */ /* 0x000fe20003f66270 */
[----:B--2---:R-:W-:Y:S01]  /*21a0*/  IMAD.SHL.U32 R25, R23, 0x1000, RZ ;  /* 0x0000100017197824 */ /* 0x004fe200078e00ff */
        /* <DEDUP_REMOVED lines=8> */
[----:B-1----:R-:W-:Y:S01]  /*2230*/  LEA R12, P4, R4, R42, 0x1 ;  /* 0x0000002a040c7211 */ /* 0x002fe200078808ff */
        /* <DEDUP_REMOVED lines=22> */
[----:B------:R-:W-:Y:S01]  /*23a0*/  MOV R70, R20 ;  /* 0x0000001400467202 */ /* 0x000fe20000000f00 */
[----:B------:R-:W-:Y:S01]  /*23b0*/  IMAD R6, R54, R47, RZ ;  /* 0x0000002f36067224 */ /* 0x000fe200078e02ff */
[----:B------:R-:W-:Y:S01]  /*23c0*/  IADD3 R7, P3, R30, R4, RZ ;  /* 0x000000041e077210 */ /* 0x000fe20007f7e0ff */
[----:B------:R-:W-:Y:S01]  /*23d0*/  ULDC.64 UR4, c[0x0][0x3c8] ;  /* 0x0000f20000047ab9 */ /* 0x000fe20000000a00 */
[----:B------:R-:W-:Y:S01]  /*23e0*/  ULDC.64 UR6, c[0x0][0x3e0] ;  /* 0x0000f80000067ab9 */ /* 0x000fe20000000a00 */
[-C--:B------:R-:W-:Y:S02]  /*23f0*/  IMAD R9, R56, R55.reuse, R6 ;  /* 0x0000003738097224 */ /* 0x080fe400078e0206 */
        /* <DEDUP_REMOVED lines=16> */
.L_x_3625:
[----:B------:R-:W-:Y:S05]  /*2500*/  BSYNC B1 ;  /* 0x0000000000017941 */ /* 0x000fea0003800000 */
.L_x_3624:
        /* <DEDUP_REMOVED lines=15> */
.L_x_3626:
[----:B------:R-:W-:Y:S01]  /*2600*/  LEA R70, R23, R2, 0x3 ;  /* 0x0000000217467211 */ /* 0x000fe200078e18ff */
[----:B------:R-:W-:Y:S01]  /*2610*/  BSSY B1, `(.L_x_3627) ;  /* 0x0000004000017945 */ /* 0x000fe20003800000 */
[----:B------:R-:W-:-:S04]  /*2620*/  SHF.L.U32 R77, R189, 0x1f, RZ ;  /* 0x0000001fbd4d7819 */ /* 0x000fc800000006ff */
[----:B------:R-:W0:Y:S02]  /*2630*/  SYNCS.PHASECHK.TRANS64.TRYWAIT P5, [R70+URZ+0x28c90], R77 ;  /* 0x028c904d460075a7 */ /* 0x000e2400080a017f */
[----:B0-----:R-:W-:Y:S05]  /*2640*/  @!P5 BRA `(.L_x_3628) ;  /* 0x0000014c0098d947 */ /* 0x001fea0003800000 */
.L_x_3861:
[----:B------:R-:W-:Y:S05]  /*2650*/  BSYNC B1 ;  /* 0x0000000000017941 */ /* 0x000fea0003800000 */
.L_x_3627:
        /* <DEDUP_REMOVED lines=16> */
[-C--:B------:R-:W-:Y:S01]  /*2760*/  FMUL.FTZ R74, R6, R27.reuse ;  /* 0x0000001b064a7220 */ /* 0x080fe20000410000 */
[--C-:B------:R-:W-:Y:S02]  /*2770*/  HADD2.F32 R15, -RZ, R7.reuse.H1_H1 ;  /* 0x30000007ff0f7230 */ /* 0x100fe40000004100 */
[----:B------:R-:W-:Y:S01]  /*2780*/  FMUL.FTZ R27, R5, R27 ;  /* 0x0000001b051b7220 */ /* 0x000fe20000410000 */
[----:B------:R-:W-:Y:S02]  /*2790*/  HADD2.F32 R24, -RZ, R24.H0_H0 ;  /* 0x20000018ff187230 */ /* 0x000fe40000004100 */
[----:B------:R-:W-:Y:S02]  /*27a0*/  HADD2.F32 R7, -RZ, R7.H0_H0 ;  /* 0x20000007ff077230 */ /* 0x000fe40000004100 */
[----:B------:R-:W-:Y:S01]  /*27b0*/  FMUL.FTZ R78, R15, R56 ;  /* 0x000000380f4e7220 */ /* 0x000fe20000410000 */
[----:B------:R-:W-:-:S02]  /*27c0*/  HADD2.F32 R26, -RZ, R26.H0_H0 ;  /* 0x2000001aff1a7230 */ /* 0x000fc40000004100 */
[-C--:B------:R-:W-:Y:S01]  /*27d0*/  FFMA.FTZ R74, R5, R24.reuse, -R74 ;  /* 0x00000018054a7223 */ /* 0x080fe2000001084a */
[----:B------:R-:W-:Y:S01]  /*27e0*/  FFMA.FTZ R81, R6, R24, R27 ;  /* 0x0000001806517223 */ /* 0x000fe2000001001b */
[C---:B------:R-:W-:Y:S01]  /*27f0*/  FMUL.FTZ R56, R7.reuse, R56 ;  /* 0x0000003807387220 */ /* 0x040fe20000410000 */
[--C-:B------:R-:W-:Y:S02]  /*2800*/  HADD2.F32 R24, -RZ, R83.reuse.H0_H0 ;  /* 0x20000053ff187230 */ /* 0x100fe40000004100 */
[-C--:B------:R-:W-:Y:S01]  /*2810*/  FFMA.FTZ R78, R7, R26.reuse, -R78 ;  /* 0x0000001a074e7223 */ /* 0x080fe2000001084e */
[----:B------:R-:W-:Y:S02]  /*2820*/  HADD2.F32 R27, -RZ, R83.H1_H1 ;  /* 0x30000053ff1b7230 */ /* 0x000fe40000004100 */
[----:B------:R-:W-:Y:S01]  /*2830*/  FFMA.FTZ R85, R15, R26, R56 ;  /* 0x0000001a0f557223 */ /* 0x000fe20000010038 */
[----:B------:R-:W-:Y:S02]  /*2840*/  HADD2.F32 R5, -RZ, R4.H1_H1 ;  /* 0x30000004ff057230 */ /* 0x000fe40000004100 */
[----:B------:R-:W-:-:S02]  /*2850*/  HADD2.F32 R6, -RZ, R14.H1_H1 ;  /* 0x3000000eff067230 */ /* 0x000fc40000004100 */
[----:B------:R-:W-:Y:S02]  /*2860*/  HADD2.F32 R4, -RZ, R4.H0_H0 ;  /* 0x20000004ff047230 */ /* 0x000fe40000004100 */
[----:B------:R-:W-:Y:S02]  /*2870*/  HADD2.F32 R14, -RZ, R14.H0_H0 ;  /* 0x2000000eff0e7230 */ /* 0x000fe40000004100 */
[-C--:B------:R-:W-:Y:S01]  /*2880*/  FMUL.FTZ R83, R6, R27.reuse ;  /* 0x0000001b06537220 */ /* 0x080fe20000410000 */
[--C-:B------:R-:W-:Y:S02]  /*2890*/  HADD2.F32 R7, -RZ, R79.reuse.H0_H0 ;  /* 0x2000004fff077230 */ /* 0x100fe40000004100 */
[----:B------:R-:W-:Y:S02]  /*28a0*/  HADD2.F32 R15, -RZ, R79.H1_H1 ;  /* 0x3000004fff0f7230 */ /* 0x000fe40000004100 */
[-C--:B------:R-:W-:Y:S01]  /*28b0*/  FMUL.FTZ R79, R5, R24.reuse ;  /* 0x00000018054f7220 */ /* 0x080fe20000410000 */
[----:B------:R-:W-:Y:S01]  /*28c0*/  FMUL.FTZ R24, R4, R24 ;  /* 0x0000001804187220 */ /* 0x000fe20000410000 */
[----:B------:R-:W-:-:S02]  /*28d0*/  FMUL.FTZ R27, R14, R27 ;  /* 0x0000001b0e1b7220 */ /* 0x000fc40000410000 */
[-C--:B------:R-:W-:Y:S01]  /*28e0*/  FFMA.FTZ R79, R4, R7.reuse, -R79 ;  /* 0x00000007044f7223 */ /* 0x080fe2000001084f */
[----:B------:R-:W-:Y:S01]  /*28f0*/  FFMA.FTZ R24, R5, R7, R24 ;  /* 0x0000000705187223 */ /* 0x000fe20000010018 */
[-C--:B------:R-:W-:Y:S01]  /*2900*/  FFMA.FTZ R83, R14, R15.reuse, -R83 ;  /* 0x0000000f0e537223 */ /* 0x080fe20000010853 */
[----:B------:R-:W-:Y:S01]  /*2910*/  FFMA.FTZ R6, R6, R15, R27 ;  /* 0x0000000f06067223 */ /* 0x000fe2000001001b */
[----:B------:R-:W-:Y:S02]  /*2920*/  F2FP.F16.F32.PACK_AB R5, R81, R74 ;  /* 0x0000004a5105723e */ /* 0x000fe400000000ff */
[----:B------:R-:W-:Y:S02]  /*2930*/  F2FP.F16.F32.PACK_AB R7, R85, R78 ;  /* 0x0000004e5507723e */ /* 0x000fe400000000ff */
[----:B------:R-:W-:Y:S02]  /*2940*/  F2FP.F16.F32.PACK_AB R4, R24, R79 ;  /* 0x0000004f1804723e */ /* 0x000fe400000000ff */
[----:B------:R-:W-:-:S07]  /*2950*/  F2FP.F16.F32.PACK_AB R6, R6, R83 ;  /* 0x000000530606723e */ /* 0x000fce00000000ff */
.L_x_3633:
[----:B------:R-:W-:Y:S05]  /*2960*/  BSYNC B2 ;  /* 0x0000000000027941 */ /* 0x000fea0003800000 */
.L_x_3632:
[----:B--2---:R1:W-:Y:S02]  /*2970*/  STG.E.128 desc[UR40][R12.64], R4 ;  /* 0x000000040c007986 */ /* 0x0043e4000c101d28 */
.L_x_3631:
[----:B------:R-:W-:Y:S05]  /*2980*/  BSYNC B1 ;  /* 0x0000000000017941 */ /* 0x000fea0003800000 */
.L_x_3630:
        /* <DEDUP_REMOVED lines=52> */
.L_x_3635:
[----:B------:R-:W-:Y:S05]  /*2cd0*/  BSYNC B1 ;  /* 0x0000000000017941 */ /* 0x000fea0003800000 */
.L_x_3634:
[----:B-1----:R1:W-:Y:S01]  /*2ce0*/  STG.E.128 desc[UR40][R12.64+0x40], R4 ;  /* 0x000040040c007986 */ /* 0x0023e2000c101d28 */
[----:B------:R-:W-:Y:S05]  /*2cf0*/  BRA `(.L_x_3629) ;  /* 0x0000000c000c7947 */ /* 0x000fea0003800000 */
.L_x_3623:
        /* <DEDUP_REMOVED lines=41> */
.L_x_3636:
[----:B------:R-:W-:Y:S01]  /*2f90*/  IMAD R70, R23, 0x8, R2 ;  /* 0x0000000817467824 */ /* 0x000fe200078e0202 */
[----:B------:R-:W-:Y:S01]  /*2fa0*/  SHF.L.U32 R77, R189, 0x1f, RZ ;  /* 0x0000001fbd4d7819 */ /* 0x000fe200000006ff */
[----:B------:R-:W-:Y:S03]  /*2fb0*/  BSSY B1, `(.L_x_3637) ;  /* 0x0000003000017945 */ /* 0x000fe60003800000 */
[----:B------:R-:W0:Y:S02]  /*2fc0*/  SYNCS.PHASECHK.TRANS64.TRYWAIT P5, [R70+URZ+0x28c90], R77 ;  /* 0x028c904d460075a7 */ /* 0x000e2400080a017f */
[----:B0-----:R-:W-:Y:S05]  /*2fd0*/  @!P5 BRA `(.L_x_3638) ;  /* 0x000001440048d947 */ /* 0x001fea0003800000 */
.L_x_3862:
[----:B------:R-:W-:Y:S05]  /*2fe0*/  BSYNC B1 ;  /* 0x0000000000017941 */ /* 0x000fea0003800000 */
.L_x_3637:
[----:B------:R-:W-:Y:S01]  /*2ff0*/  ISETP.GE.OR P5, PT, R22, R57, P0 ;  /* 0x000000391600720c */ /* 0x000fe200007a6670 */
        /* <DEDUP_REMOVED lines=21> */
[----:B------:R-:W-:Y:S02]  /*3150*/  LOP3.LUT R12, R13, R62, RZ, 0x3c, !PT ;  /* 0x0000003e0d0c7212 */ /* 0x000fe400078e3cff */
[----:B------:R-:W-:-:S03]  /*3160*/  IADD3 R13, R68, R25, RZ ;  /* 0x00000019440d7210 */ /* 0x000fc60007ffe0ff */
[----:B------:R-:W-:Y:S02]  /*3170*/  IMAD R12, R199, 0x200, R12 ;  /* 0x00000200c70c7824 */ /* 0x000fe400078e020c */
[----:B------:R-:W-:Y:S02]  /*3180*/  IMAD R13, R13, 0x2, R2 ;  /* 0x000000020d0d7824 */ /* 0x000fe400078e0202 */
[----:B------:R-:W-:-:S04]  /*3190*/  IMAD.IADD R25, R25, 0x1, R12 ;  /* 0x0000000119197824 */ /* 0x000fc800078e020c */
[----:B------:R-:W-:Y:S01]  /*31a0*/  IMAD R25, R25, 0x2, R2 ;  /* 0x0000000219197824 */ /* 0x000fe200078e0202 */
[----:B------:R-:W1:Y:S05]  /*31b0*/  LDS.128 R12, [R13+0x22400] ;  /* 0x022400000d0c7984 */ /* 0x000e6a0000000c00 */
        /* <DEDUP_REMOVED lines=16> */
[CC--:B------:R-:W-:Y:S01]  /*32c0*/  FMUL.FTZ R74, R4.reuse, R7.reuse ;  /* 0x00000007044a7220 */ /* 0x0c0fe20000410000 */
[----:B------:R-:W-:Y:S02]  /*32d0*/  HADD2.F32 R6, -RZ, R82.H1_H1 ;  /* 0x30000052ff067230 */ /* 0x000fe40000004100 */
[-C--:B------:R-:W-:Y:S01]  /*32e0*/  FMUL.FTZ R82, R25, R10.reuse ;  /* 0x0000000a19527220 */ /* 0x080fe20000410000 */
[----:B------:R-:W-:Y:S02]  /*32f0*/  HADD2.F32 R8, -RZ, R56.H0_H0 ;  /* 0x20000038ff087230 */ /* 0x000fe40000004100 */
[----:B------:R-:W-:Y:S01]  /*3300*/  FMUL.FTZ R9, R5, R7 ;  /* 0x0000000705097220 */ /* 0x000fe20000410000 */
[----:B------:R-:W-:Y:S01]  /*3310*/  FMUL.FTZ R10, R13, R10 ;  /* 0x0000000a0d0a7220 */ /* 0x000fe20000410000 */
[-C--:B------:R-:W-:Y:S01]  /*3320*/  FFMA.FTZ R74, R5, R6.reuse, R74 ;  /* 0x00000006054a7223 */ /* 0x080fe2000001004a */
[--C-:B------:R-:W-:Y:S02]  /*3330*/  HADD2.F32 R5, -RZ, R27.reuse.H0_H0 ;  /* 0x2000001bff057230 */ /* 0x100fe40000004100 */
[----:B------:R-:W-:Y:S01]  /*3340*/  FFMA.FTZ R56, R4, R6, -R9 ;  /* 0x0000000604387223 */ /* 0x000fe20000010809 */
[----:B------:R-:W-:Y:S01]  /*3350*/  FFMA.FTZ R25, R25, R8, R10 ;  /* 0x0000000819197223 */ /* 0x000fe2000001000a */
[----:B------:R-:W-:-:S02]  /*3360*/  HADD2.F32 R27, -RZ, R27.H1_H1 ;  /* 0x3000001bff1b7230 */ /* 0x000fc40000004100 */
[----:B------:R-:W-:Y:S01]  /*3370*/  FFMA.FTZ R85, R13, R8, -R82 ;  /* 0x000000080d557223 */ /* 0x000fe20000010852 */
[----:B------:R-:W-:Y:S02]  /*3380*/  HADD2.F32 R4, -RZ, R15.H0_H0 ;  /* 0x2000000fff047230 */ /* 0x000fe40000004100 */
[----:B------:R-:W-:Y:S01]  /*3390*/  HADD2.F32 R10, -RZ, R11.H0_H0 ;  /* 0x2000000bff0a7230 */ /* 0x000fe20000004100 */
[----:B------:R-:W-:Y:S01]  /*33a0*/  F2FP.F16.F32.PACK_AB R25, R25, R74 ;  /* 0x0000004a1919723e */ /* 0x000fe200000000ff */
[--C-:B------:R-:W-:Y:S01]  /*33b0*/  HADD2.F32 R7, -RZ, R86.reuse.H0_H0 ;  /* 0x20000056ff077230 */ /* 0x100fe20000004100 */
[----:B------:R-:W-:Y:S01]  /*33c0*/  F2FP.F16.F32.PACK_AB R56, R85, R56 ;  /* 0x000000385538723e */ /* 0x000fe200000000ff */
[----:B------:R-:W-:Y:S02]  /*33d0*/  HADD2.F32 R15, -RZ, R15.H1_H1 ;  /* 0x3000000fff0f7230 */ /* 0x000fe40000004100 */
[----:B------:R-:W-:Y:S02]  /*33e0*/  HADD2.F32 R6, -RZ, R86.H1_H1 ;  /* 0x30000056ff067230 */ /* 0x000fe40000004100 */
[----:B------:R-:W-:Y:S01]  /*33f0*/  FMUL.FTZ R86, R27, R10 ;  /* 0x0000000a1b567220 */ /* 0x000fe20000410000 */
[----:B------:R-:W-:-:S02]  /*3400*/  HADD2.F32 R8, -RZ, R84.H0_H0 ;  /* 0x20000054ff087230 */ /* 0x000fc40000004100 */
[CC--:B------:R-:W-:Y:S01]  /*3410*/  FMUL.FTZ R84, R4.reuse, R7.reuse ;  /* 0x0000000704547220 */ /* 0x0c0fe20000410000 */
[----:B------:R-:W-:Y:S01]  /*3420*/  FMUL.FTZ R10, R15, R10 ;  /* 0x0000000a0f0a7220 */ /* 0x000fe20000410000 */
[C---:B------:R-:W-:Y:S01]  /*3430*/  FMUL.FTZ R9, R5.reuse, R7 ;  /* 0x0000000705097220 */ /* 0x040fe20000410000 */
[----:B------:R-:W-:Y:S02]  /*3440*/  HADD2.F32 R7, -RZ, R92.H0_H0 ;  /* 0x2000005cff077230 */ /* 0x000fe40000004100 */
[----:B------:R-:W-:Y:S01]  /*3450*/  FFMA.FTZ R84, R5, R6, R84 ;  /* 0x0000000605547223 */ /* 0x000fe20000010054 */
[-C--:B------:R-:W-:Y:S01]  /*3460*/  FFMA.FTZ R87, R15, R8.reuse, -R86 ;  /* 0x000000080f577223 */ /* 0x080fe20000010856 */
[----:B------:R-:W-:Y:S01]  /*3470*/  FFMA.FTZ R89, R27, R8, R10 ;  /* 0x000000081b597223 */ /* 0x000fe2000001000a */
[----:B------:R-:W-:Y:S01]  /*3480*/  FFMA.FTZ R82, R4, R6, -R9 ;  /* 0x0000000604527223 */ /* 0x000fe20000010809 */
[----:B------:R-:W-:Y:S02]  /*3490*/  HADD2.F32 R8, -RZ, R94.H1_H1 ;  /* 0x3000005eff087230 */ /* 0x000fe40000004100 */
[----:B------:R-:W-:-:S02]  /*34a0*/  HADD2.F32 R5, -RZ, R24.H0_H0 ;  /* 0x20000018ff057230 */ /* 0x000fc40000004100 */
[----:B------:R-:W-:Y:S01]  /*34b0*/  HADD2.F32 R9, -RZ, R90.H0_H0 ;  /* 0x2000005aff097230 */ /* 0x000fe20000004100 */
[----:B------:R-:W-:Y:S01]  /*34c0*/  F2FP.F16.F32.PACK_AB R82, R87, R82 ;  /* 0x000000525752723e */ /* 0x000fe200000000ff */
[----:B------:R-:W-:Y:S02]  /*34d0*/  HADD2.F32 R4, -RZ, R12.H0_H0 ;  /* 0x2000000cff047230 */ /* 0x000fe40000004100 */
[-C--:B------:R-:W-:Y:S01]  /*34e0*/  FMUL.FTZ R11, R5, R8.reuse ;  /* 0x00000008050b7220 */ /* 0x080fe20000410000 */
[----:B------:R-:W-:Y:S02]  /*34f0*/  HADD2.F32 R24, -RZ, R24.H1_H1 ;  /* 0x30000018ff187230 */ /* 0x000fe40000004100 */
[----:B------:R-:W-:Y:S02]  /*3500*/  HADD2.F32 R12, -RZ, R12.H1_H1 ;  /* 0x3000000cff0c7230 */ /* 0x000fe40000004100 */
[----:B------:R-:W-:Y:S01]  /*3510*/  FMUL.FTZ R8, R4, R8 ;  /* 0x0000000804087220 */ /* 0x000fe20000410000 */
[----:B------:R-:W-:-:S02]  /*3520*/  HADD2.F32 R6, -RZ, R95.H1_H1 ;  /* 0x3000005fff067230 */ /* 0x000fc40000004100 */
[-C--:B------:R-:W-:Y:S01]  /*3530*/  FMUL.FTZ R13, R24, R9.reuse ;  /* 0x00000009180d7220 */ /* 0x080fe20000410000 */
[C---:B------:R-:W-:Y:S02]  /*3540*/  FMUL.FTZ R9, R12.reuse, R9 ;  /* 0x000000090c097220 */ /* 0x040fe40000410000 */
[-C--:B------:R-:W-:Y:S01]  /*3550*/  FFMA.FTZ R10, R5, R6.reuse, R8 ;  /* 0x00000006050a7223 */ /* 0x080fe20000010008 */
[-C--:B------:R-:W-:Y:S01]  /*3560*/  FFMA.FTZ R12, R12, R7.reuse, -R13 ;  /* 0x000000070c0c7223 */ /* 0x080fe2000001080d */
[----:B------:R-:W-:Y:S01]  /*3570*/  FFMA.FTZ R11, R4, R6, -R11 ;  /* 0x00000006040b7223 */ /* 0x000fe2000001080b */
[----:B------:R-:W-:Y:S01]  /*3580*/  FFMA.FTZ R13, R24, R7, R9 ;  /* 0x00000007180d7223 */ /* 0x000fe20000010009 */
[----:B------:R-:W-:Y:S02]  /*3590*/  HADD2.F32 R5, -RZ, R26.H0_H0 ;  /* 0x2000001aff057230 */ /* 0x000fe40000004100 */
[----:B------:R-:W-:Y:S01]  /*35a0*/  HADD2.F32 R8, -RZ, R94.H0_H0 ;  /* 0x2000005eff087230 */ /* 0x000fe20000004100 */
[----:B------:R-:W-:Y:S01]  /*35b0*/  F2FP.F16.F32.PACK_AB R12, R12, R11 ;  /* 0x0000000b0c0c723e */ /* 0x000fe200000000ff */
[----:B------:R-:W-:Y:S01]  /*35c0*/  HADD2.F32 R9, -RZ, R88.H0_H0 ;  /* 0x20000058ff097230 */ /* 0x000fe20000004100 */
[----:B------:R-:W-:Y:S01]  /*35d0*/  F2FP.F16.F32.PACK_AB R24, R13, R10 ;  /* 0x0000000a0d18723e */ /* 0x000fe200000000ff */
[----:B------:R-:W-:-:S02]  /*35e0*/  HADD2.F32 R4, -RZ, R14.H0_H0 ;  /* 0x2000000eff047230 */ /* 0x000fc40000004100 */
[C---:B------:R-:W-:Y:S01]  /*35f0*/  FMUL.FTZ R15, R5.reuse, R8 ;  /* 0x00000008050f7220 */ /* 0x040fe20000410000 */
[----:B------:R-:W-:Y:S01]  /*3600*/  HADD2.F32 R26, -RZ, R26.H1_H1 ;  /* 0x3000001aff1a7230 */ /* 0x000fe20000004100 */
[----:B------:R-:W-:Y:S01]  /*3610*/  MOV R13, R56 ;  /* 0x00000038000d7202 */ /* 0x000fe20000000f00 */
[----:B------:R-:W-:Y:S02]  /*3620*/  HADD2.F32 R14, -RZ, R14.H1_H1 ;  /* 0x3000000eff0e7230 */ /* 0x000fe40000004100 */
[----:B------:R-:W-:Y:S01]  /*3630*/  FMUL.FTZ R8, R4, R8 ;  /* 0x0000000804087220 */ /* 0x000fe20000410000 */
[----:B------:R-:W-:Y:S02]  /*3640*/  HADD2.F32 R6, -RZ, R95.H0_H0 ;  /* 0x2000005fff067230 */ /* 0x000fe40000004100 */
[-C--:B------:R-:W-:Y:S01]  /*3650*/  FMUL.FTZ R27, R26, R9.reuse ;  /* 0x000000091a1b7220 */ /* 0x080fe20000410000 */
[----:B------:R-:W-:Y:S02]  /*3660*/  HADD2.F32 R7, -RZ, R91.H0_H0 ;  /* 0x2000005bff077230 */ /* 0x000fe40000004100 */
[----:B------:R-:W-:Y:S01]  /*3670*/  FMUL.FTZ R9, R14, R9 ;  /* 0x000000090e097220 */ /* 0x000fe20000410000 */
        /* <DEDUP_REMOVED lines=8> */
.L_x_3640:
[----:B------:R-:W-:Y:S05]  /*3700*/  BSYNC B1 ;  /* 0x0000000000017941 */ /* 0x000fea0003800000 */
.L_x_3639:
        /* <DEDUP_REMOVED lines=10> */
.L_x_3622:
[----:B------:R-:W-:-:S13]  /*37b0*/  ISETP.NE.AND P3, PT, R188, 0x3, PT ;  /* 0x00000003bc00780c */ /* 0x000fda0003f65270 */
[----:B------:R-:W-:Y:S05]  /*37c0*/  @!P3 BRA `(.L_x_3641) ;  /* 0x000000000004b947 */ /* 0x000fea0003800000 */
[----:B------:R-:W-:Y:S01]  /*37d0*/  BPT.TRAP 0x1 ;  /* 0x000000040000795c */ /* 0x000fe20000300000 */
.L_x_3641:
        /* <DEDUP_REMOVED lines=8> */
.L_x_3863:
[----:B------:R-:W-:Y:S05]  /*3860*/  BSYNC B1 ;  /* 0x0000000000017941 */ /* 0x000fea0003800000 */
.L_x_3642:
[----:B------:R-:W-:Y:S05]  /*3870*/  @P4 BRA `(.L_x_3629) ;  /* 0x00000000002c4947 */ /* 0x000fea0003800000 */
[----:B------:R-:W-:Y:S01]  /*3880*/  @!P1 LOP3.LUT P4, RZ, R191, 0x4, RZ, 0xc0, !PT ;  /* 0x00000004bfff9812 */ /* 0x000fe2000788c0ff */
[----:B------:R-:W-:Y:S01]  /*3890*/  @!P1 VIADD R4, R64, 0x20 ;  /* 0x0000002040049836 */ /* 0x000fe20000000000 */
[----:B------:R-:W-:Y:S02]  /*38a0*/  PLOP3.LUT P5, PT, PT, PT, PT, 0x8, 0x0 ;  /* 0x000000000000781c */ /* 0x000fe40003fae170 */
[----:B------:R-:W-:-:S13]  /*38b0*/  @!P1 PLOP3.LUT P5, PT, P4, PT, PT, 0x80, 0x0 ;  /* 0x000000000000981c */ /* 0x000fda00027af070 */
[----:B------:R-:W-:-:S05]  /*38c0*/  @P5 IADD3 R4, R64, -0x20, RZ ;  /* 0xffffffe040045810 */ /* 0x000fca0007ffe0ff */
[----:B------:R-:W-:Y:S02]  /*38d0*/  @!P1 IMAD.IADD R25, R25, 0x1, R4 ;  /* 0x0000000119199824 */ /* 0x000fe400078e0204 */
[----:B------:R-:W1:Y:S02]  /*38e0*/  @!P0 LDS.128 R4, [R24+0x22400] ;  /* 0x0224000018048984 */ /* 0x000e640000000c00 */
[----:B------:R-:W-:-:S06]  /*38f0*/  @!P1 IMAD R8, R25, 0x2, R2 ;  /* 0x0000000219089824 */ /* 0x000fcc00078e0202 */
[----:B------:R-:W2:Y:S04]  /*3900*/  @!P1 LDS.128 R8, [R8+0x22400] ;  /* 0x0224000008089984 */ /* 0x000ea80000000c00 */
[----:B-1----:R1:W-:Y:S04]  /*3910*/  @!P0 STG.E.128 desc[UR40][R12.64], R4 ;  /* 0x000000040c008986 */ /* 0x0023e8000c101d28 */
[----:B--2---:R1:W-:Y:S02]  /*3920*/  @!P1 STG.E.128 desc[UR40][R12.64+0x40], R8 ;  /* 0x000040080c009986 */ /* 0x0043e4000c101d28 */
.L_x_3629:
[----:B------:R-:W-:Y:S05]  /*3930*/  BSYNC B0 ;  /* 0x0000000000007941 */ /* 0x000fea0003800000 */
.L_x_3621:
        /* <DEDUP_REMOVED lines=17> */
.L_x_3645:
[----:B------:R-:W-:Y:S05]  /*3a50*/  BSYNC B0 ;  /* 0x0000000000007941 */ /* 0x000fea0003800000 */
.L_x_3644:
[----:B------:R-:W4:Y:S01]  /*3a60*/  SYNCS.PHASECHK.TRANS64.TRYWAIT P5, [R70+URZ+0x28cb0], R77 ;  /* 0x028cb04d460075a7 */ /* 0x000f2200080a017f */
[----:B------:R-:W-:Y:S01]  /*3a70*/  BSSY B0, `(.L_x_3646) ;  /* 0x0000003000007945 */ /* 0x000fe20003800000 */
[----:B------:R-:W-:-:S03]  /*3a80*/  ISETP.GE.AND P3, PT, R22, R57, PT ;  /* 0x000000391600720c */ /* 0x000fc60003f66270 */
[----:B----4-:R-:W-:Y:S10]  /*3a90*/  @!P5 BRA `(.L_x_3647) ;  /* 0x0000013800c0d947 */ /* 0x010ff40003800000 */
.L_x_3864:
[----:B------:R-:W-:Y:S05]  /*3aa0*/  BSYNC B0 ;  /* 0x0000000000007941 */ /* 0x000fea0003800000 */
.L_x_3646:
[----:B------:R-:W-:Y:S04]  /*3ab0*/  BSSY B0, `(.L_x_3648) ;  /* 0x0000051000007945 */ /* 0x000fe80003800000 */
[----:B------:R-:W-:Y:S05]  /*3ac0*/  @P3 BRA `(.L_x_3649) ;  /* 0x00000004003c3947 */ /* 0x000fea0003800000 */
[----:B-1----:R-:W-:Y:S01]  /*3ad0*/  IMAD.WIDE R4, R47, 0x40, R44 ;  /* 0x000000402f047825 */ /* 0x002fe200078e022c */
[----:B------:R-:W-:Y:S01]  /*3ae0*/  ULDC.64 UR4, c[0x0][0x318] ;  /* 0x0000c60000047ab9 */ /* 0x000fe20000000a00 */
[----:B------:R-:W-:Y:S02]  /*3af0*/  MOV R74, R36 ;  /* 0x00000024004a7202 */ /* 0x000fe40000000f00 */
[----:B------:R-:W-:Y:S01]  /*3b00*/  IMAD R5, R5, UR4, RZ ;  /* 0x0000000405057c24 */ /* 0x000fe2000f8e02ff */
[----:B------:R-:W-:Y:S01]  /*3b10*/  LOP3.LUT P3, RZ, R191, 0x4, RZ, 0xc0, !PT ;  /* 0x00000004bfff7812 */ /* 0x000fe2000786c0ff */
[----:B------:R-:W-:Y:S01]  /*3b20*/  IMAD R9, R23, 0x8000, R64 ;  /* 0x0000800017097824 */ /* 0x000fe200078e0240 */
[----:B---3--:R-:W-:Y:S01]  /*3b30*/  IADD3 R13, R16, 0xc0, RZ ;  /* 0x000000c0100d7810 */ /* 0x008fe20007ffe0ff */
[----:B------:R-:W-:-:S04]  /*3b40*/  IMAD.WIDE.U32 R6, R4, UR4, R74 ;  /* 0x0000000404067c25 */ /* 0x000fc8000f8e004a */
[----:B------:R-:W-:Y:S01]  /*3b50*/  IMAD R5, R4, UR5, R5 ;  /* 0x0000000504057c24 */ /* 0x000fe2000f8e0205 */
[----:B------:R-:W-:Y:S01]  /*3b60*/  ULDC.64 UR4, c[0x0][0x308] ;  /* 0x0000c20000047ab9 */ /* 0x000fe20000000a00 */
[----:B------:R-:W-:Y:S01]  /*3b70*/  IADD3 R4, R16, 0x40, RZ ;  /* 0x0000004010047810 */ /* 0x000fe20007ffe0ff */
[----:B0---4-:R-:W-:Y:S01]  /*3b80*/  VIADD R77, R9, 0x20 ;  /* 0x00000020094d7836 */ /* 0x011fe20000000000 */
[----:B------:R-:W-:Y:S01]  /*3b90*/  LEA R56, P5, R6, UR4, 0x1 ;  /* 0x0000000406387c11 */ /* 0x000fe2000f8a08ff */
[----:B------:R-:W-:Y:S01]  /*3ba0*/  IMAD.IADD R5, R7, 0x1, R5 ;  /* 0x0000000107057824 */ /* 0x000fe200078e0205 */
[----:B------:R-:W-:Y:S01]  /*3bb0*/  ULDC UR4, c[0x0][0x310] ;  /* 0x0000c40000047ab9 */ /* 0x000fe20000000800 */
[C---:B------:R-:W-:Y:S01]  /*3bc0*/  @P3 VIADD R77, R9.reuse, 0xffffffe0 ;  /* 0xffffffe0094d3836 */ /* 0x040fe20000000000 */
[----:B------:R-:W-:Y:S01]  /*3bd0*/  ISETP.GE.AND P3, PT, R4, UR4, PT ;  /* 0x0000000404007c0c */ /* 0x000fe2000bf66270 */
[----:B------:R-:W-:Y:S01]  /*3be0*/  IMAD R79, R9, 0x2, R2 ;  /* 0x00000002094f7824 */ /* 0x000fe200078e0202 */
[----:B------:R-:W-:Y:S01]  /*3bf0*/  LEA.HI.X R57, R6, UR5, R5, 0x1, P5 ;  /* 0x0000000506397c11 */ /* 0x000fe2000a8f0c05 */
[C---:B------:R-:W-:Y:S01]  /*3c00*/  VIADD R12, R16.reuse, 0x80 ;  /* 0x00000080100c7836 */ /* 0x040fe20000000000 */
[C---:B------:R-:W-:Y:S01]  /*3c10*/  ISETP.GE.AND P5, PT, R16.reuse, UR4, PT ;  /* 0x0000000410007c0c */ /* 0x040fe2000bfa6270 */
[----:B------:R-:W-:-:S02]  /*3c20*/  VIADD R74, R16, 0x100 ;  /* 0x00000100104a7836 */ /* 0x000fc40000000000 */
[----:B------:R-:W-:-:S06]  /*3c30*/  VIADD R78, R16, 0x140 ;  /* 0x00000140104e7836 */ /* 0x000fcc0000000000 */
[----:B------:R-:W0:Y:S04]  /*3c40*/  @!P3 LDS.128 R8, [R79+0x2400] ;  /* 0x002400004f08b984 */ /* 0x000e280000000c00 */
[----:B------:R-:W1:Y:S04]  /*3c50*/  @!P5 LDS.128 R4, [R79+0x400] ;  /* 0x000400004f04d984 */ /* 0x000e680000000c00 */
[----:B0-----:R-:W-:Y:S01]  /*3c60*/  @!P3 STG.E.128 desc[UR40][R56.64+0x80], R8 ;  /* 0x000080083800b986 */ /* 0x001fe2000c101d28 */
[----:B------:R-:W-:-:S03]  /*3c70*/  ISETP.GE.AND P3, PT, R13, UR4, PT ;  /* 0x000000040d007c0c */ /* 0x000fc6000bf66270 */
[----:B-1----:R-:W-:Y:S01]  /*3c80*/  @!P5 STG.E.128 desc[UR40][R56.64], R4 ;  /* 0x000000043800d986 */ /* 0x002fe2000c101d28 */
[----:B------:R-:W-:-:S09]  /*3c90*/  ISETP.GE.AND P5, PT, R12, UR4, PT ;  /* 0x000000040c007c0c */ /* 0x000fd2000bfa6270 */
[----:B--2---:R-:W0:Y:S04]  /*3ca0*/  @!P3 LDS.128 R24, [R79+0x6400] ;  /* 0x006400004f18b984 */ /* 0x004e280000000c00 */
        /* <DEDUP_REMOVED lines=11> */
[----:B------:R-:W-:Y:S01]  /*3d60*/  IMAD R78, R77, 0x2, R2 ;  /* 0x000000024d4e7824 */ /* 0x000fe200078e0202 */
        /* <DEDUP_REMOVED lines=37> */
.L_x_3649:
[----:B------:R-:W-:Y:S05]  /*3fc0*/  BSYNC B0 ;  /* 0x0000000000007941 */ /* 0x000fea0003800000 */
.L_x_3648:
        /* <DEDUP_REMOVED lines=17> */
.L_x_3616:
[----:B------:R-:W4:Y:S01]  /*40e0*/  LDL R4, [R1] ;  /* 0x0000000001047983 */ /* 0x000f220000100800 */
[----:B------:R-:W-:Y:S01]  /*40f0*/  BSSY B0, `(.L_x_3651) ;  /* 0x000004a000007945 */ /* 0x000fe20003800000 */
[----:B------:R-:W-:Y:S01]  /*4100*/  CS2R R170, SRZ ;  /* 0x0000000000aa7805 */ /* 0x000fe2000001ff00 */
[----:B------:R-:W-:Y:S01]  /*4110*/  IMAD.MOV.U32 R169, RZ, RZ, RZ ;  /* 0x000000ffffa97224 */ /* 0x000fe200078e00ff */
        /* <DEDUP_REMOVED lines=28> */
[----:B------:R-:W-:Y:S01]  /*42e0*/  MOV R3, RZ ;  /* 0x000000ff00037202 */ /* 0x000fe20000000f00 */
[----:B------:R-:W-:Y:S01]  /*42f0*/  IMAD.MOV.U32 R0, RZ, RZ, RZ ;  /* 0x000000ffff007224 */ /* 0x000fe200078e00ff */
        /* <DEDUP_REMOVED lines=10> */
[----:B---3--:R-:W-:-:S02]  /*43a0*/  CS2R R80, SRZ ;  /* 0x0000000000507805 */ /* 0x008fc4000001ff00 */
[----:B------:R-:W-:Y:S02]  /*43b0*/  CS2R R78, SRZ ;  /* 0x00000000004e7805 */ /* 0x000fe4000001ff00 */
[----:B------:R-:W-:Y:S02]  /*43c0*/  CS2R R154, SRZ ;  /* 0x00000000009a7805 */ /* 0x000fe4000001ff00 */
[----:B------:R-:W-:Y:S02]  /*43d0*/  CS2R R74, SRZ ;  /* 0x00000000004a7805 */ /* 0x000fe4000001ff00 */
[----:B------:R-:W-:Y:S01]  /*43e0*/  CS2R R156, SRZ ;  /* 0x00000000009c7805 */ /* 0x000fe2000001ff00 */
        /* <DEDUP_REMOVED lines=15> */
[----:B--2---:R-:W-:-:S02]  /*44e0*/  CS2R R24, SRZ ;  /* 0x0000000000187805 */ /* 0x004fc4000001ff00 */
[----:B------:R-:W-:Y:S02]  /*44f0*/  CS2R R174, SRZ ;  /* 0x0000000000ae7805 */ /* 0x000fe4000001ff00 */
[----:B------:R-:W-:Y:S01]  /*4500*/  MOV R31, RZ ;  /* 0x000000ff001f7202 */ /* 0x000fe20000000f00 */
[----:B------:R-:W-:Y:S01]  /*4510*/  IMAD.MOV.U32 R7, RZ, RZ, RZ ;  /* 0x000000ffff077224 */ /* 0x000fe200078e00ff */
[----:B------:R-:W-:Y:S01]  /*4520*/  MOV R5, RZ ;  /* 0x000000ff00057202 */ /* 0x000fe20000000f00 */
[----:B------:R-:W-:Y:S02]  /*4530*/  IMAD.MOV.U32 R177, RZ, RZ, RZ ;  /* 0x000000ffffb17224 */ /* 0x000fe400078e00ff */
[----:B------:R-:W-:Y:S01]  /*4540*/  IMAD.MOV.U32 R27, RZ, RZ, RZ ;  /* 0x000000ffff1b7224 */ /* 0x000fe200078e00ff */
[----:B----4-:R-:W-:Y:S01]  /*4550*/  ISETP.NE.AND P0, PT, R4, 0x1, PT ;  /* 0x000000010400780c */ /* 0x010fe20003f05270 */
[----:B------:R-:W-:-:S12]  /*4560*/  @P3 BRA `(.L_x_3652) ;  /* 0x0000000000083947 */ /* 0x000fd80003800000 */
[----:B------:R-:W0:Y:S02]  /*4570*/  FENCE.VIEW.ASYNC.G ;  /* 0x00000000000073c6 */ /* 0x000e240000000100 */
[----:B0-----:R-:W-:Y:S06]  /*4580*/  BAR.ARV 0xc, 0x120 ;  /* 0x0304800000007b1d */ /* 0x001fec0000002000 */
.L_x_3652:
[----:B------:R-:W-:Y:S05]  /*4590*/  BSYNC B0 ;  /* 0x0000000000007941 */ /* 0x000fea0003800000 */
.L_x_3651:
        /* <DEDUP_REMOVED lines=10> */
[----:B------:R-:W-:-:S05]  /*4640*/  LOP3.LUT R3, R3, 0x1fffe, RZ, 0xc0, !PT ;  /* 0x0001fffe03037812 */ /* 0x000fca00078ec0ff */
[----:B------:R-:W-:-:S05]  /*4650*/  IMAD.IADD R3, R0, 0x1, -R3 ;  /* 0x0000000100037824 */ /* 0x000fca00078e0a03 */
[----:B------:R-:W-:-:S05]  /*4660*/  LEA R3, R3, R2, 0xf ;  /* 0x0000000203037211 */ /* 0x000fca00078e78ff */
[----:B------:R-:W-:-:S05]  /*4670*/  VIADD R3, R3, 0x400 ;  /* 0x0000040003037836 */ /* 0x000fca0000000000 */
[----:B------:R-:W-:-:S04]  /*4680*/  SHF.R.U32.HI R3, RZ, 0x4, R3 ;  /* 0x00000004ff037819 */ /* 0x000fc80000011603 */
[----:B------:R-:W-:-:S04]  /*4690*/  LOP3.LUT R3, R3, 0x3fff, RZ, 0xc0, !PT ;  /* 0x00003fff03037812 */ /* 0x000fc800078ec0ff */
[----:B------:R-:W-:Y:S01]  /*46a0*/  LOP3.LUT R15, R3, 0x2000000, RZ, 0xfc, !PT ;  /* 0x02000000030f7812 */ /* 0x000fe200078efcff */
[----:B------:R-:W-:Y:S06]  /*46b0*/  @!P0 BRA `(.L_x_3656) ;  /* 0x0000000000048947 */ /* 0x000fec0003800000 */
[----:B------:R-:W-:Y:S01]  /*46c0*/  BPT.TRAP 0x1 ;  /* 0x000000040000795c */ /* 0x000fe20000300000 */
.L_x_3656:
[----:B------:R-:W-:Y:S01]  /*46d0*/  IMAD R14, R18, 0x8, R2 ;  /* 0x00000008120e7824 */ /* 0x000fe200078e0202 */
[----:B------:R-:W-:Y:S01]  /*46e0*/  SHF.L.U32 R3, R19, 0x1f, RZ ;  /* 0x0000001f13037819 */ /* 0x000fe200000006ff */
[----:B------:R-:W-:Y:S01]  /*46f0*/  VIADD R0, R2, 0x26800 ;  /* 0x0002680002007836 */ /* 0x000fe20000000000 */
[----:B------:R-:W-:Y:S01]  /*4700*/  BSSY B0, `(.L_x_3657) ;  /* 0x0000008000007945 */ /* 0x000fe20003800000 */
[----:B------:R-:W-:Y:S01]  /*4710*/  LEA R6, R18, R15, 0xc ;  /* 0x0000000f12067211 */ /* 0x000fe200078e60ff */
[----:B------:R-:W0:Y:S01]  /*4720*/  SYNCS.PHASECHK.TRANS64.TRYWAIT P1, [R14+URZ+0x28c50], R3 ;  /* 0x028c50030e0075a7 */ /* 0x000e22000802017f */
[----:B------:R-:W-:Y:S01]  /*4730*/  IMAD.MOV.U32 R7, RZ, RZ, 0x40000040 ;  /* 0x40000040ff077424 */ /* 0x000fe200078e00ff */
[----:B------:R-:W-:-:S04]  /*4740*/  SHF.R.U32.HI R0, RZ, 0x4, R0 ;  /* 0x00000004ff007819 */ /* 0x000fc80000011600 */
[----:B------:R-:W-:-:S04]  /*4750*/  LOP3.LUT R0, R0, 0x3fff, RZ, 0xc0, !PT ;  /* 0x00003fff00007812 */ /* 0x000fc800078ec0ff */
[----:B------:R-:W-:Y:S01]  /*4760*/  LOP3.LUT R4, R0, 0x10000, RZ, 0xfc, !PT ;  /* 0x0001000000047812 */ /* 0x000fe200078efcff */
[----:B0-----:R-:W-:Y:S06]  /*4770*/  @!P1 BRA `(.L_x_3658) ;  /* 0x0000012c009c9947 */ /* 0x001fec0003800000 */
.L_x_3865:
[----:B------:R-:W-:Y:S05]  /*4780*/  BSYNC B0 ;  /* 0x0000000000007941 */ /* 0x000fea0003800000 */
.L_x_3657:
[----:B------:R-:W-:Y:S01]  /*4790*/  BAR.SYNC.DEFER_BLOCKING 0xe, 0x100 ;  /* 0x0384000000007b1d */ /* 0x000fe20000010000 */
[----:B------:R-:W-:Y:S01]  /*47a0*/  IMAD.MOV.U32 R5, RZ, RZ, 0x40000040 ;  /* 0x40000040ff057424 */ /* 0x000fe200078e00ff */
[C---:B------:R-:W-:Y:S01]  /*47b0*/  R2UR UR6, R6.reuse ;  /* 0x00000000060672ca */ /* 0x040fe200000e0000 */
[----:B------:R-:W-:Y:S01]  /*47c0*/  VIADD R8, R6, 0x80 ;  /* 0x0000008006087836 */ /* 0x000fe20000000000 */
[----:B------:R-:W-:Y:S01]  /*47d0*/  R2UR UR7, R7 ;  /* 0x00000000070772ca */ /* 0x000fe200000e0000 */
[----:B------:R-:W-:Y:S01]  /*47e0*/  IMAD.MOV.U32 R9, RZ, RZ, 0x40000040 ;  /* 0x40000040ff097424 */ /* 0x000fe200078e00ff */
[----:B------:R-:W-:Y:S01]  /*47f0*/  R2UR UR4, R4 ;  /* 0x00000000040472ca */ /* 0x000fe200000e0000 */
[----:B------:R-:W-:Y:S01]  /*4800*/  IMAD.MOV.U32 R11, RZ, RZ, 0x40000040 ;  /* 0x40000040ff0b7424 */ /* 0x000fe200078e00ff */
[----:B------:R-:W-:Y:S01]  /*4810*/  R2UR UR5, R5 ;  /* 0x00000000050572ca */ /* 0x000fe200000e0000 */
[----:B------:R-:W-:Y:S01]  /*4820*/  VIADD R12, R6, 0x100 ;  /* 0x00000100060c7836 */ /* 0x000fe20000000000 */
[----:B------:R-:W-:Y:S01]  /*4830*/  IADD3 R10, R4, 0x2, RZ ;  /* 0x00000002040a7810 */ /* 0x000fe20007ffe0ff */
[----:B------:R-:W-:Y:S01]  /*4840*/  IMAD.MOV.U32 R13, RZ, RZ, 0x40000040 ;  /* 0x40000040ff0d7424 */ /* 0x000fe200078e00ff */
[----:B------:R-:W1:Y:S01]  /*4850*/  S2R R0, SR_TID.X ;  /* 0x0000000000007919 */ /* 0x000e620000002100 */
[----:B------:R-:W-:Y:S01]  /*4860*/  VIADD R6, R6, 0x180 ;  /* 0x0000018006067836 */ /* 0x000fe20000000000 */
[----:B------:R-:W-:Y:S01]  /*4870*/  ISETP.GE.AND P2, PT, R168, 0x2, PT ;  /* 0x00000002a800780c */ /* 0x000fe20003f46270 */
[----:B------:R-:W-:Y:S01]  /*4880*/  IMAD.MOV.U32 R7, RZ, RZ, 0x40000040 ;  /* 0x40000040ff077424 */ /* 0x000fe200078e00ff */
[----:B------:R-:W-:Y:S01]  /*4890*/  BSSY B0, `(.L_x_3659) ;  /* 0x00000eb000007945 */ /* 0x000fe20003800000 */
[----:B-----5:R-:W-:-:S06]  /*48a0*/  WARPGROUP.ARRIVE ;  /* 0x00000000000079c5 */ /* 0x020fcc0000000000 */
[----:B------:R-:W-:Y:S01]  /*48b0*/  HGMMA.64x256x16.F32 R24, gdesc[UR4].tnspB, RZ, !UPT, gsb0 ;  /* 0x43e00000041879f0 */ /* 0x000fe2000c0008ff */
[----:B------:R-:W-:Y:S02]  /*48c0*/  R2UR UR6, R8 ;  /* 0x00000000080672ca */ /* 0x000fe400000e0000 */
[----:B------:R-:W-:Y:S01]  /*48d0*/  R2UR UR7, R9 ;  /* 0x00000000090772ca */ /* 0x000fe200000e0000 */
[----:B------:R-:W-:Y:S01]  /*48e0*/  IMAD.MOV.U32 R9, RZ, RZ, 0x40000040 ;  /* 0x40000040ff097424 */ /* 0x000fe200078e00ff */
[----:B------:R-:W-:Y:S02]  /*48f0*/  R2UR UR4, R10 ;  /* 0x000000000a0472ca */ /* 0x000fe400000e0000 */
[----:B------:R-:W-:Y:S02]  /*4900*/  R2UR UR5, R11 ;  /* 0x000000000b0572ca */ /* 0x000fe400000e0000 */
[----:B------:R-:W-:Y:S02]  /*4910*/  IADD3 R8, R4, 0x4, RZ ;  /* 0x0000000404087810 */ /* 0x000fe40007ffe0ff */
[----:B-1----:R-:W-:-:S04]  /*4920*/  LOP3.LUT R0, R0, 0x7f, RZ, 0xc0, !PT ;  /* 0x0000007f00007812 */ /* 0x002fc800078ec0ff */
[----:B------:R-:W-:-:S13]  /*4930*/  ISETP.NE.AND P1, PT, R0, RZ, PT ;  /* 0x000000ff0000720c */ /* 0x000fda0003f25270 */
[----:B------:R-:W-:-:S05]  /*4940*/  @!P1 VIADD R0, R14, 0x28c60 ;  /* 0x00028c600e009836 */ /* 0x000fca0000000000 */
[----:B------:R-:W-:Y:S01]  /*4950*/  @!P1 PRMT R0, RZ, 0x654, R0 ;  /* 0x00000654ff009816 */ /* 0x000fe20000000000 */
[----:B------:R-:W-:Y:S02]  /*4960*/  WARPGROUP.DEPBAR.LE gsb0, 0x0 ;  /* 0x00008000000079c5 */ /* 0x000fe40000010000 */
[----:B------:R-:W-:-:S06]  /*4970*/  WARPGROUP.ARRIVE ;  /* 0x00000000000079c5 */ /* 0x000fcc0000000000 */
[----:B------:R-:W-:Y:S01]  /*4980*/  HGMMA.64x256x16.F32 R24, gdesc[UR4].tnspB, R24, gsb0 ;  /* 0x43e00000041879f0 */ /* 0x000fe20008000818 */
[----:B------:R-:W-:Y:S02]  /*4990*/  R2UR UR6, R12 ;  /* 0x000000000c0672ca */ /* 0x000fe400000e0000 */
[----:B------:R-:W-:Y:S01]  /*49a0*/  R2UR UR7, R13 ;  /* 0x000000000d0772ca */ /* 0x000fe200000e0000 */
[----:B------:R-:W-:Y:S01]  /*49b0*/  IMAD.MOV.U32 R13, RZ, RZ, 0x40000040 ;  /* 0x40000040ff0d7424 */ /* 0x000fe200078e00ff */
[----:B------:R-:W-:Y:S02]  /*49c0*/  R2UR UR4, R8 ;  /* 0x00000000080472ca */ /* 0x000fe400000e0000 */
[----:B------:R-:W-:Y:S02]  /*49d0*/  R2UR UR5, R9 ;  /* 0x00000000090572ca */ /* 0x000fe400000e0000 */
[----:B------:R-:W-:Y:S01]  /*49e0*/  IADD3 R12, R4, 0x6, RZ ;  /* 0x00000006040c7810 */ /* 0x000fe20007ffe0ff */
        /* <DEDUP_REMOVED lines=16> */
[----:B------:R-:W-:-:S07]  /*4af0*/  IADD3 R168, R168, -0x2, RZ ;  /* 0xfffffffea8a87810 */ /* 0x000fce0007ffe0ff */
.L_x_3666:
[----:B------:R-:W-:Y:S01]  /*4b00*/  BAR.SYNC.DEFER_BLOCKING 0xe, 0x100 ;  /* 0x0384000000007b1d */ /* 0x000fe20000010000 */
[----:B0-----:R-:W-:Y:S01]  /*4b10*/  IMAD R3, R18, 0x40, R190 ;  /* 0x0000004012037824 */ /* 0x001fe200078e02be */
[----:B------:R-:W-:Y:S01]  /*4b20*/  ISETP.GT.AND P3, PT, R168, RZ, PT ;  /* 0x000000ffa800720c */ /* 0x000fe20003f64270 */
[----:B------:R-:W-:Y:S01]  /*4b30*/  VIADD R18, R18, 0x1 ;  /* 0x0000000112127836 */ /* 0x000fe20000000000 */
[----:B------:R-:W-:Y:S01]  /*4b40*/  IADD3 R168, R168, -0x1, RZ ;  /* 0xffffffffa8a87810 */ /* 0x000fe20007ffe0ff */
[----:B------:R-:W-:-:S03]  /*4b50*/  IMAD R3, R3, 0x4, R2 ;  /* 0x0000000403037824 */ /* 0x000fc600078e0202 */
[----:B------:R-:W-:-:S04]  /*4b60*/  ISETP.NE.AND P2, PT, R18, 0x2, PT ;  /* 0x000000021200780c */ /* 0x000fc80003f45270 */
[----:B------:R-:W-:Y:S02]  /*4b70*/  SEL R6, RZ, 0x1, P2 ;  /* 0x00000001ff067807 */ /* 0x000fe40001000000 */
[----:B------:R-:W-:Y:S02]  /*4b80*/  SEL R18, R18, RZ, P2 ;  /* 0x000000ff12127207 */ /* 0x000fe40001000000 */
[----:B------:R-:W-:Y:S01]  /*4b90*/  LOP3.LUT R19, R19, R6, RZ, 0x3c, !PT ;  /* 0x0000000613137212 */ /* 0x000fe200078e3cff */
[----:B-12---:R-:W0:Y:S04]  /*4ba0*/  LDS R0, [R3+0x28800] ;  /* 0x0288000003007984 */ /* 0x006e280000000800 */
        /* <DEDUP_REMOVED lines=131> */
.L_x_3661:
[----:B------:R-:W-:Y:S01]  /*53e0*/  IMAD R0, R18, 0x8, R2 ;  /* 0x0000000812007824 */ /* 0x000fe200078e0202 */
[----:B------:R-:W-:-:S04]  /*53f0*/  SHF.L.U32 R3, R19, 0x1f, RZ ;  /* 0x0000001f13037819 */ /* 0x000fc800000006ff */
[----:B------:R0:W1:Y:S01]  /*5400*/  SYNCS.PHASECHK.TRANS64.TRYWAIT P2, [R0+URZ+0x28c50], R3 ;  /* 0x028c5003000075a7 */ /* 0x000062000804017f */
[----:B------:R-:W-:Y:S05]  /*5410*/  @!P0 BRA `(.L_x_3662) ;  /* 0x0000000000048947 */ /* 0x000fea0003800000 */
[----:B------:R-:W-:Y:S01]  /*5420*/  BPT.TRAP 0x1 ;  /* 0x000000040000795c */ /* 0x000fe20000300000 */
.L_x_3662:
[----:B------:R-:W-:Y:S04]  /*5430*/  BSSY B1, `(.L_x_3663) ;  /* 0x0000004000017945 */ /* 0x000fe80003800000 */
[----:B-1----:R-:W-:Y:S05]  /*5440*/  @P2 BRA `(.L_x_3664) ;  /* 0x0000000000082947 */ /* 0x002fea0003800000 */
[----:B------:R-:W1:Y:S02]  /*5450*/  SYNCS.PHASECHK.TRANS64.TRYWAIT P2, [R0+URZ+0x28c50], R3 ;  /* 0x028c5003000075a7 */ /* 0x000e64000804017f */
[----:B-1----:R-:W-:Y:S05]  /*5460*/  @!P2 BRA `(.L_x_3665) ;  /* 0x000001200074a947 */ /* 0x002fea0003800000 */
.L_x_3664:
[----:B------:R-:W-:Y:S05]  /*5470*/  BSYNC B1 ;  /* 0x0000000000017941 */ /* 0x000fea0003800000 */
.L_x_3663:
[----:B------:R-:W-:Y:S01]  /*5480*/  IMAD R6, R18, 0x1000, R15 ;  /* 0x0000100012067824 */ /* 0x000fe200078e020f */
[----:B------:R-:W-:Y:S01]  /*5490*/  R2UR UR4, R4 ;  /* 0x00000000040472ca */ /* 0x000fe200000e0000 */
[----:B------:R-:W-:Y:S01]  /*54a0*/  IMAD.MOV.U32 R7, RZ, RZ, 0x40000040 ;  /* 0x40000040ff077424 */ /* 0x000fe200078e00ff */
[----:B------:R-:W-:Y:S01]  /*54b0*/  R2UR UR5, R5 ;  /* 0x00000000050572ca */ /* 0x000fe200000e0000 */
[----:B------:R-:W-:Y:S01]  /*54c0*/  WARPGROUP.ARRIVE ;  /* 0x00000000000079c5 */ /* 0x000fe20000000000 */
[C---:B------:R-:W-:Y:S01]  /*54d0*/  R2UR UR6, R6.reuse ;  /* 0x00000000060672ca */ /* 0x040fe200000e0000 */
[----:B------:R-:W-:Y:S01]  /*54e0*/  IMAD.MOV.U32 R21, RZ, RZ, 0x40000040 ;  /* 0x40000040ff157424 */ /* 0x000fe200078e00ff */
[----:B------:R-:W-:Y:S01]  /*54f0*/  R2UR UR7, R7 ;  /* 0x00000000070772ca */ /* 0x000fe200000e0000 */
[----:B------:R-:W-:Y:S01]  /*5500*/  IMAD.MOV.U32 R7, RZ, RZ, 0x40000040 ;  /* 0x40000040ff077424 */ /* 0x000fe200078e00ff */
[----:B------:R-:W-:Y:S01]  /*5510*/  IADD3 R20, R6, 0x80, RZ ;  /* 0x0000008006147810 */ /* 0x000fe20007ffe0ff */
[----:B01----:R-:W-:-:S05]  /*5520*/  @!P1 VIADD R0, R0, 0x28c60 ;  /* 0x00028c6000009836 */ /* 0x003fca0000000000 */
[----:B------:R-:W-:-:S05]  /*5530*/  @!P1 PRMT R0, RZ, 0x654, R0 ;  /* 0x00000654ff009816 */ /* 0x000fca0000000000 */
[----:B------:R-:W-:Y:S01]  /*5540*/  HGMMA.64x256x16.F32 R24, gdesc[UR4].tnspB, R24, gsb0 ;  /* 0x43e00000041879f0 */ /* 0x000fe20008000818 */
[----:B------:R-:W-:Y:S02]  /*5550*/  R2UR UR4, R10 ;  /* 0x000000000a0472ca */ /* 0x000fe400000e0000 */
[----:B------:R-:W-:Y:S02]  /*5560*/  R2UR UR5, R11 ;  /* 0x000000000b0572ca */ /* 0x000fe400000e0000 */
[----:B------:R-:W-:Y:S01]  /*5570*/  R2UR UR6, R20 ;  /* 0x00000000140672ca */ /* 0x000fe200000e0000 */
[C---:B------:R-:W-:Y:S01]  /*5580*/  VIADD R20, R6.reuse, 0x100 ;  /* 0x0000010006147836 */ /* 0x040fe20000000000 */
[----:B------:R-:W-:Y:S01]  /*5590*/  R2UR UR7, R21 ;  /* 0x00000000150772ca */ /* 0x000fe200000e0000 */
[----:B------:R-:W-:Y:S01]  /*55a0*/  IMAD.MOV.U32 R21, RZ, RZ, 0x40000040 ;  /* 0x40000040ff157424 */ /* 0x000fe200078e00ff */
        /* <DEDUP_REMOVED lines=25> */
.L_x_3660:
[----:B------:R-:W-:Y:S05]  /*5740*/  BSYNC B0 ;  /* 0x0000000000007941 */ /* 0x000fea0003800000 */
.L_x_3659:
[----:B------:R-:W-:Y:S01]  /*5750*/  BAR.SYNC.DEFER_BLOCKING 0xe, 0x100 ;  /* 0x0384000000007b1d */ /* 0x000fe20000010000 */
[C---:B0-----:R-:W-:Y:S01]  /*5760*/  IMAD R3, R18.reuse, 0x40, R190 ;  /* 0x0000004012037824 */ /* 0x041fe200078e02be */
[----:B------:R-:W-:Y:S01]  /*5770*/  PLOP3.LUT P0, PT, PT, PT, PT, 0x8, 0x0 ;  /* 0x000000000000781c */ /* 0x000fe20003f0e170 */
[----:B------:R-:W-:-:S03]  /*5780*/  VIADD R18, R18, 0x1 ;  /* 0x0000000112127836 */ /* 0x000fc60000000000 */
[----:B------:R-:W-:Y:S02]  /*5790*/  LEA R3, R3, R2, 0x2 ;  /* 0x0000000203037211 */ /* 0x000fe400078e10ff */
        /* <DEDUP_REMOVED lines=136> */
.L_x_3654:
[----:B------:R-:W-:Y:S02]  /*6020*/  ISETP.GE.AND P1, PT, R168, 0x1, PT ;  /* 0x00000001a800780c */ /* 0x000fe40003f26270 */
[----:B------:R-:W-:-:S11]  /*6030*/  PLOP3.LUT P0, PT, PT, PT, PT, 0x80, 0x0 ;  /* 0x000000000000781c */ /* 0x000fd60003f0f070 */
[----:B------:R-:W-:Y:S05]  /*6040*/  @!P1 BRA `(.L_x_3655) ;  /* 0x0000008800ac9947 */ /* 0x000fea0003800000 */
[----:B------:R-:W0:Y:S01]  /*6050*/  SHFL.IDX PT, R0, R212, RZ, 0x1f ;  /* 0x00001fffd4007589 */ /* 0x000e2200000e0000 */
[----:B------:R-:W-:Y:S01]  /*6060*/  BSSY B6, `(.L_x_3667) ;  /* 0x000001b000067945 */ /* 0x000fe20003800000 */
[----:B0-----:R-:W-:-:S04]  /*6070*/  LEA.HI R3, R0, R0, RZ, 0x1 ;  /* 0x0000000000037211 */ /* 0x001fc800078f08ff */
[----:B------:R-:W-:-:S05]  /*6080*/  LOP3.LUT R3, R3, 0x1fffe, RZ, 0xc0, !PT ;  /* 0x0001fffe03037812 */ /* 0x000fca00078ec0ff */
[----:B------:R-:W-:Y:S01]  /*6090*/  IMAD.IADD R3, R0, 0x1, -R3 ;  /* 0x0000000100037824 */ /* 0x000fe200078e0a03 */
[----:B------:R-:W-:-:S03]  /*60a0*/  IADD3 R0, R2, 0x26800, RZ ;  /* 0x0002680002007810 */ /* 0x000fc60007ffe0ff */
[----:B------:R-:W-:Y:S01]  /*60b0*/  IMAD R3, R3, 0x8000, R2 ;  /* 0x0000800003037824 */ /* 0x000fe200078e0202 */
        /* <DEDUP_REMOVED lines=21> */
.L_x_3668:
[----:B------:R-:W-:Y:S05]  /*6210*/  BSYNC B6 ;  /* 0x0000000000067941 */ /* 0x000fea0003800000 */
.L_x_3667:
        /* <DEDUP_REMOVED lines=12> */
.L_x_3672:
[----:B-1----:R1:W2:Y:S02]  /*62e0*/  SYNCS.PHASECHK.TRANS64.TRYWAIT P0, [R2+URZ+0x28c00], R3 ;  /* 0x028c0003020075a7 */ /* 0x0022a4000800017f */
[----:B--2---:R-:W-:Y:S05]  /*62f0*/  @!P0 NANOSLEEP.SYNCS 0x989680 ;  /* 0x009896800000895d */ /* 0x004fea0003900000 */
[----:B------:R-:W2:Y:S02]  /*6300*/  @!P0 SYNCS.PHASECHK.TRANS64 P0, [R2+URZ+0x28c00], R3 ;  /* 0x028c0003020085a7 */ /* 0x000ea4000800007f */
[----:B--2---:R-:W-:Y:S05]  /*6310*/  @!P0 BRA `(.L_x_3672) ;  /* 0xfffffffc00f08947 */ /* 0x004fea000383ffff */
.L_x_3671:
[----:B------:R-:W-:Y:S05]  /*6320*/  BSYNC B0 ;  /* 0x0000000000007941 */ /* 0x000fea0003800000 */
.L_x_3670:
[----:B------:R-:W-:Y:S05]  /*6330*/  BRA `(.L_x_3673) ;  /* 0x0000002c004c7947 */ /* 0x000fea0003800000 */
.L_x_3669:
[----:B------:R-:W0:Y:S01]  /*6340*/  LDC.64 R46, c[0x0][0x3d8] ;  /* 0x0000f600ff2e7b82 */ /* 0x000e220000000a00 */
[----:B------:R-:W-:Y:S01]  /*6350*/  VIADD R0, R2, 0x20400 ;  /* 0x0002040002007836 */ /* 0x000fe20000000000 */
[----:B-----5:R-:W-:Y:S01]  /*6360*/  SHF.R.S32.HI R3, RZ, 0x1f, R33 ;  /* 0x0000001fff037819 */ /* 0x020fe20000011421 */
[--C-:B------:R-:W-:Y:S01]  /*6370*/  IMAD.MOV.U32 R4, RZ, RZ, R16.reuse ;  /* 0x000000ffff047224 */ /* 0x100fe200078e0010 */
[----:B------:R-:W-:Y:S01]  /*6380*/  SHF.L.U32 R24, R211, 0x2, RZ ;  /* 0x00000002d3187819 */ /* 0x000fe200000006ff */
[----:B------:R-:W-:Y:S01]  /*6390*/  BSSY B6, `(.L_x_3674) ;  /* 0x0000032000067945 */ /* 0x000fe20003800000 */
[----:B------:R-:W-:Y:S02]  /*63a0*/  SHF.R.S32.HI R5, RZ, 0x1f, R16 ;  /* 0x0000001fff057819 */ /* 0x000fe40000011410 */
[----:B------:R-:W1:Y:S01]  /*63b0*/  LDC.64 R44, c[0x0][0x3e8] ;  /* 0x0000fa00ff2c7b82 */ /* 0x000e620000000a00 */
[----:B------:R-:W-:Y:S02]  /*63c0*/  LOP3.LUT P0, RZ, R0, 0x3ff, RZ, 0xc0, !PT ;  /* 0x000003ff00ff7812 */ /* 0x000fe4000780c0ff */
[----:B------:R-:W-:Y:S01]  /*63d0*/  SHF.R.S32.HI R25, RZ, 0x1f, R24 ;  /* 0x0000001fff197819 */ /* 0x000fe20000011418 */
[----:B0-----:R-:W-:-:S02]  /*63e0*/  IMAD R0, R3, R46, RZ ;  /* 0x0000002e03007224 */ /* 0x001fc400078e02ff */
[-C--:B------:R-:W-:Y:S02]  /*63f0*/  IMAD R7, R216, R46.reuse, RZ ;  /* 0x0000002ed8077224 */ /* 0x080fe400078e02ff */
[----:B------:R-:W-:-:S04]  /*6400*/  IMAD.WIDE.U32 R42, R33, R46, RZ ;  /* 0x0000002e212a7225 */ /* 0x000fc800078e00ff */
[----:B-1----:R-:W-:Y:S02]  /*6410*/  IMAD R6, R3, R44, RZ ;  /* 0x0000002c03067224 */ /* 0x002fe400078e02ff */
[C---:B------:R-:W-:Y:S02]  /*6420*/  IMAD R49, R33.reuse, R47, R0 ;  /* 0x0000002f21317224 */ /* 0x040fe400078e0200 */
[----:B------:R-:W-:Y:S02]  /*6430*/  IMAD R51, R33, R45, R6 ;  /* 0x0000002d21337224 */ /* 0x000fe400078e0206 */
[----:B------:R-:W-:Y:S01]  /*6440*/  IMAD R48, R22, R47, R7 ;  /* 0x0000002f16307224 */ /* 0x000fe200078e0207 */
[----:B------:R-:W-:Y:S01]  /*6450*/  SHF.L.U64.HI R47, R46, 0x5, R47 ;  /* 0x000000052e2f7819 */ /* 0x000fe2000001022f */
[----:B------:R-:W-:-:S04]  /*6460*/  IMAD.WIDE.U32 R8, R22, R46, R4 ;  /* 0x0000002e16087225 */ /* 0x000fc800078e0004 */
[----:B------:R-:W-:Y:S01]  /*6470*/  IMAD.WIDE.U32 R10, R22, R44, R4 ;  /* 0x0000002c160a7225 */ /* 0x000fe200078e0004 */
[----:B------:R-:W-:-:S03]  /*6480*/  IADD3 R27, P3, R8, R42, RZ ;  /* 0x0000002a081b7210 */ /* 0x000fc60007f7e0ff */
[-C--:B------:R-:W-:Y:S02]  /*6490*/  IMAD R3, R216, R44.reuse, RZ ;  /* 0x0000002cd8037224 */ /* 0x080fe400078e02ff */
[----:B------:R-:W-:-:S04]  /*64a0*/  IMAD.WIDE.U32 R40, R33, R44, RZ ;  /* 0x0000002c21287225 */ /* 0x000fc800078e00ff */
[--C-:B------:R-:W-:Y:S01]  /*64b0*/  IMAD.WIDE.U32 R4, R22, R46, R24.reuse ;  /* 0x0000002e16047225 */ /* 0x100fe200078e0018 */
[----:B------:R-:W-:Y:S02]  /*64c0*/  IADD3 R51, R51, R41, RZ ;  /* 0x0000002933337210 */ /* 0x000fe40007ffe0ff */
[----:B------:R-:W-:Y:S01]  /*64d0*/  IADD3 R29, P4, R10, R40, RZ ;  /* 0x000000280a1d7210 */ /* 0x000fe20007f9e0ff */
[----:B------:R-:W-:Y:S01]  /*64e0*/  IMAD.WIDE.U32 R6, R22, R44, R24 ;  /* 0x0000002c16067225 */ /* 0x000fe200078e0018 */
[----:B------:R-:W-:-:S03]  /*64f0*/  IADD3 R53, P1, R4, R42, RZ ;  /* 0x0000002a04357210 */ /* 0x000fc60007f3e0ff */
[----:B------:R-:W-:Y:S01]  /*6500*/  IMAD.IADD R49, R49, 0x1, R43 ;  /* 0x0000000131317824 */ /* 0x000fe200078e022b */
[----:B------:R-:W-:Y:S01]  /*6510*/  IADD3 R55, P2, R6, R40, RZ ;  /* 0x0000002806377210 */ /* 0x000fe20007f5e0ff */
[----:B------:R-:W-:Y:S01]  /*6520*/  IMAD R3, R22, R45, R3 ;  /* 0x0000002d16037224 */ /* 0x000fe200078e0203 */
[----:B------:R-:W-:Y:S01]  /*6530*/  SHF.L.U64.HI R45, R44, 0x5, R45 ;  /* 0x000000052c2d7819 */ /* 0x000fe2000001022d */
[----:B------:R-:W-:Y:S01]  /*6540*/  IMAD.SHL.U32 R46, R46, 0x20, RZ ;  /* 0x000000202e2e7824 */ /* 0x000fe200078e00ff */
[C---:B------:R-:W-:Y:S01]  /*6550*/  IADD3.X R26, R49.reuse, R48, R9, P3, !PT ;  /* 0x00000030311a7210 */ /* 0x040fe20001ffe409 */
[----:B------:R-:W-:Y:S01]  /*6560*/  IMAD.SHL.U32 R44, R44, 0x20, RZ ;  /* 0x000000202c2c7824 */ /* 0x000fe200078e00ff */
[----:B------:R-:W-:Y:S02]  /*6570*/  IADD3.X R48, R49, R5, R48, P1, !PT ;  /* 0x0000000531307210 */ /* 0x000fe40000ffe430 */
        /* <DEDUP_REMOVED lines=19> */
.L_x_3675:
[----:B------:R-:W-:Y:S05]  /*66b0*/  BSYNC B6 ;  /* 0x0000000000067941 */ /* 0x000fea0003800000 */
.L_x_3674:
        /* <DEDUP_REMOVED lines=11> */
[----:B------:R-:W-:-:S03]  /*6770*/  IMAD.WIDE.U32 R10, R185, R6, RZ ;  /* 0x00000006b90a7225 */ /* 0x000fc600078e00ff */
[----:B------:R-:W-:Y:S01]  /*6780*/  IADD3 R9, R9, R3, RZ ;  /* 0x0000000309097210 */ /* 0x000fe20007ffe0ff */
[C---:B------:R-:W-:Y:S02]  /*6790*/  IMAD R13, R185.reuse, R7, R12 ;  /* 0x00000007b90d7224 */ /* 0x040fe400078e020c */
[----:B------:R-:W-:Y:S01]  /*67a0*/  IMAD R0, R185, -0x40, R184 ;  /* 0xffffffc0b9007824 */ /* 0x000fe200078e02b8 */
[----:B------:R-:W-:Y:S01]  /*67b0*/  SHF.L.U64.HI R57, R8, 0x6, R9 ;  /* 0x0000000608397819 */ /* 0x000fe20000010209 */
[----:B------:R-:W-:Y:S02]  /*67c0*/  IMAD.IADD R3, R11, 0x1, R13 ;  /* 0x000000010b037824 */ /* 0x000fe400078e020d */
[----:B------:R-:W-:Y:S01]  /*67d0*/  IMAD.SHL.U32 R54, R10, 0x40, RZ ;  /* 0x000000400a367824 */ /* 0x000fe200078e00ff */
[----:B------:R-:W-:Y:S02]  /*67e0*/  VIMNMX R8, R0, 0x40, PT ;  /* 0x0000004000087848 */ /* 0x000fe40003fe0100 */
[----:B------:R-:W-:Y:S01]  /*67f0*/  SHF.L.U64.HI R59, R10, 0x6, R3 ;  /* 0x000000060a3b7819 */ /* 0x000fe20000010203 */
[----:B------:R-:W-:Y:S06]  /*6800*/  @!P0 BRA `(.L_x_3677) ;  /* 0x0000001400488947 */ /* 0x000fec0003800000 */
[----:B------:R-:W0:Y:S01]  /*6810*/  LDC R0, c[0x0][0x428] ;  /* 0x00010a00ff007b82 */ /* 0x000e220000000800 */
[-C--:B------:R-:W-:Y:S01]  /*6820*/  ISETP.GE.AND P0, PT, R22, R8.reuse, PT ;  /* 0x000000081600720c */ /* 0x080fe20003f06270 */
[----:B------:R-:W-:Y:S01]  /*6830*/  BSSY B1, `(.L_x_3678) ;  /* 0x000002d000017945 */ /* 0x000fe20003800000 */
[----:B------:R-:W-:Y:S01]  /*6840*/  ISETP.GE.AND P1, PT, R223, R8, PT ;  /* 0x00000008df00720c */ /* 0x000fe20003f26270 */
[----:B------:R-:W-:Y:S01]  /*6850*/  IMAD.MOV.U32 R11, RZ, RZ, R49 ;  /* 0x000000ffff0b7224 */ /* 0x000fe200078e0031 */
[----:B------:R-:W-:Y:S01]  /*6860*/  MOV R12, R40 ;  /* 0x00000028000c7202 */ /* 0x000fe20000000f00 */
[----:B------:R-:W-:Y:S01]  /*6870*/  IMAD.MOV.U32 R13, RZ, RZ, R51 ;  /* 0x000000ffff0d7224 */ /* 0x000fe200078e0033 */
[----:B------:R-:W-:Y:S02]  /*6880*/  CS2R R26, SRZ ;  /* 0x00000000001a7805 */ /* 0x000fe4000001ff00 */
[----:B------:R-:W-:Y:S02]  /*6890*/  CS2R R34, SRZ ;  /* 0x0000000000227805 */ /* 0x000fe4000001ff00 */
[----:B------:R-:W-:-:S02]  /*68a0*/  CS2R R30, SRZ ;  /* 0x00000000001e7805 */ /* 0x000fc4000001ff00 */
[----:B------:R-:W-:Y:S02]  /*68b0*/  CS2R R36, SRZ ;  /* 0x0000000000247805 */ /* 0x000fe4000001ff00 */
[----:B------:R-:W-:Y:S02]  /*68c0*/  CS2R R28, SRZ ;  /* 0x00000000001c7805 */ /* 0x000fe4000001ff00 */
[----:B------:R-:W-:Y:S02]  /*68d0*/  CS2R R20, SRZ ;  /* 0x0000000000147805 */ /* 0x000fe4000001ff00 */
[----:B------:R-:W-:Y:S02]  /*68e0*/  CS2R R32, SRZ ;  /* 0x0000000000207805 */ /* 0x000fe4000001ff00 */
[----:B0-----:R-:W-:Y:S02]  /*68f0*/  ISETP.NE.AND P2, PT, R0, 0x1, PT ;  /* 0x000000010000780c */ /* 0x001fe40003f45270 */
[----:B------:R-:W-:-:S05]  /*6900*/  LEA R0, R185, R22, 0x6 ;  /* 0x00000016b9007211 */ /* 0x000fca00078e30ff */
[----:B------:R-:W-:-:S06]  /*6910*/  IMAD R3, R211, 0x20, R0 ;  /* 0x00000020d3037824 */ /* 0x000fcc00078e0200 */
[----:B------:R-:W0:Y:S08]  /*6920*/  @P2 LDC R10, c[0x0][0x42c] ;  /* 0x00010b00ff0a2b82 */ /* 0x000e300000000800 */
[----:B------:R-:W1:Y:S01]  /*6930*/  @P2 LDC R9, c[0x0][0x430] ;  /* 0x00010c00ff092b82 */ /* 0x000e620000000800 */
[----:B0-----:R-:W-:-:S04]  /*6940*/  @P2 IMAD.HI.U32 R0, R3, R10, RZ ;  /* 0x0000000a03002227 */ /* 0x001fc800078e00ff */
[----:B------:R-:W-:Y:S01]  /*6950*/  IMAD.MOV.U32 R10, RZ, RZ, R42 ;  /* 0x000000ffff0a7224 */ /* 0x000fe200078e002a */
        /* <DEDUP_REMOVED lines=26> */
.L_x_3679:
[----:B------:R-:W-:Y:S05]  /*6b00*/  BSYNC B1 ;  /* 0x0000000000017941 */ /* 0x000fea0003800000 */
.L_x_3678:
        /* <DEDUP_REMOVED lines=24> */
.L_x_3681:
[----:B------:R-:W-:Y:S05]  /*6c90*/  BSYNC B1 ;  /* 0x0000000000017941 */ /* 0x000fea0003800000 */
.L_x_3680:
[C---:B------:R-:W-:Y:S01]  /*6ca0*/  IMAD.WIDE.U32 R10, R3.reuse, R4, R10 ;  /* 0x00000004030a7225 */ /* 0x040fe200078e000a */
[----:B------:R-:W-:Y:S01]  /*6cb0*/  LEA.HI R0, R206, R206, RZ, 0x1 ;  /* 0x000000cece007211 */ /* 0x000fe200078f08ff */
[----:B------:R-:W-:Y:S01]  /*6cc0*/  ULDC.64 UR4, c[0x0][0x3c8] ;  /* 0x0000f20000047ab9 */ /* 0x000fe20000000a00 */
[----:B------:R-:W-:Y:S01]  /*6cd0*/  ULDC.64 UR6, c[0x0][0x3e0] ;  /* 0x0000f80000067ab9 */ /* 0x000fe20000000a00 */
[----:B------:R-:W-:-:S04]  /*6ce0*/  IMAD.WIDE.U32 R12, R3, R6, R12 ;  /* 0x00000006030c7225 */ /* 0x000fc800078e000c */
[C---:B------:R-:W-:Y:S02]  /*6cf0*/  IMAD R4, R41.reuse, R4, RZ ;  /* 0x0000000429047224 */ /* 0x040fe400078e02ff */
[----:B------:R-:W-:Y:S02]  /*6d00*/  IMAD R6, R41, R6, RZ ;  /* 0x0000000629067224 */ /* 0x000fe400078e02ff */
[----:B01----:R-:W-:Y:S02]  /*6d10*/  IMAD.SHL.U32 R14, R191, 0x40, RZ ;  /* 0x00000040bf0e7824 */ /* 0x003fe400078e00ff */
[C---:B------:R-:W-:Y:S01]  /*6d20*/  IMAD R5, R3.reuse, R5, R4 ;  /* 0x0000000503057224 */ /* 0x040fe200078e0204 */
[----:B------:R-:W-:Y:S01]  /*6d30*/  LEA R4, P2, R10, UR4, 0x1 ;  /* 0x000000040a047c11 */ /* 0x000fe2000f8408ff */
[----:B------:R-:W-:Y:S01]  /*6d40*/  IMAD R3, R3, R7, R6 ;  /* 0x0000000703037224 */ /* 0x000fe200078e0206 */
[----:B------:R-:W-:Y:S01]  /*6d50*/  LOP3.LUT R7, R0, 0xfffffffe, RZ, 0xc0, !PT ;  /* 0xfffffffe00077812 */ /* 0x000fe200078ec0ff */
[----:B------:R-:W-:Y:S01]  /*6d60*/  IMAD.IADD R5, R11, 0x1, R5 ;  /* 0x000000010b057824 */ /* 0x000fe200078e0205 */
[----:B------:R-:W-:Y:S01]  /*6d70*/  LOP3.LUT R15, R14, 0x1c0, RZ, 0xc0, !PT ;  /* 0x000001c00e0f7812 */ /* 0x000fe200078ec0ff */
[----:B------:R-:W-:Y:S01]  /*6d80*/  UMOV UR4, 0xffffffff ;  /* 0xffffffff00047882 */ /* 0x000fe20000000000 */
[----:B------:R-:W-:Y:S01]  /*6d90*/  LEA R0, P3, R12, UR6, 0x1 ;  /* 0x000000060c007c11 */ /* 0x000fe2000f8608ff */
[----:B------:R-:W-:Y:S01]  /*6da0*/  IMAD.IADD R7, R206, 0x1, -R7 ;  /* 0x00000001ce077824 */ /* 0x000fe200078e0a07 */
[----:B------:R-:W-:-:S02]  /*6db0*/  IADD3 R3, R13, R3, RZ ;  /* 0x000000030d037210 */ /* 0x000fc40007ffe0ff */
[----:B------:R-:W-:Y:S02]  /*6dc0*/  LOP3.LUT R6, R15, 0x18, R16, 0xf8, !PT ;  /* 0x000000180f067812 */ /* 0x000fe400078ef810 */
[----:B------:R-:W-:Y:S02]  /*6dd0*/  SHF.R.U32.HI R15, RZ, 0x3, R15 ;  /* 0x00000003ff0f7819 */ /* 0x000fe4000001160f */
[----:B------:R-:W-:Y:S02]  /*6de0*/  LEA.HI.X R5, R10, UR5, R5, 0x1, P2 ;  /* 0x000000050a057c11 */ /* 0x000fe400090f0c05 */
[----:B------:R-:W-:Y:S02]  /*6df0*/  LEA.HI.X R3, R12, UR7, R3, 0x1, P3 ;  /* 0x000000070c037c11 */ /* 0x000fe400098f0c03 */
[----:B------:R-:W-:Y:S02]  /*6e00*/  LOP3.LUT R6, R6, R15, RZ, 0x3c, !PT ;  /* 0x0000000f06067212 */ /* 0x000fe400078e3cff */
[----:B------:R-:W-:Y:S01]  /*6e10*/  SHF.L.U32 R7, R7, 0x1f, RZ ;  /* 0x0000001f07077819 */ /* 0x000fe200000006ff */
[----:B------:R-:W-:Y:S06]  /*6e20*/  BRA.DIV UR4, `(.L_x_3682) ;  /* 0x0000010a04187947 */ /* 0x000fec000b800000 */
.L_x_3868:
[----:B------:R-:W-:-:S03]  /*6e30*/  UMOV UR4, 0xffffffff ;  /* 0xffffffff00047882 */ /* 0x000fc60000000000 */
[----:B------:R-:W-:Y:S05]  /*6e40*/  BRA.DIV UR4, `(.L_x_3683) ;  /* 0x0000010a04387947 */ /* 0x000fea000b800000 */
.L_x_3871:
[----:B------:R-:W-:-:S03]  /*6e50*/  UMOV UR4, 0xffffffff ;  /* 0xffffffff00047882 */ /* 0x000fc60000000000 */
[----:B------:R-:W-:Y:S05]  /*6e60*/  BRA.DIV UR4, `(.L_x_3684) ;  /* 0x0000010a04587947 */ /* 0x000fea000b800000 */
.L_x_3874:
[----:B------:R-:W-:-:S03]  /*6e70*/  UMOV UR4, 0xffffffff ;  /* 0xffffffff00047882 */ /* 0x000fc60000000000 */
[----:B------:R-:W-:Y:S05]  /*6e80*/  BRA.DIV UR4, `(.L_x_3685) ;  /* 0x0000010a04787947 */ /* 0x000fea000b800000 */
.L_x_3877:
[----:B------:R-:W-:-:S03]  /*6e90*/  UMOV UR4, 0xffffffff ;  /* 0xffffffff00047882 */ /* 0x000fc60000000000 */
[----:B------:R-:W-:Y:S05]  /*6ea0*/  BRA.DIV UR4, `(.L_x_3686) ;  /* 0x0000010a04987947 */ /* 0x000fea000b800000 */
.L_x_3880:
[----:B------:R-:W-:-:S03]  /*6eb0*/  UMOV UR4, 0xffffffff ;  /* 0xffffffff00047882 */ /* 0x000fc60000000000 */
[----:B------:R-:W-:Y:S05]  /*6ec0*/  BRA.DIV UR4, `(.L_x_3687) ;  /* 0x0000010a04b87947 */ /* 0x000fea000b800000 */
.L_x_3883:
[----:B------:R-:W-:-:S03]  /*6ed0*/  UMOV UR4, 0xffffffff ;  /* 0xffffffff00047882 */ /* 0x000fc60000000000 */
[----:B------:R-:W-:Y:S05]  /*6ee0*/  BRA.DIV UR4, `(.L_x_3688) ;  /* 0x0000010a04d87947 */ /* 0x000fea000b800000 */
.L_x_3886:
[----:B------:R-:W-:-:S03]  /*6ef0*/  UMOV UR4, 0xffffffff ;  /* 0xffffffff00047882 */ /* 0x000fc60000000000 */
[----:B------:R-:W-:Y:S05]  /*6f00*/  BRA.DIV UR4, `(.L_x_3689) ;  /* 0x0000010a04f87947 */ /* 0x000fea000b800000 */
.L_x_3889:
[----:B------:R-:W0:Y:S01]  /*6f10*/  SYNCS.PHASECHK.TRANS64.TRYWAIT P2, [R2+URZ+0x28c00], R7 ;  /* 0x028c0007020075a7 */ /* 0x000e22000804017f */
[----:B-----5:R-:W-:Y:S01]  /*6f20*/  IMAD.MOV.U32 R3, RZ, RZ, R35 ;  /* 0x000000ffff037224 */ /* 0x020fe200078e0023 */
[----:B------:R-:W-:Y:S01]  /*6f30*/  MOV R4, R30 ;  /* 0x0000001e00047202 */ /* 0x000fe20000000f00 */
[----:B------:R-:W-:Y:S01]  /*6f40*/  IMAD.MOV.U32 R5, RZ, RZ, R31 ;  /* 0x000000ffff057224 */ /* 0x000fe200078e001f */
[----:B------:R-:W-:Y:S01]  /*6f50*/  LOP3.LUT P3, RZ, R191, 0x4, RZ, 0xc0, !PT ;  /* 0x00000004bfff7812 */ /* 0x000fe2000786c0ff */
[----:B------:R-:W-:Y:S01]  /*6f60*/  IMAD.MOV.U32 R0, RZ, RZ, R34 ;  /* 0x000000ffff007224 */ /* 0x000fe200078e0022 */
[----:B------:R-:W-:Y:S01]  /*6f70*/  PRMT R42, R3, 0x5410, R4 ;  /* 0x00005410032a7816 */ /* 0x000fe20000000004 */
[----:B------:R-:W-:Y:S01]  /*6f80*/  IMAD R3, R199, 0x200, R6 ;  /* 0x00000200c7037824 */ /* 0x000fe200078e0206 */
[----:B------:R-:W-:Y:S01]  /*6f90*/  PRMT R43, R5, 0x7610, R43 ;  /* 0x00007610052b7816 */ /* 0x000fe2000000002b */
[----:B------:R-:W-:Y:S01]  /*6fa0*/  IMAD.MOV.U32 R5, RZ, RZ, R32 ;  /* 0x000000ffff057224 */ /* 0x000fe200078e0020 */
[----:B------:R-:W-:Y:S01]  /*6fb0*/  MOV R4, R37 ;  /* 0x0000002500047202 */ /* 0x000fe20000000f00 */
[----:B------:R-:W-:Y:S01]  /*6fc0*/  IMAD R3, R3, 0x2, R2 ;  /* 0x0000000203037824 */ /* 0x000fe200078e0202 */
[----:B------:R-:W-:Y:S01]  /*6fd0*/  PRMT R10, R0, 0x7610, R10 ;  /* 0x00007610000a7816 */ /* 0x000fe2000000000a */
[----:B------:R-:W-:Y:S01]  /*6fe0*/  IMAD.MOV.U32 R0, RZ, RZ, R36 ;  /* 0x000000ffff007224 */ /* 0x000fe200078e0024 */
[----:B------:R-:W-:Y:S01]  /*6ff0*/  PRMT R44, R5, 0x7610, R44 ;  /* 0x00007610052c7816 */ /* 0x000fe2000000002c */
[----:B------:R-:W-:Y:S01]  /*7000*/  IMAD.MOV.U32 R5, RZ, RZ, R33 ;  /* 0x000000ffff057224 */ /* 0x000fe200078e0021 */
[----:B------:R-:W-:Y:S01]  /*7010*/  PRMT R43, R43, 0x5410, R4 ;  /* 0x000054102b2b7816 */ /* 0x000fe20000000004 */
[----:B------:R-:W-:Y:S01]  /*7020*/  IMAD.MOV.U32 R6, RZ, RZ, R26 ;  /* 0x000000ffff067224 */ /* 0x000fe200078e001a */
[C---:B------:R-:W-:Y:S01]  /*7030*/  IADD3 R4, R3.reuse, 0x20400, RZ ;  /* 0x0002040003047810 */ /* 0x040fe20007ffe0ff */
[----:B------:R-:W-:Y:S01]  /*7040*/  IMAD.MOV.U32 R11, RZ, RZ, R27 ;  /* 0x000000ffff0b7224 */ /* 0x000fe200078e001b */
[----:B------:R-:W-:Y:S01]  /*7050*/  PRMT R14, R0, 0x7610, R14 ;  /* 0x00007610000e7816 */ /* 0x000fe2000000000e */
[----:B------:R-:W-:Y:S01]  /*7060*/  VIADD R0, R3, 0x20440 ;  /* 0x0002044003007836 */ /* 0x000fe20000000000 */
[----:B------:R-:W-:Y:S01]  /*7070*/  PRMT R44, R44, 0x5410, R5 ;  /* 0x000054102c2c7816 */ /* 0x000fe20000000005 */
[----:B------:R-:W-:Y:S01]  /*7080*/  IMAD.MOV.U32 R5, RZ, RZ, R9 ;  /* 0x000000ffff057224 */ /* 0x000fe200078e0009 */
[----:B------:R-:W-:Y:S01]  /*7090*/  @P3 IADD3 R0, R4, -0x40, RZ ;  /* 0xffffffc004003810 */ /* 0x000fe20007ffe0ff */
[----:B------:R-:W-:Y:S01]  /*70a0*/  IMAD.MOV.U32 R4, RZ, RZ, R8 ;  /* 0x000000ffff047224 */ /* 0x000fe200078e0008 */
[----:B------:R-:W-:Y:S01]  /*70b0*/  PRMT R45, R6, 0x5410, R11 ;  /* 0x00005410062d7816 */ /* 0x000fe2000000000b */
[----:B------:R-:W-:Y:S01]  /*70c0*/  IMAD.MOV.U32 R6, RZ, RZ, R28 ;  /* 0x000000ffff067224 */ /* 0x000fe200078e001c */
[----:B------:R-:W-:Y:S01]  /*70d0*/  MOV R11, R29 ;  /* 0x0000001d000b7202 */ /* 0x000fe20000000f00 */
[----:B------:R-:W-:Y:S01]  /*70e0*/  BSSY B1, `(.L_x_3690) ;  /* 0x0000006000017945 */ /* 0x000fe20003800000 */
[----:B------:R-:W-:Y:S01]  /*70f0*/  PRMT R46, R4, 0x5410, R5 ;  /* 0x00005410042e7816 */ /* 0x000fe20000000005 */
[----:B------:R-:W-:Y:S01]  /*7100*/  IMAD.MOV.U32 R4, RZ, RZ, R20 ;  /* 0x000000ffff047224 */ /* 0x000fe200078e0014 */
[----:B------:R-:W-:Y:S01]  /*7110*/  PRMT R47, R6, 0x5410, R11 ;  /* 0x00005410062f7816 */ /* 0x000fe2000000000b */
[----:B------:R-:W-:Y:S01]  /*7120*/  IMAD.MOV.U32 R5, RZ, RZ, R21 ;  /* 0x000000ffff057224 */ /* 0x000fe200078e0015 */
[----:B0-----:R-:W-:Y:S06]  /*7130*/  @!P2 BRA `(.L_x_3691) ;  /* 0x000001080094a947 */ /* 0x001fec0003800000 */
.L_x_3890:
[----:B------:R-:W-:Y:S05]  /*7140*/  BSYNC B1 ;  /* 0x0000000000017941 */ /* 0x000fea0003800000 */
.L_x_3690:
        /* <DEDUP_REMOVED lines=51> */
.L_x_3695:
[----:B------:R-:W-:Y:S05]  /*7480*/  BSYNC B2 ;  /* 0x0000000000027941 */ /* 0x000fea0003800000 */
.L_x_3694:
        /* <DEDUP_REMOVED lines=43> */
.L_x_3693:
[----:B------:R-:W-:Y:S05]  /*7740*/  BSYNC B1 ;  /* 0x0000000000017941 */ /* 0x000fea0003800000 */
.L_x_3692:
[----:B------:R-:W-:Y:S05]  /*7750*/  @P1 BRA `(.L_x_3696) ;  /* 0x0000001800201947 */ /* 0x000fea0003800000 */
[----:B-12---:R-:W1:Y:S01]  /*7760*/  LDC R5, c[0x0][0x3d4] ;  /* 0x0000f500ff057b82 */ /* 0x006e620000000800 */
[C---:B------:R-:W-:Y:S01]  /*7770*/  IADD3 R4, R24.reuse, 0x10, RZ ;  /* 0x0000001018047810 */ /* 0x040fe20007ffe0ff */
[----:B------:R-:W-:Y:S01]  /*7780*/  BSSY B1, `(.L_x_3697) ;  /* 0x000002e000017945 */ /* 0x000fe20003800000 */
[-C--:B-1----:R-:W-:Y:S02]  /*7790*/  ISETP.GE.AND P0, PT, R24, R5.reuse, PT ;  /* 0x000000051800720c */ /* 0x082fe40003f06270 */
[----:B------:R-:W-:-:S11]  /*77a0*/  ISETP.GE.AND P1, PT, R4, R5, PT ;  /* 0x000000050400720c */ /* 0x000fd60003f26270 */
        /* <DEDUP_REMOVED lines=20> */
[-C--:B------:R-:W-:Y:S01]  /*78f0*/  FMUL.FTZ R28, R4, R14.reuse ;  /* 0x0000000e041c7220 */ /* 0x080fe20000410000 */
[C---:B------:R-:W-:Y:S01]  /*7900*/  FFMA.FTZ R26, R7.reuse, R14, -R26 ;  /* 0x0000000e071a7223 */ /* 0x040fe2000001081a */
[----:B------:R-:W-:Y:S02]  /*7910*/  HADD2.F32 R6, -RZ, R5.H0_H0 ;  /* 0x20000005ff067230 */ /* 0x000fe40000004100 */
[----:B------:R-:W-:Y:S01]  /*7920*/  FFMA.FTZ R27, R12, R15, -R27 ;  /* 0x0000000f0c1b7223 */ /* 0x000fe2000001081b */
[----:B------:R-:W-:Y:S02]  /*7930*/  HADD2.F32 R14, -RZ, R45.H1_H1 ;  /* 0x3000002dff0e7230 */ /* 0x000fe40000004100 */
[----:B------:R-:W-:Y:S01]  /*7940*/  FFMA.FTZ R15, R7, R24, R28 ;  /* 0x00000018070f7223 */ /* 0x000fe2000001001c */
[----:B------:R-:W-:Y:S02]  /*7950*/  HADD2.F32 R5, -RZ, R5.H1_H1 ;  /* 0x30000005ff057230 */ /* 0x000fe40000004100 */
[----:B------:R-:W-:-:S02]  /*7960*/  HADD2.F32 R12, -RZ, R47.H1_H1 ;  /* 0x3000002fff0c7230 */ /* 0x000fc40000004100 */
[C---:B------:R-:W-:Y:S01]  /*7970*/  FMUL.FTZ R25, R11.reuse, R14 ;  /* 0x0000000e0b197220 */ /* 0x040fe20000410000 */
[----:B------:R-:W-:Y:S02]  /*7980*/  HADD2.F32 R13, -RZ, R29.H0_H0 ;  /* 0x2000001dff0d7230 */ /* 0x000fe40000004100 */
[----:B------:R-:W-:Y:S02]  /*7990*/  HADD2.F32 R4, -RZ, R31.H0_H0 ;  /* 0x2000001fff047230 */ /* 0x000fe40000004100 */
[-C--:B------:R-:W-:Y:S01]  /*79a0*/  FMUL.FTZ R11, R11, R12.reuse ;  /* 0x0000000c0b0b7220 */ /* 0x080fe20000410000 */
[C---:B------:R-:W-:Y:S01]  /*79b0*/  FFMA.FTZ R25, R10.reuse, R12, -R25 ;  /* 0x0000000c0a197223 */ /* 0x040fe20000010819 */
[C---:B------:R-:W-:Y:S01]  /*79c0*/  FMUL.FTZ R7, R5.reuse, R13 ;  /* 0x0000000d05077220 */ /* 0x040fe20000410000 */
[----:B------:R-:W-:Y:S01]  /*79d0*/  FMUL.FTZ R24, R5, R4 ;  /* 0x0000000405187220 */ /* 0x000fe20000410000 */
[----:B------:R-:W-:Y:S02]  /*79e0*/  FFMA.FTZ R10, R10, R14, R11 ;  /* 0x0000000e0a0a7223 */ /* 0x000fe4000001000b */
[----:B------:R-:W-:Y:S01]  /*79f0*/  FFMA.FTZ R5, R6, R4, -R7 ;  /* 0x0000000406057223 */ /* 0x000fe20000010807 */
[----:B------:R-:W-:Y:S01]  /*7a00*/  F2FP.F16.F32.PACK_AB R7, R30, R27 ;  /* 0x0000001b1e07723e */ /* 0x000fe200000000ff */
[----:B------:R-:W-:Y:S01]  /*7a10*/  FFMA.FTZ R24, R6, R13, R24 ;  /* 0x0000000d06187223 */ /* 0x000fe20000010018 */
[----:B------:R-:W-:-:S02]  /*7a20*/  F2FP.F16.F32.PACK_AB R4, R15, R26 ;  /* 0x0000001a0f04723e */ /* 0x000fc400000000ff */
[----:B------:R-:W-:Y:S02]  /*7a30*/  F2FP.F16.F32.PACK_AB R6, R10, R25 ;  /* 0x000000190a06723e */ /* 0x000fe400000000ff */
[----:B------:R-:W-:-:S05]  /*7a40*/  F2FP.F16.F32.PACK_AB R5, R24, R5 ;  /* 0x000000051805723e */ /* 0x000fca00000000ff */
[----:B------:R1:W-:Y:S02]  /*7a50*/  STS.128 [R3+0x21400], R4 ;  /* 0x0214000403007388 */ /* 0x0003e40000000c00 */
.L_x_3698:
[----:B------:R-:W-:Y:S05]  /*7a60*/  BSYNC B1 ;  /* 0x0000000000017941 */ /* 0x000fea0003800000 */
.L_x_3697:
[----:B------:R-:W-:Y:S05]  /*7a70*/  @P1 BRA `(.L_x_3696) ;  /* 0x0000001400581947 */ /* 0x000fea0003800000 */
[----:B01----:R-:W0:Y:S01]  /*7a80*/  LDS.128 R4, [R0+0x1000] ;  /* 0x0010000000047984 */ /* 0x003e220000000c00 */
        /* <DEDUP_REMOVED lines=42> */
.L_x_3677:
        /* <DEDUP_REMOVED lines=13> */
[----:B------:R-:W1:Y:S01]  /*7e00*/  @!P1 LDC.64 R30, c[0x0][0x3e0] ;  /* 0x0000f800ff1e9b82 */ /* 0x000e620000000a00 */
[----:B------:R-:W-:Y:S01]  /*7e10*/  @!P0 IMAD.X R10, R57, 0x1, R26, P4 ;  /* 0x00000001390a8824 */ /* 0x000fe200020e061a */
[----:B------:R-:W-:-:S02]  /*7e20*/  @!P0 LEA R8, P4, R9, UR4, 0x1 ;  /* 0x0000000409088c11 */ /* 0x000fc4000f8808ff */
        /* <DEDUP_REMOVED lines=16> */
[----:B0-----:R-:W0:Y:S08]  /*7f30*/  @P2 LDC R8, c[0x0][0x42c] ;  /* 0x00010b00ff082b82 */ /* 0x001e300000000800 */
[----:B------:R-:W1:Y:S01]  /*7f40*/  @P2 LDC R9, c[0x0][0x430] ;  /* 0x00010c00ff092b82 */ /* 0x000e620000000800 */
[----:B------:R-:W-:-:S05]  /*7f50*/  IMAD R0, R185, 0x40, R22 ;  /* 0x00000040b9007824 */ /* 0x000fca00078e0216 */
[----:B------:R-:W-:Y:S02]  /*7f60*/  LEA R3, R211, R0, 0x5 ;  /* 0x00000000d3037211 */ /* 0x000fe400078e28ff */
[----:B------:R-:W-:Y:S02]  /*7f70*/  CS2R R36, SRZ ;  /* 0x0000000000247805 */ /* 0x000fe4000001ff00 */
[----:B------:R-:W-:Y:S02]  /*7f80*/  CS2R R38, SRZ ;  /* 0x0000000000267805 */ /* 0x000fe4000001ff00 */
[----:B------:R-:W-:Y:S02]  /*7f90*/  CS2R R24, SRZ ;  /* 0x0000000000187805 */ /* 0x000fe4000001ff00 */
[----:B------:R-:W-:Y:S02]  /*7fa0*/  CS2R R26, SRZ ;  /* 0x00000000001a7805 */ /* 0x000fe4000001ff00 */
[----:B------:R2:W5:Y:S01]  /*7fb0*/  @!P0 LDG.E.128 R36, desc[UR40][R10.64] ;  /* 0x000000280a248981 */ /* 0x000562000c1e1d00 */
[----:B0-----:R-:W-:-:S03]  /*7fc0*/  @P2 IMAD.HI.U32 R0, R3, R8, RZ ;  /* 0x0000000803002227 */ /* 0x001fc600078e00ff */
[----:B------:R0:W5:Y:S02]  /*7fd0*/  @!P1 LDG.E.128 R24, desc[UR40][R12.64] ;  /* 0x000000280c189981 */ /* 0x000164000c1e1d00 */
[----:B-1----:R-:W-:-:S04]  /*7fe0*/  @P2 SHF.R.U32.HI R3, RZ, R9, R0 ;  /* 0x00000009ff032219 */ /* 0x002fc80000011600 */
[----:B------:R-:W-:Y:S01]  /*7ff0*/  SHF.R.S32.HI R21, RZ, 0x1f, R3 ;  /* 0x0000001fff157819 */ /* 0x000fe20000011403 */
[----:B------:R-:W-:Y:S01]  /*8000*/  IMAD.MOV.U32 R8, RZ, RZ, R42 ;  /* 0x000000ffff087224 */ /* 0x000fe200078e002a */
[----:B--2---:R-:W-:Y:S01]  /*8010*/  MOV R11, R51 ;  /* 0x00000033000b7202 */ /* 0x004fe20000000f00 */
[----:B------:R-:W-:Y:S02]  /*8020*/  IMAD.MOV.U32 R9, RZ, RZ, R49 ;  /* 0x000000ffff097224 */ /* 0x000fe400078e0031 */
[----:B------:R-:W-:Y:S02]  /*8030*/  IMAD.MOV.U32 R10, RZ, RZ, R40 ;  /* 0x000000ffff0a7224 */ /* 0x000fe400078e0028 */
[C---:B------:R-:W-:Y:S02]  /*8040*/  IMAD R0, R21.reuse, R4, RZ ;  /* 0x0000000415007224 */ /* 0x040fe400078e02ff */
[----:B0-----:R-:W-:Y:S02]  /*8050*/  IMAD R12, R21, R6, RZ ;  /* 0x00000006150c7224 */ /* 0x001fe400078e02ff */
        /* <DEDUP_REMOVED lines=13> */
.L_x_3893:
[----:B------:R-:W-:-:S03]  /*8130*/  UMOV UR4, 0xffffffff ;  /* 0xffffffff00047882 */ /* 0x000fc60000000000 */
[----:B------:R-:W-:Y:S05]  /*8140*/  BRA.DIV UR4, `(.L_x_3700) ;  /* 0x000000fa04cc7947 */ /* 0x000fea000b800000 */
.L_x_3896:
[----:B------:R-:W-:-:S03]  /*8150*/  UMOV UR4, 0xffffffff ;  /* 0xffffffff00047882 */ /* 0x000fc60000000000 */
[----:B------:R-:W-:Y:S05]  /*8160*/  BRA.DIV UR4, `(.L_x_3701) ;  /* 0x000000fa04ec7947 */ /* 0x000fea000b800000 */
.L_x_3899:
[----:B------:R-:W-:-:S03]  /*8170*/  UMOV UR4, 0xffffffff ;  /* 0xffffffff00047882 */ /* 0x000fc60000000000 */
[----:B------:R-:W-:Y:S05]  /*8180*/  BRA.DIV UR4, `(.L_x_3702) ;  /* 0x000000fe040c7947 */ /* 0x000fea000b800000 */
.L_x_3902:
[----:B------:R-:W-:-:S03]  /*8190*/  UMOV UR4, 0xffffffff ;  /* 0xffffffff00047882 */ /* 0x000fc60000000000 */
[----:B------:R-:W-:Y:S05]  /*81a0*/  BRA.DIV UR4, `(.L_x_3703) ;  /* 0x000000fe042c7947 */ /* 0x000fea000b800000 */
.L_x_3905:
[----:B------:R-:W-:Y:S01]  /*81b0*/  UMOV UR4, 0xffffffff ;  /* 0xffffffff00047882 */ /* 0x000fe20000000000 */
[----:B------:R-:W-:Y:S02]  /*81c0*/  LOP3.LUT R5, R6, 0xfffffffe, RZ, 0xc0, !PT ;  /* 0xfffffffe06057812 */ /* 0x000fe400078ec0ff */
[----:B------:R-:W-:Y:S05]  /*81d0*/  BRA.DIV UR4, `(.L_x_3704) ;  /* 0x000000fe04487947 */ /* 0x000fea000b800000 */
.L_x_3908:
[----:B------:R-:W-:Y:S01]  /*81e0*/  UMOV UR4, 0xffffffff ;  /* 0xffffffff00047882 */ /* 0x000fe20000000000 */
[----:B------:R-:W-:Y:S02]  /*81f0*/  IMAD.IADD R5, R206, 0x1, -R5 ;  /* 0x00000001ce057824 */ /* 0x000fe400078e0a05 */
[----:B------:R-:W-:Y:S05]  /*8200*/  BRA.DIV UR4, `(.L_x_3705) ;  /* 0x000000fe04647947 */ /* 0x000fea000b800000 */
.L_x_3911:
[----:B------:R-:W-:Y:S01]  /*8210*/  UMOV UR4, 0xffffffff ;  /* 0xffffffff00047882 */ /* 0x000fe20000000000 */
[----:B------:R-:W-:Y:S02]  /*8220*/  SHF.L.U32 R3, R5, 0x1f, RZ ;  /* 0x0000001f05037819 */ /* 0x000fe400000006ff */
[----:B------:R-:W-:Y:S05]  /*8230*/  BRA.DIV UR4, `(.L_x_3706) ;  /* 0x000000fe04807947 */ /* 0x000fea000b800000 */
.L_x_3914:
        /* <DEDUP_REMOVED lines=8> */
[----:B------:R-:W-:Y:S02]  /*82c0*/  PRMT R50, R50, 0x5410, R0 ;  /* 0x0000541032327816 */ /* 0x000fe40000000000 */
[----:B------:R-:W-:-:S02]  /*82d0*/  MOV R0, R36 ;  /* 0x0000002400007202 */ /* 0x000fc40000000f00 */
[----:B------:R-:W-:Y:S01]  /*82e0*/  PRMT R15, R4, 0x7610, R15 ;  /* 0x00007610040f7816 */ /* 0x000fe2000000000f */
[----:B------:R-:W-:Y:S01]  /*82f0*/  IMAD.MOV.U32 R4, RZ, RZ, R39 ;  /* 0x000000ffff047224 */ /* 0x000fe200078e0027 */
[----:B------:R-:W-:Y:S01]  /*8300*/  PRMT R51, R5, 0x5410, R6 ;  /* 0x0000541005337816 */ /* 0x000fe20000000006 */
[----:B------:R-:W-:Y:S01]  /*8310*/  IMAD.MOV.U32 R6, RZ, RZ, R25 ;  /* 0x000000ffff067224 */ /* 0x000fe200078e0019 */
[----:B------:R-:W-:Y:S01]  /*8320*/  PRMT R49, R0, 0x7610, R49 ;  /* 0x0000761000317816 */ /* 0x000fe20000000031 */
[----:B------:R-:W-:Y:S01]  /*8330*/  IMAD.MOV.U32 R0, RZ, RZ, R38 ;  /* 0x000000ffff007224 */ /* 0x000fe200078e0026 */
[----:B------:R-:W-:Y:S02]  /*8340*/  MOV R5, R24 ;  /* 0x0000001800057202 */ /* 0x000fe40000000f00 */
[----:B------:R-:W-:Y:S01]  /*8350*/  PRMT R50, R4, 0x7610, R50 ;  /* 0x0000761004327816 */ /* 0x000fe20000000032 */
[----:B------:R-:W-:Y:S01]  /*8360*/  IMAD.MOV.U32 R4, RZ, RZ, R29 ;  /* 0x000000ffff047224 */ /* 0x000fe200078e001d */
[----:B------:R-:W-:-:S02]  /*8370*/  PRMT R49, R49, 0x5410, R0 ;  /* 0x0000541031317816 */ /* 0x000fc40000000000 */
        /* <DEDUP_REMOVED lines=8> */
.L_x_3915:
[----:B------:R-:W-:Y:S05]  /*8400*/  BSYNC B1 ;  /* 0x0000000000017941 */ /* 0x000fea0003800000 */
.L_x_3707:
[----:B------:R-:W-:Y:S01]  /*8410*/  BSSY B1, `(.L_x_3709) ;  /* 0x0000063000017945 */ /* 0x000fe20003800000 */
[----:B------:R-:W-:Y:S01]  /*8420*/  IMAD.MOV.U32 R55, RZ, RZ, R30 ;  /* 0x000000ffff377224 */ /* 0x000fe200078e001e */
[----:B------:R-:W-:Y:S02]  /*8430*/  MOV R57, R31 ;  /* 0x0000001f00397202 */ /* 0x000fe40000000f00 */
[----:B0-----:R-:W-:Y:S01]  /*8440*/  LOP3.LUT R3, R0, 0x38, RZ, 0xc0, !PT ;  /* 0x0000003800037812 */ /* 0x001fe200078ec0ff */
        /* <DEDUP_REMOVED lines=13> */
[--C-:B------:R-:W-:Y:S01]  /*8520*/  SHF.R.U64 R44, R38, 0x10, R39.reuse ;  /* 0x00000010262c7819 */ /* 0x100fe20000001227 */
[----:B------:R-:W-:Y:S01]  /*8530*/  IMAD R5, R199, 0x200, R0 ;  /* 0x00000200c7057824 */ /* 0x000fe200078e0200 */
[----:B------:R-:W-:Y:S02]  /*8540*/  LOP3.LUT R0, R7, R3, R4, 0x1e, !PT ;  /* 0x0000000307007212 */ /* 0x000fe400078e1e04 */
[----:B------:R-:W-:Y:S01]  /*8550*/  SHF.R.U32.HI R41, RZ, 0x10, R39 ;  /* 0x00000010ff297819 */ /* 0x000fe20000011627 */
[----:B------:R-:W-:Y:S01]  /*8560*/  IMAD R42, R5, 0x2, R2 ;  /* 0x00000002052a7824 */ /* 0x000fe200078e0202 */
[----:B------:R-:W-:-:S02]  /*8570*/  LEA R9, R199, R0, 0x9 ;  /* 0x00000000c7097211 */ /* 0x000fc400078e48ff */
[----:B------:R-:W-:Y:S01]  /*8580*/  SHF.R.U32.HI R46, RZ, 0x10, R35 ;  /* 0x00000010ff2e7819 */ /* 0x000fe20000011623 */
[----:B------:R-:W-:Y:S01]  /*8590*/  HADD2.F32 R35, -RZ, R36.H0_H0 ;  /* 0x20000024ff237230 */ /* 0x000fe20000004100 */
[----:B------:R-:W0:Y:S01]  /*85a0*/  LDS.128 R4, [R42+0x20400] ;  /* 0x020400002a047984 */ /* 0x000e220000000c00 */
[----:B------:R-:W-:Y:S02]  /*85b0*/  IMAD R43, R9, 0x2, R2 ;  /* 0x00000002092b7824 */ /* 0x000fe400078e0202 */
[----:B------:R-:W-:-:S03]  /*85c0*/  HADD2.F32 R36, -RZ, R50.H0_H0 ;  /* 0x20000032ff247230 */ /* 0x000fc60000004100 */
[----:B------:R-:W1:Y:S01]  /*85d0*/  LDS.128 R8, [R43+0x20400] ;  /* 0x020400002b087984 */ /* 0x000e620000000c00 */
[--C-:B0-----:R-:W-:Y:S02]  /*85e0*/  HADD2.F32 R12, -RZ, R5.reuse.H0_H0 ;  /* 0x20000005ff0c7230 */ /* 0x101fe40000004100 */
[----:B------:R-:W-:Y:S02]  /*85f0*/  HADD2.F32 R5, -RZ, R5.H1_H1 ;  /* 0x30000005ff057230 */ /* 0x000fe40000004100 */
[----:B------:R-:W-:Y:S02]  /*8600*/  HADD2.F32 R13, -RZ, R7.H0_H0 ;  /* 0x20000007ff0d7230 */ /* 0x000fe40000004100 */
[--C-:B-1----:R-:W-:Y:S02]  /*8610*/  HADD2.F32 R15, -RZ, R9.reuse.H0_H0 ;  /* 0x20000009ff0f7230 */ /* 0x102fe40000004100 */
[----:B------:R-:W-:Y:S02]  /*8620*/  HADD2.F32 R20, -RZ, R9.H1_H1 ;  /* 0x30000009ff147230 */ /* 0x000fe40000004100 */
[----:B------:R-:W-:-:S02]  /*8630*/  HADD2.F32 R21, -RZ, R11.H0_H0 ;  /* 0x2000000bff157230 */ /* 0x000fc40000004100 */
[CC--:B------:R-:W-:Y:S01]  /*8640*/  FMUL.FTZ R37, R15.reuse, R34.reuse ;  /* 0x000000220f257220 */ /* 0x0c0fe20000410000 */
[----:B------:R-:W-:Y:S01]  /*8650*/  FMUL.FTZ R39, R15, R33 ;  /* 0x000000210f277220 */ /* 0x000fe20000410000 */
[----:B------:R-:W-:Y:S02]  /*8660*/  HADD2.F32 R15, -RZ, R40.H0_H0 ;  /* 0x20000028ff0f7230 */ /* 0x000fe40000004100 */
[----:B------:R-:W-:Y:S01]  /*8670*/  FMUL.FTZ R38, R20, R35 ;  /* 0x0000002314267220 */ /* 0x000fe20000410000 */
[C---:B------:R-:W-:Y:S01]  /*8680*/  FFMA.FTZ R37, R12.reuse, R33, -R37 ;  /* 0x000000210c257223 */ /* 0x040fe20000010825 */
[----:B------:R-:W-:Y:S01]  /*8690*/  FFMA.FTZ R39, R12, R34, R39 ;  /* 0x000000220c277223 */ /* 0x000fe20000010027 */
[----:B------:R-:W-:Y:S02]  /*86a0*/  HADD2.F32 R12, -RZ, R51.H1_H1 ;  /* 0x30000033ff0c7230 */ /* 0x000fe40000004100 */
[----:B------:R-:W-:Y:S01]  /*86b0*/  FMUL.FTZ R40, R21, R36 ;  /* 0x0000002415287220 */ /* 0x000fe20000410000 */
[----:B------:R-:W-:-:S02]  /*86c0*/  HADD2.F32 R32, -RZ, R11.H1_H1 ;  /* 0x3000000bff207230 */ /* 0x000fc40000004100 */
[-C--:B------:R-:W-:Y:S01]  /*86d0*/  FMUL.FTZ R20, R20, R15.reuse ;  /* 0x0000000f14147220 */ /* 0x080fe20000410000 */
[----:B------:R-:W-:Y:S02]  /*86e0*/  HADD2.F32 R33, -RZ, R41.H0_H0 ;  /* 0x20000029ff217230 */ /* 0x000fe40000004100 */
[-C--:B------:R-:W-:Y:S01]  /*86f0*/  FMUL.FTZ R21, R21, R12.reuse ;  /* 0x0000000c15157220 */ /* 0x080fe20000410000 */
[C---:B------:R-:W-:Y:S01]  /*8700*/  FFMA.FTZ R38, R5.reuse, R15, -R38 ;  /* 0x0000000f05267223 */ /* 0x040fe20000010826 */
[----:B------:R-:W-:Y:S02]  /*8710*/  HADD2.F32 R14, -RZ, R7.H1_H1 ;  /* 0x30000007ff0e7230 */ /* 0x000fe40000004100 */
[----:B------:R-:W-:Y:S01]  /*8720*/  FFMA.FTZ R34, R5, R35, R20 ;  /* 0x0000002305227223 */ /* 0x000fe20000010014 */
[C---:B------:R-:W-:Y:S01]  /*8730*/  FFMA.FTZ R40, R13.reuse, R12, -R40 ;  /* 0x0000000c0d287223 */ /* 0x040fe20000010828 */
[----:B------:R-:W-:Y:S02]  /*8740*/  HADD2.F32 R15, -RZ, R46.H0_H0 ;  /* 0x2000002eff0f7230 */ /* 0x000fe40000004100 */
[----:B------:R-:W-:Y:S01]  /*8750*/  FFMA.FTZ R36, R13, R36, R21 ;  /* 0x000000240d247223 */ /* 0x000fe20000010015 */
[----:B------:R-:W-:-:S02]  /*8760*/  HADD2.F32 R9, -RZ, R8.H0_H0 ;  /* 0x20000008ff097230 */ /* 0x000fc40000004100 */
[C---:B------:R-:W-:Y:S01]  /*8770*/  FMUL.FTZ R21, R32.reuse, R33 ;  /* 0x0000002120157220 */ /* 0x040fe20000410000 */
[----:B------:R-:W-:Y:S02]  /*8780*/  HADD2.F32 R5, -RZ, R50.H1_H1 ;  /* 0x30000032ff057230 */ /* 0x000fe40000004100 */
[-C--:B------:R-:W-:Y:S01]  /*8790*/  FMUL.FTZ R41, R32, R15.reuse ;  /* 0x0000000f20297220 */ /* 0x080fe20000410000 */
[----:B------:R-:W-:Y:S02]  /*87a0*/  HADD2.F32 R13, -RZ, R49.H0_H0 ;  /* 0x20000031ff0d7230 */ /* 0x000fe40000004100 */
[----:B------:R-:W-:Y:S01]  /*87b0*/  FFMA.FTZ R35, R14, R15, -R21 ;  /* 0x0000000f0e237223 */ /* 0x000fe20000010815 */
[----:B------:R-:W-:Y:S02]  /*87c0*/  HADD2.F32 R0, -RZ, R4.H0_H0 ;  /* 0x20000004ff007230 */ /* 0x000fe40000004100 */
[----:B------:R-:W-:Y:S01]  /*87d0*/  FMUL.FTZ R32, R9, R5 ;  /* 0x0000000509207220 */ /* 0x000fe20000410000 */
[----:B------:R-:W-:-:S02]  /*87e0*/  HADD2.F32 R11, -RZ, R10.H0_H0 ;  /* 0x2000000aff0b7230 */ /* 0x000fc40000004100 */
[----:B------:R-:W-:Y:S01]  /*87f0*/  FMUL.FTZ R15, R9, R13 ;  /* 0x0000000d090f7220 */ /* 0x000fe20000410000 */
[----:B------:R-:W-:Y:S02]  /*8800*/  HADD2.F32 R20, -RZ, R49.H1_H1 ;  /* 0x30000031ff147230 */ /* 0x000fe40000004100 */
[----:B------:R-:W-:Y:S01]  /*8810*/  FFMA.FTZ R41, R14, R33, R41 ;  /* 0x000000210e297223 */ /* 0x000fe20000010029 */
[----:B------:R-:W-:Y:S02]  /*8820*/  HADD2.F32 R12, -RZ, R51.H0_H0 ;  /* 0x20000033ff0c7230 */ /* 0x000fe40000004100 */
[C---:B------:R-:W-:Y:S01]  /*8830*/  FFMA.FTZ R15, R0.reuse, R5, -R15 ;  /* 0x00000005000f7223 */ /* 0x040fe2000001080f */
[----:B------:R-:W-:Y:S01]  /*8840*/  FFMA.FTZ R32, R0, R13, R32 ;  /* 0x0000000d00207223 */ /* 0x000fe20000010020 */
[----:B------:R-:W-:Y:S02]  /*8850*/  HADD2.F32 R7, -RZ, R6.H0_H0 ;  /* 0x20000006ff077230 */ /* 0x000fe40000004100 */
[C---:B------:R-:W-:Y:S01]  /*8860*/  FMUL.FTZ R14, R11.reuse, R20 ;  /* 0x000000140b0e7220 */ /* 0x040fe20000410000 */
[----:B------:R-:W-:Y:S01]  /*8870*/  FMUL.FTZ R0, R11, R12 ;  /* 0x0000000c0b007220 */ /* 0x000fe20000410000 */
[----:B------:R-:W-:-:S02]  /*8880*/  HADD2.F32 R8, -RZ, R8.H1_H1 ;  /* 0x30000008ff087230 */ /* 0x000fc40000004100 */
[----:B------:R-:W-:Y:S02]  /*8890*/  HADD2.F32 R10, -RZ, R10.H1_H1 ;  /* 0x3000000aff0a7230 */ /* 0x000fe40000004100 */
[C---:B------:R-:W-:Y:S01]  /*88a0*/  FFMA.FTZ R14, R7.reuse, R12, -R14 ;  /* 0x0000000c070e7223 */ /* 0x040fe2000001080e */
[----:B------:R-:W-:Y:S02]  /*88b0*/  HADD2.F32 R11, -RZ, R45.H0_H0 ;  /* 0x2000002dff0b7230 */ /* 0x000fe40000004100 */
[----:B------:R-:W-:Y:S01]  /*88c0*/  FFMA.FTZ R20, R7, R20, R0 ;  /* 0x0000001407147223 */ /* 0x000fe20000010000 */
[----:B------:R-:W-:Y:S02]  /*88d0*/  HADD2.F32 R13, -RZ, R44.H0_H0 ;  /* 0x2000002cff0d7230 */ /* 0x000fe40000004100 */
        /* <DEDUP_REMOVED lines=22> */
.L_x_3710:
[----:B------:R-:W-:Y:S05]  /*8a40*/  BSYNC B1 ;  /* 0x0000000000017941 */ /* 0x000fea0003800000 */
.L_x_3709:
        /* <DEDUP_REMOVED lines=43> */
[----:B------:R-:W-:Y:S02]  /*8d00*/  HADD2.F32 R12, -RZ, R54.H0_H0 ;  /* 0x20000036ff0c7230 */ /* 0x000fe40000004100 */
[----:B------:R-:W-:Y:S01]  /*8d10*/  FFMA.FTZ R30, R5, R27, R30 ;  /* 0x0000001b051e7223 */ /* 0x000fe2000001001e */
[----:B------:R-:W-:Y:S02]  /*8d20*/  HADD2.F32 R24, -RZ, R11.H0_H0 ;  /* 0x2000000bff187230 */ /* 0x000fe40000004100 */
[----:B------:R-:W-:Y:S01]  /*8d30*/  FFMA.FTZ R26, R0, R25, R26 ;  /* 0x00000019001a7223 */ /* 0x000fe2000001001a */
[----:B------:R-:W-:-:S02]  /*8d40*/  HADD2.F32 R9, -RZ, R39.H1_H1 ;  /* 0x30000027ff097230 */ /* 0x000fc40000004100 */
[C---:B------:R-:W-:Y:S01]  /*8d50*/  FMUL.FTZ R0, R21.reuse, R20 ;  /* 0x0000001415007220 */ /* 0x040fe20000410000 */
[----:B------:R-:W-:Y:S02]  /*8d60*/  HADD2.F32 R5, -RZ, R54.H1_H1 ;  /* 0x30000036ff057230 */ /* 0x000fe40000004100 */
[-C--:B------:R-:W-:Y:S01]  /*8d70*/  FMUL.FTZ R32, R21, R12.reuse ;  /* 0x0000000c15207220 */ /* 0x080fe20000410000 */
[----:B------:R-:W-:Y:S02]  /*8d80*/  HADD2.F32 R11, -RZ, R11.H1_H1 ;  /* 0x3000000bff0b7230 */ /* 0x000fe40000004100 */
[----:B------:R-:W-:Y:S01]  /*8d90*/  FFMA.FTZ R21, R13, R12, -R0 ;  /* 0x0000000c0d157223 */ /* 0x000fe20000010800 */
[C---:B------:R-:W-:Y:S01]  /*8da0*/  FMUL.FTZ R25, R24.reuse, R9 ;  /* 0x0000000918197220 */ /* 0x040fe20000410000 */
[----:B------:R-:W-:Y:S02]  /*8db0*/  HADD2.F32 R12, -RZ, R33.H0_H0 ;  /* 0x20000021ff0c7230 */ /* 0x000fe40000004100 */
[----:B------:R-:W-:Y:S01]  /*8dc0*/  FMUL.FTZ R24, R24, R5 ;  /* 0x0000000518187220 */ /* 0x000fe20000410000 */
[----:B------:R-:W-:-:S02]  /*8dd0*/  HADD2.F32 R0, -RZ, R34.H0_H0 ;  /* 0x20000022ff007230 */ /* 0x000fc40000004100 */
[----:B------:R-:W-:Y:S01]  /*8de0*/  FFMA.FTZ R32, R13, R20, R32 ;  /* 0x000000140d207223 */ /* 0x000fe20000010020 */
[C---:B------:R-:W-:Y:S01]  /*8df0*/  FFMA.FTZ R20, R14.reuse, R5, -R25 ;  /* 0x000000050e147223 */ /* 0x040fe20000010819 */
[----:B------:R-:W-:Y:S01]  /*8e00*/  FFMA.FTZ R24, R14, R9, R24 ;  /* 0x000000090e187223 */ /* 0x000fe20000010018 */
[C---:B------:R-:W-:Y:S01]  /*8e10*/  FMUL.FTZ R34, R11.reuse, R12 ;  /* 0x0000000c0b227220 */ /* 0x040fe20000410000 */
[-C--:B------:R-:W-:Y:S01]  /*8e20*/  FMUL.FTZ R14, R11, R0.reuse ;  /* 0x000000000b0e7220 */ /* 0x080fe20000410000 */
[----:B------:R-:W-:Y:S02]  /*8e30*/  HADD2.F32 R8, -RZ, R8.H1_H1 ;  /* 0x30000008ff087230 */ /* 0x000fe40000004100 */
[----:B------:R-:W-:Y:S02]  /*8e40*/  HADD2.F32 R11, -RZ, R36.H0_H0 ;  /* 0x20000024ff0b7230 */ /* 0x000fe40000004100 */
[----:B------:R-:W-:Y:S01]  /*8e50*/  FFMA.FTZ R27, R7, R0, -R34 ;  /* 0x00000000071b7223 */ /* 0x000fe20000010822 */
[----:B------:R-:W-:-:S02]  /*8e60*/  HADD2.F32 R5, -RZ, R38.H0_H0 ;  /* 0x20000026ff057230 */ /* 0x000fc40000004100 */
[----:B------:R-:W-:Y:S01]  /*8e70*/  FFMA.FTZ R33, R7, R12, R14 ;  /* 0x0000000c07217223 */ /* 0x000fe2000001000e */
[----:B------:R-:W-:Y:S02]  /*8e80*/  HADD2.F32 R10, -RZ, R10.H1_H1 ;  /* 0x3000000aff0a7230 */ /* 0x000fe40000004100 */
[C---:B------:R-:W-:Y:S01]  /*8e90*/  FMUL.FTZ R7, R8.reuse, R11 ;  /* 0x0000000b08077220 */ /* 0x040fe20000410000 */
[----:B------:R-:W-:Y:S02]  /*8ea0*/  HADD2.F32 R13, -RZ, R35.H0_H0 ;  /* 0x20000023ff0d7230 */ /* 0x000fe40000004100 */
[-C--:B------:R-:W-:Y:S01]  /*8eb0*/  FMUL.FTZ R8, R8, R5.reuse ;  /* 0x0000000508087220 */ /* 0x080fe20000410000 */
[----:B------:R-:W-:Y:S02]  /*8ec0*/  HADD2.F32 R9, -RZ, R37.H0_H0 ;  /* 0x20000025ff097230 */ /* 0x000fe40000004100 */
[----:B------:R-:W-:Y:S01]  /*8ed0*/  FFMA.FTZ R0, R4, R5, -R7 ;  /* 0x0000000504007223 */ /* 0x000fe20000010807 */
[----:B------:R-:W-:-:S02]  /*8ee0*/  HADD2.F32 R6, -RZ, R6.H1_H1 ;  /* 0x30000006ff067230 */ /* 0x000fc40000004100 */
[----:B------:R-:W-:Y:S01]  /*8ef0*/  FMUL.FTZ R25, R10, R13 ;  /* 0x0000000d0a197220 */ /* 0x000fe20000410000 */
[----:B------:R-:W-:Y:S01]  /*8f00*/  FFMA.FTZ R11, R4, R11, R8 ;  /* 0x0000000b040b7223 */ /* 0x000fe20000010008 */
[-C--:B------:R-:W-:Y:S01]  /*8f10*/  FMUL.FTZ R10, R10, R9.reuse ;  /* 0x000000090a0a7220 */ /* 0x080fe20000410000 */
[----:B------:R-:W-:Y:S01]  /*8f20*/  F2FP.F16.F32.PACK_AB R7, R27, R20 ;  /* 0x000000141b07723e */ /* 0x000fe200000000ff */
[C---:B------:R-:W-:Y:S01]  /*8f30*/  FFMA.FTZ R8, R6.reuse, R9, -R25 ;  /* 0x0000000906087223 */ /* 0x040fe20000010819 */
[----:B------:R-:W-:Y:S01]  /*8f40*/  F2FP.F16.F32.PACK_AB R27, R33, R24 ;  /* 0x00000018211b723e */ /* 0x000fe200000000ff */
[----:B------:R-:W-:Y:S01]  /*8f50*/  FFMA.FTZ R13, R6, R13, R10 ;  /* 0x0000000d060d7223 */ /* 0x000fe2000001000a */
[----:B------:R-:W-:Y:S02]  /*8f60*/  F2FP.F16.F32.PACK_AB R5, R28, R29 ;  /* 0x0000001d1c05723e */ /* 0x000fe400000000ff */
[----:B------:R-:W-:Y:S02]  /*8f70*/  F2FP.F16.F32.PACK_AB R4, R0, R15 ;  /* 0x0000000f0004723e */ /* 0x000fe400000000ff */
[----:B------:R-:W-:-:S02]  /*8f80*/  F2FP.F16.F32.PACK_AB R24, R11, R26 ;  /* 0x0000001a0b18723e */ /* 0x000fc400000000ff */
[----:B------:R-:W-:Y:S02]  /*8f90*/  F2FP.F16.F32.PACK_AB R6, R8, R21 ;  /* 0x000000150806723e */ /* 0x000fe400000000ff */
[----:B------:R-:W-:Y:S02]  /*8fa0*/  F2FP.F16.F32.PACK_AB R25, R30, R31 ;  /* 0x0000001f1e19723e */ /* 0x000fe400000000ff */
[----:B------:R-:W-:Y:S01]  /*8fb0*/  F2FP.F16.F32.PACK_AB R26, R13, R32 ;  /* 0x000000200d1a723e */ /* 0x000fe200000000ff */
[----:B------:R4:W-:Y:S04]  /*8fc0*/  STS.128 [R217+0x20400], R4 ;  /* 0x02040004d9007388 */ /* 0x0009e80000000c00 */
[----:B------:R4:W-:Y:S02]  /*8fd0*/  STS.128 [R3+0x20400], R24 ;  /* 0x0204001803007388 */ /* 0x0009e40000000c00 */
.L_x_3696:
[----:B------:R-:W-:Y:S05]  /*8fe0*/  BSYNC B0 ;  /* 0x0000000000007941 */ /* 0x000fea0003800000 */
.L_x_3676:
        /* <DEDUP_REMOVED lines=8> */
.L_x_3673:
[----:B------:R-:W-:-:S13]  /*9070*/  ISETP.NE.AND P0, PT, R188, 0x3, PT ;  /* 0x00000003bc00780c */ /* 0x000fda0003f05270 */
[----:B------:R-:W-:Y:S05]  /*9080*/  @!P0 BRA `(.L_x_3711) ;  /* 0x0000000000048947 */ /* 0x000fea0003800000 */
[----:B------:R-:W-:Y:S01]  /*9090*/  BPT.TRAP 0x1 ;  /* 0x000000040000795c */ /* 0x000fe20000300000 */
.L_x_3711:
[----:B------:R-:W-:Y:S02]  /*90a0*/  LEA R21, R18, R2, 0x3 ;  /* 0x0000000212157211 */ /* 0x000fe400078e18ff */
[----:B------:R-:W-:-:S04]  /*90b0*/  SHF.L.U32 R58, R19, 0x1f, RZ ;  /* 0x0000001f133a7819 */ /* 0x000fc800000006ff */
[----:B------:R0:W0:Y:S01]  /*90c0*/  SYNCS.PHASECHK.TRANS64.TRYWAIT P1, [R21+URZ+0x28c30], R58 ;  /* 0x028c303a150075a7 */ /* 0x000022000802017f */
[----:B------:R-:W-:Y:S05]  /*90d0*/  @!P0 BRA `(.L_x_3712) ;  /* 0x0000000000048947 */ /* 0x000fea0003800000 */
[----:B------:R-:W-:Y:S01]  /*90e0*/  BPT.TRAP 0x1 ;  /* 0x000000040000795c */ /* 0x000fe20000300000 */
.L_x_3712:
[C---:B--23--:R-:W-:Y:S02]  /*90f0*/  VIADD R0, R2.reuse, 0x22400 ;  /* 0x0002240002007836 */ /* 0x04cfe40000000000 */
        /* <DEDUP_REMOVED lines=9> */
.L_x_3713:
[----:B------:R-:W-:Y:S01]  /*9190*/  IMAD R12, R18, 0x200, R15 ;  /* 0x00000200120c7824 */ /* 0x000fe200078e020f */
[----:B------:R-:W-:Y:S01]  /*91a0*/  LOP3.LUT R4, R3, 0x10000, RZ, 0xfc, !PT ;  /* 0x0001000003047812 */ /* 0x000fe200078efcff */
[----:B------:R-:W-:Y:S01]  /*91b0*/  IMAD.MOV.U32 R13, RZ, RZ, 0x40000040 ;  /* 0x40000040ff0d7424 */ /* 0x000fe200078e00ff */
[----:B------:R-:W-:Y:S01]  /*91c0*/  MOV R5, 0x40000040 ;  /* 0x4000004000057802 */ /* 0x000fe20000000f00 */
[----:B------:R-:W-:Y:S05]  /*91d0*/  WARPSYNC.ALL ;  /* 0x0000000000007948 */ /* 0x000fea0003800000 */
[C---:B------:R-:W-:Y:S01]  /*91e0*/  R2UR UR4, R4.reuse ;  /* 0x00000000040472ca */ /* 0x040fe200000e0000 */
[----:B-----5:R-:W-:Y:S01]  /*91f0*/  WARPGROUP.ARRIVE ;  /* 0x00000000000079c5 */ /* 0x020fe20000000000 */
[----:B------:R-:W-:Y:S01]  /*9200*/  R2UR UR5, R5 ;  /* 0x00000000050572ca */ /* 0x000fe200000e0000 */
[----:B------:R-:W-:Y:S01]  /*9210*/  VIADD R10, R4, 0x2 ;  /* 0x00000002040a7836 */ /* 0x000fe20000000000 */
[C---:B------:R-:W-:Y:S01]  /*9220*/  R2UR UR6, R12.reuse ;  /* 0x000000000c0672ca */ /* 0x040fe200000e0000 */
[----:B------:R-:W-:Y:S01]  /*9230*/  VIADD R6, R12, 0x2 ;  /* 0x000000020c067836 */ /* 0x000fe20000000000 */
[----:B------:R-:W-:Y:S01]  /*9240*/  R2UR UR7, R13 ;  /* 0x000000000d0772ca */ /* 0x000fe200000e0000 */
[----:B------:R-:W-:Y:S01]  /*9250*/  IMAD.MOV.U32 R7, RZ, RZ, 0x40000040 ;  /* 0x40000040ff077424 */ /* 0x000fe200078e00ff */
[----:B------:R-:W-:Y:S01]  /*9260*/  MOV R11, 0x40000040 ;  /* 0x40000040000b7802 */ /* 0x000fe20000000f00 */
[----:B------:R-:W-:Y:S01]  /*9270*/  VIADD R8, R4, 0x4 ;  /* 0x0000000404087836 */ /* 0x000fe20000000000 */
[----:B------:R-:W-:Y:S01]  /*9280*/  MOV R9, 0x40000040 ;  /* 0x4000004000097802 */ /* 0x000fe20000000f00 */
[----:B------:R-:W-:Y:S01]  /*9290*/  IMAD.MOV.U32 R13, RZ, RZ, 0x40000040 ;  /* 0x40000040ff0d7424 */ /* 0x000fe200078e00ff */
[----:B------:R-:W1:Y:S01]  /*92a0*/  S2R R60, SR_TID.X ;  /* 0x00000000003c7919 */ /* 0x000e620000002100 */
[----:B------:R-:W-:-:S04]  /*92b0*/  IMAD.MOV.U32 R3, RZ, RZ, 0x40 ;  /* 0x00000040ff037424 */ /* 0x000fc800078e00ff */
[----:B------:R-:W-:Y:S02]  /*92c0*/  IMAD R0, R168, -0x40, R3 ;  /* 0xffffffc0a8007824 */ /* 0x000fe400078e0203 */
[----:B------:R-:W-:Y:S01]  /*92d0*/  HGMMA.64x64x16.F32 R24, gdesc[UR4], RZ, !UPT, gsb0 ;  /* 0x00e00000041879f0 */ /* 0x000fe2000c0008ff */
[----:B------:R-:W-:Y:S02]  /*92e0*/  R2UR UR4, R10 ;  /* 0x000000000a0472ca */ /* 0x000fe400000e0000 */
[----:B------:R-:W-:Y:S02]  /*92f0*/  R2UR UR5, R11 ;  /* 0x000000000b0572ca */ /* 0x000fe400000e0000 */
[----:B------:R-:W-:Y:S01]  /*9300*/  R2UR UR6, R6 ;  /* 0x00000000060672ca */ /* 0x000fe200000e0000 */
[C---:B------:R-:W-:Y:S01]  /*9310*/  VIADD R6, R12.reuse, 0x4 ;  /* 0x000000040c067836 */ /* 0x040fe20000000000 */
[----:B------:R-:W-:Y:S01]  /*9320*/  R2UR UR7, R7 ;  /* 0x00000000070772ca */ /* 0x000fe200000e0000 */
[----:B------:R-:W-:Y:S01]  /*9330*/  IMAD.MOV.U32 R7, RZ, RZ, 0x40000040 ;  /* 0x40000040ff077424 */ /* 0x000fe200078e00ff */
[----:B------:R-:W-:Y:S01]  /*9340*/  IADD3 R3, R187, 0x1, R0 ;  /* 0x00000001bb037810 */ /* 0x000fe20007ffe000 */
[----:B------:R-:W-:Y:S01]  /*9350*/  VIADD R12, R12, 0x6 ;  /* 0x000000060c0c7836 */ /* 0x000fe20000000000 */
[----:B------:R-:W-:-:S02]  /*9360*/  IADD3 R0, -R192, R0, R187 ;  /* 0x00000000c0007210 */ /* 0x000fc40007ffe1bb */
[----:B------:R-:W-:Y:S02]  /*9370*/  IADD3 R3, -R192, R3, -R184 ;  /* 0x00000003c0037210 */ /* 0x000fe40007ffe9b8 */
[----:B-1----:R-:W-:Y:S01]  /*9380*/  LOP3.LUT R60, R60, 0x7f, RZ, 0xc0, !PT ;  /* 0x0000007f3c3c7812 */ /* 0x002fe200078ec0ff */
[----:B------:R-:W-:Y:S02]  /*9390*/  WARPGROUP.DEPBAR.LE gsb0, 0x0 ;  /* 0x00008000000079c5 */ /* 0x000fe40000010000 */
[----:B------:R-:W-:-:S06]  /*93a0*/  WARPGROUP.ARRIVE ;  /* 0x00000000000079c5 */ /* 0x000fcc0000000000 */
[----:B------:R-:W-:Y:S01]  /*93b0*/  HGMMA.64x64x16.F32 R24, gdesc[UR4], R24, gsb0 ;  /* 0x00e00000041879f0 */ /* 0x000fe20008000818 */
[----:B------:R-:W-:Y:S02]  /*93c0*/  R2UR UR4, R8 ;  /* 0x00000000080472ca */ /* 0x000fe400000e0000 */
[----:B------:R-:W-:Y:S02]  /*93d0*/  R2UR UR5, R9 ;  /* 0x00000000090572ca */ /* 0x000fe400000e0000 */
[----:B------:R-:W-:Y:S01]  /*93e0*/  R2UR UR6, R6 ;  /* 0x00000000060672ca */ /* 0x000fe200000e0000 */
[----:B------:R-:W-:Y:S01]  /*93f0*/  VIADD R6, R4, 0x6 ;  /* 0x0000000604067836 */ /* 0x000fe20000000000 */
[----:B------:R-:W-:Y:S02]  /*9400*/  R2UR UR7, R7 ;  /* 0x00000000070772ca */ /* 0x000fe400000e0000 */
[----:B------:R-:W-:Y:S01]  /*9410*/  MOV R7, 0x40000040 ;  /* 0x4000004000077802 */ /* 0x000fe20000000f00 */
[----:B------:R-:W-:-:S02]  /*9420*/  WARPGROUP.DEPBAR.LE gsb0, 0x0 ;  /* 0x00008000000079c5 */ /* 0x000fc40000010000 */
[----:B------:R-:W-:-:S08]  /*9430*/  WARPGROUP.ARRIVE ;  /* 0x00000000000079c5 */ /* 0x000fd00000000000 */
[----:B------:R-:W-:Y:S01]  /*9440*/  HGMMA.64x64x16.F32 R24, gdesc[UR4], R24, gsb0 ;  /* 0x00e00000041879f0 */ /* 0x000fe20008000818 */
[----:B------:R-:W-:Y:S02]  /*9450*/  R2UR UR4, R6 ;  /* 0x00000000060472ca */ /* 0x000fe400000e0000 */
[----:B------:R-:W-:Y:S02]  /*9460*/  R2UR UR5, R7 ;  /* 0x00000000070572ca */ /* 0x000fe400000e0000 */
[----:B------:R-:W-:Y:S01]  /*9470*/  R2UR UR6, R12 ;  /* 0x000000000c0672ca */ /* 0x000fe200000e0000 */
[----:B------:R-:W-:Y:S01]  /*9480*/  IMAD R12, R185, 0x40, R190 ;  /* 0x00000040b90c7824 */ /* 0x000fe200078e02be */
[----:B------:R-:W-:-:S04]  /*9490*/  R2UR UR7, R13 ;  /* 0x000000000d0772ca */ /* 0x000fc800000e0000 */
        /* <DEDUP_REMOVED lines=54> */
[C---:B------:R-:W-:Y:S02]  /*9800*/  ISETP.GT.AND P1, PT, R0.reuse, RZ, PT ;  /* 0x000000ff0000720c */ /* 0x040fe40003f24270 */
[----:B------:R-:W-:Y:S02]  /*9810*/  FMNMX.FTZ R20, R55, R20, !PT ;  /* 0x0000001437147209 */ /* 0x000fe40007810000 */
[----:B------:R-:W-:-:S02]  /*9820*/  ISETP.GT.AND P2, PT, R0, 0x1, PT ;  /* 0x000000010000780c */ /* 0x000fc40003f44270 */
[----:B------:R-:W-:Y:S01]  /*9830*/  ISETP.GT.AND P3, PT, R0, 0x8, PT ;  /* 0x000000080000780c */ /* 0x000fe20003f64270 */
[----:B------:R-:W1:Y:S01]  /*9840*/  SHFL.BFLY PT, R13, R20, 0x2, 0x1f ;  /* 0x0c401f00140d7f89 */ /* 0x000e6200000e0000 */
[----:B------:R-:W-:Y:S02]  /*9850*/  FSEL R3, R24, -INF , P1 ;  /* 0xff80000018037808 */ /* 0x000fe40000800000 */
[----:B------:R-:W-:Y:S02]  /*9860*/  FSEL R25, R25, -INF , P2 ;  /* 0xff80000019197808 */ /* 0x000fe40001000000 */
[C---:B------:R-:W-:Y:S02]  /*9870*/  ISETP.GT.AND P1, PT, R0.reuse, 0x9, PT ;  /* 0x000000090000780c */ /* 0x040fe40003f24270 */
[----:B------:R-:W-:Y:S02]  /*9880*/  FMNMX.FTZ R12, R3, R25, !PT ;  /* 0x00000019030c7209 */ /* 0x000fe40007810000 */
[----:B------:R-:W-:-:S02]  /*9890*/  ISETP.GT.AND P2, PT, R0, 0x10, PT ;  /* 0x000000100000780c */ /* 0x000fc40003f44270 */
[----:B------:R-:W-:Y:S02]  /*98a0*/  FSEL R29, R29, -INF , P1 ;  /* 0xff8000001d1d7808 */ /* 0x000fe40000800000 */
[----:B------:R-:W-:Y:S02]  /*98b0*/  ISETP.GT.AND P1, PT, R0, 0x11, PT ;  /* 0x000000110000780c */ /* 0x000fe40003f24270 */
[----:B------:R-:W-:Y:S02]  /*98c0*/  FSEL R27, R32, -INF , P2 ;  /* 0xff800000201b7808 */ /* 0x000fe40001000000 */
[C---:B------:R-:W-:Y:S02]  /*98d0*/  ISETP.GT.AND P2, PT, R0.reuse, 0x18, PT ;  /* 0x000000180000780c */ /* 0x040fe40003f44270 */
[----:B------:R-:W-:Y:S02]  /*98e0*/  FSEL R33, R33, -INF , P1 ;  /* 0xff80000021217808 */ /* 0x000fe40000800000 */
[----:B------:R-:W-:-:S02]  /*98f0*/  ISETP.GT.AND P1, PT, R0, 0x19, PT ;  /* 0x000000190000780c */ /* 0x000fc40003f24270 */
[----:B-1----:R-:W-:Y:S02]  /*9900*/  FMNMX.FTZ R26, R20, R13, !PT ;  /* 0x0000000d141a7209 */ /* 0x002fe40007810000 */
[----:B------:R-:W-:Y:S02]  /*9910*/  FSEL R13, R28, -INF , P3 ;  /* 0xff8000001c0d7808 */ /* 0x000fe40001800000 */
[----:B------:R-:W-:Y:S01]  /*9920*/  FSEL R37, R37, -INF , P1 ;  /* 0xff80000025257808 */ /* 0x000fe20000800000 */
[----:B------:R-:W1:Y:S01]  /*9930*/  SHFL.BFLY PT, R31, R26, 0x1, 0x1f ;  /* 0x0c201f001a1f7f89 */ /* 0x000e6200000e0000 */
[----:B------:R-:W-:Y:S02]  /*9940*/  FMNMX.FTZ R12, R13, R12, !PT ;  /* 0x0000000c0d0c7209 */ /* 0x000fe40007810000 */
[----:B------:R-:W-:Y:S02]  /*9950*/  ISETP.GT.AND P1, PT, R0, 0x21, PT ;  /* 0x000000210000780c */ /* 0x000fe40003f24270 */
[----:B------:R-:W-:-:S02]  /*9960*/  FMNMX.FTZ R12, R29, R12, !PT ;  /* 0x0000000c1d0c7209 */ /* 0x000fc40007810000 */
[----:B------:R-:W-:Y:S02]  /*9970*/  FSEL R41, R41, -INF , P1 ;  /* 0xff80000029297808 */ /* 0x000fe40000800000 */
[----:B------:R-:W-:Y:S02]  /*9980*/  FMNMX.FTZ R12, R27, R12, !PT ;  /* 0x0000000c1b0c7209 */ /* 0x000fe40007810000 */
[C---:B------:R-:W-:Y:S02]  /*9990*/  ISETP.GT.AND P3, PT, R0.reuse, 0x29, PT ;  /* 0x000000290000780c */ /* 0x040fe40003f64270 */
[----:B------:R-:W-:Y:S02]  /*99a0*/  FMNMX.FTZ R12, R33, R12, !PT ;  /* 0x0000000c210c7209 */ /* 0x000fe40007810000 */
[----:B------:R-:W-:Y:S02]  /*99b0*/  ISETP.GT.AND P1, PT, R0, 0x30, PT ;  /* 0x000000300000780c */ /* 0x000fe40003f24270 */
[----:B------:R-:W-:-:S02]  /*99c0*/  FSEL R45, R45, -INF , P3 ;  /* 0xff8000002d2d7808 */ /* 0x000fc40001800000 */
[----:B------:R-:W-:Y:S02]  /*99d0*/  FSEL R43, R48, -INF , P1 ;  /* 0xff800000302b7808 */ /* 0x000fe40000800000 */
[----:B------:R-:W-:Y:S02]  /*99e0*/  ISETP.GT.AND P1, PT, R0, 0x38, PT ;  /* 0x000000380000780c */ /* 0x000fe40003f24270 */
[----:B-1----:R-:W-:Y:S02]  /*99f0*/  FMNMX.FTZ R20, R26, R31, !PT ;  /* 0x0000001f1a147209 */ /* 0x002fe40007810000 */
[----:B------:R-:W-:Y:S02]  /*9a00*/  FSEL R31, R36, -INF , P2 ;  /* 0xff800000241f7808 */ /* 0x000fe40001000000 */
        /* <DEDUP_REMOVED lines=8> */
[----:B------:R-:W-:Y:S02]  /*9a90*/  MOV R12, UR4 ;  /* 0x00000004000c7c02 */ /* 0x000fe40008000f00 */
[----:B------:R-:W-:Y:S02]  /*9aa0*/  FMNMX.FTZ R24, R39, R24, !PT ;  /* 0x0000001827187209 */ /* 0x000fe40007810000 */
[----:B------:R-:W-:Y:S01]  /*9ab0*/  ISETP.GT.AND P2, PT, R0, 0x31, PT ;  /* 0x000000310000780c */ /* 0x000fe20003f44270 */
[----:B------:R-:W-:Y:S01]  /*9ac0*/  FMUL.FTZ R26, R20, R12 ;  /* 0x0000000c141a7220 */ /* 0x000fe20000410000 */
[----:B------:R-:W-:Y:S02]  /*9ad0*/  FMNMX.FTZ R24, R45, R24, !PT ;  /* 0x000000182d187209 */ /* 0x000fe40007810000 */
[----:B------:R-:W-:Y:S02]  /*9ae0*/  FSEL R49, R49, -INF , P2 ;  /* 0xff80000031317808 */ /* 0x000fe40001000000 */
[----:B------:R-:W-:-:S02]  /*9af0*/  FMNMX.FTZ R24, R43, R24, !PT ;  /* 0x000000182b187209 */ /* 0x000fc40007810000 */
[----:B------:R-:W-:Y:S02]  /*9b00*/  FSETP.NEU.FTZ.AND P4, PT, R20, -INF , PT ;  /* 0xff8000001400780b */ /* 0x000fe40003f9d000 */
[----:B------:R-:W-:Y:S02]  /*9b10*/  ISETP.GT.AND P2, PT, R0, 0x39, PT ;  /* 0x000000390000780c */ /* 0x000fe40003f44270 */
[----:B------:R-:W-:Y:S02]  /*9b20*/  FSEL R47, R52, -INF , P1 ;  /* 0xff800000342f7808 */ /* 0x000fe40000800000 */
[----:B------:R-:W-:Y:S02]  /*9b30*/  FMNMX.FTZ R24, R49, R24, !PT ;  /* 0x0000001831187209 */ /* 0x000fe40007810000 */
[----:B------:R-:W-:Y:S02]  /*9b40*/  FSEL R26, R26, RZ, P4 ;  /* 0x000000ff1a1a7208 */ /* 0x000fe40002000000 */
[----:B------:R-:W-:-:S02]  /*9b50*/  FSEL R53, R53, -INF , P2 ;  /* 0xff80000035357808 */ /* 0x000fc40001000000 */
[----:B------:R-:W-:Y:S01]  /*9b60*/  FMNMX.FTZ R24, R47, R24, !PT ;  /* 0x000000182f187209 */ /* 0x000fe20007810000 */
[-CC-:B------:R-:W-:Y:S01]  /*9b70*/  FFMA.FTZ R57, R57, R12.reuse, -R26.reuse ;  /* 0x0000000c39397223 */ /* 0x180fe2000001081a */
[-CC-:B------:R-:W-:Y:S01]  /*9b80*/  FFMA.FTZ R14, R14, R12.reuse, -R26.reuse ;  /* 0x0000000c0e0e7223 */ /* 0x180fe2000001081a */
[--C-:B------:R-:W-:Y:S01]  /*9b90*/  FFMA.FTZ R59, R59, R12, -R26.reuse ;  /* 0x0000000c3b3b7223 */ /* 0x100fe2000001081a */
[----:B------:R-:W-:Y:S01]  /*9ba0*/  FMNMX.FTZ R24, R53, R24, !PT ;  /* 0x0000001835187209 */ /* 0x000fe20007810000 */
        /* <DEDUP_REMOVED lines=9> */
[----:B-1----:R-:W1:Y:S01]  /*9c40*/  SHFL.BFLY PT, R57, R24, 0x2, 0x1f ;  /* 0x0c401f0018397f89 */ /* 0x002e6200000e0000 */
[-CC-:B------:R-:W-:Y:S01]  /*9c50*/  FFMA.FTZ R75, R75, R12.reuse, -R26.reuse ;  /* 0x0000000c4b4b7223 */ /* 0x180fe2000001081a */
[-CC-:B------:R-:W-:Y:S01]  /*9c60*/  FFMA.FTZ R77, R77, R12.reuse, -R26.reuse ;  /* 0x0000000c4d4d7223 */ /* 0x180fe2000001081a */
[-CC-:B------:R-:W-:Y:S01]  /*9c70*/  FFMA.FTZ R79, R79, R12.reuse, -R26.reuse ;  /* 0x0000000c4f4f7223 */ /* 0x180fe2000001081a */
[-CC-:B------:R-:W-:Y:S01]  /*9c80*/  FFMA.FTZ R51, R51, R12.reuse, -R26.reuse ;  /* 0x0000000c33337223 */ /* 0x180fe2000001081a */
[-CC-:B------:R-:W-:Y:S01]  /*9c90*/  FFMA.FTZ R81, R81, R12.reuse, -R26.reuse ;  /* 0x0000000c51517223 */ /* 0x180fe2000001081a */
[----:B------:R-:W-:Y:S01]  /*9ca0*/  FFMA.FTZ R26, R55, R12, -R26 ;  /* 0x0000000c371a7223 */ /* 0x000fe2000001081a */
[----:B------:R-:W-:Y:S08]  /*9cb0*/  MUFU.EX2 R59, R59 ;  /* 0x0000003b003b7308 */ /* 0x000ff00000000800 */
[----:B------:R-:W3:Y:S08]  /*9cc0*/  MUFU.EX2 R30, R61 ;  /* 0x0000003d001e7308 */ /* 0x000ef00000000800 */
[----:B------:R-:W-:Y:S01]  /*9cd0*/  MUFU.EX2 R63, R63 ;  /* 0x0000003f003f7308 */ /* 0x000fe20000000800 */
[----:B-1----:R-:W-:-:S05]  /*9ce0*/  FMNMX.FTZ R57, R24, R57, !PT ;  /* 0x0000003918397209 */ /* 0x002fca0007810000 */
[----:B--2---:R-:W1:Y:S02]  /*9cf0*/  SHFL.BFLY PT, R14, R57, 0x1, 0x1f ;  /* 0x0c201f00390e7f89 */ /* 0x004e6400000e0000 */
[----:B------:R-:W2:Y:S01]  /*9d00*/  MUFU.EX2 R32, R65 ;  /* 0x0000004100207308 */ /* 0x000ea20000000800 */
[----:B---3--:R-:W-:-:S07]  /*9d10*/  F2FP.F16.F32.PACK_AB R155, R30, R59 ;  /* 0x0000003b1e9b723e */ /* 0x008fce00000000ff */
[----:B------:R-:W-:Y:S08]  /*9d20*/  MUFU.EX2 R42, R26 ;  /* 0x0000001a002a7308 */ /* 0x000ff00000000800 */
[----:B------:R-:W-:Y:S01]  /*9d30*/  MUFU.EX2 R67, R67 ;  /* 0x0000004300437308 */ /* 0x000fe20000000800 */
[----:B--2---:R-:W-:Y:S02]  /*9d40*/  F2FP.F16.F32.PACK_AB R157, R32, R63 ;  /* 0x0000003f209d723e */ /* 0x004fe400000000ff */
[----:B-1----:R-:W-:-:S05]  /*9d50*/  FMNMX.FTZ R14, R57, R14, !PT ;  /* 0x0000000e390e7209 */ /* 0x002fca0007810000 */
[----:B------:R-:W1:Y:S01]  /*9d60*/  MUFU.EX2 R34, R69 ;  /* 0x0000004500227308 */ /* 0x000e620000000800 */
[C---:B------:R-:W-:Y:S01]  /*9d70*/  FSETP.NEU.FTZ.AND P1, PT, R14.reuse, -INF , PT ;  /* 0xff8000000e00780b */ /* 0x040fe20003f3d000 */
[----:B------:R-:W-:-:S05]  /*9d80*/  FMUL.FTZ R0, R14, R12 ;  /* 0x0000000c0e007220 */ /* 0x000fca0000410000 */
[----:B------:R-:W-:Y:S01]  /*9d90*/  FSEL R24, R0, RZ, P1 ;  /* 0x000000ff00187208 */ /* 0x000fe20000800000 */
[----:B------:R-:W-:Y:S01]  /*9da0*/  FADD.FTZ R0, R153, R28 ;  /* 0x0000001c99007221 */ /* 0x000fe20000010000 */
        /* <DEDUP_REMOVED lines=17> */
[----:B------:R2:W3:Y:S01]  /*9ec0*/  MUFU.EX2 R152, R25 ;  /* 0x0000001900987308 */ /* 0x0004e20000000800 */
[-CC-:B------:R-:W-:Y:S01]  /*9ed0*/  FFMA.FTZ R49, R49, R12.reuse, -R24.reuse ;  /* 0x0000000c31317223 */ /* 0x180fe20000010818 */
[-CC-:B------:R-:W-:Y:S01]  /*9ee0*/  FFMA.FTZ R47, R47, R12.reuse, -R24.reuse ;  /* 0x0000000c2f2f7223 */ /* 0x180fe20000010818 */
[----:B------:R-:W-:Y:S01]  /*9ef0*/  FFMA.FTZ R24, R53, R12, -R24 ;  /* 0x0000000c35187223 */ /* 0x000fe20000010818 */
[----:B-1----:R-:W-:-:S04]  /*9f00*/  F2FP.F16.F32.PACK_AB R159, R34, R67 ;  /* 0x00000043229f723e */ /* 0x002fc800000000ff */
[----:B------:R-:W1:Y:S01]  /*9f10*/  MUFU.EX2 R13, R13 ;  /* 0x0000000d000d7308 */ /* 0x000e620000000800 */
[----:B--2---:R-:W-:-:S04]  /*9f20*/  FADD.FTZ R25, R59, R0 ;  /* 0x000000003b197221 */ /* 0x004fc80000010000 */
[----:B------:R-:W-:-:S03]  /*9f30*/  FADD.FTZ R26, R30, R25 ;  /* 0x000000191e1a7221 */ /* 0x000fc60000010000 */
[----:B------:R2:W4:Y:S01]  /*9f40*/  MUFU.EX2 R154, R29 ;  /* 0x0000001d009a7308 */ /* 0x0005220000000800 */
[----:B---3--:R-:W-:Y:S01]  /*9f50*/  FADD.FTZ R0, R3, R152 ;  /* 0x0000009803007221 */ /* 0x008fe20000010000 */
[----:B------:R-:W-:-:S06]  /*9f60*/  F2FP.F16.F32.PACK_AB R152, R152, R3 ;  /* 0x000000039898723e */ /* 0x000fcc00000000ff */
[----:B------:R-:W3:Y:S01]  /*9f70*/  MUFU.EX2 R27, R27 ;  /* 0x0000001b001b7308 */ /* 0x000ee20000000800 */
[----:B-1----:R-:W-:Y:S01]  /*9f80*/  FADD.FTZ R25, R13, R0 ;  /* 0x000000000d197221 */ /* 0x002fe20000010000 */
[----:B------:R-:W-:Y:S02]  /*9f90*/  @!P1 VIADD R0, R21, 0x28c40 ;  /* 0x00028c4015009836 */ /* 0x000fe40000000000 */
[----:B--2---:R-:W-:-:S03]  /*9fa0*/  FADD.FTZ R29, R63, R26 ;  /* 0x0000001a3f1d7221 */ /* 0x004fc60000010000 */
[----:B------:R-:W-:Y:S01]  /*9fb0*/  @!P1 PRMT R0, RZ, 0x654, R0 ;  /* 0x00000654ff009816 */ /* 0x000fe20000000000 */
[----:B------:R-:W1:Y:S01]  /*9fc0*/  MUFU.EX2 R156, R33 ;  /* 0x00000021009c7308 */ /* 0x000e620000000800 */
[----:B----4-:R-:W-:Y:S01]  /*9fd0*/  FADD.FTZ R44, R154, R25 ;  /* 0x000000199a2c7221 */ /* 0x010fe20000010000 */
[----:B------:R-:W-:Y:S01]  /*9fe0*/  FADD.FTZ R46, R32, R29 ;  /* 0x0000001d202e7221 */ /* 0x000fe20000010000 */
[----:B------:R1:W-:Y:S01]  /*9ff0*/  @!P1 SYNCS.ARRIVE.TRANS64.RED.A1T0 RZ, [R0+URZ], RZ ;  /* 0x000000ff00ff99a7 */ /* 0x0003e2000810043f */
[----:B------:R-:W-:Y:S01]  /*a000*/  F2FP.F16.F32.PACK_AB R154, R154, R13 ;  /* 0x0000000d9a9a723e */ /* 0x000fe200000000ff */
[----:B------:R-:W-:Y:S01]  /*a010*/  BAR.SYNC.DEFER_BLOCKING 0xf, 0x100 ;  /* 0x03c4000000007b1d */ /* 0x000fe20000010000 */
[----:B------:R-:W-:Y:S01]  /*a020*/  FADD.FTZ R29, R67, R46 ;  /* 0x0000002e431d7221 */ /* 0x000fe20000010000 */
[----:B---3--:R-:W-:-:S03]  /*a030*/  FADD.FTZ R25, R27, R44 ;  /* 0x0000002c1b197221 */ /* 0x008fc60000010000 */
[----:B------:R-:W-:Y:S01]  /*a040*/  FADD.FTZ R44, R34, R29 ;  /* 0x0000001d222c7221 */ /* 0x000fe20000010000 */
[----:B------:R-:W2:Y:S03]  /*a050*/  MUFU.EX2 R31, R31 ;  /* 0x0000001f001f7308 */ /* 0x000ea60000000800 */
[----:B------:R-:W-:Y:S01]  /*a060*/  FADD.FTZ R29, R71, R44 ;  /* 0x0000002c471d7221 */ /* 0x000fe20000010000 */
[C---:B-1----:R-:W-:Y:S01]  /*a070*/  FADD.FTZ R0, R156.reuse, R25 ;  /* 0x000000199c007221 */ /* 0x042fe20000010000 */
[----:B------:R-:W-:-:S03]  /*a080*/  F2FP.F16.F32.PACK_AB R156, R156, R27 ;  /* 0x0000001b9c9c723e */ /* 0x000fc600000000ff */
[----:B------:R-:W1:Y:S08]  /*a090*/  MUFU.EX2 R158, R37 ;  /* 0x00000025009e7308 */ /* 0x000e700000000800 */
[----:B------:R-:W3:Y:S01]  /*a0a0*/  MUFU.EX2 R35, R35 ;  /* 0x0000002300237308 */ /* 0x000ee20000000800 */
[----:B--2---:R-:W-:Y:S01]  /*a0b0*/  FADD.FTZ R25, R31, R0 ;  /* 0x000000001f197221 */ /* 0x004fe20000010000 */
[----:B------:R2:W-:Y:S06]  /*a0c0*/  STSM.16.M88.4 [R195+0x26800], R152 ;  /* 0x02680098c3007844 */ /* 0x0005ec0000000200 */
[----:B------:R-:W4:Y:S01]  /*a0d0*/  MUFU.EX2 R36, R73 ;  /* 0x0000004900247308 */ /* 0x000f220000000800 */
[C---:B-1----:R-:W-:Y:S01]  /*a0e0*/  FADD.FTZ R0, R158.reuse, R25 ;  /* 0x000000199e007221 */ /* 0x042fe20000010000 */
[----:B------:R-:W-:-:S05]  /*a0f0*/  F2FP.F16.F32.PACK_AB R158, R158, R31 ;  /* 0x0000001f9e9e723e */ /* 0x000fca00000000ff */
[----:B------:R2:W-:Y:S01]  /*a100*/  STSM.16.M88.4 [R196], R156 ;  /* 0x0000009cc4007844 */ /* 0x0005e20000000200 */
[----:B------:R-:W1:Y:S01]  /*a110*/  MUFU.EX2 R160, R41 ;  /* 0x0000002900a07308 */ /* 0x000e620000000800 */
[----:B---3--:R-:W-:-:S07]  /*a120*/  FADD.FTZ R25, R35, R0 ;  /* 0x0000000023197221 */ /* 0x008fce0000010000 */
[----:B------:R-:W3:Y:S01]  /*a130*/  MUFU.EX2 R75, R75 ;  /* 0x0000004b004b7308 */ /* 0x000ee20000000800 */
[C---:B----4-:R-:W-:Y:S01]  /*a140*/  FADD.FTZ R28, R36.reuse, R29 ;  /* 0x0000001d241c7221 */ /* 0x050fe20000010000 */
[----:B------:R-:W-:-:S06]  /*a150*/  F2FP.F16.F32.PACK_AB R161, R36, R71 ;  /* 0x0000004724a1723e */ /* 0x000fcc00000000ff */
[----:B------:R-:W4:Y:S01]  /*a160*/  MUFU.EX2 R39, R39 ;  /* 0x0000002700277308 */ /* 0x000f220000000800 */
[C---:B-1----:R-:W-:Y:S01]  /*a170*/  FADD.FTZ R0, R160.reuse, R25 ;  /* 0x00000019a0007221 */ /* 0x042fe20000010000 */
[----:B------:R-:W-:-:S06]  /*a180*/  F2FP.F16.F32.PACK_AB R160, R160, R35 ;  /* 0x00000023a0a0723e */ /* 0x000fcc00000000ff */
[----:B------:R-:W1:Y:S01]  /*a190*/  MUFU.EX2 R38, R77 ;  /* 0x0000004d00267308 */ /* 0x000e620000000800 */
[----:B---3--:R-:W-:-:S07]  /*a1a0*/  FADD.FTZ R29, R75, R28 ;  /* 0x0000001c4b1d7221 */ /* 0x008fce0000010000 */
[----:B------:R-:W3:Y:S01]  /*a1b0*/  MUFU.EX2 R162, R45 ;  /* 0x0000002d00a27308 */ /* 0x000ee20000000800 */
[----:B----4-:R-:W-:-:S07]  /*a1c0*/  FADD.FTZ R3, R39, R0 ;  /* 0x0000000027037221 */ /* 0x010fce0000010000 */
[----:B------:R-:W-:Y:S01]  /*a1d0*/  MUFU.EX2 R79, R79 ;  /* 0x0000004f004f7308 */ /* 0x000fe20000000800 */
[C---:B-1----:R-:W-:Y:S01]  /*a1e0*/  FADD.FTZ R28, R38.reuse, R29 ;  /* 0x0000001d261c7221 */ /* 0x042fe20000010000 */
[----:B------:R-:W-:-:S06]  /*a1f0*/  F2FP.F16.F32.PACK_AB R163, R38, R75 ;  /* 0x0000004b26a3723e */ /* 0x000fcc00000000ff */
[----:B------:R-:W1:Y:S01]  /*a200*/  MUFU.EX2 R40, R51 ;  /* 0x0000003300287308 */ /* 0x000e620000000800 */
[C---:B---3--:R-:W-:Y:S01]  /*a210*/  FADD.FTZ R0, R162.reuse, R3 ;  /* 0x00000003a2007221 */ /* 0x048fe20000010000 */
[----:B------:R-:W-:-:S05]  /*a220*/  F2FP.F16.F32.PACK_AB R162, R162, R39 ;  /* 0x00000027a2a2723e */ /* 0x000fca00000000ff */
[----:B------:R2:W-:Y:S01]  /*a230*/  STSM.16.M88.4 [R198], R160 ;  /* 0x000000a0c6007844 */ /* 0x0005e20000000200 */
        /* <DEDUP_REMOVED lines=9> */
[----:B------:R-:W-:Y:S02]  /*a2d0*/  FADD.FTZ R26, R26, R43 ;  /* 0x0000002b1a1a7221 */ /* 0x000fe40000010000 */
[----:B------:R-:W3:Y:S01]  /*a2e0*/  MUFU.EX2 R24, R24 ;  /* 0x0000001800187308 */ /* 0x000ee20000000800 */
[----:B-1----:R-:W-:Y:S01]  /*a2f0*/  F2FP.F16.F32.PACK_AB R167, R42, R81 ;  /* 0x000000512aa7723e */ /* 0x002fe200000000ff */
[----:B------:R-:W-:-:S04]  /*a300*/  FADD.FTZ R3, R81, R40 ;  /* 0x0000002851037221 */ /* 0x000fc80000010000 */
[----:B------:R-:W-:Y:S01]  /*a310*/  FADD.FTZ R3, R42, R3 ;  /* 0x000000032a037221 */ /* 0x000fe20000010000 */
[----:B---3--:R-:W-:Y:S01]  /*a320*/  F2FP.F16.F32.PACK_AB R166, R24, R47 ;  /* 0x0000002f18a6723e */ /* 0x008fe200000000ff */
[----:B------:R-:W-:-:S04]  /*a330*/  FADD.FTZ R47, R47, R26 ;  /* 0x0000001a2f2f7221 */ /* 0x000fc80000010000 */
[----:B------:R2:W-:Y:S01]  /*a340*/  STSM.16.M88.4 [R197], R164 ;  /* 0x000000a4c5007844 */ /* 0x0005e20000000200 */
[----:B------:R-:W-:Y:S01]  /*a350*/  FADD.FTZ R0, R24, R47 ;  /* 0x0000002f18007221 */ /* 0x000fe20000010000 */
[----:B------:R-:W-:Y:S06]  /*a360*/  @!P0 BRA `(.L_x_3715) ;  /* 0x0000000000048947 */ /* 0x000fec0003800000 */
[----:B------:R-:W-:Y:S01]  /*a370*/  BPT.TRAP 0x1 ;  /* 0x000000040000795c */ /* 0x000fe20000300000 */
.L_x_3715:
[----:B------:R1:W3:Y:S01]  /*a380*/  SYNCS.PHASECHK.TRANS64.TRYWAIT P2, [R21+URZ+0x28c50], R58 ;  /* 0x028c503a150075a7 */ /* 0x0002e2000804017f */
[----:B------:R-:W-:Y:S05]  /*a390*/  @!P0 BRA `(.L_x_3716) ;  /* 0x0000000000048947 */ /* 0x000fea0003800000 */
[----:B------:R-:W-:Y:S01]  /*a3a0*/  BPT.TRAP 0x1 ;  /* 0x000000040000795c */ /* 0x000fe20000300000 */
.L_x_3716:
[----:B------:R-:W-:Y:S01]  /*a3b0*/  LOP3.LUT R13, R56, 0x2000000, RZ, 0xfc, !PT ;  /* 0x02000000380d7812 */ /* 0x000fe200078efcff */
[----:B------:R-:W-:Y:S01]  /*a3c0*/  ULDC UR36, c[0x0][0x988] ;  /* 0x0002620000247ab9 */ /* 0x000fe20000000800 */
[----:B------:R-:W-:Y:S01]  /*a3d0*/  ULDC UR37, c[0x0][0x988] ;  /* 0x0002620000257ab9 */ /* 0x000fe20000000800 */
[----:B------:R-:W-:Y:S01]  /*a3e0*/  BSSY B0, `(.L_x_3717) ;  /* 0x0000006000007945 */ /* 0x000fe20003800000 */
[----:B------:R-:W-:Y:S02]  /*a3f0*/  IMAD.MOV.U32 R171, RZ, RZ, 0x40000040 ;  /* 0x40000040ffab7424 */ /* 0x000fe400078e00ff */
[----:B------:R-:W-:Y:S01]  /*a400*/  IMAD R170, R18, 0x1000, R13 ;  /* 0x0000100012aa7824 */ /* 0x000fe200078e020d */
[----:B---3--:R-:W-:Y:S06]  /*a410*/  @P2 BRA `(.L_x_3718) ;  /* 0x0000000000082947 */ /* 0x008fec0003800000 */
[----:B------:R-:W3:Y:S02]  /*a420*/  SYNCS.PHASECHK.TRANS64.TRYWAIT P2, [R21+URZ+0x28c50], R58 ;  /* 0x028c503a150075a7 */ /* 0x000ee4000804017f */
[----:B---3--:R-:W-:Y:S05]  /*a430*/  @!P2 BRA `(.L_x_3719) ;  /* 0x000000dc0050a947 */ /* 0x008fea0003800000 */
.L_x_3718:
[----:B------:R-:W-:Y:S05]  /*a440*/  BSYNC B0 ;  /* 0x0000000000007941 */ /* 0x000fea0003800000 */
.L_x_3717:
[----:B------:R-:W-:Y:S01]  /*a450*/  R2UR UR6, R170 ;  /* 0x00000000aa0672ca */ /* 0x000fe200000e0000 */
[----:B01-3--:R-:W-:Y:S01]  /*a460*/  WARPGROUP.ARRIVE ;  /* 0x00000000000079c5 */ /* 0x00bfe20000000000 */
[----:B------:R-:W-:Y:S01]  /*a470*/  R2UR UR7, R171 ;  /* 0x00000000ab0772ca */ /* 0x000fe200000e0000 */
[----:B------:R-:W-:Y:S01]  /*a480*/  IMAD.MOV.U32 R171, RZ, RZ, 0x40000040 ;  /* 0x40000040ffab7424 */ /* 0x000fe200078e00ff */
[----:B------:R-:W-:Y:S01]  /*a490*/  @!P1 IADD3 R21, R21, 0x28c60, RZ ;  /* 0x00028c6015159810 */ /* 0x000fe20007ffe0ff */
[----:B------:R-:W-:Y:S01]  /*a4a0*/  VIADD R213, R168, 0xfffffffe ;  /* 0xfffffffea8d57836 */ /* 0x000fe20000000000 */
[----:B------:R-:W-:Y:S02]  /*a4b0*/  BSSY B1, `(.L_x_3720) ;  /* 0x0000218000017945 */ /* 0x000fe40003800000 */
[----:B------:R-:W-:-:S07]  /*a4c0*/  @!P1 PRMT R21, RZ, 0x654, R21 ;  /* 0x00000654ff159816 */ /* 0x000fce0000000015 */
[----:B------:R-:W-:Y:S03]  /*a4d0*/  HGMMA.64x256x16.F32 R24, R152, gdesc[UR4].tnspB, RZ, !UPT, gsb0 ;  /* 0x43e0000498187df0 */ /* 0x000fe6000c0008ff */
[----:B------:R-:W-:Y:S02]  /*a4e0*/  WARPGROUP.DEPBAR.LE gsb0, 0x0 ;  /* 0x00008000000079c5 */ /* 0x000fe40000010000 */
[----:B--2---:R-:W-:Y:S01]  /*a4f0*/  IMAD.MOV.U32 R153, RZ, RZ, 0x40000040 ;  /* 0x40000040ff997424 */ /* 0x004fe200078e00ff */
[----:B------:R-:W-:Y:S01]  /*a500*/  IADD3 R152, R170, 0x80, RZ ;  /* 0x00000080aa987810 */ /* 0x000fe20007ffe0ff */
[----:B------:R-:W-:-:S03]  /*a510*/  WARPGROUP.ARRIVE ;  /* 0x00000000000079c5 */ /* 0x000fc60000000000 */
[----:B------:R-:W-:Y:S01]  /*a520*/  R2UR UR6, R152 ;  /* 0x00000000980672ca */ /* 0x000fe200000e0000 */
[C---:B------:R-:W-:Y:S01]  /*a530*/  VIADD R152, R170.reuse, 0x100 ;  /* 0x00000100aa987836 */ /* 0x040fe20000000000 */
[----:B------:R-:W-:Y:S01]  /*a540*/  R2UR UR7, R153 ;  /* 0x00000000990772ca */ /* 0x000fe200000e0000 */
[----:B------:R-:W-:Y:S01]  /*a550*/  IMAD.MOV.U32 R153, RZ, RZ, 0x40000040 ;  /* 0x40000040ff997424 */ /* 0x000fe200078e00ff */
[----:B------:R-:W-:-:S14]  /*a560*/  IADD3 R170, R170, 0x180, RZ ;  /* 0x00000180aaaa7810 */ /* 0x000fdc0007ffe0ff */
[----:B------:R-:W-:Y:S01]  /*a570*/  HGMMA.64x256x16.F32 R24, R156, gdesc[UR4].tnspB, R24, gsb0 ;  /* 0x43e000049c187df0 */ /* 0x000fe20008000818 */
[----:B------:R-:W-:Y:S01]  /*a580*/  R2UR UR6, R152 ;  /* 0x00000000980672ca */ /* 0x000fe200000e0000 */
[----:B------:R-:W-:Y:S01]  /*a590*/  IMAD.IADD R152, R187, 0x1, -R184 ;  /* 0x00000001bb987824 */ /* 0x000fe200078e0ab8 */
[----:B------:R-:W-:-:S03]  /*a5a0*/  R2UR UR7, R153 ;  /* 0x00000000990772ca */ /* 0x000fc600000e0000 */
[----:B------:R-:W-:-:S05]  /*a5b0*/  IMAD R152, R185, 0x40, R152 ;  /* 0x00000040b9987824 */ /* 0x000fca00078e0298 */
[----:B------:R-:W-:-:S04]  /*a5c0*/  SHF.R.S32.HI R153, RZ, 0x1f, R152 ;  /* 0x0000001fff997819 */ /* 0x000fc80000011498 */
[----:B------:R-:W-:-:S04]  /*a5d0*/  LEA.HI R153, R153, R152, RZ, 0x6 ;  /* 0x0000009899997211 */ /* 0x000fc800078f30ff */
[----:B------:R-:W-:-:S04]  /*a5e0*/  SHF.R.S32.HI R153, RZ, 0x6, R153 ;  /* 0x00000006ff997819 */ /* 0x000fc80000011499 */
[----:B------:R-:W-:-:S04]  /*a5f0*/  VIMNMX R186, RZ, R153, !PT ;  /* 0x00000099ffba7248 */ /* 0x000fc80007fe0100 */
[----:B------:R-:W-:Y:S01]  /*a600*/  ISETP.GE.AND P2, PT, R213, R186, PT ;  /* 0x000000bad500720c */ /* 0x000fe20003f46270 */
[----:B------:R-:W-:Y:S02]  /*a610*/  WARPGROUP.DEPBAR.LE gsb0, 0x0 ;  /* 0x00008000000079c5 */ /* 0x000fe40000010000 */
[----:B------:R-:W-:-:S06]  /*a620*/  WARPGROUP.ARRIVE ;  /* 0x00000000000079c5 */ /* 0x000fcc0000000000 */
        /* <DEDUP_REMOVED lines=18> */
[----:B------:R-:W-:Y:S01]  /*a750*/  BSSY B0, `(.L_x_3721) ;  /* 0x00001ed000007945 */ /* 0x000fe20003800000 */
[----:B------:R-:W-:Y:S01]  /*a760*/  IMAD.MOV.U32 R224, RZ, RZ, R20 ;  /* 0x000000ffffe07224 */ /* 0x000fe200078e0014 */
[----:B------:R-:W-:Y:S01]  /*a770*/  MOV R226, R18 ;  /* 0x0000001200e27202 */ /* 0x000fe20000000f00 */
[----:B------:R-:W-:-:S07]  /*a780*/  IMAD.MOV.U32 R225, RZ, RZ, R14 ;  /* 0x000000ffffe17224 */ /* 0x000fce00078e000e */
.L_x_3732:
[----:B------:R-:W-:-:S05]  /*a790*/  VIADD R18, R226, 0x1 ;  /* 0x00000001e2127836 */ /* 0x000fca0000000000 */
[----:B------:R-:W-:-:S04]  /*a7a0*/  ISETP.NE.AND P2, PT, R18, 0x2, PT ;  /* 0x000000021200780c */ /* 0x000fc80003f45270 */
[----:B------:R-:W-:Y:S02]  /*a7b0*/  SEL R12, RZ, 0x1, P2 ;  /* 0x00000001ff0c7807 */ /* 0x000fe40001000000 */
[----:B------:R-:W-:Y:S02]  /*a7c0*/  SEL R18, R18, RZ, P2 ;  /* 0x000000ff12127207 */ /* 0x000fe40001000000 */
[----:B------:R-:W-:Y:S01]  /*a7d0*/  LOP3.LUT R19, R19, R12, RZ, 0x3c, !PT ;  /* 0x0000000c13137212 */ /* 0x000fe200078e3cff */
[----:B-1----:R-:W-:Y:S06]  /*a7e0*/  @!P0 BRA `(.L_x_3722) ;  /* 0x0000000000048947 */ /* 0x002fec0003800000 */
[----:B------:R-:W-:Y:S01]  /*a7f0*/  BPT.TRAP 0x1 ;  /* 0x000000040000795c */ /* 0x000fe20000300000 */
.L_x_3722:
[----:B------:R-:W-:Y:S01]  /*a800*/  IMAD R214, R18, 0x8, R2 ;  /* 0x0000000812d67824 */ /* 0x000fe200078e0202 */
[----:B------:R-:W-:-:S04]  /*a810*/  SHF.L.U32 R215, R19, 0x1f, RZ ;  /* 0x0000001f13d77819 */ /* 0x000fc800000006ff */
[----:B------:R1:W2:Y:S01]  /*a820*/  SYNCS.PHASECHK.TRANS64.TRYWAIT P2, [R214+URZ+0x28c30], R215 ;  /* 0x028c30d7d60075a7 */ /* 0x0002a2000804017f */
[----:B------:R-:W-:Y:S05]  /*a830*/  @!P0 BRA `(.L_x_3723) ;  /* 0x0000000000048947 */ /* 0x000fea0003800000 */
[----:B------:R-:W-:Y:S01]  /*a840*/  BPT.TRAP 0x1 ;  /* 0x000000040000795c */ /* 0x000fe20000300000 */
.L_x_3723:
[----:B------:R-:W-:Y:S01]  /*a850*/  BSSY B2, `(.L_x_3724) ;  /* 0x0000006000027945 */ /* 0x000fe20003800000 */
[----:B------:R-:W-:Y:S01]  /*a860*/  IMAD R20, R18, 0x200, R15 ;  /* 0x0000020012147824 */ /* 0x000fe200078e020f */
[----:B0-----:R-:W-:Y:S02]  /*a870*/  MOV R21, 0x40000040 ;  /* 0x4000004000157802 */ /* 0x001fe40000000f00 */
[----:B--2---:R-:W-:Y:S05]  /*a880*/  @P2 BRA `(.L_x_3725) ;  /* 0x0000000000082947 */ /* 0x004fea0003800000 */
[----:B------:R-:W0:Y:S02]  /*a890*/  SYNCS.PHASECHK.TRANS64.TRYWAIT P2, [R214+URZ+0x28c30], R215 ;  /* 0x028c30d7d60075a7 */ /* 0x000e24000804017f */
[----:B0-----:R-:W-:Y:S05]  /*a8a0*/  @!P2 BRA `(.L_x_3726) ;  /* 0x000000d80048a947 */ /* 0x001fea0003800000 */
.L_x_3725:
[----:B------:R-:W-:Y:S05]  /*a8b0*/  BSYNC B2 ;  /* 0x0000000000027941 */ /* 0x000fea0003800000 */
.L_x_3724:
[C---:B------:R-:W-:Y:S01]  /*a8c0*/  R2UR UR6, R20.reuse ;  /* 0x00000000140672ca */ /* 0x040fe200000e0000 */
[----:B------:R-:W-:Y:S01]  /*a8d0*/  WARPGROUP.ARRIVE ;  /* 0x00000000000079c5 */ /* 0x000fe20000000000 */
[----:B------:R-:W-:Y:S01]  /*a8e0*/  R2UR UR7, R21 ;  /* 0x00000000150772ca */ /* 0x000fe200000e0000 */
[----:B------:R-:W-:Y:S01]  /*a8f0*/  VIADD R208, R20, 0x2 ;  /* 0x0000000214d07836 */ /* 0x000fe20000000000 */
[----:B------:R-:W-:Y:S01]  /*a900*/  R2UR UR4, R4 ;  /* 0x00000000040472ca */ /* 0x000fe200000e0000 */
[----:B------:R-:W-:Y:S01]  /*a910*/  IMAD.MOV.U32 R209, RZ, RZ, 0x40000040 ;  /* 0x40000040ffd17424 */ /* 0x000fe200078e00ff */
[----:B------:R-:W-:Y:S01]  /*a920*/  R2UR UR5, R5 ;  /* 0x00000000050572ca */ /* 0x000fe200000e0000 */
[----:B------:R-:W-:Y:S02]  /*a930*/  IMAD.MOV.U32 R21, RZ, RZ, 0x40000040 ;  /* 0x40000040ff157424 */ /* 0x000fe400078e00ff */
[----:B------:R-:W-:-:S04]  /*a940*/  IMAD.MOV.U32 R12, RZ, RZ, 0x1 ;  /* 0x00000001ff0c7424 */ /* 0x000fc800078e00ff */
[----:B------:R-:W-:-:S05]  /*a950*/  IMAD R12, R213, -0x40, R12 ;  /* 0xffffffc0d50c7824 */ /* 0x000fca00078e020c */
[----:B------:R-:W-:Y:S01]  /*a960*/  LEA R12, R185, R12, 0x6 ;  /* 0x0000000cb90c7211 */ /* 0x000fe200078e30ff */
        /* <DEDUP_REMOVED lines=22> */
[----:B------:R-:W-:-:S04]  /*aad0*/  IADD3 R21, -R184, R12, R187 ;  /* 0x0000000cb8157210 */ /* 0x000fc80007ffe1bb */
[----:B------:R-:W-:-:S04]  /*aae0*/  IADD3 R12, R190, R21, -R192 ;  /* 0x00000015be0c7210 */ /* 0x000fc80007ffe8c0 */
        /* <DEDUP_REMOVED lines=46> */
[C---:B------:R-:W-:Y:S01]  /*add0*/  ISETP.GT.AND P3, PT, R12.reuse, 0x39, PT ;  /* 0x000000390c00780c */ /* 0x040fe20003f64270 */
[----:B------:R-:W-:Y:S01]  /*ade0*/  VIADD R12, R12, 0x8 ;  /* 0x000000080c0c7836 */ /* 0x000fe20000000000 */
[----:B------:R-:W-:Y:S02]  /*adf0*/  FSEL R180, R180, -INF , P2 ;  /* 0xff800000b4b47808 */ /* 0x000fe40001000000 */
[----:B------:R-:W-:Y:S02]  /*ae00*/  FMNMX.FTZ R21, R177, R14, !PT ;  /* 0x0000000eb1157209 */ /* 0x000fe40007810000 */
[----:B------:R-:W-:Y:S02]  /*ae10*/  FSEL R181, R181, -INF , P3 ;  /* 0xff800000b5b57808 */ /* 0x000fe40001800000 */
[----:B------:R-:W-:Y:S02]  /*ae20*/  FMNMX.FTZ R14, R180, R21, !PT ;  /* 0x00000015b40e7209 */ /* 0x000fe40007810000 */
[----:B------:R-:W-:-:S02]  /*ae30*/  ISETP.GT.AND P3, PT, R12, RZ, PT ;  /* 0x000000ff0c00720c */ /* 0x000fc40003f64270 */
[----:B------:R-:W-:Y:S02]  /*ae40*/  FMNMX.FTZ R20, R181, R14, !PT ;  /* 0x0000000eb5147209 */ /* 0x000fe40007810000 */
[----:B------:R-:W-:Y:S02]  /*ae50*/  ISETP.GT.AND P6, PT, R12, 0x1, PT ;  /* 0x000000010c00780c */ /* 0x000fe40003fc4270 */
[----:B------:R-:W-:Y:S01]  /*ae60*/  FSEL R154, R154, -INF , P3 ;  /* 0xff8000009a9a7808 */ /* 0x000fe20001800000 */
[----:B------:R-:W2:Y:S01]  /*ae70*/  SHFL.BFLY PT, R21, R20, 0x2, 0x1f ;  /* 0x0c401f0014157f89 */ /* 0x000ea200000e0000 */
[C---:B------:R-:W-:Y:S02]  /*ae80*/  ISETP.GT.AND P5, PT, R12.reuse, 0x8, PT ;  /* 0x000000080c00780c */ /* 0x040fe40003fa4270 */
[----:B------:R-:W-:Y:S02]  /*ae90*/  FSEL R155, R155, -INF , P6 ;  /* 0xff8000009b9b7808 */ /* 0x000fe40003000000 */
[----:B------:R-:W-:-:S02]  /*aea0*/  ISETP.GT.AND P2, PT, R12, 0x9, PT ;  /* 0x000000090c00780c */ /* 0x000fc40003f44270 */
[----:B------:R-:W-:Y:S02]  /*aeb0*/  FSEL R158, R158, -INF , P5 ;  /* 0xff8000009e9e7808 */ /* 0x000fe40002800000 */
[C---:B------:R-:W-:Y:S02]  /*aec0*/  ISETP.GT.AND P4, PT, R12.reuse, 0x10, PT ;  /* 0x000000100c00780c */ /* 0x040fe40003f84270 */
[----:B------:R-:W-:Y:S02]  /*aed0*/  FSEL R159, R159, -INF , P2 ;  /* 0xff8000009f9f7808 */ /* 0x000fe40001000000 */
[----:B------:R-:W-:Y:S02]  /*aee0*/  ISETP.GT.AND P3, PT, R12, 0x11, PT ;  /* 0x000000110c00780c */ /* 0x000fe40003f64270 */
[----:B------:R-:W-:Y:S02]  /*aef0*/  FSEL R162, R162, -INF , P4 ;  /* 0xff800000a2a27808 */ /* 0x000fe40002000000 */
[----:B------:R-:W-:-:S02]  /*af00*/  ISETP.GT.AND P6, PT, R12, 0x18, PT ;  /* 0x000000180c00780c */ /* 0x000fc40003fc4270 */
[----:B------:R-:W-:Y:S02]  /*af10*/  FSEL R163, R163, -INF , P3 ;  /* 0xff800000a3a37808 */ /* 0x000fe40001800000 */
[----:B------:R-:W-:Y:S02]  /*af20*/  ISETP.GT.AND P5, PT, R12, 0x19, PT ;  /* 0x000000190c00780c */ /* 0x000fe40003fa4270 */
[----:B------:R-:W-:Y:S02]  /*af30*/  FSEL R166, R166, -INF , P6 ;  /* 0xff800000a6a67808 */ /* 0x000fe40003000000 */
[----:B--2---:R-:W-:Y:S02]  /*af40*/  FMNMX.FTZ R14, R20, R21, !PT ;  /* 0x00000015140e7209 */ /* 0x004fe40007810000 */
[----:B------:R-:W-:Y:S02]  /*af50*/  FMNMX.FTZ R20, R154, R224, !PT ;  /* 0x000000e09a147209 */ /* 0x000fe40007810000 */
[----:B------:R-:W-:Y:S01]  /*af60*/  ISETP.GT.AND P2, PT, R12, 0x20, PT ;  /* 0x000000200c00780c */ /* 0x000fe20003f44270 */
[----:B------:R-:W2:Y:S01]  /*af70*/  SHFL.BFLY PT, R21, R14, 0x1, 0x1f ;  /* 0x0c201f000e157f89 */ /* 0x000ea200000e0000 */
[----:B------:R-:W-:-:S02]  /*af80*/  FMNMX.FTZ R209, R155, R20, !PT ;  /* 0x000000149bd17209 */ /* 0x000fc40007810000 */
[----:B------:R-:W-:Y:S02]  /*af90*/  FSEL R167, R167, -INF , P5 ;  /* 0xff800000a7a77808 */ /* 0x000fe40002800000 */
[----:B------:R-:W-:Y:S02]  /*afa0*/  FMNMX.FTZ R20, R158, R209, !PT ;  /* 0x000000d19e147209 */ /* 0x000fe40007810000 */
[----:B------:R-:W-:Y:S02]  /*afb0*/  ISETP.GT.AND P4, PT, R12, 0x21, PT ;  /* 0x000000210c00780c */ /* 0x000fe40003f84270 */
[----:B------:R-:W-:Y:S02]  /*afc0*/  FMNMX.FTZ R209, R159, R20, !PT ;  /* 0x000000149fd17209 */ /* 0x000fe40007810000 */
[----:B------:R-:W-:Y:S02]  /*afd0*/  FSEL R170, R170, -INF , P2 ;  /* 0xff800000aaaa7808 */ /* 0x000fe40001000000 */
[----:B------:R-:W-:-:S02]  /*afe0*/  FMNMX.FTZ R20, R162, R209, !PT ;  /* 0x000000d1a2147209 */ /* 0x000fc40007810000 */
[C---:B------:R-:W-:Y:S02]  /*aff0*/  ISETP.GT.AND P3, PT, R12.reuse, 0x28, PT ;  /* 0x000000280c00780c */ /* 0x040fe40003f64270 */
[----:B------:R-:W-:Y:S02]  /*b000*/  FSEL R171, R171, -INF , P4 ;  /* 0xff800000abab7808 */ /* 0x000fe40002000000 */
[----:B------:R-:W-:Y:S02]  /*b010*/  ISETP.GT.AND P6, PT, R12, 0x29, PT ;  /* 0x000000290c00780c */ /* 0x000fe40003fc4270 */
[----:B------:R-:W-:Y:S02]  /*b020*/  FSEL R174, R174, -INF , P3 ;  /* 0xff800000aeae7808 */ /* 0x000fe40001800000 */
[----:B------:R-:W-:Y:S02]  /*b030*/  ISETP.GT.AND P5, PT, R12, 0x30, PT ;  /* 0x000000300c00780c */ /* 0x000fe40003fa4270 */
[----:B--2---:R-:W-:-:S02]  /*b040*/  FMNMX.FTZ R14, R14, R21, !PT ;  /* 0x000000150e0e7209 */ /* 0x004fc40007810000 */
[----:B------:R-:W-:Y:S02]  /*b050*/  FMNMX.FTZ R21, R163, R20, !PT ;  /* 0x00000014a3157209 */ /* 0x000fe40007810000 */
[----:B------:R-:W-:Y:S02]  /*b060*/  FSEL R175, R175, -INF , P6 ;  /* 0xff800000afaf7808 */ /* 0x000fe40003000000 */
[----:B------:R-:W-:Y:S02]  /*b070*/  FMNMX.FTZ R20, R166, R21, !PT ;  /* 0x00000015a6147209 */ /* 0x000fe40007810000 */
[----:B------:R-:W-:Y:S02]  /*b080*/  ISETP.GT.AND P2, PT, R12, 0x31, PT ;  /* 0x000000310c00780c */ /* 0x000fe40003f44270 */
[----:B------:R-:W-:Y:S02]  /*b090*/  FMNMX.FTZ R209, R167, R20, !PT ;  /* 0x00000014a7d17209 */ /* 0x000fe40007810000 */
[----:B------:R-:W-:-:S02]  /*b0a0*/  FSEL R178, R178, -INF , P5 ;  /* 0xff800000b2b27808 */ /* 0x000fc40002800000 */
[----:B------:R-:W-:Y:S02]  /*b0b0*/  FMNMX.FTZ R20, R170, R209, !PT ;  /* 0x000000d1aa147209 */ /* 0x000fe40007810000 */
[----:B------:R-:W-:Y:S02]  /*b0c0*/  ISETP.GT.AND P4, PT, R12, 0x38, PT ;  /* 0x000000380c00780c */ /* 0x000fe40003f84270 */
[----:B------:R-:W-:Y:S02]  /*b0d0*/  FMNMX.FTZ R209, R171, R20, !PT ;  /* 0x00000014abd17209 */ /* 0x000fe40007810000 */
[----:B------:R-:W-:Y:S02]  /*b0e0*/  FSEL R179, R179, -INF , P2 ;  /* 0xff800000b3b37808 */ /* 0x000fe40001000000 */
[----:B------:R-:W-:Y:S02]  /*b0f0*/  FMNMX.FTZ R20, R174, R209, !PT ;  /* 0x000000d1ae147209 */ /* 0x000fe40007810000 */
[----:B------:R-:W-:Y:S01]  /*b100*/  ISETP.GT.AND P3, PT, R12, 0x39, PT ;  /* 0x000000390c00780c */ /* 0x000fe20003f64270 */
[----:B------:R-:W-:Y:S01]  /*b110*/  IMAD.U32 R12, RZ, RZ, UR37 ;  /* 0x00000025ff0c7e24 */ /* 0x000fe2000f8e00ff */
[----:B------:R-:W-:-:S02]  /*b120*/  FMNMX.FTZ R209, R175, R20, !PT ;  /* 0x00000014afd17209 */ /* 0x000fc40007810000 */
[----:B------:R-:W-:Y:S01]  /*b130*/  FSEL R182, R182, -INF , P4 ;  /* 0xff800000b6b67808 */ /* 0x000fe20002000000 */
[----:B------:R-:W-:Y:S01]  /*b140*/  FMUL.FTZ R208, R14, R12 ;  /* 0x0000000c0ed07220 */ /* 0x000fe20000410000 */
[----:B------:R-:W-:Y:S02]  /*b150*/  FMNMX.FTZ R20, R178, R209, !PT ;  /* 0x000000d1b2147209 */ /* 0x000fe40007810000 */
[----:B------:R-:W-:Y:S02]  /*b160*/  FSEL R183, R183, -INF , P3 ;  /* 0xff800000b7b77808 */ /* 0x000fe40001800000 */
[----:B------:R-:W-:Y:S02]  /*b170*/  FMNMX.FTZ R209, R179, R20, !PT ;  /* 0x00000014b3d17209 */ /* 0x000fe40007810000 */
[----:B------:R-:W-:Y:S02]  /*b180*/  FSETP.NEU.FTZ.AND P6, PT, R14, -INF , PT ;  /* 0xff8000000e00780b */ /* 0x000fe40003fdd000 */
[----:B------:R-:W-:-:S02]  /*b190*/  FMNMX.FTZ R20, R182, R209, !PT ;  /* 0x000000d1b6147209 */ /* 0x000fc40007810000 */
[----:B------:R-:W-:Y:S02]  /*b1a0*/  FSEL R21, R208, RZ, P6 ;  /* 0x000000ffd0157208 */ /* 0x000fe40003000000 */
[----:B------:R-:W-:-:S03]  /*b1b0*/  FMNMX.FTZ R20, R183, R20, !PT ;  /* 0x00000014b7147209 */ /* 0x000fc60007810000 */
[-CC-:B------:R-:W-:Y:S01]  /*b1c0*/  FFMA.FTZ R208, R164, R12.reuse, -R21.reuse ;  /* 0x0000000ca4d07223 */ /* 0x180fe20000010815 */
[-CC-:B------:R-:W-:Y:S01]  /*b1d0*/  FFMA.FTZ R164, R172, R12.reuse, -R21.reuse ;  /* 0x0000000caca47223 */ /* 0x180fe20000010815 */
[----:B------:R-:W2:Y:S01]  /*b1e0*/  SHFL.BFLY PT, R229, R20, 0x2, 0x1f ;  /* 0x0c401f0014e57f89 */ /* 0x000ea200000e0000 */
        /* <DEDUP_REMOVED lines=14> */
[----:B------:R-:W-:Y:S08]  /*b2d0*/  MUFU.EX2 R152, R152 ;  /* 0x0000009800987308 */ /* 0x000ff00000000800 */
[----:B------:R3:W-:Y:S01]  /*b2e0*/  MUFU.EX2 R21, R173 ;  /* 0x000000ad00157308 */ /* 0x0007e20000000800 */
[----:B--2---:R-:W-:-:S05]  /*b2f0*/  FMNMX.FTZ R229, R20, R229, !PT ;  /* 0x000000e514e57209 */ /* 0x004fca0007810000 */
[----:B------:R-:W2:Y:S02]  /*b300*/  SHFL.BFLY PT, R20, R229, 0x1, 0x1f ;  /* 0x0c201f00e5147f89 */ /* 0x000ea400000e0000 */
[----:B------:R-:W-:Y:S08]  /*b310*/  MUFU.EX2 R153, R153 ;  /* 0x0000009900997308 */ /* 0x000ff00000000800 */
[----:B------:R-:W-:Y:S08]  /*b320*/  MUFU.EX2 R156, R156 ;  /* 0x0000009c009c7308 */ /* 0x000ff00000000800 */
[----:B------:R-:W-:Y:S01]  /*b330*/  MUFU.EX2 R157, R157 ;  /* 0x0000009d009d7308 */ /* 0x000fe20000000800 */
[----:B--2---:R-:W-:Y:S01]  /*b340*/  FMNMX.FTZ R20, R229, R20, !PT ;  /* 0x00000014e5147209 */ /* 0x004fe20007810000 */
[----:B------:R-:W-:-:S06]  /*b350*/  IMAD.MOV R229, RZ, RZ, -R194 ;  /* 0x000000ffffe57224 */ /* 0x000fcc00078e0ac2 */
[----:B------:R-:W-:Y:S01]  /*b360*/  MUFU.EX2 R160, R160 ;  /* 0x000000a000a07308 */ /* 0x000fe20000000800 */
[C---:B------:R-:W-:Y:S01]  /*b370*/  FSETP.NEU.FTZ.AND P2, PT, R20.reuse, -INF , PT ;  /* 0xff8000001400780b */ /* 0x040fe20003f5d000 */
[----:B------:R-:W-:-:S05]  /*b380*/  FMUL.FTZ R181, R20, R12 ;  /* 0x0000000c14b57220 */ /* 0x000fca0000410000 */
[----:B------:R-:W-:Y:S01]  /*b390*/  FSEL R181, R181, RZ, P2 ;  /* 0x000000ffb5b57208 */ /* 0x000fe20001000000 */
[----:B------:R-:W-:Y:S04]  /*b3a0*/  MUFU.EX2 R161, R161 ;  /* 0x000000a100a17308 */ /* 0x000fe80000000800 */
[-CC-:B------:R-:W-:Y:S01]  /*b3b0*/  FFMA.FTZ R177, R154, R12.reuse, -R181.reuse ;  /* 0x0000000c9ab17223 */ /* 0x180fe200000108b5 */
[----:B------:R-:W-:Y:S01]  /*b3c0*/  FSEL R154, R14, RZ, P6 ;  /* 0x000000ff0e9a7208 */ /* 0x000fe20003000000 */
[-CC-:B------:R-:W-:Y:S01]  /*b3d0*/  FFMA.FTZ R180, R155, R12.reuse, -R181.reuse ;  /* 0x0000000c9bb47223 */ /* 0x180fe200000108b5 */
[-CC-:B------:R-:W-:Y:S01]  /*b3e0*/  FFMA.FTZ R155, R158, R12.reuse, -R181.reuse ;  /* 0x0000000c9e9b7223 */ /* 0x180fe200000108b5 */
[-CC-:B------:R-:W-:Y:S01]  /*b3f0*/  FFMA.FTZ R230, R159, R12.reuse, -R181.reuse ;  /* 0x0000000c9fe67223 */ /* 0x180fe200000108b5 */
[-C--:B------:R-:W-:Y:S01]  /*b400*/  FFMA.FTZ R159, R162, R12.reuse, -R181 ;  /* 0x0000000ca29f7223 */ /* 0x080fe200000108b5 */
[----:B---3--:R-:W-:Y:S01]  /*b410*/  FADD.FTZ R173, -R154, R225 ;  /* 0x000000e19aad7221 */ /* 0x008fe20000010100 */
[----:B------:R-:W-:Y:S01]  /*b420*/  FSEL R225, R20, RZ, P2 ;  /* 0x000000ff14e17208 */ /* 0x000fe20001000000 */
[----:B------:R-:W-:Y:S01]  /*b430*/  MUFU.EX2 R177, R177 ;  /* 0x000000b100b17308 */ /* 0x000fe20000000800 */
[----:B------:R-:W-:Y:S01]  /*b440*/  @!P1 IADD3 R154, R214, 0x28c40, RZ ;  /* 0x00028c40d69a9810 */ /* 0x000fe20007ffe0ff */
[-C--:B------:R-:W-:Y:S01]  /*b450*/  FMUL.FTZ R173, R173, R12.reuse ;  /* 0x0000000cadad7220 */ /* 0x080fe20000410000 */
[----:B------:R-:W-:Y:S01]  /*b460*/  ISETP.NE.AND P2, PT, R192, R229, PT ;  /* 0x000000e5c000720c */ /* 0x000fe20003f45270 */
[----:B------:R-:W-:Y:S01]  /*b470*/  FADD.FTZ R225, -R225, R224 ;  /* 0x000000e0e1e17221 */ /* 0x000fe20000010100 */
[----:B------:R-:W-:Y:S01]  /*b480*/  @!P1 PRMT R154, RZ, 0x654, R154 ;  /* 0x00000654ff9a9816 */ /* 0x000fe2000000009a */
[-CC-:B------:R-:W-:Y:S01]  /*b490*/  FFMA.FTZ R162, R163, R12.reuse, -R181.reuse ;  /* 0x0000000ca3a27223 */ /* 0x180fe200000108b5 */
[-CC-:B------:R-:W-:Y:S01]  /*b4a0*/  FFMA.FTZ R163, R166, R12.reuse, -R181.reuse ;  /* 0x0000000ca6a37223 */ /* 0x180fe200000108b5 */
[-C--:B------:R-:W-:Y:S01]  /*b4b0*/  FMUL.FTZ R176, R225, R12.reuse ;  /* 0x0000000ce1b07220 */ /* 0x080fe20000410000 */
[----:B------:R-:W2:Y:S01]  /*b4c0*/  MUFU.EX2 R173, R173 ;  /* 0x000000ad00ad7308 */ /* 0x000ea20000000800 */
[----:B------:R2:W-:Y:S01]  /*b4d0*/  @!P1 SYNCS.ARRIVE.TRANS64.RED.A1T0 RZ, [R154+URZ], RZ ;  /* 0x000000ff9aff99a7 */ /* 0x0005e2000810043f */
[-CC-:B------:R-:W-:Y:S01]  /*b4e0*/  FFMA.FTZ R166, R167, R12.reuse, -R181.reuse ;  /* 0x0000000ca7a67223 */ /* 0x180fe200000108b5 */
[-CC-:B------:R-:W-:Y:S01]  /*b4f0*/  FFMA.FTZ R167, R170, R12.reuse, -R181.reuse ;  /* 0x0000000caaa77223 */ /* 0x180fe200000108b5 */
[-CC-:B------:R-:W-:Y:S01]  /*b500*/  FFMA.FTZ R171, R171, R12.reuse, -R181.reuse ;  /* 0x0000000cabab7223 */ /* 0x180fe200000108b5 */
[-CC-:B------:R-:W-:Y:S01]  /*b510*/  FFMA.FTZ R174, R174, R12.reuse, -R181.reuse ;  /* 0x0000000caeae7223 */ /* 0x180fe200000108b5 */
[-CC-:B------:R-:W-:Y:S01]  /*b520*/  FFMA.FTZ R175, R175, R12.reuse, -R181.reuse ;  /* 0x0000000cafaf7223 */ /* 0x180fe200000108b5 */
[-CC-:B------:R-:W-:Y:S01]  /*b530*/  FFMA.FTZ R178, R178, R12.reuse, -R181.reuse ;  /* 0x0000000cb2b27223 */ /* 0x180fe200000108b5 */
[----:B------:R-:W3:Y:S01]  /*b540*/  MUFU.EX2 R176, R176 ;  /* 0x000000b000b07308 */ /* 0x000ee20000000800 */
[-CC-:B------:R-:W-:Y:S01]  /*b550*/  FFMA.FTZ R179, R179, R12.reuse, -R181.reuse ;  /* 0x0000000cb3b37223 */ /* 0x180fe200000108b5 */
[-CC-:B------:R-:W-:Y:S01]  /*b560*/  FFMA.FTZ R182, R182, R12.reuse, -R181.reuse ;  /* 0x0000000cb6b67223 */ /* 0x180fe200000108b5 */
[----:B------:R-:W-:Y:S01]  /*b570*/  FFMA.FTZ R181, R183, R12, -R181 ;  /* 0x0000000cb7b57223 */ /* 0x000fe200000108b5 */
[----:B------:R-:W-:-:S04]  /*b580*/  @!P2 IMAD R225, R226, 0x40, R190 ;  /* 0x00000040e2e1a824 */ /* 0x000fc800078e02be */
[----:B------:R-:W4:Y:S01]  /*b590*/  MUFU.EX2 R180, R180 ;  /* 0x000000b400b47308 */ /* 0x000f220000000800 */
[----:B--2---:R-:W-:Y:S01]  /*b5a0*/  FFMA.FTZ R154, R173, R0, R152 ;  /* 0x00000000ad9a7223 */ /* 0x004fe20000010098 */
[----:B------:R-:W-:Y:S01]  /*b5b0*/  F2FP.F16.F32.PACK_AB R152, R153, R152 ;  /* 0x000000989998723e */ /* 0x000fe200000000ff */
[----:B------:R-:W-:Y:S02]  /*b5c0*/  @!P2 IMAD R158, R225, 0x4, R2 ;  /* 0x00000004e19ea824 */ /* 0x000fe400078e0202 */
[-C--:B------:R-:W-:Y:S01]  /*b5d0*/  FMUL.FTZ R24, R24, R173.reuse ;  /* 0x000000ad18187220 */ /* 0x080fe20000410000 */
[----:B------:R-:W-:Y:S01]  /*b5e0*/  FADD.FTZ R183, R153, R154 ;  /* 0x0000009a99b77221 */ /* 0x000fe20000010000 */
[-C--:B------:R-:W-:Y:S01]  /*b5f0*/  FMUL.FTZ R25, R25, R173.reuse ;  /* 0x000000ad19197220 */ /* 0x080fe20000410000 */
[----:B------:R-:W-:Y:S01]  /*b600*/  FMUL.FTZ R28, R28, R173 ;  /* 0x000000ad1c1c7220 */ /* 0x000fe20000410000 */
[----:B------:R-:W2:Y:S01]  /*b610*/  MUFU.EX2 R155, R155 ;  /* 0x0000009b009b7308 */ /* 0x000ea20000000800 */
[----:B---3--:R-:W-:Y:S01]  /*b620*/  FFMA.FTZ R153, R176, R3, R177 ;  /* 0x00000003b0997223 */ /* 0x008fe200000100b1 */
[----:B------:R-:W-:Y:S01]  /*b630*/  FADD.FTZ R154, R156, R183 ;  /* 0x000000b79c9a7221 */ /* 0x000fe20000010000 */
[----:B------:R-:W-:Y:S01]  /*b640*/  @!P2 STS [R158+0x28800], R173 ;  /* 0x028800ad9e00a388 */ /* 0x000fe20000000800 */
[-C--:B------:R-:W-:Y:S01]  /*b650*/  FMUL.FTZ R29, R29, R173.reuse ;  /* 0x000000ad1d1d7220 */ /* 0x080fe20000410000 */
[-C--:B------:R-:W-:Y:S01]  /*b660*/  FMUL.FTZ R32, R32, R173.reuse ;  /* 0x000000ad20207220 */ /* 0x080fe20000410000 */
[C---:B------:R-:W-:Y:S01]  /*b670*/  FADD.FTZ R183, R157.reuse, R154 ;  /* 0x0000009a9db77221 */ /* 0x040fe20000010000 */
[----:B------:R3:W-:Y:S01]  /*b680*/  @!P2 STS [R158+0x28820], R176 ;  /* 0x028820b09e00a388 */ /* 0x0007e20000000800 */
[----:B------:R-:W3:Y:S01]  /*b690*/  MUFU.EX2 R230, R230 ;  /* 0x000000e600e67308 */ /* 0x000ee20000000800 */
[----:B----4-:R-:W-:Y:S01]  /*b6a0*/  FADD.FTZ R170, R180, R153 ;  /* 0x00000099b4aa7221 */ /* 0x010fe20000010000 */
[----:B------:R-:W-:Y:S01]  /*b6b0*/  F2FP.F16.F32.PACK_AB R154, R157, R156 ;  /* 0x0000009c9d9a723e */ /* 0x000fe200000000ff */
[----:B------:R-:W-:Y:S01]  /*b6c0*/  FADD.FTZ R156, R160, R183 ;  /* 0x000000b7a09c7221 */ /* 0x000fe20000010000 */
[-C--:B------:R-:W-:Y:S01]  /*b6d0*/  FMUL.FTZ R33, R33, R173.reuse ;  /* 0x000000ad21217220 */ /* 0x080fe20000410000 */
[-C--:B------:R-:W-:Y:S01]  /*b6e0*/  FMUL.FTZ R36, R36, R173.reuse ;  /* 0x000000ad24247220 */ /* 0x080fe20000410000 */
[-C--:B------:R-:W-:Y:S01]  /*b6f0*/  FMUL.FTZ R37, R37, R173.reuse ;  /* 0x000000ad25257220 */ /* 0x080fe20000410000 */
[----:B------:R-:W-:Y:S01]  /*b700*/  FADD.FTZ R157, R161, R156 ;  /* 0x0000009ca19d7221 */ /* 0x000fe20000010000 */
[----:B------:R-:W4:Y:S01]  /*b710*/  MUFU.EX2 R159, R159 ;  /* 0x0000009f009f7308 */ /* 0x000f220000000800 */
[----:B--2---:R-:W-:Y:S01]  /*b720*/  FADD.FTZ R153, R155, R170 ;  /* 0x000000aa9b997221 */ /* 0x004fe20000010000 */
        /* <DEDUP_REMOVED lines=87> */
[C---:B---3--:R-:W-:Y:S01]  /*bca0*/  FADD.FTZ R174, R209.reuse, R158 ;  /* 0x0000009ed1ae7221 */ /* 0x048fe20000010000 */
[----:B------:R-:W-:Y:S01]  /*bcb0*/  F2FP.F16.F32.PACK_AB R158, R209, R208 ;  /* 0x000000d0d19e723e */ /* 0x000fe200000000ff */
[-C--:B------:R-:W-:Y:S01]  /*bcc0*/  FMUL.FTZ R47, R47, R176.reuse ;  /* 0x000000b02f2f7220 */ /* 0x080fe20000410000 */
[----:B--2---:R-:W-:Y:S01]  /*bcd0*/  F2FP.F16.F32.PACK_AB R160, R228, R227 ;  /* 0x000000e3e4a0723e */ /* 0x004fe200000000ff */
[----:B------:R-:W-:Y:S01]  /*bce0*/  FADD.FTZ R153, R227, R174 ;  /* 0x000000aee3997221 */ /* 0x000fe20000010000 */
[----:B------:R-:W-:Y:S01]  /*bcf0*/  FADD.FTZ R174, R0, R157 ;  /* 0x0000009d00ae7221 */ /* 0x000fe20000010000 */
[-C--:B------:R-:W-:Y:S01]  /*bd00*/  FMUL.FTZ R50, R50, R176.reuse ;  /* 0x000000b032327220 */ /* 0x080fe20000410000 */
[----:B------:R-:W2:Y:S01]  /*bd10*/  MUFU.EX2 R170, R175 ;  /* 0x000000af00aa7308 */ /* 0x000ea20000000800 */
[----:B------:R-:W-:Y:S01]  /*bd20*/  FADD.FTZ R153, R228, R153 ;  /* 0x00000099e4997221 */ /* 0x000fe20000010000 */
[----:B----4-:R-:W-:Y:S01]  /*bd30*/  FADD.FTZ R161, R3, R174 ;  /* 0x000000ae03a17221 */ /* 0x010fe20000010000 */
[-C--:B------:R-:W-:Y:S01]  /*bd40*/  FMUL.FTZ R51, R51, R176.reuse ;  /* 0x000000b033337220 */ /* 0x080fe20000410000 */
[-C--:B------:R-:W-:Y:S01]  /*bd50*/  FMUL.FTZ R54, R54, R176.reuse ;  /* 0x000000b036367220 */ /* 0x080fe20000410000 */
[-C--:B------:R-:W-:Y:S01]  /*bd60*/  FMUL.FTZ R55, R55, R176.reuse ;  /* 0x000000b037377220 */ /* 0x080fe20000410000 */
[-C--:B------:R-:W-:Y:S01]  /*bd70*/  FMUL.FTZ R58, R58, R176.reuse ;  /* 0x000000b03a3a7220 */ /* 0x080fe20000410000 */
[-C--:B------:R-:W-:Y:S01]  /*bd80*/  FMUL.FTZ R59, R59, R176.reuse ;  /* 0x000000b03b3b7220 */ /* 0x080fe20000410000 */
[----:B------:R-:W3:Y:S01]  /*bd90*/  MUFU.EX2 R168, R168 ;  /* 0x000000a800a87308 */ /* 0x000ee20000000800 */
[----:B-----5:R-:W-:Y:S01]  /*bda0*/  FADD.FTZ R157, R164, R153 ;  /* 0x00000099a49d7221 */ /* 0x020fe20000010000 */
        /* <DEDUP_REMOVED lines=17> */
[----:B------:R-:W-:Y:S01]  /*bec0*/  F2FP.F16.F32.PACK_AB R157, R162, R159 ;  /* 0x0000009fa29d723e */ /* 0x000fe200000000ff */
[-C--:B------:R-:W-:Y:S01]  /*bed0*/  FMUL.FTZ R83, R83, R176.reuse ;  /* 0x000000b053537220 */ /* 0x080fe20000410000 */
[----:B------:R-:W-:Y:S01]  /*bee0*/  F2FP.F16.F32.PACK_AB R159, R166, R163 ;  /* 0x000000a3a69f723e */ /* 0x000fe200000000ff */
[----:B------:R-:W-:Y:S01]  /*bef0*/  FMUL.FTZ R86, R86, R176 ;  /* 0x000000b056567220 */ /* 0x000fe20000410000 */
[----:B------:R-:W-:Y:S01]  /*bf00*/  F2FP.F16.F32.PACK_AB R162, R168, R164 ;  /* 0x000000a4a8a2723e */ /* 0x000fe200000000ff */
[-C--:B------:R-:W-:Y:S01]  /*bf10*/  FMUL.FTZ R87, R87, R176.reuse ;  /* 0x000000b057577220 */ /* 0x080fe20000410000 */
[----:B------:R-:W3:Y:S01]  /*bf20*/  MUFU.EX2 R179, R179 ;  /* 0x000000b300b37308 */ /* 0x000ee20000000800 */
[----:B----4-:R-:W-:Y:S01]  /*bf30*/  FADD.FTZ R166, R178, R161 ;  /* 0x000000a1b2a67221 */ /* 0x010fe20000010000 */
[----:B------:R-:W-:Y:S01]  /*bf40*/  F2FP.F16.F32.PACK_AB R161, R0, R167 ;  /* 0x000000a700a1723e */ /* 0x000fe200000000ff */
[----:B------:R4:W-:Y:S01]  /*bf50*/  STSM.16.M88.4 [R195+0x26800], R152 ;  /* 0x02680098c3007844 */ /* 0x0009e20000000200 */
[----:B------:R-:W-:Y:S01]  /*bf60*/  F2FP.F16.F32.PACK_AB R163, R170, R3 ;  /* 0x00000003aaa3723e */ /* 0x000fe200000000ff */
[-C--:B------:R-:W-:Y:S01]  /*bf70*/  FMUL.FTZ R90, R90, R176.reuse ;  /* 0x000000b05a5a7220 */ /* 0x080fe20000410000 */
[-C--:B------:R-:W-:Y:S01]  /*bf80*/  FMUL.FTZ R91, R91, R176.reuse ;  /* 0x000000b05b5b7220 */ /* 0x080fe20000410000 */
[----:B------:R4:W-:Y:S01]  /*bf90*/  STSM.16.M88.4 [R196], R156 ;  /* 0x0000009cc4007844 */ /* 0x0009e20000000200 */
[----:B------:R-:W5:Y:S01]  /*bfa0*/  MUFU.EX2 R169, R169 ;  /* 0x000000a900a97308 */ /* 0x000f620000000800 */
[----:B--2---:R-:W-:Y:S01]  /*bfb0*/  FADD.FTZ R174, R165, R174 ;  /* 0x000000aea5ae7221 */ /* 0x004fe20000010000 */
[-C--:B------:R-:W-:Y:S01]  /*bfc0*/  FMUL.FTZ R94, R94, R176.reuse ;  /* 0x000000b05e5e7220 */ /* 0x080fe20000410000 */
[----:B------:R4:W-:Y:S01]  /*bfd0*/  STSM.16.M88.4 [R198], R160 ;  /* 0x000000a0c6007844 */ /* 0x0009e20000000200 */
        /* <DEDUP_REMOVED lines=13> */
[C---:B-----5:R-:W-:Y:S01]  /*c0b0*/  FADD.FTZ R174, R169.reuse, R174 ;  /* 0x000000aea9ae7221 */ /* 0x060fe20000010000 */
[----:B------:R-:W-:Y:S01]  /*c0c0*/  F2FP.F16.F32.PACK_AB R164, R169, R165 ;  /* 0x000000a5a9a4723e */ /* 0x000fe200000000ff */
[----:B------:R-:W-:Y:S01]  /*c0d0*/  FMUL.FTZ R115, R115, R176 ;  /* 0x000000b073737220 */ /* 0x000fe20000410000 */
[----:B------:R-:W-:Y:S01]  /*c0e0*/  F2FP.F16.F32.PACK_AB R165, R179, R178 ;  /* 0x000000b2b3a5723e */ /* 0x000fe200000000ff */
[----:B------:R-:W-:Y:S01]  /*c0f0*/  FADD.FTZ R3, R21, R174 ;  /* 0x000000ae15037221 */ /* 0x000fe20000010000 */
[-C--:B------:R-:W-:Y:S01]  /*c100*/  FMUL.FTZ R118, R118, R176.reuse ;  /* 0x000000b076767220 */ /* 0x080fe20000410000 */
[-C--:B------:R-:W-:Y:S01]  /*c110*/  FMUL.FTZ R119, R119, R176.reuse ;  /* 0x000000b077777220 */ /* 0x080fe20000410000 */
[----:B------:R-:W5:Y:S01]  /*c120*/  MUFU.EX2 R181, R181 ;  /* 0x000000b500b57308 */ /* 0x000f620000000800 */
[----:B--2---:R-:W-:Y:S01]  /*c130*/  FADD.FTZ R168, R182, R167 ;  /* 0x000000a7b6a87221 */ /* 0x004fe20000010000 */
[-C--:B------:R-:W-:Y:S01]  /*c140*/  FMUL.FTZ R122, R122, R176.reuse ;  /* 0x000000b07a7a7220 */ /* 0x080fe20000410000 */
[-C--:B------:R-:W-:Y:S01]  /*c150*/  FMUL.FTZ R123, R123, R176.reuse ;  /* 0x000000b07b7b7220 */ /* 0x080fe20000410000 */
[-C--:B------:R-:W-:Y:S01]  /*c160*/  FMUL.FTZ R126, R126, R176.reuse ;  /* 0x000000b07e7e7220 */ /* 0x080fe20000410000 */
[-C--:B------:R-:W-:Y:S01]  /*c170*/  FMUL.FTZ R127, R127, R176.reuse ;  /* 0x000000b07f7f7220 */ /* 0x080fe20000410000 */
[-C--:B------:R-:W-:Y:S01]  /*c180*/  FMUL.FTZ R130, R130, R176.reuse ;  /* 0x000000b082827220 */ /* 0x080fe20000410000 */
[-C--:B------:R-:W-:Y:S01]  /*c190*/  FMUL.FTZ R131, R131, R176.reuse ;  /* 0x000000b083837220 */ /* 0x080fe20000410000 */
[-C--:B------:R-:W-:Y:S01]  /*c1a0*/  FMUL.FTZ R134, R134, R176.reuse ;  /* 0x000000b086867220 */ /* 0x080fe20000410000 */
[C---:B---3--:R-:W-:Y:S01]  /*c1b0*/  F2FP.F16.F32.PACK_AB R166, R172.reuse, R21 ;  /* 0x00000015aca6723e */ /* 0x048fe200000000ff */
[----:B------:R-:W-:Y:S01]  /*c1c0*/  FADD.FTZ R0, R172, R3 ;  /* 0x00000003ac007221 */ /* 0x000fe20000010000 */
[-C--:B------:R-:W-:Y:S01]  /*c1d0*/  FMUL.FTZ R135, R135, R176.reuse ;  /* 0x000000b087877220 */ /* 0x080fe20000410000 */
[-C--:B------:R-:W-:Y:S01]  /*c1e0*/  FMUL.FTZ R138, R138, R176.reuse ;  /* 0x000000b08a8a7220 */ /* 0x080fe20000410000 */
[-C--:B------:R-:W-:Y:S01]  /*c1f0*/  FMUL.FTZ R139, R139, R176.reuse ;  /* 0x000000b08b8b7220 */ /* 0x080fe20000410000 */
[-C--:B------:R-:W-:Y:S01]  /*c200*/  FMUL.FTZ R142, R142, R176.reuse ;  /* 0x000000b08e8e7220 */ /* 0x080fe20000410000 */
[-C--:B------:R-:W-:Y:S01]  /*c210*/  FMUL.FTZ R143, R143, R176.reuse ;  /* 0x000000b08f8f7220 */ /* 0x080fe20000410000 */
[----:B------:R-:W-:Y:S01]  /*c220*/  FMUL.FTZ R146, R146, R176 ;  /* 0x000000b092927220 */ /* 0x000fe20000410000 */
[C---:B-----5:R-:W-:Y:S01]  /*c230*/  F2FP.F16.F32.PACK_AB R167, R181.reuse, R182 ;  /* 0x000000b6b5a7723e */ /* 0x060fe200000000ff */
[----:B------:R-:W-:Y:S01]  /*c240*/  FADD.FTZ R3, R181, R168 ;  /* 0x000000a8b5037221 */ /* 0x000fe20000010000 */
[-C--:B------:R-:W-:Y:S01]  /*c250*/  FMUL.FTZ R147, R147, R176.reuse ;  /* 0x000000b093937220 */ /* 0x080fe20000410000 */
[-C--:B------:R-:W-:Y:S01]  /*c260*/  FMUL.FTZ R150, R150, R176.reuse ;  /* 0x000000b096967220 */ /* 0x080fe20000410000 */
[----:B------:R-:W-:Y:S01]  /*c270*/  FMUL.FTZ R151, R151, R176 ;  /* 0x000000b097977220 */ /* 0x000fe20000410000 */
[----:B------:R4:W-:Y:S01]  /*c280*/  STSM.16.M88.4 [R197], R164 ;  /* 0x000000a4c5007844 */ /* 0x0009e20000000200 */
[----:B------:R-:W-:Y:S05]  /*c290*/  @!P0 BRA `(.L_x_3727) ;  /* 0x0000000000048947 */ /* 0x000fea0003800000 */
[----:B------:R-:W-:Y:S01]  /*c2a0*/  BPT.TRAP 0x1 ;  /* 0x000000040000795c */ /* 0x000fe20000300000 */
.L_x_3727:
[----:B------:R2:W3:Y:S01]  /*c2b0*/  SYNCS.PHASECHK.TRANS64.TRYWAIT P2, [R214+URZ+0x28c50], R215 ;  /* 0x028c50d7d60075a7 */ /* 0x0004e2000804017f */
[----:B------:R-:W-:Y:S05]  /*c2c0*/  @!P0 BRA `(.L_x_3728) ;  /* 0x0000000000048947 */ /* 0x000fea0003800000 */
[----:B------:R-:W-:Y:S01]  /*c2d0*/  BPT.TRAP 0x1 ;  /* 0x000000040000795c */ /* 0x000fe20000300000 */
.L_x_3728:
[----:B------:R-:W-:Y:S04]  /*c2e0*/  BSSY B2, `(.L_x_3729) ;  /* 0x0000004000027945 */ /* 0x000fe80003800000 */
[----:B---3--:R-:W-:Y:S05]  /*c2f0*/  @P2 BRA `(.L_x_3730) ;  /* 0x0000000000082947 */ /* 0x008fea0003800000 */
[----:B------:R-:W3:Y:S02]  /*c300*/  SYNCS.PHASECHK.TRANS64.TRYWAIT P2, [R214+URZ+0x28c50], R215 ;  /* 0x028c50d7d60075a7 */ /* 0x000ee4000804017f */
[----:B---3--:R-:W-:Y:S05]  /*c310*/  @!P2 BRA `(.L_x_3731) ;  /* 0x000000bc00c0a947 */ /* 0x008fea0003800000 */
.L_x_3730:
[----:B------:R-:W-:Y:S05]  /*c320*/  BSYNC B2 ;  /* 0x0000000000027941 */ /* 0x000fea0003800000 */
.L_x_3729:
[----:B------:R-:W-:Y:S01]  /*c330*/  IMAD R168, R18, 0x1000, R13 ;  /* 0x0000100012a87824 */ /* 0x000fe200078e020d */
[----:B------:R-:W-:Y:S01]  /*c340*/  MOV R169, 0x40000040 ;  /* 0x4000004000a97802 */ /* 0x000fe20000000f00 */
[----:B------:R-:W-:Y:S01]  /*c350*/  WARPGROUP.ARRIVE ;  /* 0x00000000000079c5 */ /* 0x000fe20000000000 */
[----:B------:R-:W-:Y:S01]  /*c360*/  ISETP.GT.AND P2, PT, R213, R186, PT ;  /* 0x000000bad500720c */ /* 0x000fe20003f44270 */
[----:B0123--:R-:W-:Y:S01]  /*c370*/  @!P1 VIADD R214, R214, 0x28c60 ;  /* 0x00028c60d6d69836 */ /* 0x00ffe20000000000 */
[----:B------:R-:W-:Y:S01]  /*c380*/  R2UR UR6, R168 ;  /* 0x00000000a80672ca */ /* 0x000fe200000e0000 */
[----:B------:R-:W-:Y:S01]  /*c390*/  IMAD.MOV.U32 R224, RZ, RZ, R20 ;  /* 0x000000ffffe07224 */ /* 0x000fe200078e0014 */
[----:B------:R-:W-:Y:S01]  /*c3a0*/  R2UR UR7, R169 ;  /* 0x00000000a90772ca */ /* 0x000fe200000e0000 */
[----:B------:R-:W-:Y:S01]  /*c3b0*/  IMAD.MOV.U32 R169, RZ, RZ, 0x40000040 ;  /* 0x40000040ffa97424 */ /* 0x000fe200078e00ff */
[----:B------:R-:W-:Y:S01]  /*c3c0*/  @!P1 PRMT R214, RZ, 0x654, R214 ;  /* 0x00000654ffd69816 */ /* 0x000fe200000000d6 */
[----:B------:R-:W-:Y:S01]  /*c3d0*/  IMAD.MOV.U32 R225, RZ, RZ, R14 ;  /* 0x000000ffffe17224 */ /* 0x000fe200078e000e */
[----:B------:R-:W-:Y:S01]  /*c3e0*/  IADD3 R213, R213, -0x1, RZ ;  /* 0xffffffffd5d57810 */ /* 0x000fe20007ffe0ff */
[----:B------:R-:W-:-:S08]  /*c3f0*/  IMAD.MOV.U32 R226, RZ, RZ, R18 ;  /* 0x000000ffffe27224 */ /* 0x000fd000078e0012 */
[----:B------:R-:W-:Y:S03]  /*c400*/  HGMMA.64x256x16.F32 R24, R152, gdesc[UR4].tnspB, R24, gsb0 ;  /* 0x43e0000498187df0 */ /* 0x000fe60008000818 */
[----:B------:R-:W-:Y:S02]  /*c410*/  WARPGROUP.DEPBAR.LE gsb0, 0x0 ;  /* 0x00008000000079c5 */ /* 0x000fe40000010000 */
[----:B----4-:R-:W-:Y:S01]  /*c420*/  VIADD R152, R168, 0x80 ;  /* 0x00000080a8987836 */ /* 0x010fe20000000000 */
        /* <DEDUP_REMOVED lines=32> */
.L_x_3721:
[----:B------:R-:W-:Y:S05]  /*c630*/  BSYNC B1 ;  /* 0x0000000000017941 */ /* 0x000fea0003800000 */
.L_x_3720:
[----:B------:R-:W-:Y:S01]  /*c640*/  ISETP.GE.AND P2, PT, R213, RZ, PT ;  /* 0x000000ffd500720c */ /* 0x000fe20003f46270 */
[----:B------:R-:W-:-:S12]  /*c650*/  BSSY B0, `(.L_x_3733) ;  /* 0x00001a2000007945 */ /* 0x000fd80003800000 */
[----:B------:R-:W-:Y:S05]  /*c660*/  @!P2 BRA `(.L_x_3734) ;  /* 0x000000180080a947 */ /* 0x000fea0003800000 */
[----:B------:R-:W-:Y:S01]  /*c670*/  MOV R215, R20 ;  /* 0x0000001400d77202 */ /* 0x000fe20000000f00 */
[----:B------:R-:W-:Y:S02]  /*c680*/  IMAD.MOV.U32 R225, RZ, RZ, R14 ;  /* 0x000000ffffe17224 */ /* 0x000fe400078e000e */
[----:B------:R-:W-:-:S07]  /*c690*/  IMAD.MOV.U32 R209, RZ, RZ, R18 ;  /* 0x000000ffffd17224 */ /* 0x000fce00078e0012 */
.L_x_3745:
[----:B------:R-:W-:-:S05]  /*c6a0*/  VIADD R18, R209, 0x1 ;  /* 0x00000001d1127836 */ /* 0x000fca0000000000 */
[----:B------:R-:W-:-:S04]  /*c6b0*/  ISETP.NE.AND P2, PT, R18, 0x2, PT ;  /* 0x000000021200780c */ /* 0x000fc80003f45270 */
[----:B------:R-:W-:Y:S02]  /*c6c0*/  SEL R12, RZ, 0x1, P2 ;  /* 0x00000001ff0c7807 */ /* 0x000fe40001000000 */
[----:B------:R-:W-:Y:S02]  /*c6d0*/  SEL R18, R18, RZ, P2 ;  /* 0x000000ff12127207 */ /* 0x000fe40001000000 */
[----:B------:R-:W-:Y:S01]  /*c6e0*/  LOP3.LUT R19, R19, R12, RZ, 0x3c, !PT ;  /* 0x0000000c13137212 */ /* 0x000fe200078e3cff */
[----:B--2---:R-:W-:Y:S06]  /*c6f0*/  @!P0 BRA `(.L_x_3735) ;  /* 0x0000000000048947 */ /* 0x004fec0003800000 */
[----:B------:R-:W-:Y:S01]  /*c700*/  BPT.TRAP 0x1 ;  /* 0x000000040000795c */ /* 0x000fe20000300000 */
.L_x_3735:
[----:B------:R-:W-:Y:S02]  /*c710*/  LEA R186, R18, R2, 0x3 ;  /* 0x0000000212ba7211 */ /* 0x000fe400078e18ff */
[----:B------:R-:W-:-:S04]  /*c720*/  SHF.L.U32 R187, R19, 0x1f, RZ ;  /* 0x0000001f13bb7819 */ /* 0x000fc800000006ff */
[----:B------:R2:W3:Y:S01]  /*c730*/  SYNCS.PHASECHK.TRANS64.TRYWAIT P2, [R186+URZ+0x28c30], R187 ;  /* 0x028c30bbba0075a7 */ /* 0x0004e2000804017f */
[----:B------:R-:W-:Y:S05]  /*c740*/  @!P0 BRA `(.L_x_3736) ;  /* 0x0000000000048947 */ /* 0x000fea0003800000 */
[----:B------:R-:W-:Y:S01]  /*c750*/  BPT.TRAP 0x1 ;  /* 0x000000040000795c */ /* 0x000fe20000300000 */
.L_x_3736:
[----:B------:R-:W-:Y:S01]  /*c760*/  BSSY B1, `(.L_x_3737) ;  /* 0x0000006000017945 */ /* 0x000fe20003800000 */
[----:B------:R-:W-:Y:S02]  /*c770*/  IMAD R20, R18, 0x200, R15 ;  /* 0x0000020012147824 */ /* 0x000fe400078e020f */
[----:B0-----:R-:W-:Y:S01]  /*c780*/  IMAD.MOV.U32 R21, RZ, RZ, 0x40000040 ;  /* 0x40000040ff157424 */ /* 0x001fe200078e00ff */
[----:B---3--:R-:W-:Y:S06]  /*c790*/  @P2 BRA `(.L_x_3738) ;  /* 0x0000000000082947 */ /* 0x008fec0003800000 */
[----:B------:R-:W0:Y:S02]  /*c7a0*/  SYNCS.PHASECHK.TRANS64.TRYWAIT P2, [R186+URZ+0x28c30], R187 ;  /* 0x028c30bbba0075a7 */ /* 0x000e24000804017f */
[----:B0-----:R-:W-:Y:S05]  /*c7b0*/  @!P2 BRA `(.L_x_3739) ;  /* 0x000000b800aca947 */ /* 0x001fea0003800000 */
.L_x_3738:
[----:B------:R-:W-:Y:S05]  /*c7c0*/  BSYNC B1 ;  /* 0x0000000000017941 */ /* 0x000fea0003800000 */
.L_x_3737:
[C---:B------:R-:W-:Y:S01]  /*c7d0*/  R2UR UR6, R20.reuse ;  /* 0x00000000140672ca */ /* 0x040fe200000e0000 */
[----:B------:R-:W-:Y:S01]  /*c7e0*/  WARPGROUP.ARRIVE ;  /* 0x00000000000079c5 */ /* 0x000fe20000000000 */
[----:B------:R-:W-:Y:S01]  /*c7f0*/  R2UR UR7, R21 ;  /* 0x00000000150772ca */ /* 0x000fe200000e0000 */
[----:B------:R-:W-:Y:S01]  /*c800*/  VIADD R184, R20, 0x2 ;  /* 0x0000000214b87836 */ /* 0x000fe20000000000 */
[----:B------:R-:W-:Y:S02]  /*c810*/  R2UR UR4, R4 ;  /* 0x00000000040472ca */ /* 0x000fe400000e0000 */
[----:B------:R-:W-:Y:S02]  /*c820*/  R2UR UR5, R5 ;  /* 0x00000000050572ca */ /* 0x000fe400000e0000 */
[----:B------:R-:W-:Y:S02]  /*c830*/  MOV R185, 0x40000040 ;  /* 0x4000004000b97802 */ /* 0x000fe40000000f00 */
[----:B------:R-:W-:-:S09]  /*c840*/  MOV R21, 0x40000040 ;  /* 0x4000004000157802 */ /* 0x000fd20000000f00 */
        /* <DEDUP_REMOVED lines=43> */
[----:B------:R-:W3:Y:S02]  /*cb00*/  SHFL.BFLY PT, R21, R20, 0x2, 0x1f ;  /* 0x0c401f0014157f89 */ /* 0x000ee400000e0000 */
[----:B---3--:R-:W-:Y:S02]  /*cb10*/  FMNMX.FTZ R184, R20, R21, !PT ;  /* 0x0000001514b87209 */ /* 0x008fe40007810000 */
[----:B------:R-:W-:-:S03]  /*cb20*/  FMNMX.FTZ R21, R155, R12, !PT ;  /* 0x0000000c9b157209 */ /* 0x000fc60007810000 */
[----:B------:R-:W3:Y:S01]  /*cb30*/  SHFL.BFLY PT, R185, R184, 0x1, 0x1f ;  /* 0x0c201f00b8b97f89 */ /* 0x000ee200000e0000 */
[----:B------:R-:W-:-:S04]  /*cb40*/  FMNMX.FTZ R12, R158, R21, !PT ;  /* 0x000000159e0c7209 */ /* 0x000fc80007810000 */
[----:B------:R-:W-:-:S04]  /*cb50*/  FMNMX.FTZ R21, R159, R12, !PT ;  /* 0x0000000c9f157209 */ /* 0x000fc80007810000 */
[----:B------:R-:W-:-:S04]  /*cb60*/  FMNMX.FTZ R12, R162, R21, !PT ;  /* 0x00000015a20c7209 */ /* 0x000fc80007810000 */
[----:B------:R-:W-:Y:S01]  /*cb70*/  FMNMX.FTZ R21, R163, R12, !PT ;  /* 0x0000000ca3157209 */ /* 0x000fe20007810000 */
[----:B------:R-:W-:-:S03]  /*cb80*/  IMAD.U32 R12, RZ, RZ, UR36 ;  /* 0x00000024ff0c7e24 */ /* 0x000fc6000f8e00ff */
[----:B------:R-:W-:Y:S02]  /*cb90*/  FMNMX.FTZ R20, R166, R21, !PT ;  /* 0x00000015a6147209 */ /* 0x000fe40007810000 */
[----:B---3--:R-:W-:-:S05]  /*cba0*/  FMNMX.FTZ R14, R184, R185, !PT ;  /* 0x000000b9b80e7209 */ /* 0x008fca0007810000 */
[----:B------:R-:W-:Y:S01]  /*cbb0*/  FADD.FTZ R185, -R14, R225 ;  /* 0x000000e10eb97221 */ /* 0x000fe20000010100 */
[----:B------:R-:W-:-:S03]  /*cbc0*/  FMNMX.FTZ R225, R167, R20, !PT ;  /* 0x00000014a7e17209 */ /* 0x000fc60007810000 */
[-C--:B------:R-:W-:Y:S01]  /*cbd0*/  FMUL.FTZ R21, R185, R12.reuse ;  /* 0x0000000cb9157220 */ /* 0x080fe20000410000 */
[----:B------:R-:W-:Y:S01]  /*cbe0*/  FMNMX.FTZ R20, R170, R225, !PT ;  /* 0x000000e1aa147209 */ /* 0x000fe20007810000 */
[----:B------:R-:W-:-:S03]  /*cbf0*/  FMUL.FTZ R185, R14, R12 ;  /* 0x0000000c0eb97220 */ /* 0x000fc60000410000 */
        /* <DEDUP_REMOVED lines=22> */
[----:B------:R-:W3:Y:S02]  /*cd60*/  MUFU.EX2 R21, R21 ;  /* 0x0000001500157308 */ /* 0x000ee40000000800 */
[----:B------:R-:W-:-:S05]  /*cd70*/  FMNMX.FTZ R20, R183, R20, !PT ;  /* 0x00000014b7147209 */ /* 0x000fca0007810000 */
[----:B------:R-:W4:Y:S01]  /*cd80*/  SHFL.BFLY PT, R225, R20, 0x2, 0x1f ;  /* 0x0c401f0014e17f89 */ /* 0x000f2200000e0000 */
[----:B------:R-:W5:Y:S08]  /*cd90*/  MUFU.EX2 R152, R152 ;  /* 0x0000009800987308 */ /* 0x000f700000000800 */
[----:B------:R-:W0:Y:S01]  /*cda0*/  MUFU.EX2 R153, R153 ;  /* 0x0000009900997308 */ /* 0x000e220000000800 */
[-C--:B---3--:R-:W-:Y:S01]  /*cdb0*/  FMUL.FTZ R24, R24, R21.reuse ;  /* 0x0000001518187220 */ /* 0x088fe20000410000 */
[-C--:B------:R-:W-:Y:S01]  /*cdc0*/  FMUL.FTZ R25, R25, R21.reuse ;  /* 0x0000001519197220 */ /* 0x080fe20000410000 */
[-C--:B------:R-:W-:Y:S01]  /*cdd0*/  FMUL.FTZ R28, R28, R21.reuse ;  /* 0x000000151c1c7220 */ /* 0x080fe20000410000 */
[-C--:B------:R-:W-:Y:S01]  /*cde0*/  FMUL.FTZ R29, R29, R21.reuse ;  /* 0x000000151d1d7220 */ /* 0x080fe20000410000 */
[-C--:B------:R-:W-:Y:S01]  /*cdf0*/  FMUL.FTZ R32, R32, R21.reuse ;  /* 0x0000001520207220 */ /* 0x080fe20000410000 */
[-C--:B------:R-:W-:Y:S01]  /*ce00*/  FMUL.FTZ R33, R33, R21.reuse ;  /* 0x0000001521217220 */ /* 0x080fe20000410000 */
[-C--:B------:R-:W-:Y:S01]  /*ce10*/  FMUL.FTZ R36, R36, R21.reuse ;  /* 0x0000001524247220 */ /* 0x080fe20000410000 */
[----:B------:R-:W3:Y:S01]  /*ce20*/  MUFU.EX2 R156, R156 ;  /* 0x0000009c009c7308 */ /* 0x000ee20000000800 */
[----:B-----5:R-:W-:Y:S01]  /*ce30*/  FFMA.FTZ R0, R21, R0, R152 ;  /* 0x0000000015007223 */ /* 0x020fe20000010098 */
[-C--:B------:R-:W-:Y:S01]  /*ce40*/  FMUL.FTZ R37, R37, R21.reuse ;  /* 0x0000001525257220 */ /* 0x080fe20000410000 */
[-C--:B------:R-:W-:Y:S01]  /*ce50*/  FMUL.FTZ R40, R40, R21.reuse ;  /* 0x0000001528287220 */ /* 0x080fe20000410000 */
[-C--:B------:R-:W-:Y:S01]  /*ce60*/  FMUL.FTZ R41, R41, R21.reuse ;  /* 0x0000001529297220 */ /* 0x080fe20000410000 */
[-C--:B------:R-:W-:Y:S01]  /*ce70*/  FMUL.FTZ R44, R44, R21.reuse ;  /* 0x000000152c2c7220 */ /* 0x080fe20000410000 */
[----:B------:R-:W-:Y:S01]  /*ce80*/  FMUL.FTZ R45, R45, R21 ;  /* 0x000000152d2d7220 */ /* 0x000fe20000410000 */
[----:B----4-:R-:W-:Y:S01]  /*ce90*/  FMNMX.FTZ R225, R20, R225, !PT ;  /* 0x000000e114e17209 */ /* 0x010fe20007810000 */
[----:B------:R-:W4:Y:S01]  /*cea0*/  MUFU.EX2 R157, R157 ;  /* 0x0000009d009d7308 */ /* 0x000f220000000800 */
[-C--:B------:R-:W-:Y:S01]  /*ceb0*/  FMUL.FTZ R48, R48, R21.reuse ;  /* 0x0000001530307220 */ /* 0x080fe20000410000 */
[-C--:B------:R-:W-:Y:S01]  /*cec0*/  FMUL.FTZ R49, R49, R21.reuse ;  /* 0x0000001531317220 */ /* 0x080fe20000410000 */
[-C--:B------:R-:W-:Y:S01]  /*ced0*/  FMUL.FTZ R52, R52, R21.reuse ;  /* 0x0000001534347220 */ /* 0x080fe20000410000 */
[----:B------:R-:W5:Y:S01]  /*cee0*/  SHFL.BFLY PT, R20, R225, 0x1, 0x1f ;  /* 0x0c201f00e1147f89 */ /* 0x000f6200000e0000 */
        /* <DEDUP_REMOVED lines=23> */
[----:B-----5:R-:W-:Y:S01]  /*d060*/  FMNMX.FTZ R20, R225, R20, !PT ;  /* 0x00000014e1147209 */ /* 0x020fe20007810000 */
[----:B------:R-:W-:-:S02]  /*d070*/  IMAD.MOV R225, RZ, RZ, -R194 ;  /* 0x000000ffffe17224 */ /* 0x000fc400078e0ac2 */
[-C--:B------:R-:W-:Y:S01]  /*d080*/  FMUL.FTZ R93, R93, R21.reuse ;  /* 0x000000155d5d7220 */ /* 0x080fe20000410000 */
[----:B------:R-:W-:Y:S01]  /*d090*/  FMUL.FTZ R96, R96, R21 ;  /* 0x0000001560607220 */ /* 0x000fe20000410000 */
[----:B------:R-:W-:Y:S01]  /*d0a0*/  MUFU.EX2 R165, R165 ;  /* 0x000000a500a57308 */ /* 0x000fe20000000800 */
[C---:B------:R-:W-:Y:S01]  /*d0b0*/  FADD.FTZ R185, -R20.reuse, R215 ;  /* 0x000000d714b97221 */ /* 0x040fe20000010100 */
[-C--:B------:R-:W-:Y:S01]  /*d0c0*/  FMUL.FTZ R215, R20, R12.reuse ;  /* 0x0000000c14d77220 */ /* 0x080fe20000410000 */
[----:B------:R-:W-:Y:S01]  /*d0d0*/  ISETP.NE.AND P2, PT, R192, R225, PT ;  /* 0x000000e1c000720c */ /* 0x000fe20003f45270 */
[----:B------:R-:W-:Y:S01]  /*d0e0*/  FMUL.FTZ R97, R97, R21 ;  /* 0x0000001561617220 */ /* 0x000fe20000410000 */
[-C--:B------:R-:W-:Y:S01]  /*d0f0*/  FMUL.FTZ R168, R185, R12.reuse ;  /* 0x0000000cb9a87220 */ /* 0x080fe20000410000 */
[-CC-:B------:R-:W-:Y:S01]  /*d100*/  FFMA.FTZ R185, R154, R12.reuse, -R215.reuse ;  /* 0x0000000c9ab97223 */ /* 0x180fe200000108d7 */
[-CC-:B------:R-:W-:Y:S01]  /*d110*/  FFMA.FTZ R208, R155, R12.reuse, -R215.reuse ;  /* 0x0000000c9bd07223 */ /* 0x180fe200000108d7 */
[-CC-:B------:R-:W-:Y:S01]  /*d120*/  FFMA.FTZ R155, R158, R12.reuse, -R215.reuse ;  /* 0x0000000c9e9b7223 */ /* 0x180fe200000108d7 */
[-CC-:B-1----:R-:W-:Y:S01]  /*d130*/  FFMA.FTZ R214, R159, R12.reuse, -R215.reuse ;  /* 0x0000000c9fd67223 */ /* 0x182fe200000108d7 */
[-CC-:B------:R-:W-:Y:S01]  /*d140*/  FFMA.FTZ R226, R167, R12.reuse, -R215.reuse ;  /* 0x0000000ca7e27223 */ /* 0x180fe200000108d7 */
[----:B------:R-:W-:Y:S01]  /*d150*/  MUFU.EX2 R168, R168 ;  /* 0x000000a800a87308 */ /* 0x000fe20000000800 */
[-CC-:B------:R-:W-:Y:S01]  /*d160*/  FFMA.FTZ R167, R170, R12.reuse, -R215.reuse ;  /* 0x0000000caaa77223 */ /* 0x180fe200000108d7 */
[----:B------:R-:W-:Y:S01]  /*d170*/  FFMA.FTZ R170, R171, R12, -R215 ;  /* 0x0000000cabaa7223 */ /* 0x000fe200000108d7 */
[----:B------:R-:W-:-:S02]  /*d180*/  @!P1 VIADD R154, R186, 0x28c40 ;  /* 0x00028c40ba9a9836 */ /* 0x000fc40000000000 */
[-CC-:B------:R-:W-:Y:S01]  /*d190*/  FFMA.FTZ R171, R174, R12.reuse, -R215.reuse ;  /* 0x0000000caeab7223 */ /* 0x180fe200000108d7 */
[-CC-:B------:R-:W-:Y:S01]  /*d1a0*/  FFMA.FTZ R159, R162, R12.reuse, -R215.reuse ;  /* 0x0000000ca29f7223 */ /* 0x180fe200000108d7 */
[--C-:B------:R-:W-:Y:S01]  /*d1b0*/  FFMA.FTZ R174, R175, R12, -R215.reuse ;  /* 0x0000000cafae7223 */ /* 0x100fe200000108d7 */
[----:B------:R-:W-:Y:S01]  /*d1c0*/  @!P2 LEA R175, R209, R190, 0x6 ;  /* 0x000000bed1afa211 */ /* 0x000fe200078e30ff */
[----:B------:R-:W1:Y:S01]  /*d1d0*/  MUFU.EX2 R185, R185 ;  /* 0x000000b900b97308 */ /* 0x000e620000000800 */
[----:B0-----:R-:W-:Y:S01]  /*d1e0*/  FADD.FTZ R209, R153, R0 ;  /* 0x0000000099d17221 */ /* 0x001fe20000010000 */
[----:B------:R-:W-:Y:S01]  /*d1f0*/  @!P1 PRMT R154, RZ, 0x654, R154 ;  /* 0x00000654ff9a9816 */ /* 0x000fe2000000009a */
[-CC-:B------:R-:W-:Y:S01]  /*d200*/  FFMA.FTZ R224, R163, R12.reuse, -R215.reuse ;  /* 0x0000000ca3e07223 */ /* 0x180fe200000108d7 */
[----:B------:R-:W-:Y:S01]  /*d210*/  FFMA.FTZ R163, R166, R12, -R215 ;  /* 0x0000000ca6a37223 */ /* 0x000fe200000108d7 */
[----:B---3--:R-:W-:Y:S01]  /*d220*/  FADD.FTZ R0, R156, R209 ;  /* 0x000000d19c007221 */ /* 0x008fe20000010000 */
[----:B------:R0:W-:Y:S01]  /*d230*/  @!P1 SYNCS.ARRIVE.TRANS64.RED.A1T0 RZ, [R154+URZ], RZ ;  /* 0x000000ff9aff99a7 */ /* 0x0001e2000810043f */
[-C--:B------:R-:W-:Y:S01]  /*d240*/  FMUL.FTZ R100, R100, R21.reuse ;  /* 0x0000001564647220 */ /* 0x080fe20000410000 */
[----:B------:R-:W3:Y:S01]  /*d250*/  MUFU.EX2 R208, R208 ;  /* 0x000000d000d07308 */ /* 0x000ee20000000800 */
[----:B----4-:R-:W-:Y:S01]  /*d260*/  FADD.FTZ R209, R157, R0 ;  /* 0x000000009dd17221 */ /* 0x010fe20000010000 */
[-C--:B------:R-:W-:Y:S01]  /*d270*/  FMUL.FTZ R101, R101, R21.reuse ;  /* 0x0000001565657220 */ /* 0x080fe20000410000 */
[-C--:B------:R-:W-:Y:S01]  /*d280*/  FMUL.FTZ R104, R104, R21.reuse ;  /* 0x0000001568687220 */ /* 0x080fe20000410000 */
[-C--:B------:R-:W-:Y:S01]  /*d290*/  FMUL.FTZ R105, R105, R21.reuse ;  /* 0x0000001569697220 */ /* 0x080fe20000410000 */
[----:B------:R-:W-:Y:S01]  /*d2a0*/  FMUL.FTZ R108, R108, R21 ;  /* 0x000000156c6c7220 */ /* 0x000fe20000410000 */
[----:B0-----:R-:W-:-:S02]  /*d2b0*/  @!P2 IMAD R154, R175, 0x4, R2 ;  /* 0x00000004af9aa824 */ /* 0x001fc400078e0202 */
[-C--:B------:R-:W-:Y:S01]  /*d2c0*/  FFMA.FTZ R175, R178, R12.reuse, -R215 ;  /* 0x0000000cb2af7223 */ /* 0x080fe200000108d7 */
[----:B------:R-:W0:Y:S01]  /*d2d0*/  MUFU.EX2 R155, R155 ;  /* 0x0000009b009b7308 */ /* 0x000e220000000800 */
[----:B-1----:R-:W-:Y:S01]  /*d2e0*/  FFMA.FTZ R3, R168, R3, R185 ;  /* 0x00000003a8037223 */ /* 0x002fe200000100b9 */
[-C--:B------:R-:W-:Y:S01]  /*d2f0*/  FMUL.FTZ R109, R109, R21.reuse ;  /* 0x000000156d6d7220 */ /* 0x080fe20000410000 */
[----:B------:R-:W-:Y:S01]  /*d300*/  @!P2 STS [R154+0x28800], R21 ;  /* 0x028800159a00a388 */ /* 0x000fe20000000800 */
[-C--:B------:R-:W-:Y:S01]  /*d310*/  FMUL.FTZ R112, R112, R21.reuse ;  /* 0x0000001570707220 */ /* 0x080fe20000410000 */
[-C--:B------:R-:W-:Y:S01]  /*d320*/  FMUL.FTZ R113, R113, R21.reuse ;  /* 0x0000001571717220 */ /* 0x080fe20000410000 */
[-C--:B------:R-:W-:Y:S01]  /*d330*/  FMUL.FTZ R116, R116, R21.reuse ;  /* 0x0000001574747220 */ /* 0x080fe20000410000 */
[----:B------:R1:W-:Y:S01]  /*d340*/  @!P2 STS [R154+0x28820], R168 ;  /* 0x028820a89a00a388 */ /* 0x0003e20000000800 */
        /* <DEDUP_REMOVED lines=10> */
[----:B0-----:R-:W-:Y:S01]  /*d3f0*/  FADD.FTZ R3, R155, R0 ;  /* 0x000000009b037221 */ /* 0x001fe20000010000 */
[-C--:B------:R-:W-:Y:S01]  /*d400*/  FMUL.FTZ R129, R129, R21.reuse ;  /* 0x0000001581817220 */ /* 0x080fe20000410000 */
[-C--:B------:R-:W-:Y:S01]  /*d410*/  FMUL.FTZ R132, R132, R21.reuse ;  /* 0x0000001584847220 */ /* 0x080fe20000410000 */
[----:B------:R-:W-:Y:S01]  /*d420*/  FADD.FTZ R209, R161, R154 ;  /* 0x0000009aa1d17221 */ /* 0x000fe20000010000 */
        /* <DEDUP_REMOVED lines=8> */
[----:B------:R-:W-:Y:S01]  /*d4b0*/  FADD.FTZ R209, R165, R154 ;  /* 0x0000009aa5d17221 */ /* 0x000fe20000010000 */
[-C--:B------:R-:W-:Y:S01]  /*d4c0*/  FMUL.FTZ R144, R144, R21.reuse ;  /* 0x0000001590907220 */ /* 0x080fe20000410000 */
[----:B------:R-:W1:Y:S01]  /*d4d0*/  MUFU.EX2 R184, R184 ;  /* 0x000000b800b87308 */ /* 0x000e620000000800 */
[----:B---3--:R-:W-:Y:S01]  /*d4e0*/  FADD.FTZ R3, R159, R0 ;  /* 0x000000009f037221 */ /* 0x008fe20000010000 */
[-C--:B------:R-:W-:Y:S01]  /*d4f0*/  FMUL.FTZ R145, R145, R21.reuse ;  /* 0x0000001591917220 */ /* 0x080fe20000410000 */
[-C--:B------:R-:W-:Y:S01]  /*d500*/  FMUL.FTZ R148, R148, R21.reuse ;  /* 0x0000001594947220 */ /* 0x080fe20000410000 */
[----:B------:R-:W-:Y:S01]  /*d510*/  FMUL.FTZ R149, R149, R21 ;  /* 0x0000001595957220 */ /* 0x000fe20000410000 */
[-CC-:B------:R-:W-:Y:S01]  /*d520*/  FFMA.FTZ R182, R182, R12.reuse, -R215.reuse ;  /* 0x0000000cb6b67223 */ /* 0x180fe200000108d7 */
[-CC-:B------:R-:W-:Y:S01]  /*d530*/  FFMA.FTZ R183, R183, R12.reuse, -R215.reuse ;  /* 0x0000000cb7b77223 */ /* 0x180fe200000108d7 */
[----:B------:R-:W-:Y:S01]  /*d540*/  FFMA.FTZ R179, R179, R12, -R215 ;  /* 0x0000000cb3b37223 */ /* 0x000fe200000108d7 */
[----:B------:R-:W3:Y:S01]  /*d550*/  MUFU.EX2 R163, R163 ;  /* 0x000000a300a37308 */ /* 0x000ee20000000800 */
[----:B0-----:R-:W-:Y:S01]  /*d560*/  FADD.FTZ R0, R224, R3 ;  /* 0x00000003e0007221 */ /* 0x001fe20000010000 */
[----:B------:R-:W-:Y:S01]  /*d570*/  F2FP.F16.F32.PACK_AB R152, R153, R152 ;  /* 0x000000989998723e */ /* 0x000fe200000000ff */
[-C--:B------:R-:W-:Y:S01]  /*d580*/  FMUL.FTZ R26, R26, R168.reuse ;  /* 0x000000a81a1a7220 */ /* 0x080fe20000410000 */
[----:B------:R-:W-:Y:S01]  /*d590*/  F2FP.F16.F32.PACK_AB R153, R208, R185 ;  /* 0x000000b9d099723e */ /* 0x000fe200000000ff */
[-C--:B------:R-:W-:Y:S01]  /*d5a0*/  FMUL.FTZ R27, R27, R168.reuse ;  /* 0x000000a81b1b7220 */ /* 0x080fe20000410000 */
[----:B------:R-:W-:Y:S01]  /*d5b0*/  F2FP.F16.F32.PACK_AB R155, R214, R155 ;  /* 0x0000009bd69b723e */ /* 0x000fe200000000ff */
[----:B------:R-:W-:Y:S01]  /*d5c0*/  FMUL.FTZ R30, R30, R168 ;  /* 0x000000a81e1e7220 */ /* 0x000fe20000410000 */
[----:B------:R-:W0:Y:S01]  /*d5d0*/  MUFU.EX2 R169, R169 ;  /* 0x000000a900a97308 */ /* 0x000e220000000800 */
[----:B-1----:R-:W-:Y:S01]  /*d5e0*/  FADD.FTZ R154, R184, R209 ;  /* 0x000000d1b89a7221 */ /* 0x002fe20000010000 */
[----:B------:R-:W-:Y:S01]  /*d5f0*/  F2FP.F16.F32.PACK_AB R158, R165, R164 ;  /* 0x000000a4a59e723e */ /* 0x000fe200000000ff */
[-C--:B------:R-:W-:Y:S01]  /*d600*/  FMUL.FTZ R31, R31, R168.reuse ;  /* 0x000000a81f1f7220 */ /* 0x080fe20000410000 */
[-C--:B------:R-:W-:Y:S01]  /*d610*/  FMUL.FTZ R34, R34, R168.reuse ;  /* 0x000000a822227220 */ /* 0x080fe20000410000 */
[-C--:B------:R-:W-:Y:S01]  /*d620*/  FMUL.FTZ R35, R35, R168.reuse ;  /* 0x000000a823237220 */ /* 0x080fe20000410000 */
[-C--:B------:R-:W-:Y:S01]  /*d630*/  FMUL.FTZ R38, R38, R168.reuse ;  /* 0x000000a826267220 */ /* 0x080fe20000410000 */
[-C--:B------:R-:W-:Y:S01]  /*d640*/  FMUL.FTZ R39, R39, R168.reuse ;  /* 0x000000a827277220 */ /* 0x080fe20000410000 */
[----:B------:R-:W1:Y:S01]  /*d650*/  MUFU.EX2 R226, R226 ;  /* 0x000000e200e27308 */ /* 0x000e620000000800 */
        /* <DEDUP_REMOVED lines=40> */
[----:B-1----:R-:W-:Y:S01]  /*d8e0*/  FADD.FTZ R21, R173, R154 ;  /* 0x0000009aad157221 */ /* 0x002fe20000010000 */
[----:B------:R-:W-:Y:S01]  /*d8f0*/  F2FP.F16.F32.PACK_AB R154, R157, R156 ;  /* 0x0000009c9d9a723e */ /* 0x000fe200000000ff */
[----:B------:R-:W-:Y:S01]  /*d900*/  BAR.SYNC.DEFER_BLOCKING 0xf, 0x100 ;  /* 0x03c4000000007b1d */ /* 0x000fe20000010000 */
[----:B------:R-:W-:Y:S01]  /*d910*/  F2FP.F16.F32.PACK_AB R157, R224, R159 ;  /* 0x0000009fe09d723e */ /* 0x000fe200000000ff */
[----:B------:R-:W-:Y:S01]  /*d920*/  FMUL.FTZ R102, R102, R168 ;  /* 0x000000a866667220 */ /* 0x000fe20000410000 */
[----:B------:R-:W-:Y:S01]  /*d930*/  F2FP.F16.F32.PACK_AB R156, R161, R160 ;  /* 0x000000a0a19c723e */ /* 0x000fe200000000ff */
[----:B------:R-:W-:Y:S01]  /*d940*/  FMUL.FTZ R103, R103, R168 ;  /* 0x000000a867677220 */ /* 0x000fe20000410000 */
[----:B------:R-:W-:Y:S01]  /*d950*/  F2FP.F16.F32.PACK_AB R159, R226, R163 ;  /* 0x000000a3e29f723e */ /* 0x000fe200000000ff */
[----:B------:R-:W1:Y:S01]  /*d960*/  MUFU.EX2 R171, R171 ;  /* 0x000000ab00ab7308 */ /* 0x000e620000000800 */
[----:B---3--:R-:W-:Y:S01]  /*d970*/  FADD.FTZ R0, R170, R3 ;  /* 0x00000003aa007221 */ /* 0x008fe20000010000 */
[----:B------:R-:W-:Y:S01]  /*d980*/  F2FP.F16.F32.PACK_AB R160, R169, R184 ;  /* 0x000000b8a9a0723e */ /* 0x000fe200000000ff */
[-C--:B------:R-:W-:Y:S01]  /*d990*/  FMUL.FTZ R106, R106, R168.reuse ;  /* 0x000000a86a6a7220 */ /* 0x080fe20000410000 */
[----:B------:R-:W-:Y:S01]  /*d9a0*/  F2FP.F16.F32.PACK_AB R161, R170, R167 ;  /* 0x000000a7aaa1723e */ /* 0x000fe200000000ff */
        /* <DEDUP_REMOVED lines=13> */
[----:B------:R1:W-:Y:S01]  /*da80*/  STSM.16.M88.4 [R195+0x26800], R152 ;  /* 0x02680098c3007844 */ /* 0x0003e20000000200 */
[-C--:B------:R-:W-:Y:S01]  /*da90*/  FMUL.FTZ R126, R126, R168.reuse ;  /* 0x000000a87e7e7220 */ /* 0x080fe20000410000 */
[-C--:B------:R-:W-:Y:S01]  /*daa0*/  FMUL.FTZ R127, R127, R168.reuse ;  /* 0x000000a87f7f7220 */ /* 0x080fe20000410000 */
[-C--:B------:R-:W-:Y:S01]  /*dab0*/  FMUL.FTZ R130, R130, R168.reuse ;  /* 0x000000a882827220 */ /* 0x080fe20000410000 */
[----:B------:R1:W-:Y:S01]  /*dac0*/  STSM.16.M88.4 [R196], R156 ;  /* 0x0000009cc4007844 */ /* 0x0003e20000000200 */
[----:B------:R-:W-:Y:S01]  /*dad0*/  FMUL.FTZ R131, R131, R168 ;  /* 0x000000a883837220 */ /* 0x000fe20000410000 */
[----:B------:R-:W4:Y:S01]  /*dae0*/  MUFU.EX2 R180, R180 ;  /* 0x000000b400b47308 */ /* 0x000f220000000800 */
[----:B---3--:R-:W-:Y:S01]  /*daf0*/  FADD.FTZ R21, R177, R162 ;  /* 0x000000a2b1157221 */ /* 0x008fe20000010000 */
[----:B------:R-:W-:Y:S01]  /*db00*/  F2FP.F16.F32.PACK_AB R162, R173, R172 ;  /* 0x000000acada2723e */ /* 0x000fe200000000ff */
[----:B------:R-:W-:Y:S01]  /*db10*/  FMUL.FTZ R134, R134, R168 ;  /* 0x000000a886867220 */ /* 0x000fe20000410000 */
[----:B------:R-:W-:Y:S01]  /*db20*/  F2FP.F16.F32.PACK_AB R164, R177, R176 ;  /* 0x000000b0b1a4723e */ /* 0x000fe200000000ff */
[-C--:B------:R-:W-:Y:S01]  /*db30*/  FMUL.FTZ R135, R135, R168.reuse ;  /* 0x000000a887877220 */ /* 0x080fe20000410000 */
[-C--:B------:R-:W-:Y:S01]  /*db40*/  FMUL.FTZ R138, R138, R168.reuse ;  /* 0x000000a88a8a7220 */ /* 0x080fe20000410000 */
[-C--:B------:R-:W-:Y:S01]  /*db50*/  FMUL.FTZ R139, R139, R168.reuse ;  /* 0x000000a88b8b7220 */ /* 0x080fe20000410000 */
[----:B------:R-:W3:Y:S01]  /*db60*/  MUFU.EX2 R175, R175 ;  /* 0x000000af00af7308 */ /* 0x000ee20000000800 */
        /* <DEDUP_REMOVED lines=8> */
[----:B----4-:R-:W-:Y:S01]  /*dbf0*/  FADD.FTZ R166, R180, R21 ;  /* 0x00000015b4a67221 */ /* 0x010fe20000010000 */
[-C--:B------:R-:W-:Y:S01]  /*dc00*/  FMUL.FTZ R150, R150, R168.reuse ;  /* 0x000000a896967220 */ /* 0x080fe20000410000 */
[----:B------:R-:W-:-:S05]  /*dc10*/  FMUL.FTZ R151, R151, R168 ;  /* 0x000000a897977220 */ /* 0x000fca0000410000 */
[----:B------:R-:W4:Y:S01]  /*dc20*/  MUFU.EX2 R178, R179 ;  /* 0x000000b300b27308 */ /* 0x000f220000000800 */
[----:B---3--:R-:W-:-:S07]  /*dc30*/  FADD.FTZ R3, R175, R0 ;  /* 0x00000000af037221 */ /* 0x008fce0000010000 */
[----:B------:R-:W3:Y:S01]  /*dc40*/  MUFU.EX2 R182, R182 ;  /* 0x000000b600b67308 */ /* 0x000ee20000000800 */
[C---:B0-----:R-:W-:Y:S01]  /*dc50*/  FADD.FTZ R0, R181.reuse, R166 ;  /* 0x000000a6b5007221 */ /* 0x041fe20000010000 */
[----:B------:R-:W-:-:S06]  /*dc60*/  F2FP.F16.F32.PACK_AB R166, R181, R180 ;  /* 0x000000b4b5a6723e */ /* 0x000fcc00000000ff */
[----:B------:R-:W0:Y:S01]  /*dc70*/  MUFU.EX2 R183, R183 ;  /* 0x000000b700b77308 */ /* 0x000e220000000800 */
[C---:B----4-:R-:W-:Y:S01]  /*dc80*/  FADD.FTZ R3, R178.reuse, R3 ;  /* 0x00000003b2037221 */ /* 0x050fe20000010000 */
[----:B------:R-:W-:-:S03]  /*dc90*/  F2FP.F16.F32.PACK_AB R165, R178, R175 ;  /* 0x000000afb2a5723e */ /* 0x000fc600000000ff */
[----:B---3--:R-:W-:Y:S01]  /*dca0*/  FADD.FTZ R172, R182, R3 ;  /* 0x00000003b6ac7221 */ /* 0x008fe20000010000 */
[----:B0-----:R-:W-:-:S03]  /*dcb0*/  F2FP.F16.F32.PACK_AB R167, R183, R182 ;  /* 0x000000b6b7a7723e */ /* 0x001fc600000000ff */
[----:B------:R-:W-:Y:S02]  /*dcc0*/  FADD.FTZ R3, R183, R172 ;  /* 0x000000acb7037221 */ /* 0x000fe40000010000 */
[----:B------:R1:W-:Y:S01]  /*dcd0*/  STSM.16.M88.4 [R197], R164 ;  /* 0x000000a4c5007844 */ /* 0x0003e20000000200 */
[----:B------:R-:W-:Y:S05]  /*dce0*/  @!P0 BRA `(.L_x_3740) ;  /* 0x0000000000048947 */ /* 0x000fea0003800000 */
[----:B------:R-:W-:Y:S01]  /*dcf0*/  BPT.TRAP 0x1 ;  /* 0x000000040000795c */ /* 0x000fe20000300000 */
.L_x_3740:
[----:B------:R0:W3:Y:S01]  /*dd00*/  SYNCS.PHASECHK.TRANS64.TRYWAIT P2, [R186+URZ+0x28c50], R187 ;  /* 0x028c50bbba0075a7 */ /* 0x0000e2000804017f */
[----:B------:R-:W-:Y:S05]  /*dd10*/  @!P0 BRA `(.L_x_3741) ;  /* 0x0000000000048947 */ /* 0x000fea0003800000 */
[----:B------:R-:W-:Y:S01]  /*dd20*/  BPT.TRAP 0x1 ;  /* 0x000000040000795c */ /* 0x000fe20000300000 */
.L_x_3741:
[----:B------:R-:W-:Y:S04]  /*dd30*/  BSSY B1, `(.L_x_3742) ;  /* 0x0000004000017945 */ /* 0x000fe80003800000 */
[----:B---3--:R-:W-:Y:S05]  /*dd40*/  @P2 BRA `(.L_x_3743) ;  /* 0x0000000000082947 */ /* 0x008fea0003800000 */
[----:B------:R-:W3:Y:S02]  /*dd50*/  SYNCS.PHASECHK.TRANS64.TRYWAIT P2, [R186+URZ+0x28c50], R187 ;  /* 0x028c50bbba0075a7 */ /* 0x000ee4000804017f */
[----:B---3--:R-:W-:Y:S05]  /*dd60*/  @!P2 BRA `(.L_x_3744) ;  /* 0x000000a40054a947 */ /* 0x008fea0003800000 */
.L_x_3743:
[----:B------:R-:W-:Y:S05]  /*dd70*/  BSYNC B1 ;  /* 0x0000000000017941 */ /* 0x000fea0003800000 */
.L_x_3742:
[----:B------:R-:W-:Y:S01]  /*dd80*/  IMAD R168, R18, 0x1000, R13 ;  /* 0x0000100012a87824 */ /* 0x000fe200078e020d */
[----:B------:R-:W-:Y:S01]  /*dd90*/  WARPGROUP.ARRIVE ;  /* 0x00000000000079c5 */ /* 0x000fe20000000000 */
[----:B------:R-:W-:Y:S01]  /*dda0*/  IMAD.MOV.U32 R169, RZ, RZ, 0x40000040 ;  /* 0x40000040ffa97424 */ /* 0x000fe200078e00ff */
[C---:B------:R-:W-:Y:S01]  /*ddb0*/  ISETP.GT.AND P2, PT, R213.reuse, RZ, PT ;  /* 0x000000ffd500720c */ /* 0x040fe20003f44270 */
[----:B0-23--:R-:W-:Y:S01]  /*ddc0*/  @!P1 VIADD R186, R186, 0x28c60 ;  /* 0x00028c60baba9836 */ /* 0x00dfe20000000000 */
        /* <DEDUP_REMOVED lines=10> */
[----:B-1----:R-:W-:Y:S01]  /*de70*/  IMAD.MOV.U32 R153, RZ, RZ, 0x40000040 ;  /* 0x40000040ff997424 */ /* 0x002fe200078e00ff */
        /* <DEDUP_REMOVED lines=31> */
.L_x_3734:
[----:B------:R-:W-:Y:S05]  /*e070*/  BSYNC B0 ;  /* 0x0000000000007941 */ /* 0x000fea0003800000 */
.L_x_3733:
[----:B------:R-:W3:Y:S01]  /*e080*/  SHFL.BFLY PT, R5, R0, 0x2, 0x1f ;  /* 0x0c401f0000057f89 */ /* 0x000ee200000e0000 */
[----:B------:R-:W-:Y:S02]  /*e090*/  IMAD.MOV R11, RZ, RZ, -R194 ;  /* 0x000000ffff0b7224 */ /* 0x000fe400078e0ac2 */
[----:B------:R-:W-:Y:S01]  /*e0a0*/  IMAD.MOV.U32 R169, RZ, RZ, -0x800000 ;  /* 0xff800000ffa97424 */ /* 0x000fe200078e00ff */
[----:B------:R-:W4:Y:S01]  /*e0b0*/  SHFL.BFLY PT, R6, R3, 0x2, 0x1f ;  /* 0x0c401f0003067f89 */ /* 0x000f2200000e0000 */
[----:B------:R-:W-:Y:S01]  /*e0c0*/  IMAD.MOV.U32 R170, RZ, RZ, -0x800000 ;  /* 0xff800000ffaa7424 */ /* 0x000fe200078e00ff */
[----:B------:R-:W-:Y:S08]  /*e0d0*/  BAR.ARV 0x8, 0xa0 ;  /* 0x0202800000007b1d */ /* 0x000ff00000002000 */
[----:B------:R-:W-:Y:S01]  /*e0e0*/  BAR.SYNC.DEFER_BLOCKING 0xf, 0x100 ;  /* 0x03c4000000007b1d */ /* 0x000fe20000010000 */
[----:B------:R-:W-:Y:S01]  /*e0f0*/  ISETP.NE.AND P0, PT, R192, R11, PT ;  /* 0x0000000bc000720c */ /* 0x000fe20003f05270 */
[----:B------:R-:W-:-:S02]  /*e100*/  VIADD R206, R206, 0x1 ;  /* 0x00000001cece7836 */ /* 0x000fc40000000000 */
[----:B---3--:R-:W-:Y:S01]  /*e110*/  FADD.FTZ R5, R5, R0 ;  /* 0x0000000005057221 */ /* 0x008fe20000010000 */
[----:B----4-:R-:W-:-:S04]  /*e120*/  FADD.FTZ R7, R6, R3 ;  /* 0x0000000306077221 */ /* 0x010fc80000010000 */
[----:B------:R-:W3:Y:S01]  /*e130*/  SHFL.BFLY PT, R4, R5, 0x1, 0x1f ;  /* 0x0c201f0005047f89 */ /* 0x000ee200000e0000 */
[----:B------:R-:W-:-:S03]  /*e140*/  MOV R3, RZ ;  /* 0x000000ff00037202 */ /* 0x000fc60000000f00 */
[----:B------:R-:W4:Y:S01]  /*e150*/  SHFL.BFLY PT, R6, R7, 0x1, 0x1f ;  /* 0x0c201f0007067f89 */ /* 0x000f2200000e0000 */
[----:B---3--:R-:W-:Y:S01]  /*e160*/  FADD.FTZ R9, R5, R4 ;  /* 0x0000000405097221 */ /* 0x008fe20000010000 */
[C---:B------:R-:W-:Y:S02]  /*e170*/  @!P0 IMAD R5, R18.reuse, 0x40, R190 ;  /* 0x0000004012058824 */ /* 0x040fe400078e02be */
[----:B------:R-:W-:Y:S02]  /*e180*/  VIADD R4, R18, 0x1 ;  /* 0x0000000112047836 */ /* 0x000fe40000000000 */
[----:B----4-:R-:W-:Y:S01]  /*e190*/  FADD.FTZ R0, R7, R6 ;  /* 0x0000000607007221 */ /* 0x010fe20000010000 */
[----:B------:R-:W-:Y:S01]  /*e1a0*/  FSETP.NE.FTZ.AND P2, PT, R9, RZ, PT ;  /* 0x000000ff0900720b */ /* 0x000fe20003f55000 */
[----:B------:R-:W-:Y:S01]  /*e1b0*/  IMAD.MOV.U32 R6, RZ, RZ, RZ ;  /* 0x000000ffff067224 */ /* 0x000fe200078e00ff */
[----:B------:R-:W-:Y:S02]  /*e1c0*/  @!P0 LEA R5, R5, R2, 0x2 ;  /* 0x0000000205058211 */ /* 0x000fe400078e10ff */
[----:B------:R-:W-:-:S02]  /*e1d0*/  FSETP.NE.FTZ.AND P3, PT, R0, RZ, PT ;  /* 0x000000ff0000720b */ /* 0x000fc40003f75000 */
[----:B------:R-:W-:-:S04]  /*e1e0*/  ISETP.NE.AND P1, PT, R4, 0x2, PT ;  /* 0x000000020400780c */ /* 0x000fc80003f25270 */
[----:B------:R-:W-:-:S03]  /*e1f0*/  SEL R8, RZ, 0x1, P1 ;  /* 0x00000001ff087807 */ /* 0x000fc60000800000 */
[----:B------:R-:W3:Y:S01]  /*e200*/  @P2 MUFU.RCP R3, R9 ;  /* 0x0000000900032308 */ /* 0x000ee20000001000 */
[C---:B------:R-:W-:Y:S01]  /*e210*/  @P2 FMUL.FTZ R18, R12.reuse, 0.69314718246459960938 ;  /* 0x3f3172180c122820 */ /* 0x040fe20000410000 */
[----:B------:R-:W-:Y:S02]  /*e220*/  LOP3.LUT R19, R19, R8, RZ, 0x3c, !PT ;  /* 0x0000000813137212 */ /* 0x000fe400078e3cff */
[----:B------:R-:W-:-:S04]  /*e230*/  @P3 FMUL.FTZ R12, R12, 0.69314718246459960938 ;  /* 0x3f3172180c0c3820 */ /* 0x000fc80000410000 */
[----:B------:R-:W4:Y:S08]  /*e240*/  @P3 MUFU.RCP R6, R0 ;  /* 0x0000000000063308 */ /* 0x000f300000001000 */
[----:B------:R-:W5:Y:S01]  /*e250*/  @P2 MUFU.LG2 R2, R9 ;  /* 0x0000000900022308 */ /* 0x000f620000000c00 */
[----:B---3--:R-:W-:Y:S01]  /*e260*/  @!P0 STS [R5+0x28800], R3 ;  /* 0x0288000305008388 */ /* 0x008fe20000000800 */
[-C--:B------:R-:W-:Y:S01]  /*e270*/  FMUL.FTZ R178, R24, R3.reuse ;  /* 0x0000000318b27220 */ /* 0x080fe20000410000 */
[-C--:B------:R-:W-:Y:S01]  /*e280*/  FMUL.FTZ R24, R33, R3.reuse ;  /* 0x0000000321187220 */ /* 0x080fe20000410000 */
[-C--:B------:R-:W-:Y:S01]  /*e290*/  FMUL.FTZ R176, R25, R3.reuse ;  /* 0x0000000319b07220 */ /* 0x080fe20000410000 */
[-C--:B------:R-:W-:Y:S01]  /*e2a0*/  FMUL.FTZ R177, R28, R3.reuse ;  /* 0x000000031cb17220 */ /* 0x080fe20000410000 */
[-C--:B------:R-:W-:Y:S01]  /*e2b0*/  FMUL.FTZ R174, R29, R3.reuse ;  /* 0x000000031dae7220 */ /* 0x080fe20000410000 */
[-C--:B------:R-:W-:Y:S01]  /*e2c0*/  FMUL.FTZ R175, R32, R3.reuse ;  /* 0x0000000320af7220 */ /* 0x080fe20000410000 */
[----:B0-----:R-:W0:Y:S01]  /*e2d0*/  @P3 MUFU.LG2 R21, R0 ;  /* 0x0000000000153308 */ /* 0x001e220000000c00 */
        /* <DEDUP_REMOVED lines=66> */
[----:B------:R-:W-:Y:S01]  /*e700*/  FMUL.FTZ R15, R70, R6 ;  /* 0x00000006460f7220 */ /* 0x000fe20000410000 */
[----:B------:R-:W-:Y:S01]  /*e710*/  @P2 FFMA.FTZ R169, R18, R14, R33 ;  /* 0x0000000e12a92223 */ /* 0x000fe20000010021 */
[----:B------:R-:W-:Y:S01]  /*e720*/  PLOP3.LUT P0, PT, PT, PT, PT, 0x8, 0x0 ;  /* 0x000000000000781c */ /* 0x000fe20003f0e170 */
        /* <DEDUP_REMOVED lines=61> */
.L_x_3655:
[----:B------:R-:W-:Y:S05]  /*eb00*/  BSYNC B7 ;  /* 0x0000000000077941 */ /* 0x000fea0003800000 */
.L_x_3653:
[----:B------:R-:W0:Y:S08]  /*eb10*/  S2UR UR5, SR_CgaCtaId ;  /* 0x00000000000579c3 */ /* 0x000e300000008800 */
[----:B------:R-:W-:Y:S06]  /*eb20*/  BAR.SYNC.DEFER_BLOCKING 0x5, 0x120 ;  /* 0x0144800000007b1d */ /* 0x000fec0000010000 */
[----:B------:R-:W-:Y:S01]  /*eb30*/  UMOV UR4, 0x400 ;  /* 0x0000040000047882 */ /* 0x000fe20000000000 */
[----:B------:R-:W-:Y:S01]  /*eb40*/  BSSY B0, `(.L_x_3746) ;  /* 0x000026d000007945 */ /* 0x000fe20003800000 */
[----:B0-----:R-:W-:-:S06]  /*eb50*/  ULEA UR4, UR5, UR4, 0x18 ;  /* 0x0000000405047291 */ /* 0x001fcc000f8ec03f */
[----:B------:R-:W-:-:S05]  /*eb60*/  MOV R2, UR4 ;  /* 0x0000000400027c02 */ /* 0x000fca0008000f00 */
[----:B--2---:R0:W2:Y:S01]  /*eb70*/  LDS.128 R184, [R2+0x28cd0] ;  /* 0x028cd00002b87984 */ /* 0x0040a20000000c00 */
[----:B------:R-:W-:Y:S06]  /*eb80*/  BAR.ARV 0x4, 0x120 ;  /* 0x0104800000007b1d */ /* 0x000fec0000002000 */
[----:B------:R-:W-:Y:S05]  /*eb90*/  @P0 BRA `(.L_x_3747) ;  /* 0x0000001c00100947 */ /* 0x000fea0003800000 */
[----:B-----5:R-:W3:Y:S01]  /*eba0*/  S2R R33, SR_SWINHI ;  /* 0x0000000000217919 */ /* 0x020ee20000002f00 */
        /* <DEDUP_REMOVED lines=18> */
[----:B---3--:R-:W-:-:S02]  /*ecd0*/  MOV R21, R33 ;  /* 0x0000002100157202 */ /* 0x008fc40000000f00 */
        /* <DEDUP_REMOVED lines=9> */
[C---:B------:R-:W-:Y:S02]  /*ed70*/  IADD3 R179, P1, R118.reuse, 0x20, RZ ;  /* 0x0000002076b37810 */ /* 0x040fe40007f3e0ff */
[----:B------:R-:W-:Y:S02]  /*ed80*/  LOP3.LUT R52, R209, 0x380, RZ, 0xc0, !PT ;  /* 0x00000380d1347812 */ /* 0x000fe400078ec0ff */
[----:B------:R-:W-:Y:S01]  /*ed90*/  IADD3 R183, P4, R118, 0x60, RZ ;  /* 0x0000006076b77810 */ /* 0x000fe20007f9e0ff */
[--C-:B------:R-:W-:Y:S01]  /*eda0*/  IMAD.X R41, RZ, RZ, R119.reuse, P1 ;  /* 0x000000ffff297224 */ /* 0x100fe200008e0677 */
[----:B------:R-:W-:Y:S02]  /*edb0*/  SHF.R.U64 R44, R44, 0x3, RZ ;  /* 0x000000032c2c7819 */ /* 0x000fe400000012ff */
[----:B------:R-:W-:Y:S01]  /*edc0*/  IADD3 R60, P5, R118, 0x2040, RZ ;  /* 0x00002040763c7810 */ /* 0x000fe20007fbe0ff */
[----:B------:R-:W-:Y:S01]  /*edd0*/  IMAD.X R49, RZ, RZ, R119, P4 ;  /* 0x000000ffff317224 */ /* 0x000fe200020e0677 */
[----:B------:R-:W-:-:S02]  /*ede0*/  LOP3.LUT R40, R179, 0x380, RZ, 0xc0, !PT ;  /* 0x00000380b3287812 */ /* 0x000fc400078ec0ff */
[----:B------:R-:W-:Y:S01]  /*edf0*/  SHF.R.U64 R52, R52, 0x3, RZ ;  /* 0x0000000334347819 */ /* 0x000fe200000012ff */
[----:B------:R-:W-:Y:S01]  /*ee00*/  IMAD.X R61, RZ, RZ, R119, P5 ;  /* 0x000000ffff3d7224 */ /* 0x000fe200028e0677 */
[----:B------:R-:W-:Y:S02]  /*ee10*/  IADD3 R68, P1, R118, 0x4000, RZ ;  /* 0x0000400076447810 */ /* 0x000fe40007f3e0ff */
[----:B------:R-:W-:Y:S02]  /*ee20*/  LOP3.LUT R48, R183, 0x380, RZ, 0xc0, !PT ;  /* 0x00000380b7307812 */ /* 0x000fe400078ec0ff */
[----:B------:R-:W-:Y:S02]  /*ee30*/  LOP3.LUT R44, R44, R181, RZ, 0x3c, !PT ;  /* 0x000000b52c2c7212 */ /* 0x000fe400078e3cff */
[----:B------:R-:W-:Y:S02]  /*ee40*/  LOP3.LUT R181, R60, 0x380, RZ, 0xc0, !PT ;  /* 0x000003803cb57812 */ /* 0x000fe400078ec0ff */
[----:B------:R-:W-:-:S02]  /*ee50*/  IADD3 R36, P6, R118, 0x2020, RZ ;  /* 0x0000202076247810 */ /* 0x000fc40007fde0ff */
[----:B------:R-:W-:Y:S02]  /*ee60*/  SHF.R.U64 R40, R40, 0x3, RZ ;  /* 0x0000000328287819 */ /* 0x000fe400000012ff */
[----:B------:R-:W-:Y:S01]  /*ee70*/  LOP3.LUT R52, R52, R209, RZ, 0x3c, !PT ;  /* 0x000000d134347212 */ /* 0x000fe200078e3cff */
[----:B------:R-:W-:Y:S01]  /*ee80*/  IMAD.X R57, RZ, RZ, R119, P6 ;  /* 0x000000ffff397224 */ /* 0x000fe200030e0677 */
[----:B------:R-:W-:Y:S02]  /*ee90*/  SHF.R.U64 R48, R48, 0x3, RZ ;  /* 0x0000000330307819 */ /* 0x000fe400000012ff */
[----:B------:R-:W-:Y:S02]  /*eea0*/  LOP3.LUT R209, R68, 0x380, RZ, 0xc0, !PT ;  /* 0x0000038044d17812 */ /* 0x000fe400078ec0ff */
[----:B------:R-:W-:Y:S02]  /*eeb0*/  IADD3 R64, P2, R118, 0x2060, RZ ;  /* 0x0000206076407810 */ /* 0x000fe40007f5e0ff */
[----:B------:R-:W-:-:S02]  /*eec0*/  SHF.R.U64 R181, R181, 0x3, RZ ;  /* 0x00000003b5b57819 */ /* 0x000fc400000012ff */
[C---:B------:R-:W-:Y:S01]  /*eed0*/  LOP3.LUT R33, R118.reuse, 0x380, RZ, 0xc0, !PT ;  /* 0x0000038076217812 */ /* 0x040fe200078ec0ff */
[--C-:B------:R-:W-:Y:S01]  /*eee0*/  IMAD.X R65, RZ, RZ, R119.reuse, P2 ;  /* 0x000000ffff417224 */ /* 0x100fe200010e0677 */
[----:B------:R-:W-:Y:S02]  /*eef0*/  IADD3 R30, P4, R118, 0x4040, RZ ;  /* 0x00004040761e7810 */ /* 0x000fe40007f9e0ff */
[----:B------:R-:W-:Y:S02]  /*ef00*/  LOP3.LUT R40, R40, R179, RZ, 0x3c, !PT ;  /* 0x000000b328287212 */ /* 0x000fe400078e3cff */
[----:B------:R-:W-:Y:S01]  /*ef10*/  LOP3.LUT R48, R48, R183, RZ, 0x3c, !PT ;  /* 0x000000b730307212 */ /* 0x000fe200078e3cff */
[----:B------:R-:W-:Y:S01]  /*ef20*/  IMAD.X R103, RZ, RZ, R119, P4 ;  /* 0x000000ffff677224 */ /* 0x000fe200020e0677 */
[----:B------:R-:W-:Y:S02]  /*ef30*/  LOP3.LUT R179, R36, 0x380, RZ, 0xc0, !PT ;  /* 0x0000038024b37812 */ /* 0x000fe400078ec0ff */
[----:B------:R-:W-:-:S02]  /*ef40*/  SHF.R.U64 R209, R209, 0x3, RZ ;  /* 0x00000003d1d17819 */ /* 0x000fc400000012ff */
[----:B------:R-:W-:Y:S02]  /*ef50*/  IADD3 R6, P6, R118, 0x6000, RZ ;  /* 0x0000600076067810 */ /* 0x000fe40007fde0ff */
[----:B------:R-:W-:Y:S02]  /*ef60*/  LOP3.LUT R183, R64, 0x380, RZ, 0xc0, !PT ;  /* 0x0000038040b77812 */ /* 0x000fe400078ec0ff */
[----:B------:R-:W-:Y:S02]  /*ef70*/  LOP3.LUT R60, R181, R60, RZ, 0x3c, !PT ;  /* 0x0000003cb53c7212 */ /* 0x000fe400078e3cff */
[----:B------:R-:W-:Y:S02]  /*ef80*/  SHF.R.U64 R33, R33, 0x3, RZ ;  /* 0x0000000321217819 */ /* 0x000fe400000012ff */
[----:B------:R-:W-:Y:S02]  /*ef90*/  LOP3.LUT R181, R30, 0x380, RZ, 0xc0, !PT ;  /* 0x000003801eb57812 */ /* 0x000fe400078ec0ff */
[----:B------:R-:W-:-:S02]  /*efa0*/  IADD3.X R53, RZ, R119, RZ, P3, !PT ;  /* 0x00000077ff357210 */ /* 0x000fc40001ffe4ff */
[----:B------:R-:W-:Y:S02]  /*efb0*/  IADD3.X R69, RZ, R119, RZ, P1, !PT ;  /* 0x00000077ff457210 */ /* 0x000fe40000ffe4ff */
[----:B------:R-:W-:Y:S02]  /*efc0*/  SHF.R.U64 R179, R179, 0x3, RZ ;  /* 0x00000003b3b37819 */ /* 0x000fe400000012ff */
[----:B------:R-:W-:Y:S02]  /*efd0*/  LOP3.LUT R68, R209, R68, RZ, 0x3c, !PT ;  /* 0x00000044d1447212 */ /* 0x000fe400078e3cff */
        /* <DEDUP_REMOVED lines=9> */
[----:B------:R-:W-:Y:S01]  /*f070*/  LOP3.LUT R209, R6, 0x380, RZ, 0xc0, !PT ;  /* 0x0000038006d17812 */ /* 0x000fe200078ec0ff */
[--C-:B------:R-:W-:Y:S01]  /*f080*/  IMAD.X R37, RZ, RZ, R119.reuse, P1 ;  /* 0x000000ffff257224 */ /* 0x100fe200008e0677 */
[----:B------:R-:W-:Y:S01]  /*f090*/  LOP3.LUT R118, R33, R118, RZ, 0x3c, !PT ;  /* 0x0000007621767212 */ /* 0x000fe200078e3cff */
[----:B------:R-:W-:Y:S01]  /*f0a0*/  IMAD.X R33, RZ, RZ, R119, P2 ;  /* 0x000000ffff217224 */ /* 0x000fe200010e0677 */
[----:B------:R-:W-:Y:S02]  /*f0b0*/  SHF.R.U64 R181, R181, 0x3, RZ ;  /* 0x00000003b5b57819 */ /* 0x000fe400000012ff */
[----:B------:R-:W-:Y:S02]  /*f0c0*/  LOP3.LUT R56, R179, R36, RZ, 0x3c, !PT ;  /* 0x00000024b3387212 */ /* 0x000fe400078e3cff */
[----:B------:R-:W-:Y:S02]  /*f0d0*/  LOP3.LUT R64, R183, R64, RZ, 0x3c, !PT ;  /* 0x00000040b7407212 */ /* 0x000fe400078e3cff */
[----:B------:R-:W-:-:S02]  /*f0e0*/  LOP3.LUT R179, R4, 0x380, RZ, 0xc0, !PT ;  /* 0x0000038004b37812 */ /* 0x000fc400078ec0ff */
[----:B------:R-:W-:Y:S02]  /*f0f0*/  SHF.R.U64 R209, R209, 0x3, RZ ;  /* 0x00000003d1d17819 */ /* 0x000fe400000012ff */
[-C--:B------:R-:W-:Y:S02]  /*f100*/  IADD3.X R111, RZ, R119.reuse, RZ, P6, !PT ;  /* 0x00000077ff6f7210 */ /* 0x080fe400037fe4ff */
[----:B------:R-:W-:Y:S02]  /*f110*/  LOP3.LUT R183, R32, 0x380, RZ, 0xc0, !PT ;  /* 0x0000038020b77812 */ /* 0x000fe400078ec0ff */
[----:B------:R-:W-:Y:S02]  /*f120*/  LOP3.LUT R102, R181, R30, RZ, 0x3c, !PT ;  /* 0x0000001eb5667212 */ /* 0x000fe400078e3cff */
[----:B------:R-:W-:Y:S02]  /*f130*/  MOV R118, R118 ;  /* 0x0000007600767202 */ /* 0x000fe40000000f00 */
[----:B------:R-:W-:-:S02]  /*f140*/  LOP3.LUT R27, R12, 0x380, RZ, 0xc0, !PT ;  /* 0x000003800c1b7812 */ /* 0x000fc400078ec0ff */
[----:B------:R-:W-:Y:S02]  /*f150*/  LOP3.LUT R119, R14, 0x380, RZ, 0xc0, !PT ;  /* 0x000003800e777812 */ /* 0x000fe400078ec0ff */
[----:B------:R-:W-:Y:S02]  /*f160*/  LOP3.LUT R30, R26, 0x380, RZ, 0xc0, !PT ;  /* 0x000003801a1e7812 */ /* 0x000fe400078ec0ff */
[----:B------:R-:W-:Y:S02]  /*f170*/  SHF.R.U64 R179, R179, 0x3, RZ ;  /* 0x00000003b3b37819 */ /* 0x000fe400000012ff */
[----:B------:R-:W-:Y:S02]  /*f180*/  LOP3.LUT R110, R209, R6, RZ, 0x3c, !PT ;  /* 0x00000006d16e7212 */ /* 0x000fe400078e3cff */
[----:B------:R-:W-:Y:S02]  /*f190*/  SHF.R.U64 R183, R183, 0x3, RZ ;  /* 0x00000003b7b77819 */ /* 0x000fe400000012ff */
[----:B------:R-:W-:-:S02]  /*f1a0*/  F2FP.F16.F32.PACK_AB R6, R174, R177 ;  /* 0x000000b1ae06723e */ /* 0x000fc400000000ff */
[----:B------:R-:W-:Y:S02]  /*f1b0*/  SHF.R.U64 R27, R27, 0x3, RZ ;  /* 0x000000031b1b7819 */ /* 0x000fe400000012ff */
[----:B------:R-:W-:Y:S02]  /*f1c0*/  SHF.R.U64 R119, R119, 0x3, RZ ;  /* 0x0000000377777819 */ /* 0x000fe400000012ff */
[----:B------:R-:W-:Y:S02]  /*f1d0*/  SHF.R.U64 R177, R30, 0x3, RZ ;  /* 0x000000031eb17819 */ /* 0x000fe400000012ff */
[----:B------:R-:W-:Y:S02]  /*f1e0*/  LOP3.LUT R72, R179, R4, RZ, 0x3c, !PT ;  /* 0x00000004b3487212 */ /* 0x000fe400078e3cff */
[----:B------:R-:W-:Y:S02]  /*f1f0*/  LOP3.LUT R106, R183, R32, RZ, 0x3c, !PT ;  /* 0x00000020b76a7212 */ /* 0x000fe400078e3cff */
[----:B------:R-:W-:Y:S01]  /*f200*/  F2FP.F16.F32.PACK_AB R4, R176, R178 ;  /* 0x000000b2b004723e */ /* 0x000fe200000000ff */
[----:B------:R-:W-:Y:S01]  /*f210*/  BAR.SYNC.DEFER_BLOCKING 0x1, 0x100 ;  /* 0x0044000000007b1d */ /* 0x000fe20000010000 */
[----:B------:R-:W-:-:S02]  /*f220*/  LOP3.LUT R114, R27, R12, RZ, 0x3c, !PT ;  /* 0x0000000c1b727212 */ /* 0x000fc400078e3cff */
[----:B------:R-:W-:Y:S02]  /*f230*/  LOP3.LUT R32, R119, R14, RZ, 0x3c, !PT ;  /* 0x0000000e77207212 */ /* 0x000fe400078e3cff */
[----:B------:R-:W-:Y:S02]  /*f240*/  LOP3.LUT R36, R177, R26, RZ, 0x3c, !PT ;  /* 0x0000001ab1247212 */ /* 0x000fe400078e3cff */
[----:B------:R-:W-:Y:S02]  /*f250*/  MOV R14, R40 ;  /* 0x00000028000e7202 */ /* 0x000fe40000000f00 */
[----:B------:R-:W-:Y:S02]  /*f260*/  F2FP.F16.F32.PACK_AB R26, R171, R173 ;  /* 0x000000adab1a723e */ /* 0x000fe400000000ff */
[----:B------:R-:W-:Y:S02]  /*f270*/  F2FP.F16.F32.PACK_AB R27, R39, R38 ;  /* 0x00000026271b723e */ /* 0x000fe400000000ff */
[----:B------:R-:W-:-:S02]  /*f280*/  MOV R44, R44 ;  /* 0x0000002c002c7202 */ /* 0x000fc40000000f00 */
[----:B------:R-:W-:Y:S02]  /*f290*/  F2FP.F16.F32.PACK_AB R30, R165, R167 ;  /* 0x000000a7a51e723e */ /* 0x000fe400000000ff */
[----:B------:R-:W-:Y:S02]  /*f2a0*/  MOV R48, R48 ;  /* 0x0000003000307202 */ /* 0x000fe40000000f00 */
[----:B------:R-:W-:Y:S02]  /*f2b0*/  MOV R52, R52 ;  /* 0x0000003400347202 */ /* 0x000fe40000000f00 */
[----:B------:R-:W-:Y:S02]  /*f2c0*/  MOV R56, R56 ;  /* 0x0000003800387202 */ /* 0x000fe40000000f00 */
[----:B------:R-:W-:Y:S01]  /*f2d0*/  F2FP.F16.F32.PACK_AB R12, R157, R159 ;  /* 0x0000009f9d0c723e */ /* 0x000fe200000000ff */
[----:B------:R3:W-:Y:S01]  /*f2e0*/  STSM.16.M88.4 [R118], R4 ;  /* 0x0000000476007844 */ /* 0x0007e20000000200 */
[----:B------:R-:W-:-:S02]  /*f2f0*/  MOV R60, R60 ;  /* 0x0000003c003c7202 */ /* 0x000fc40000000f00 */
[----:B------:R-:W-:Y:S01]  /*f300*/  MOV R64, R64 ;  /* 0x0000004000407202 */ /* 0x000fe20000000f00 */
[----:B------:R4:W-:Y:S01]  /*f310*/  STSM.16.M88.4 [R14], R24 ;  /* 0x000000180e007844 */ /* 0x0009e20000000200 */
[----:B------:R-:W-:Y:S02]  /*f320*/  MOV R68, R68 ;  /* 0x0000004400447202 */ /* 0x000fe40000000f00 */
[----:B------:R-:W-:Y:S01]  /*f330*/  MOV R72, R72 ;  /* 0x0000004800487202 */ /* 0x000fe20000000f00 */
[----:B------:R1:W-:Y:S01]  /*f340*/  STSM.16.M88.4 [R44], R28 ;  /* 0x0000001c2c007844 */ /* 0x0003e20000000200 */
[----:B------:R-:W-:Y:S02]  /*f350*/  MOV R41, R106 ;  /* 0x0000006a00297202 */ /* 0x000fe40000000f00 */
[----:B------:R-:W-:Y:S02]  /*f360*/  F2FP.F16.F32.PACK_AB R99, R3, R0 ;  /* 0x000000000363723e */ /* 0x000fe400000000ff */
[----:B------:R-:W-:-:S02]  /*f370*/  F2FP.F16.F32.PACK_AB R104, R105, R104 ;  /* 0x000000686968723e */ /* 0x000fc400000000ff */
[----:B------:R-:W-:Y:S02]  /*f380*/  MOV R102, R102 ;  /* 0x0000006600667202 */ /* 0x000fe40000000f00 */
[----:B---3--:R-:W-:Y:S02]  /*f390*/  F2FP.F16.F32.PACK_AB R4, R163, R166 ;  /* 0x000000a6a304723e */ /* 0x008fe400000000ff */
[----:B------:R-:W-:Y:S02]  /*f3a0*/  F2FP.F16.F32.PACK_AB R5, R51, R50 ;  /* 0x000000323305723e */ /* 0x000fe400000000ff */
[----:B------:R-:W-:Y:S02]  /*f3b0*/  F2FP.F16.F32.PACK_AB R6, R161, R164 ;  /* 0x000000a4a106723e */ /* 0x000fe400000000ff */
[----:B------:R-:W-:Y:S02]  /*f3c0*/  F2FP.F16.F32.PACK_AB R7, R55, R54 ;  /* 0x000000363707723e */ /* 0x000fe400000000ff */
[----:B----4-:R-:W-:-:S02]  /*f3d0*/  F2FP.F16.F32.PACK_AB R14, R155, R158 ;  /* 0x0000009e9b0e723e */ /* 0x010fc400000000ff */
[----:B------:R-:W-:Y:S01]  /*f3e0*/  F2FP.F16.F32.PACK_AB R24, R153, R156 ;  /* 0x0000009c9918723e */ /* 0x000fe200000000ff */
[----:B------:R3:W-:Y:S01]  /*f3f0*/  STSM.16.M88.4 [R48], R4 ;  /* 0x0000000430007844 */ /* 0x0007e20000000200 */
[----:B------:R-:W-:Y:S02]  /*f400*/  F2FP.F16.F32.PACK_AB R25, R75, R74 ;  /* 0x0000004a4b19723e */ /* 0x000fe400000000ff */
[----:B------:R-:W-:Y:S01]  /*f410*/  F2FP.F16.F32.PACK_AB R26, R77, R154 ;  /* 0x0000009a4d1a723e */ /* 0x000fe200000000ff */
[----:B------:R4:W-:Y:S01]  /*f420*/  STSM.16.M88.4 [R52], R8 ;  /* 0x0000000834007844 */ /* 0x0009e20000000200 */
[----:B------:R-:W-:Y:S02]  /*f430*/  F2FP.F16.F32.PACK_AB R27, R79, R78 ;  /* 0x0000004e4f1b723e */ /* 0x000fe400000000ff */
[----:B-1----:R-:W-:Y:S01]  /*f440*/  F2FP.F16.F32.PACK_AB R28, R81, R80 ;  /* 0x00000050511c723e */ /* 0x002fe200000000ff */
[----:B------:R1:W-:Y:S01]  /*f450*/  STSM.16.M88.4 [R56], R12 ;  /* 0x0000000c38007844 */ /* 0x0003e20000000200 */
[----:B------:R-:W-:-:S02]  /*f460*/  F2FP.F16.F32.PACK_AB R29, R83, R82 ;  /* 0x00000052531d723e */ /* 0x000fc400000000ff */
[----:B------:R-:W-:Y:S01]  /*f470*/  F2FP.F16.F32.PACK_AB R30, R85, R84 ;  /* 0x00000054551e723e */ /* 0x000fe200000000ff */
[----:B------:R0:W-:Y:S01]  /*f480*/  STSM.16.M88.4 [R60], R24 ;  /* 0x000000183c007844 */ /* 0x0001e20000000200 */
[----:B------:R-:W-:Y:S02]  /*f490*/  F2FP.F16.F32.PACK_AB R31, R87, R86 ;  /* 0x00000056571f723e */ /* 0x000fe400000000ff */
[----:B------:R-:W-:Y:S02]  /*f4a0*/  MOV R40, R114 ;  /* 0x0000007200287202 */ /* 0x000fe40000000f00 */
[----:B------:R-:W-:Y:S01]  /*f4b0*/  F2FP.F16.F32.PACK_AB R105, R42, R34 ;  /* 0x000000222a69723e */ /* 0x000fe200000000ff */
[----:B------:R2:W-:Y:S01]  /*f4c0*/  STSM.16.M88.4 [R64], R28 ;  /* 0x0000001c40007844 */ /* 0x0005e20000000200 */
        /* <DEDUP_REMOVED lines=20> */
[----:B---3--:R-:W-:-:S02]  /*f610*/  IADD3 R6, P1, R203, UR4, RZ ;  /* 0x00000004cb067c10 */ /* 0x008fc4000ff3e0ff */
[----:B------:R-:W-:Y:S02]  /*f620*/  F2FP.F16.F32.PACK_AB R130, R133, R132 ;  /* 0x000000848582723e */ /* 0x000fe400000000ff */
[----:B------:R-:W-:Y:S02]  /*f630*/  F2FP.F16.F32.PACK_AB R131, R135, R134 ;  /* 0x000000868783723e */ /* 0x000fe400000000ff */
[----:B------:R-:W-:Y:S02]  /*f640*/  F2FP.F16.F32.PACK_AB R137, R139, R138 ;  /* 0x0000008a8b89723e */ /* 0x000fe400000000ff */
[----:B------:R-:W-:Y:S01]  /*f650*/  F2FP.F16.F32.PACK_AB R144, R145, R144 ;  /* 0x000000909190723e */ /* 0x000fe200000000ff */
[----:B------:R-:W-:Y:S01]  /*f660*/  STSM.16.M88.4 [R40], R128 ;  /* 0x0000008028007844 */ /* 0x000fe20000000200 */
[----:B------:R-:W-:Y:S02]  /*f670*/  MOV R32, R32 ;  /* 0x0000002000207202 */ /* 0x000fe40000000f00 */
[----:B------:R-:W-:-:S02]  /*f680*/  F2FP.F16.F32.PACK_AB R138, R141, R140 ;  /* 0x0000008c8d8a723e */ /* 0x000fc400000000ff */
[----:B------:R-:W-:Y:S02]  /*f690*/  F2FP.F16.F32.PACK_AB R139, R143, R142 ;  /* 0x0000008e8f8b723e */ /* 0x000fe400000000ff */
[----:B------:R-:W-:Y:S02]  /*f6a0*/  F2FP.F16.F32.PACK_AB R145, R147, R146 ;  /* 0x000000929391723e */ /* 0x000fe400000000ff */
[----:B------:R-:W-:Y:S01]  /*f6b0*/  MOV R36, R36 ;  /* 0x0000002400247202 */ /* 0x000fe20000000f00 */
[----:B------:R3:W-:Y:S01]  /*f6c0*/  STSM.16.M88.4 [R32], R136 ;  /* 0x0000008820007844 */ /* 0x0007e20000000200 */
[----:B------:R-:W-:Y:S02]  /*f6d0*/  F2FP.F16.F32.PACK_AB R146, R149, R148 ;  /* 0x000000949592723e */ /* 0x000fe400000000ff */
[----:B------:R-:W-:Y:S02]  /*f6e0*/  F2FP.F16.F32.PACK_AB R147, R151, R150 ;  /* 0x000000969793723e */ /* 0x000fe400000000ff */
[----:B------:R-:W-:-:S02]  /*f6f0*/  ISETP.NE.AND.EX P0, PT, RZ, UR5, PT, P0 ;  /* 0x00000005ff007c0c */ /* 0x000fc4000bf05300 */
[----:B------:R-:W-:Y:S01]  /*f700*/  IADD3.X R7, R204, UR5, RZ, P1, !PT ;  /* 0x00000005cc077c10 */ /* 0x000fe20008ffe4ff */
[----:B------:R-:W-:Y:S01]  /*f710*/  ULDC.64 UR4, c[0x0][0xbe0] ;  /* 0x0002f80000047ab9 */ /* 0x000fe20000000a00 */
[----:B------:R3:W-:Y:S01]  /*f720*/  STSM.16.M88.4 [R36], R144 ;  /* 0x0000009024007844 */ /* 0x0007e20000000200 */
[----:B------:R-:W-:Y:S01]  /*f730*/  BAR.SYNC.DEFER_BLOCKING 0x1, 0x100 ;  /* 0x0044000000007b1d */ /* 0x000fe20000010000 */
[----:B------:R-:W-:Y:S02]  /*f740*/  ISETP.NE.U32.AND P6, PT, RZ, UR4, PT ;  /* 0x00000004ff007c0c */ /* 0x000fe4000bfc5070 */
[----:B------:R-:W-:Y:S02]  /*f750*/  MOV R0, RZ ;  /* 0x000000ff00007202 */ /* 0x000fe40000000f00 */
[----:B------:R-:W-:-:S13]  /*f760*/  ISETP.NE.AND.EX P6, PT, RZ, UR5, PT, P6 ;  /* 0x00000005ff007c0c */ /* 0x000fda000bfc5360 */
[----:B------:R-:W-:Y:S01]  /*f770*/  @P6 IADD3 R4, P4, R203, UR4, RZ ;  /* 0x00000004cb046c10 */ /* 0x000fe2000ff9e0ff */
[----:B------:R-:W-:Y:S02]  /*f780*/  ULDC UR4, c[0x0][0xa88] ;  /* 0x0002a20000047ab9 */ /* 0x000fe40000000800 */
[----:B------:R-:W-:Y:S01]  /*f790*/  IMAD.U32 R76, RZ, RZ, UR4 ;  /* 0x00000004ff4c7e24 */ /* 0x000fe2000f8e00ff */
[----:B------:R-:W-:Y:S01]  /*f7a0*/  @P6 IADD3.X R5, R204, UR5, RZ, P4, !PT ;  /* 0x00000005cc056c10 */ /* 0x000fe2000a7fe4ff */
[----:B------:R0:W5:Y:S01]  /*f7b0*/  @P0 LDG.E R0, desc[UR40][R6.64] ;  /* 0x0000002806000981 */ /* 0x000162000c1e1900 */
[----:B------:R-:W-:-:S03]  /*f7c0*/  IMAD R3, R200, 0x40, R193 ;  /* 0x00000040c8037824 */ /* 0x000fc600078e02c1 */
[----:B------:R2:W5:Y:S01]  /*f7d0*/  @P6 LDG.E R76, desc[UR40][R4.64] ;  /* 0x00000028044c6981 */ /* 0x000562000c1e1900 */
[----:B------:R-:W-:-:S03]  /*f7e0*/  IMAD.WIDE R20, R3, 0x2, R20 ;  /* 0x0000000203147825 */ /* 0x000fc600078e0214 */
[C---:B----4-:R-:W-:Y:S02]  /*f7f0*/  IADD3 R9, P1, R20.reuse, 0x1000, RZ ;  /* 0x0000100014097810 */ /* 0x050fe40007f3e0ff */
[C---:B-1----:R-:W-:Y:S02]  /*f800*/  IADD3 R13, P2, R20.reuse, 0x2000, RZ ;  /* 0x00002000140d7810 */ /* 0x042fe40007f5e0ff */
[C---:B0-----:R-:W-:Y:S02]  /*f810*/  IADD3 R25, P3, R20.reuse, 0x3000, RZ ;  /* 0x0000300014197810 */ /* 0x041fe40007f7e0ff */
[----:B--2---:R-:W-:Y:S02]  /*f820*/  IADD3 R29, P4, R20, 0x4000, RZ ;  /* 0x00004000141d7810 */ /* 0x004fe40007f9e0ff */
        /* <DEDUP_REMOVED lines=11> */
[----:B------:R-:W-:Y:S01]  /*f8e0*/  LOP3.LUT R12, R12, R13, RZ, 0x3c, !PT ;  /* 0x0000000d0c0c7212 */ /* 0x000fe200078e3cff */
[--C-:B------:R-:W-:Y:S01]  /*f8f0*/  IMAD.X R13, RZ, RZ, R21.reuse, P2 ;  /* 0x000000ffff0d7224 */ /* 0x100fe200010e0615 */
[----:B------:R-:W-:Y:S02]  /*f900*/  LOP3.LUT R24, R24, R25, RZ, 0x3c, !PT ;  /* 0x0000001918187212 */ /* 0x000fe400078e3cff */
        /* <DEDUP_REMOVED lines=9> */
[----:B---3--:R-:W-:Y:S02]  /*f9a0*/  LOP3.LUT R32, R33, 0x380, RZ, 0xc0, !PT ;  /* 0x0000038021207812 */ /* 0x008fe400078ec0ff */
        /* <DEDUP_REMOVED lines=17> */
[----:B------:R-:W-:Y:S06]  /*fac0*/  @P6 BRA `(.L_x_3748) ;  /* 0x0000000000106947 */ /* 0x000fec0003800000 */
[----:B------:R-:W-:Y:S05]  /*fad0*/  @!P0 BRA `(.L_x_3748) ;  /* 0x00000000000c8947 */ /* 0x000fea0003800000 */
[----:B------:R-:W2:Y:S04]  /*fae0*/  LDG.E R3, desc[UR40][R6.64] ;  /* 0x0000002806037981 */ /* 0x000ea8000c1e1900 */
[----:B-----5:R-:W2:Y:S02]  /*faf0*/  LDG.E R76, desc[UR40][R6.64+0x4] ;  /* 0x00000428064c7981 */ /* 0x020ea4000c1e1900 */
[----:B--2---:R-:W-:-:S07]  /*fb00*/  IMAD.IADD R76, R76, 0x1, -R3 ;  /* 0x000000014c4c7824 */ /* 0x004fce00078e0a03 */
.L_x_3748:
[----:B------:R-:W0:Y:S01]  /*fb10*/  SHFL.IDX PT, R3, R212, RZ, 0x1f ;  /* 0x00001fffd4037589 */ /* 0x000e2200000e0000 */
[----:B------:R-:W-:Y:S01]  /*fb20*/  ISETP.NE.AND P6, PT, R10, RZ, PT ;  /* 0x000000ff0a00720c */ /* 0x000fe20003fc5270 */
[--C-:B------:R-:W-:Y:S01]  /*fb30*/  IMAD.X R53, RZ, RZ, R21.reuse, P5 ;  /* 0x000000ffff357224 */ /* 0x100fe200028e0615 */
[-C--:B------:R-:W-:Y:S01]  /*fb40*/  IADD3.X R49, RZ, R21.reuse, RZ, P4, !PT ;  /* 0x00000015ff317210 */ /* 0x080fe200027fe4ff */
[--C-:B------:R-:W-:Y:S01]  /*fb50*/  IMAD.X R37, RZ, RZ, R21.reuse, P1 ;  /* 0x000000ffff257224 */ /* 0x100fe200008e0615 */
[----:B------:R-:W-:Y:S01]  /*fb60*/  IADD3.X R33, RZ, R21, RZ, P6, !PT ;  /* 0x00000015ff217210 */ /* 0x000fe200037fe4ff */
[--C-:B------:R-:W-:Y:S01]  /*fb70*/  IMAD.X R41, RZ, RZ, R21.reuse, P2 ;  /* 0x000000ffff297224 */ /* 0x100fe200010e0615 */
[C---:B------:R-:W-:Y:S01]  /*fb80*/  IADD3 R57, P6, R20.reuse, 0xb000, RZ ;  /* 0x0000b00014397810 */ /* 0x040fe20007fde0ff */
[----:B------:R-:W-:Y:S01]  /*fb90*/  IMAD.X R45, RZ, RZ, R21, P3 ;  /* 0x000000ffff2d7224 */ /* 0x000fe200018e0615 */
[C---:B------:R-:W-:Y:S02]  /*fba0*/  IADD3 R61, P1, R20.reuse, 0xc000, RZ ;  /* 0x0000c000143d7810 */ /* 0x040fe40007f3e0ff */
[----:B------:R-:W-:-:S02]  /*fbb0*/  IADD3 R65, P2, R20, 0xd000, RZ ;  /* 0x0000d00014417810 */ /* 0x000fc40007f5e0ff */
[C---:B------:R-:W-:Y:S02]  /*fbc0*/  IADD3 R69, P3, R20.reuse, 0xe000, RZ ;  /* 0x0000e00014457810 */ /* 0x040fe40007f7e0ff */
[----:B------:R-:W-:Y:S02]  /*fbd0*/  IADD3 R4, P4, R20, 0xf000, RZ ;  /* 0x0000f00014047810 */ /* 0x000fe40007f9e0ff */
[----:B------:R-:W-:Y:S02]  /*fbe0*/  LOP3.LUT R56, R57, 0x380, RZ, 0xc0, !PT ;  /* 0x0000038039387812 */ /* 0x000fe400078ec0ff */
[----:B------:R-:W-:Y:S01]  /*fbf0*/  LOP3.LUT R60, R61, 0x380, RZ, 0xc0, !PT ;  /* 0x000003803d3c7812 */ /* 0x000fe200078ec0ff */
[----:B------:R-:W-:Y:S01]  /*fc00*/  IMAD.X R73, RZ, RZ, R21, P4 ;  /* 0x000000ffff497224 */ /* 0x000fe200020e0615 */
        /* <DEDUP_REMOVED lines=11> */
[----:B------:R-:W-:Y:S01]  /*fcc0*/  LOP3.LUT R56, R56, R57, RZ, 0x3c, !PT ;  /* 0x0000003938387212 */ /* 0x000fe200078e3cff */
[--C-:B------:R-:W-:Y:S01]  /*fcd0*/  IMAD.X R57, RZ, RZ, R21.reuse, P6 ;  /* 0x000000ffff397224 */ /* 0x100fe200030e0615 */
[----:B------:R-:W-:Y:S01]  /*fce0*/  LOP3.LUT R60, R60, R61, RZ, 0x3c, !PT ;  /* 0x0000003d3c3c7212 */ /* 0x000fe200078e3cff */
[----:B------:R-:W-:Y:S01]  /*fcf0*/  IMAD.X R61, RZ, RZ, R21, P1 ;  /* 0x000000ffff3d7224 */ /* 0x000fe200008e0615 */
[----:B------:R-:W-:-:S02]  /*fd00*/  LOP3.LUT R64, R64, R65, RZ, 0x3c, !PT ;  /* 0x0000004140407212 */ /* 0x000fc400078e3cff */
[----:B------:R-:W-:Y:S01]  /*fd10*/  LOP3.LUT R68, R68, R69, RZ, 0x3c, !PT ;  /* 0x0000004544447212 */ /* 0x000fe200078e3cff */
[----:B------:R-:W-:Y:S01]  /*fd20*/  IMAD.X R69, RZ, RZ, R21, P3 ;  /* 0x000000ffff457224 */ /* 0x000fe200018e0615 */
[----:B------:R-:W-:Y:S02]  /*fd30*/  LOP3.LUT R20, R5, R20, RZ, 0x3c, !PT ;  /* 0x0000001405147212 */ /* 0x000fe400078e3cff */
[----:B------:R-:W-:Y:S02]  /*fd40*/  IADD3.X R65, RZ, R21, RZ, P2, !PT ;  /* 0x00000015ff417210 */ /* 0x000fe400017fe4ff */
[----:B------:R-:W-:Y:S02]  /*fd50*/  LOP3.LUT R72, R3, R4, RZ, 0x3c, !PT ;  /* 0x0000000403487212 */ /* 0x000fe400078e3cff */
[----:B------:R-:W-:Y:S02]  /*fd60*/  SHF.R.S32.HI R78, RZ, 0x1f, R202 ;  /* 0x0000001fff4e7819 */ /* 0x000fe400000114ca */
[----:B------:R-:W-:-:S02]  /*fd70*/  SEL R205, R205, RZ, !P0 ;  /* 0x000000ffcdcd7207 */ /* 0x000fc40004000000 */
[----:B------:R-:W-:Y:S02]  /*fd80*/  SEL R210, R210, RZ, !P0 ;  /* 0x000000ffd2d27207 */ /* 0x000fe40004000000 */
[----:B-----5:R-:W-:Y:S01]  /*fd90*/  SHF.R.S32.HI R77, RZ, 0x1f, R0 ;  /* 0x0000001fff4d7819 */ /* 0x020fe20000011400 */
[----:B------:R-:W-:Y:S06]  /*fda0*/  @P5 BRA `(.L_x_3749) ;  /* 0x0000000000645947 */ /* 0x000fec0003800000 */
[----:B------:R-:W-:Y:S01]  /*fdb0*/  ULDC.64 UR4, c[0x0][0xb70] ;  /* 0x0002dc0000047ab9 */ /* 0x000fe20000000a00 */
[----:B------:R-:W-:Y:S01]  /*fdc0*/  MOV R5, R77 ;  /* 0x0000004d00057202 */ /* 0x000fe20000000f00 */
[----:B------:R-:W-:Y:S02]  /*fdd0*/  IMAD R3, R78, UR4, RZ ;  /* 0x000000044e037c24 */ /* 0x000fe4000f8e02ff */
[----:B------:R-:W-:Y:S02]  /*fde0*/  IMAD.MOV.U32 R4, RZ, RZ, R0 ;  /* 0x000000ffff047224 */ /* 0x000fe400078e0000 */
[C---:B------:R-:W-:Y:S02]  /*fdf0*/  IMAD R3, R202.reuse, UR5, R3 ;  /* 0x00000005ca037c24 */ /* 0x040fe4000f8e0203 */
[----:B------:R-:W-:Y:S01]  /*fe00*/  IMAD.WIDE.U32 R4, R202, UR4, R4 ;  /* 0x00000004ca047c25 */ /* 0x000fe2000f8e0004 */
[----:B------:R-:W-:-:S03]  /*fe10*/  ULDC.64 UR4, c[0x0][0xb78] ;  /* 0x0002de0000047ab9 */ /* 0x000fc60000000a00 */
[----:B------:R-:W-:Y:S02]  /*fe20*/  IMAD.IADD R5, R5, 0x1, R3 ;  /* 0x0000000105057824 */ /* 0x000fe400078e0203 */
[----:B------:R-:W-:Y:S02]  /*fe30*/  IMAD.MOV R7, RZ, RZ, -R194 ;  /* 0x000000ffff077224 */ /* 0x000fe400078e0ac2 */
[----:B------:R-:W-:Y:S02]  /*fe40*/  IMAD R3, R210, UR4, RZ ;  /* 0x00000004d2037c24 */ /* 0x000fe4000f8e02ff */
[----:B------:R-:W-:Y:S01]  /*fe50*/  IMAD R11, R207, 0x40, R190 ;  /* 0x00000040cf0b7824 */ /* 0x000fe200078e02be */
[----:B------:R-:W-:Y:S01]  /*fe60*/  ISETP.NE.AND P0, PT, R192, R7, PT ;  /* 0x00000007c000720c */ /* 0x000fe20003f05270 */
[----:B------:R-:W-:-:S03]  /*fe70*/  IMAD.WIDE.U32 R4, R205, UR4, R4 ;  /* 0x00000004cd047c25 */ /* 0x000fc6000f8e0004 */
[----:B------:R-:W-:Y:S01]  /*fe80*/  SHF.R.S32.HI R7, RZ, 0x1f, R11 ;  /* 0x0000001fff077819 */ /* 0x000fe2000001140b */
[----:B------:R-:W-:Y:S01]  /*fe90*/  IMAD R10, R205, UR5, R3 ;  /* 0x00000005cd0a7c24 */ /* 0x000fe2000f8e0203 */
[C---:B------:R-:W-:Y:S01]  /*fea0*/  IADD3 R3, R11.reuse, 0x8, RZ ;  /* 0x000000080b037810 */ /* 0x040fe20007ffe0ff */
[----:B------:R-:W-:Y:S01]  /*feb0*/  ULDC.64 UR4, c[0x0][0xb40] ;  /* 0x0002d00000047ab9 */ /* 0x000fe20000000a00 */
[C---:B------:R-:W-:Y:S02]  /*fec0*/  IADD3 R6, P2, R11.reuse, R4, RZ ;  /* 0x000000040b067210 */ /* 0x040fe40007f5e0ff */
[-C--:B------:R-:W-:Y:S02]  /*fed0*/  ISETP.GE.OR P1, PT, R11, R76.reuse, P0 ;  /* 0x0000004c0b00720c */ /* 0x080fe40000726670 */
[----:B------:R-:W-:Y:S02]  /*fee0*/  ISETP.GE.OR P0, PT, R3, R76, P0 ;  /* 0x0000004c0300720c */ /* 0x000fe40000706670 */
[----:B------:R-:W-:-:S02]  /*fef0*/  IADD3.X R7, R7, R5, R10, P2, !PT ;  /* 0x0000000507077210 */ /* 0x000fc400017fe40a */
[----:B------:R-:W-:-:S04]  /*ff00*/  LEA R4, P2, R6, UR4, 0x2 ;  /* 0x0000000406047c11 */ /* 0x000fc8000f8410ff */
[----:B------:R-:W-:-:S05]  /*ff10*/  LEA.HI.X R5, R6, UR5, R7, 0x2, P2 ;  /* 0x0000000506057c11 */ /* 0x000fca00090f1407 */
[----:B------:R0:W-:Y:S04]  /*ff20*/  @!P1 STG.E desc[UR40][R4.64], R169 ;  /* 0x000000a904009986 */ /* 0x0001e8000c101928 */
[----:B------:R0:W-:Y:S02]  /*ff30*/  @!P0 STG.E desc[UR40][R4.64+0x20], R170 ;  /* 0x000020aa04008986 */ /* 0x0001e4000c101928 */
.L_x_3749:
        /* <DEDUP_REMOVED lines=12> */
[----:B------:R-:W5:Y:S02]  /*10000*/  LD.E.128 R28, desc[UR40][R28.64] ;  /* 0x000000281c1c7980 */ /* 0x000f64000c101d00 */
[----:B------:R-:W-:Y:S02]  /*10010*/  IMAD.IADD R21, R21, 0x1, R3 ;  /* 0x0000000115157824 */ /* 0x000fe400078e0203 */
[----:B------:R-:W-:Y:S01]  /*10020*/  VIADD R3, R193, 0x40 ;  /* 0x00000040c1037836 */ /* 0x000fe20000000000 */
[----:B------:R-:W5:Y:S01]  /*10030*/  LD.E.128 R32, desc[UR40][R32.64] ;  /* 0x0000002820207980 */ /* 0x000f62000c101d00 */
[----:B------:R-:W-:-:S03]  /*10040*/  IMAD R77, R78, UR4, RZ ;  /* 0x000000044e4d7c24 */ /* 0x000fc6000f8e02ff */
[-C--:B-1----:R-:W-:Y:S01]  /*10050*/  ISETP.GE.AND P3, PT, R3, R88.reuse, PT ;  /* 0x000000580300720c */ /* 0x082fe20003f66270 */
[----:B------:R-:W5:Y:S01]  /*10060*/  LD.E.128 R36, desc[UR40][R36.64] ;  /* 0x0000002824247980 */ /* 0x000f62000c101d00 */
[----:B------:R-:W-:Y:S01]  /*10070*/  IMAD R79, R207, -0x40, R76 ;  /* 0xffffffc0cf4f7824 */ /* 0x000fe200078e024c */
[----:B------:R-:W-:Y:S01]  /*10080*/  IADD3 R0, R200, 0x20, RZ ;  /* 0x00000020c8007810 */ /* 0x000fe20007ffe0ff */
[C---:B------:R-:W-:Y:S01]  /*10090*/  IMAD R77, R202.reuse, UR5, R77 ;  /* 0x00000005ca4d7c24 */ /* 0x040fe2000f8e024d */
[----:B------:R-:W5:Y:S01]  /*100a0*/  LD.E.128 R40, desc[UR40][R40.64] ;  /* 0x0000002828287980 */ /* 0x000f62000c101d00 */
[----:B------:R-:W-:Y:S01]  /*100b0*/  IMAD.WIDE.U32 R20, R202, UR4, R20 ;  /* 0x00000004ca147c25 */ /* 0x000fe2000f8e0014 */
[C---:B------:R-:W-:Y:S01]  /*100c0*/  ISETP.GE.AND P2, PT, R193.reuse, R88, PT ;  /* 0x00000058c100720c */ /* 0x040fe20003f46270 */
[----:B------:R-:W-:Y:S01]  /*100d0*/  ULDC.64 UR4, c[0x0][0xae8] ;  /* 0x0002ba0000047ab9 */ /* 0x000fe20000000a00 */
[----:B------:R-:W5:Y:S01]  /*100e0*/  LD.E.128 R44, desc[UR40][R44.64] ;  /* 0x000000282c2c7980 */ /* 0x000f62000c101d00 */
[----:B------:R-:W-:Y:S01]  /*100f0*/  SEL R76, RZ, 0xffffffff, P3 ;  /* 0xffffffffff4c7807 */ /* 0x000fe20001800000 */
        /* <DEDUP_REMOVED lines=32> */
[----:B------:R-:W-:Y:S02]  /*10300*/  ISETP.GE.AND P1, PT, R200, R79, PT ;  /* 0x0000004fc800720c */ /* 0x000fe40003f26270 */
[----:B------:R-:W-:-:S02]  /*10310*/  ISETP.GE.AND P4, PT, R78, R88, PT ;  /* 0x000000584e00720c */ /* 0x000fc40003f86270 */
[----:B------:R-:W-:Y:S02]  /*10320*/  SEL R77, RZ, 0x10, P2 ;  /* 0x00000010ff4d7807 */ /* 0x000fe40001000000 */
[----:B------:R-:W-:Y:S02]  /*10330*/  SEL R78, RZ, 0x20, P3 ;  /* 0x00000020ff4e7807 */ /* 0x000fe40001800000 */
[----:B------:R-:W-:Y:S02]  /*10340*/  PRMT R0, RZ, 0x654, R0 ;  /* 0x00000654ff007816 */ /* 0x000fe40000000000 */
[----:B------:R-:W-:Y:S02]  /*10350*/  IADD3 R79, R193, 0x1c0, RZ ;  /* 0x000001c0c14f7810 */ /* 0x000fe40007ffe0ff */
[----:B------:R-:W-:Y:S01]  /*10360*/  LOP3.LUT R77, R78, R76, R77, 0xfe, !PT ;  /* 0x0000004c4e4d7212 */ /* 0x000fe200078efe4d */
[----:B0-----:R0:W-:Y:S01]  /*10370*/  SYNCS.ARRIVE.TRANS64.RED.A1T0 RZ, [R0+URZ], RZ ;  /* 0x000000ff00ff79a7 */ /* 0x0011e2000810043f */
[----:B------:R-:W-:Y:S01]  /*10380*/  ISETP.GE.AND P2, PT, R79, R88, PT ;  /* 0x000000584f00720c */ /* 0x000fe20003f46270 */
[----:B------:R-:W-:Y:S01]  /*10390*/  IMAD R76, R210, UR4, RZ ;  /* 0x00000004d24c7c24 */ /* 0x000fe2000f8e02ff */
[----:B------:R-:W-:Y:S01]  /*103a0*/  SHF.R.S32.HI R201, RZ, 0x1f, R200 ;  /* 0x0000001fffc97819 */ /* 0x000fe200000114c8 */
[----:B------:R-:W-:Y:S01]  /*103b0*/  IMAD.WIDE.U32 R78, R205, UR4, R20 ;  /* 0x00000004cd4e7c25 */ /* 0x000fe2000f8e0014 */
[----:B------:R-:W-:-:S02]  /*103c0*/  SEL R21, RZ, 0x80, P2 ;  /* 0x00000080ff157807 */ /* 0x000fc40001000000 */
[----:B0-----:R-:W-:Y:S01]  /*103d0*/  SEL R0, RZ, 0x40, P4 ;  /* 0x00000040ff007807 */ /* 0x001fe20002000000 */
[----:B------:R-:W-:-:S03]  /*103e0*/  IMAD R81, R205, UR5, R76 ;  /* 0x00000005cd517c24 */ /* 0x000fc6000f8e024c */
[----:B------:R-:W-:Y:S01]  /*103f0*/  LOP3.LUT R0, R77, R0, RZ, 0xfc, !PT ;  /* 0x000000004d007212 */ /* 0x000fe200078efcff */
[----:B------:R-:W-:-:S03]  /*10400*/  IMAD.WIDE R76, R207, 0x40, R200 ;  /* 0x00000040cf4c7825 */ /* 0x000fc600078e02c8 */
[----:B------:R-:W-:Y:S01]  /*10410*/  LOP3.LUT R86, R0, R21, RZ, 0xfc, !PT ;  /* 0x0000001500567212 */ /* 0x000fe200078efcff */
[----:B------:R-:W-:Y:S01]  /*10420*/  IMAD.IADD R87, R79, 0x1, R81 ;  /* 0x000000014f577824 */ /* 0x000fe200078e0251 */
        /* <DEDUP_REMOVED lines=13> */
[----:B------:R-:W-:Y:S02]  /*10500*/  LEA R80, P1, R20, UR4, 0x1 ;  /* 0x0000000414507c11 */ /* 0x000fe4000f8208ff */
        /* <DEDUP_REMOVED lines=13> */
.L_x_3751:
[----:B------:R-:W-:Y:S05]  /*105e0*/  BSYNC B1 ;  /* 0x0000000000017941 */ /* 0x000fea0003800000 */
.L_x_3750:
        /* <DEDUP_REMOVED lines=31> */
.L_x_3747:
[----:B------:R-:W-:Y:S01]  /*107e0*/  ULDC.64 UR4, c[0x0][0xbd8] ;  /* 0x0002f60000047ab9 */ /* 0x000fe20000000a00 */
[----:B------:R-:W-:Y:S01]  /*107f0*/  IMAD.MOV.U32 R3, RZ, RZ, RZ ;  /* 0x000000ffff037224 */ /* 0x000fe200078e00ff */
[----:B------:R-:W-:Y:S01]  /*10800*/  ISETP.NE.U32.AND P0, PT, RZ, UR4, PT ;  /* 0x00000004ff007c0c */ /* 0x000fe2000bf05070 */
[----:B------:R-:W3:Y:S01]  /*10810*/  LDC R12, c[0x0][0xa8c] ;  /* 0x0002a300ff0c7b82 */ /* 0x000ee20000000800 */
[----:B------:R-:W-:Y:S02]  /*10820*/  IADD3 R4, P1, R203, UR4, RZ ;  /* 0x00000004cb047c10 */ /* 0x000fe4000ff3e0ff */
[----:B------:R-:W-:Y:S02]  /*10830*/  ISETP.NE.AND.EX P0, PT, RZ, UR5, PT, P0 ;  /* 0x00000005ff007c0c */ /* 0x000fe4000bf05300 */
[----:B------:R-:W-:Y:S01]  /*10840*/  IADD3.X R5, R204, UR5, RZ, P1, !PT ;  /* 0x00000005cc057c10 */ /* 0x000fe20008ffe4ff */
[----:B------:R-:W-:Y:S02]  /*10850*/  ULDC.64 UR4, c[0x0][0xbe0] ;  /* 0x0002f80000047ab9 */ /* 0x000fe40000000a00 */
        /* <DEDUP_REMOVED lines=8> */
[----:B------:R-:W-:Y:S01]  /*108e0*/  ISETP.GT.AND P2, PT, R221, 0x3f, PT ;  /* 0x0000003fdd00780c */ /* 0x000fe20003f44270 */
[----:B------:R-:W-:-:S12]  /*108f0*/  @P1 BRA `(.L_x_3753) ;  /* 0x0000000000101947 */ /* 0x000fd80003800000 */
[----:B------:R-:W-:Y:S05]  /*10900*/  @!P0 BRA `(.L_x_3753) ;  /* 0x00000000000c8947 */ /* 0x000fea0003800000 */
[----:B----4-:R-:W4:Y:S04]  /*10910*/  LDG.E R7, desc[UR40][R4.64] ;  /* 0x0000002804077981 */ /* 0x010f28000c1e1900 */
[----:B-----5:R-:W4:Y:S02]  /*10920*/  LDG.E R0, desc[UR40][R4.64+0x4] ;  /* 0x0000042804007981 */ /* 0x020f24000c1e1900 */
[----:B----4-:R-:W-:-:S07]  /*10930*/  IADD3 R0, -R7, R0, RZ ;  /* 0x0000000007007210 */ /* 0x010fce0007ffe1ff */
.L_x_3753:
[----:B------:R-:W-:Y:S01]  /*10940*/  BSSY B1, `(.L_x_3754) ;  /* 0x000001d000017945 */ /* 0x000fe20003800000 */
[----:B------:R-:W-:Y:S02]  /*10950*/  SHF.R.S32.HI R9, RZ, 0x1f, R202 ;  /* 0x0000001fff097819 */ /* 0x000fe400000114ca */
[----:B------:R-:W-:Y:S02]  /*10960*/  SHF.R.S32.HI R10, RZ, 0x1f, R193 ;  /* 0x0000001fff0a7819 */ /* 0x000fe400000114c1 */
[----:B------:R-:W-:Y:S02]  /*10970*/  SEL R205, R205, RZ, !P0 ;  /* 0x000000ffcdcd7207 */ /* 0x000fe40004000000 */
[----:B------:R-:W-:Y:S02]  /*10980*/  SEL R210, R210, RZ, !P0 ;  /* 0x000000ffd2d27207 */ /* 0x000fe40004000000 */
[----:B-----5:R-:W-:Y:S01]  /*10990*/  SHF.R.S32.HI R8, RZ, 0x1f, R3 ;  /* 0x0000001fff087819 */ /* 0x020fe20000011403 */
[----:B------:R-:W-:Y:S06]  /*109a0*/  @P2 BRA `(.L_x_3755) ;  /* 0x0000000000582947 */ /* 0x000fec0003800000 */
[----:B----4-:R-:W4:Y:S02]  /*109b0*/  S2R R4, SR_TID.X ;  /* 0x0000000000047919 */ /* 0x010f240000002100 */
[----:B----4-:R-:W-:-:S04]  /*109c0*/  IMAD R4, R207, 0x40, R4 ;  /* 0x00000040cf047824 */ /* 0x010fc800078e0204 */
[----:B------:R-:W-:-:S05]  /*109d0*/  VIADD R5, R4, 0xffffff80 ;  /* 0xffffff8004057836 */ /* 0x000fca0000000000 */
        /* <DEDUP_REMOVED lines=19> */
.L_x_3755:
[----:B------:R-:W-:Y:S05]  /*10b10*/  BSYNC B1 ;  /* 0x0000000000017941 */ /* 0x000fea0003800000 */
.L_x_3754:
[----:B------:R-:W-:Y:S01]  /*10b20*/  ULDC.64 UR4, c[0x0][0xaa0] ;  /* 0x0002a80000047ab9 */ /* 0x000fe20000000a00 */
[----:B----4-:R-:W-:Y:S01]  /*10b30*/  IMAD.MOV.U32 R4, RZ, RZ, R193 ;  /* 0x000000ffff047224 */ /* 0x010fe200078e00c1 */
[C---:B------:R-:W-:Y:S01]  /*10b40*/  IADD3 R13, R193.reuse, 0x40, RZ ;  /* 0x00000040c10d7810 */ /* 0x040fe20007ffe0ff */
[----:B------:R-:W-:Y:S01]  /*10b50*/  IMAD.MOV.U32 R5, RZ, RZ, R10 ;  /* 0x000000ffff057224 */ /* 0x000fe200078e000a */
[-C--:B---3--:R-:W-:Y:S01]  /*10b60*/  ISETP.GE.AND P2, PT, R193, R12.reuse, PT ;  /* 0x0000000cc100720c */ /* 0x088fe20003f46270 */
[----:B------:R-:W-:Y:S01]  /*10b70*/  IMAD R6, R8, UR4, RZ ;  /* 0x0000000408067c24 */ /* 0x000fe2000f8e02ff */
[----:B------:R-:W-:Y:S01]  /*10b80*/  ISETP.GE.AND P0, PT, R13, R12, PT ;  /* 0x0000000c0d00720c */ /* 0x000fe20003f06270 */
[C---:B------:R-:W-:Y:S01]  /*10b90*/  IMAD.WIDE.U32 R4, R3.reuse, UR4, R4 ;  /* 0x0000000403047c25 */ /* 0x040fe2000f8e0004 */
[----:B------:R-:W-:Y:S03]  /*10ba0*/  BSSY B1, `(.L_x_3756) ;  /* 0x0000049000017945 */ /* 0x000fe60003800000 */
[----:B------:R-:W-:Y:S01]  /*10bb0*/  IMAD R3, R3, UR5, R6 ;  /* 0x0000000503037c24 */ /* 0x000fe2000f8e0206 */
[----:B------:R-:W-:Y:S01]  /*10bc0*/  ULDC.64 UR4, c[0x0][0xae0] ;  /* 0x0002b80000047ab9 */ /* 0x000fe20000000a00 */
[----:B------:R-:W-:Y:S01]  /*10bd0*/  SEL R6, RZ, 0xffffffff, P0 ;  /* 0xffffffffff067807 */ /* 0x000fe20000000000 */
[----:B------:R-:W-:-:S02]  /*10be0*/  IMAD R7, R9, UR4, RZ ;  /* 0x0000000409077c24 */ /* 0x000fc4000f8e02ff */
[----:B------:R-:W-:Y:S02]  /*10bf0*/  IMAD.IADD R5, R5, 0x1, R3 ;  /* 0x0000000105057824 */ /* 0x000fe400078e0203 */
[----:B------:R-:W-:Y:S02]  /*10c00*/  IMAD R3, R207, -0x40, R0 ;  /* 0xffffffc0cf037824 */ /* 0x000fe400078e0200 */
[C---:B------:R-:W-:Y:S02]  /*10c10*/  VIADD R0, R200.reuse, 0x20 ;  /* 0x00000020c8007836 */ /* 0x040fe40000000000 */
[C---:B------:R-:W-:Y:S01]  /*10c20*/  VIADD R15, R193.reuse, 0x80 ;  /* 0x00000080c10f7836 */ /* 0x040fe20000000000 */
[-C--:B------:R-:W-:Y:S01]  /*10c30*/  ISETP.GE.AND P1, PT, R200, R3.reuse, PT ;  /* 0x00000003c800720c */ /* 0x080fe20003f26270 */
[----:B------:R-:W-:Y:S01]  /*10c40*/  VIADD R21, R193, 0xc0 ;  /* 0x000000c0c1157836 */ /* 0x000fe20000000000 */
[----:B------:R-:W-:Y:S01]  /*10c50*/  ISETP.GE.AND P0, PT, R0, R3, PT ;  /* 0x000000030000720c */ /* 0x000fe20003f06270 */
[C---:B------:R-:W-:Y:S01]  /*10c60*/  IMAD R7, R202.reuse, UR5, R7 ;  /* 0x00000005ca077c24 */ /* 0x040fe2000f8e0207 */
[----:B------:R-:W-:Y:S01]  /*10c70*/  SEL R0, RZ, 0x1, P2 ;  /* 0x00000001ff007807 */ /* 0x000fe20001000000 */
[----:B------:R-:W-:Y:S01]  /*10c80*/  IMAD.WIDE.U32 R4, R202, UR4, R4 ;  /* 0x00000004ca047c25 */ /* 0x000fe2000f8e0004 */
[----:B------:R-:W-:Y:S01]  /*10c90*/  SHF.L.U32 R3, R6, 0x1, RZ ;  /* 0x0000000106037819 */ /* 0x000fe200000006ff */
[----:B------:R-:W-:Y:S01]  /*10ca0*/  ULDC.64 UR4, c[0x0][0xae8] ;  /* 0x0002ba0000047ab9 */ /* 0x000fe20000000a00 */
[-C--:B------:R-:W-:Y:S01]  /*10cb0*/  ISETP.GE.AND P2, PT, R15, R12.reuse, PT ;  /* 0x0000000c0f00720c */ /* 0x080fe20003f46270 */
[----:B------:R-:W-:Y:S01]  /*10cc0*/  VIADD R25, R193, 0x100 ;  /* 0x00000100c1197836 */ /* 0x000fe20000000000 */
[----:B------:R-:W-:Y:S01]  /*10cd0*/  ISETP.GE.AND P3, PT, R21, R12, PT ;  /* 0x0000000c1500720c */ /* 0x000fe20003f66270 */
[----:B------:R-:W-:Y:S01]  /*10ce0*/  VIADD R27, R193, 0x140 ;  /* 0x00000140c11b7836 */ /* 0x000fe20000000000 */
[----:B------:R-:W-:Y:S01]  /*10cf0*/  LOP3.LUT R0, R3, 0x2, R0, 0xe2, !PT ;  /* 0x0000000203007812 */ /* 0x000fe200078ee200 */
[----:B------:R-:W-:Y:S01]  /*10d00*/  IMAD.IADD R5, R5, 0x1, R7 ;  /* 0x0000000105057824 */ /* 0x000fe200078e0207 */
[C---:B------:R-:W-:Y:S01]  /*10d10*/  IADD3 R7, R193.reuse, 0x180, RZ ;  /* 0x00000180c1077810 */ /* 0x040fe20007ffe0ff */
[----:B------:R-:W-:Y:S01]  /*10d20*/  VIADD R9, R193, 0x1c0 ;  /* 0x000001c0c1097836 */ /* 0x000fe20000000000 */
[----:B------:R-:W-:-:S02]  /*10d30*/  SEL R3, RZ, 0x4, P2 ;  /* 0x00000004ff037807 */ /* 0x000fc40001000000 */
[----:B------:R-:W-:Y:S02]  /*10d40*/  SEL R6, RZ, 0x8, P3 ;  /* 0x00000008ff067807 */ /* 0x000fe40001800000 */
[-C--:B------:R-:W-:Y:S02]  /*10d50*/  ISETP.GE.AND P2, PT, R25, R12.reuse, PT ;  /* 0x0000000c1900720c */ /* 0x080fe40003f46270 */
        /* <DEDUP_REMOVED lines=45> */
.L_x_3757:
[----:B------:R-:W-:Y:S05]  /*11030*/  BSYNC B1 ;  /* 0x0000000000017941 */ /* 0x000fea0003800000 */
.L_x_3756:
[----:B------:R-:W-:Y:S05]  /*11040*/  @P0 BRA `(.L_x_3752) ;  /* 0x0000000000700947 */ /* 0x000fea0003800000 */
[----:B------:R-:W-:Y:S01]  /*11050*/  IADD3 R3, P0, R8, 0x20, RZ ;  /* 0x0000002008037810 */ /* 0x000fe20007f1e0ff */
        /* <DEDUP_REMOVED lines=27> */
.L_x_3752:
[----:B------:R-:W-:Y:S05]  /*11210*/  BSYNC B0 ;  /* 0x0000000000007941 */ /* 0x000fea0003800000 */
.L_x_3746:
[----:B------:R-:W-:Y:S02]  /*11220*/  ULDC UR4, c[0x0][0xc14] ;  /* 0x0003050000047ab9 */ /* 0x000fe40000000800 */
[----:B--2---:R-:W-:-:S13]  /*11230*/  ISETP.GE.AND P0, PT, R187, UR4, PT ;  /* 0x00000004bb007c0c */ /* 0x004fda000bf06270 */
[----:B------:R-:W-:Y:S05]  /*11240*/  @!P0 BRA `(.L_x_3758) ;  /* 0xfffffefc00ac8947 */ /* 0x000fea000383ffff */
[----:B------:R-:W-:Y:S05]  /*11250*/  BRA `(.L_x_3612) ;  /* 0x00000060008c7947 */ /* 0x000fea0003800000 */
.L_x_3610:
        /* <DEDUP_REMOVED lines=52> */
[----:B0-----:R-:W-:-:S05]  /*115a0*/  IMAD R5, R5, UR4, RZ ;  /* 0x0000000405057c24 */ /* 0x001fca000f8e02ff */
[----:B-1----:R-:W-:Y:S02]  /*115b0*/  ISETP.GT.AND P0, PT, R5, UR6, PT ;  /* 0x0000000605007c0c */ /* 0x002fe4000bf04270 */
[----:B------:R-:W-:-:S11]  /*115c0*/  MOV R2, R5 ;  /* 0x0000000500027202 */ /* 0x000fd60000000f00 */
[----:B------:R-:W-:Y:S05]  /*115d0*/  @P0 BRA `(.L_x_3759) ;  /* 0x0000000000b80947 */ /* 0x000fea0003800000 */
[----:B------:R-:W-:Y:S01]  /*115e0*/  IMAD.MOV.U32 R5, RZ, RZ, R2 ;  /* 0x000000ffff057224 */ /* 0x000fe200078e0002 */
[----:B------:R-:W-:Y:S01]  /*115f0*/  ULDC UR5, c[0x0][0xc14] ;  /* 0x0003050000057ab9 */ /* 0x000fe20000000800 */
[----:B------:R-:W-:Y:S01]  /*11600*/  IMAD.MOV.U32 R6, RZ, RZ, RZ ;  /* 0x000000ffff067224 */ /* 0x000fe200078e00ff */
[----:B------:R-:W-:Y:S01]  /*11610*/  ULDC UR7, c[0x0][0xc14] ;  /* 0x0003050000077ab9 */ /* 0x000fe20000000800 */
[----:B------:R-:W-:-:S05]  /*11620*/  ULDC UR4, c[0x0][0xc10] ;  /* 0x0003040000047ab9 */ /* 0x000fca0000000800 */
.L_x_3763:
[----:B------:R-:W-:Y:S01]  /*11630*/  VIADD R6, R6, 0x1f ;  /* 0x0000001f06067836 */ /* 0x000fe20000000000 */
[----:B------:R-:W-:-:S04]  /*11640*/  MOV R19, UR7 ;  /* 0x0000000700137c02 */ /* 0x000fc80008000f00 */
        /* <DEDUP_REMOVED lines=13> */
.L_x_3762:
[----:B------:R-:W-:Y:S05]  /*11720*/  BSYNC B0 ;  /* 0x0000000000007941 */ /* 0x000fea0003800000 */
.L_x_3761:
        /* <DEDUP_REMOVED lines=25> */
.L_x_3759:
        /* <DEDUP_REMOVED lines=18> */
[----:B------:R-:W-:-:S05]  /*119e0*/  IADD3 R5, R5, -0x1, RZ ;  /* 0xffffffff05057810 */ /* 0x000fca0007ffe0ff */
[----:B------:R2:W3:Y:S02]  /*119f0*/  SHFL.IDX PT, R16, R4, R5, 0x1f ;  /* 0x00001f0504107589 */ /* 0x0004e400000e0000 */
.L_x_3764:
        /* <DEDUP_REMOVED lines=12> */
[----:B------:R-:W-:Y:S01]  /*11ac0*/  @!P0 IMAD.IADD R2, R2, 0x1, -R11 ;  /* 0x0000000102028824 */ /* 0x000fe200078e0a0b */
[----:B------:R-:W-:-:S04]  /*11ad0*/  @!P0 IADD3 R9, R9, 0x1, RZ ;  /* 0x0000000109098810 */ /* 0x000fc80007ffe0ff */
[----:B------:R-:W-:Y:S02]  /*11ae0*/  ISETP.GE.U32.AND P0, PT, R2, R11, PT ;  /* 0x0000000b0200720c */ /* 0x000fe40003f06070 */
[----:B------:R-:W-:-:S11]  /*11af0*/  LOP3.LUT R2, R5, R6, RZ, 0x3c, !PT ;  /* 0x0000000605027212 */ /* 0x000fd600078e3cff */
[----:B------:R-:W-:Y:S01]  /*11b00*/  @P0 VIADD R9, R9, 0x1 ;  /* 0x0000000109090836 */ /* 0x000fe20000000000 */
[----:B------:R-:W-:-:S13]  /*11b10*/  ISETP.GE.AND P0, PT, R2, RZ, PT ;  /* 0x000000ff0200720c */ /* 0x000fda0003f06270 */
[----:B------:R-:W-:Y:S01]  /*11b20*/  @!P0 IMAD.MOV R9, RZ, RZ, -R9 ;  /* 0x000000ffff098224 */ /* 0x000fe200078e0a09 */
[----:B------:R-:W-:-:S13]  /*11b30*/  ISETP.NE.AND P0, PT, R6, RZ, PT ;  /* 0x000000ff0600720c */ /* 0x000fda0003f05270 */
[----:B------:R-:W-:-:S05]  /*11b40*/  @!P0 LOP3.LUT R9, RZ, R6, RZ, 0x33, !PT ;  /* 0x00000006ff098212 */ /* 0x000fca00078e33ff */
[----:B------:R-:W-:Y:S02]  /*11b50*/  IMAD R4, R8, R9, RZ ;  /* 0x0000000908047224 */ /* 0x000fe400078e02ff */
[----:B------:R-:W-:-:S03]  /*11b60*/  IMAD.MOV R9, RZ, RZ, -R9 ;  /* 0x000000ffff097224 */ /* 0x000fc600078e0a09 */
[----:B------:R-:W-:Y:S01]  /*11b70*/  IADD3 R3, -R4, RZ, RZ ;  /* 0x000000ff04037210 */ /* 0x000fe20007ffe1ff */
        /* <DEDUP_REMOVED lines=8> */
[----:B-1----:R-:W-:Y:S01]  /*11c00*/  MOV R2, RZ ;  /* 0x000000ff00027202 */ /* 0x002fe20000000f00 */
        /* <DEDUP_REMOVED lines=13> */
[----:B------:R-:W-:Y:S02]  /*11ce0*/  @P0 IADD3 R3, R3, 0x1, RZ ;  /* 0x0000000103030810 */ /* 0x000fe40007ffe0ff */
        /* <DEDUP_REMOVED lines=9> */
.L_x_3760:
[----:B------:R-:W-:Y:S02]  /*11d80*/  IMAD.MOV.U32 R17, RZ, RZ, RZ ;  /* 0x000000ffff117224 */ /* 0x000fe400078e00ff */
[----:B------:R-:W-:Y:S02]  /*11d90*/  IMAD.U32 R16, RZ, RZ, UR6 ;  /* 0x00000006ff107e24 */ /* 0x000fe4000f8e00ff */
[----:B------:R-:W-:-:S07]  /*11da0*/  IMAD.MOV.U32 R18, RZ, RZ, RZ ;  /* 0x000000ffff127224 */ /* 0x000fce00078e00ff */
.L_x_3765:
        /* <DEDUP_REMOVED lines=9> */
[----:B------:R-:W-:Y:S02]  /*11e40*/  ISETP.GE.AND P0, PT, R19, UR5, PT ;  /* 0x0000000513007c0c */ /* 0x000fe4000bf06270 */
[----:B-1----:R-:W-:-:S05]  /*11e50*/  MOV R0, 0x1 ;  /* 0x0000000100007802 */ /* 0x002fca0000000f00 */
[----:B------:R1:W-:Y:S04]  /*11e60*/  STL [R1+0x8], R0 ;  /* 0x0000080001007387 */ /* 0x0003e80000100800 */
[----:B------:R1:W-:Y:S02]  /*11e70*/  STL [R1], RZ ;  /* 0x000000ff01007387 */ /* 0x0003e40000100800 */
[----:B------:R-:W-:Y:S05]  /*11e80*/  @P0 BRA `(.L_x_3766) ;  /* 0x0000005000980947 */ /* 0x000fea0003800000 */
[----:B-1----:R-:W-:Y:S01]  /*11e90*/  IMAD.MOV.U32 R0, RZ, RZ, 0x1 ;  /* 0x00000001ff007424 */ /* 0x002fe200078e00ff */
[----:B------:R1:W-:Y:S01]  /*11ea0*/  STL [R1], RZ ;  /* 0x000000ff01007387 */ /* 0x0003e20000100800 */
[----:B------:R-:W-:Y:S01]  /*11eb0*/  ULDC.64 UR38, c[0x0][0x198] ;  /* 0x0000660000267ab9 */ /* 0x000fe20000000a00 */
[----:B------:R-:W-:Y:S02]  /*11ec0*/  ULDC UR36, c[0x0][0xc] ;  /* 0x0000030000247ab9 */ /* 0x000fe40000000800 */
[----:B------:R1:W-:Y:S04]  /*11ed0*/  STL [R1+0x8], R0 ;  /* 0x0000080001007387 */ /* 0x0003e80000100800 */
[----:B------:R1:W-:Y:S04]  /*11ee0*/  STL [R1+0x4], RZ ;  /* 0x000004ff01007387 */ /* 0x0003e80000100800 */
[----:B------:R1:W-:Y:S04]  /*11ef0*/  STL [R1+0xc], R0 ;  /* 0x00000c0001007387 */ /* 0x0003e80000100800 */
[----:B------:R1:W-:Y:S02]  /*11f00*/  STL [R1+0x28], RZ ;  /* 0x000028ff01007387 */ /* 0x0003e40000100800 */
.L_x_3850:
[----:B--2---:R-:W2:Y:S02]  /*11f10*/  LDC.64 R2, c[0x0][0xc60] ;  /* 0x00031800ff027b82 */ /* 0x004ea40000000a00 */
[----:B--2---:R-:W-:-:S05]  /*11f20*/  IMAD.WIDE R2, R19, 0x4, R2 ;  /* 0x0000000413027825 */ /* 0x004fca00078e0202 */
[----:B-1----:R-:W1:Y:S01]  /*11f30*/  LDG.E R11, desc[UR40][R2.64] ;  /* 0x00000028020b7981 */ /* 0x002e62000c1e1900 */
[----:B------:R-:W-:Y:S05]  /*11f40*/  YIELD ;  /* 0x0000000000007946 */ /* 0x000fea0003800000 */
[----:B------:R-:W-:Y:S01]  /*11f50*/  ULDC.64 UR4, c[0x0][0xa28] ;  /* 0x00028a0000047ab9 */ /* 0x000fe20000000a00 */
[----:B------:R-:W-:Y:S02]  /*11f60*/  CS2R R8, SRZ ;  /* 0x0000000000087805 */ /* 0x000fe4000001ff00 */
[----:B------:R-:W-:Y:S01]  /*11f70*/  ISETP.NE.U32.AND P0, PT, RZ, UR4, PT ;  /* 0x00000004ff007c0c */ /* 0x000fe2000bf05070 */
[----:B------:R-:W-:Y:S01]  /*11f80*/  ULDC.64 UR8, c[0x0][0xa08] ;  /* 0x0002820000087ab9 */ /* 0x000fe20000000a00 */
[----:B------:R-:W-:-:S02]  /*11f90*/  ULDC.64 UR10, c[0x0][0xa10] ;  /* 0x00028400000a7ab9 */ /* 0x000fc40000000a00 */
[----:B------:R-:W-:Y:S02]  /*11fa0*/  ISETP.NE.AND.EX P0, PT, RZ, UR5, PT, P0 ;  /* 0x00000005ff007c0c */ /* 0x000fe4000bf05300 */
[----:B-1----:R-:W-:Y:S01]  /*11fb0*/  SHF.R.S32.HI R0, RZ, 0x1f, R11 ;  /* 0x0000001fff007819 */ /* 0x002fe2000001140b */
[----:B------:R-:W-:-:S10]  /*11fc0*/  IMAD.SHL.U32 R15, R11, 0x4, RZ ;  /* 0x000000040b0f7824 */ /* 0x000fd400078e00ff */
[C---:B------:R-:W-:Y:S01]  /*11fd0*/  @P0 LEA R2, P1, R11.reuse, UR4, 0x2 ;  /* 0x000000040b020c11 */ /* 0x040fe2000f8210ff */
[----:B------:R-:W-:Y:S03]  /*11fe0*/  STL [R1+0x18], R11 ;  /* 0x0000180b01007387 */ /* 0x000fe60000100800 */
[----:B------:R-:W-:Y:S01]  /*11ff0*/  @P0 LEA.HI.X R3, R11, UR5, R0, 0x2, P1 ;  /* 0x000000050b030c11 */ /* 0x000fe200088f1400 */
[----:B------:R-:W-:-:S04]  /*12000*/  ULDC.64 UR4, c[0x0][0xa18] ;  /* 0x0002860000047ab9 */ /* 0x000fc80000000a00 */
[----:B------:R1:W5:Y:S01]  /*12010*/  @P0 LDG.E R8, desc[UR40][R2.64] ;  /* 0x0000002802080981 */ /* 0x000362000c1e1900 */
[----:B------:R-:W-:Y:S02]  /*12020*/  ISETP.NE.U32.AND P0, PT, RZ, UR4, PT ;  /* 0x00000004ff007c0c */ /* 0x000fe4000bf05070 */
[----:B------:R-:W-:Y:S01]  /*12030*/  SHF.L.U64.HI R14, R11, 0x2, R0 ;  /* 0x000000020b0e7819 */ /* 0x000fe20000010200 */
[----:B------:R-:W-:Y:S01]  /*12040*/  STL [R1+0x20], R15 ;  /* 0x0000200f01007387 */ /* 0x000fe20000100800 */
[----:B------:R-:W-:Y:S01]  /*12050*/  ISETP.NE.AND.EX P0, PT, RZ, UR5, PT, P0 ;  /* 0x00000005ff007c0c */ /* 0x000fe2000bf05300 */
[----:B------:R-:W-:Y:S02]  /*12060*/  ULDC UR6, c[0x0][0x338] ;  /* 0x0000ce0000067ab9 */ /* 0x000fe40000000800 */
[----:B------:R-:W-:Y:S10]  /*12070*/  STL [R1+0x24], R14 ;  /* 0x0000240e01007387 */ /* 0x000ff40000100800 */
[----:B------:R-:W-:-:S04]  /*12080*/  @P0 IADD3 R12, P1, R15, UR4, RZ ;  /* 0x000000040f0c0c10 */ /* 0x000fc8000ff3e0ff */
[C---:B0-----:R-:W-:Y:S01]  /*12090*/  @P0 IADD3.X R13, R14.reuse, UR5, RZ, P1, !PT ;  /* 0x000000050e0d0c10 */ /* 0x041fe20008ffe4ff */
[----:B------:R-:W-:Y:S02]  /*120a0*/  ULDC.64 UR4, c[0x0][0xa00] ;  /* 0x0002800000047ab9 */ /* 0x000fe40000000a00 */
[----:B------:R-:W-:Y:S02]  /*120b0*/  ISETP.NE.U32.AND P2, PT, RZ, UR4, PT ;  /* 0x00000004ff007c0c */ /* 0x000fe4000bf45070 */
[C---:B-1----:R-:W-:Y:S02]  /*120c0*/  IADD3 R2, P1, R15.reuse, UR4, RZ ;  /* 0x000000040f027c10 */ /* 0x042fe4000ff3e0ff */
[----:B------:R-:W-:Y:S02]  /*120d0*/  ISETP.NE.AND.EX P2, PT, RZ, UR5, PT, P2 ;  /* 0x00000005ff007c0c */ /* 0x000fe4000bf45320 */
[----:B------:R-:W-:Y:S01]  /*120e0*/  IADD3.X R3, R14, UR5, RZ, P1, !PT ;  /* 0x000000050e037c10 */ /* 0x000fe20008ffe4ff */
[----:B------:R-:W-:Y:S01]  /*120f0*/  ULDC UR4, c[0x0][0x288] ;  /* 0x0000a20000047ab9 */ /* 0x000fe20000000800 */
[----:B------:R-:W-:Y:S01]  /*12100*/  IADD3 R6, P1, R15, UR8, RZ ;  /* 0x000000080f067c10 */ /* 0x000fe2000ff3e0ff */
[----:B------:R-:W-:Y:S01]  /*12110*/  IMAD.U32 R10, RZ, RZ, UR4 ;  /* 0x00000004ff0a7e24 */ /* 0x000fe2000f8e00ff */
[----:B------:R-:W-:-:S02]  /*12120*/  ULDC.64 UR4, c[0x0][0x3f8] ;  /* 0x0000fe0000047ab9 */ /* 0x000fc40000000a00 */
[----:B------:R-:W-:-:S03]  /*12130*/  IADD3.X R7, R14, UR9, RZ, P1, !PT ;  /* 0x000000090e077c10 */ /* 0x000fc60008ffe4ff */
[----:B------:R0:W5:Y:S04]  /*12140*/  @P0 LDG.E R10, desc[UR40][R12.64] ;  /* 0x000000280c0a0981 */ /* 0x000168000c1e1900 */
[----:B------:R-:W2:Y:S01]  /*12150*/  @P2 LDG.E R9, desc[UR40][R2.64] ;  /* 0x0000002802092981 */ /* 0x000ea2000c1e1900 */
[----:B------:R-:W-:Y:S01]  /*12160*/  UISETP.NE.U32.AND UP0, UPT, UR4, URZ, UPT ;  /* 0x0000003f0400728c */ /* 0x000fe2000bf05070 */
[----:B------:R-:W-:Y:S02]  /*12170*/  IADD3 R4, P1, R15, UR10, RZ ;  /* 0x0000000a0f047c10 */ /* 0x000fe4000ff3e0ff */
[----:B------:R-:W-:Y:S01]  /*12180*/  ULDC UR4, c[0x0][0x404] ;  /* 0x0001010000047ab9 */ /* 0x000fe20000000800 */
[----:B------:R-:W-:Y:S01]  /*12190*/  UISETP.NE.AND.EX UP0, UPT, UR5, URZ, UPT, UP0 ;  /* 0x0000003f0500728c */ /* 0x000fe2000bf05300 */
[----:B------:R-:W-:-:S02]  /*121a0*/  IADD3.X R5, R14, UR11, RZ, P1, !PT ;  /* 0x0000000b0e057c10 */ /* 0x000fc40008ffe4ff */
[----:B------:R-:W-:Y:S01]  /*121b0*/  ISETP.NE.U32.AND P1, PT, RZ, UR8, PT ;  /* 0x00000008ff007c0c */ /* 0x000fe2000bf25070 */
[----:B------:R-:W-:Y:S01]  /*121c0*/  USEL UR4, UR4, 0x1, UP0 ;  /* 0x0000000104047887 */ /* 0x000fe20008000000 */
[----:B------:R-:W-:Y:S02]  /*121d0*/  ULDC UR5, c[0x0][0x2e0] ;  /* 0x0000b80000057ab9 */ /* 0x000fe40000000800 */
[----:B------:R-:W-:Y:S01]  /*121e0*/  ISETP.NE.AND.EX P3, PT, RZ, UR9, PT, P1 ;  /* 0x00000009ff007c0c */ /* 0x000fe2000bf65310 */
[----:B------:R-:W-:Y:S01]  /*121f0*/  UIMAD UR4, UR4, UR5, URZ ;  /* 0x00000005040472a4 */ /* 0x000fe2000f8e023f */
[----:B------:R-:W-:Y:S02]  /*12200*/  ISETP.NE.U32.AND P1, PT, RZ, UR10, PT ;  /* 0x0000000aff007c0c */ /* 0x000fe4000bf25070 */
[----:B------:R-:W-:Y:S02]  /*12210*/  MOV R0, UR6 ;  /* 0x0000000600007c02 */ /* 0x000fe40008000f00 */
[----:B------:R-:W-:Y:S01]  /*12220*/  ISETP.NE.AND.EX P1, PT, RZ, UR11, PT, P1 ;  /* 0x0000000bff007c0c */ /* 0x000fe2000bf25310 */
[----:B--2---:R1:W-:Y:S02]  /*12230*/  STL [R1+0x2c], R9 ;  /* 0x00002c0901007387 */ /* 0x0043e40000100800 */
[----:B-1----:R-:W-:Y:S01]  /*12240*/  IMAD.U32 R9, RZ, RZ, UR4 ;  /* 0x00000004ff097e24 */ /* 0x002fe2000f8e00ff */
[----:B0-----:R-:W-:Y:S09]  /*12250*/  @P0 BRA `(.L_x_3767) ;  /* 0x0000000000100947 */ /* 0x001ff20003800000 */
[----:B------:R-:W-:Y:S05]  /*12260*/  @!P2 BRA `(.L_x_3767) ;  /* 0x00000000000ca947 */ /* 0x000fea0003800000 */
[----:B-----5:R-:W2:Y:S04]  /*12270*/  LDG.E R10, desc[UR40][R2.64] ;  /* 0x00000028020a7981 */ /* 0x020ea8000c1e1900 */
[----:B------:R-:W2:Y:S02]  /*12280*/  LDG.E R2, desc[UR40][R2.64+0x4] ;  /* 0x0000042802027981 */ /* 0x000ea4000c1e1900 */
[----:B--2---:R-:W-:-:S07]  /*12290*/  IMAD.IADD R10, R2, 0x1, -R10 ;  /* 0x00000001020a7824 */ /* 0x004fce00078e0a0a */
.L_x_3767:
[----:B------:R-:W-:Y:S01]  /*122a0*/  IMAD.MOV.U32 R2, RZ, RZ, RZ ;  /* 0x000000ffff027224 */ /* 0x000fe200078e00ff */
[----:B------:R-:W-:Y:S01]  /*122b0*/  MOV R20, RZ ;  /* 0x000000ff00147202 */ /* 0x000fe20000000f00 */
[----:B------:R-:W-:-:S04]  /*122c0*/  ULDC.64 UR4, c[0x0][0xa20] ;  /* 0x0002880000047ab9 */ /* 0x000fc80000000a00 */
[----:B------:R-:W2:Y:S04]  /*122d0*/  @P3 LDG.E R2, desc[UR40][R6.64] ;  /* 0x0000002806023981 */ /* 0x000ea8000c1e1900 */
[----:B------:R0:W5:Y:S01]  /*122e0*/  @P1 LDG.E R20, desc[UR40][R4.64] ;  /* 0x0000002804141981 */ /* 0x000162000c1e1900 */
[----:B------:R-:W-:-:S04]  /*122f0*/  ISETP.NE.U32.AND P0, PT, RZ, UR4, PT ;  /* 0x00000004ff007c0c */ /* 0x000fc8000bf05070 */
[----:B------:R-:W-:Y:S01]  /*12300*/  ISETP.NE.AND.EX P0, PT, RZ, UR5, PT, P0 ;  /* 0x00000005ff007c0c */ /* 0x000fe2000bf05300 */
[----:B--2--5:R-:W-:-:S05]  /*12310*/  IMAD.IADD R2, R2, 0x1, R8 ;  /* 0x0000000102027824 */ /* 0x024fca00078e0208 */
[----:B------:R0:W-:Y:S07]  /*12320*/  STL [R1+0x10], R2 ;  /* 0x0000100201007387 */ /* 0x0001ee0000100800 */
[----:B------:R-:W-:Y:S05]  /*12330*/  @!P0 BRA `(.L_x_3768) ;  /* 0x0000000000108947 */ /* 0x000fea0003800000 */
[----:B0-----:R-:W-:-:S04]  /*12340*/  IADD3 R2, P0, R15, UR4, RZ ;  /* 0x000000040f027c10 */ /* 0x001fc8000ff1e0ff */
[----:B------:R-:W-:-:S05]  /*12350*/  IADD3.X R3, R14, UR5, RZ, P0, !PT ;  /* 0x000000050e037c10 */ /* 0x000fca00087fe4ff */
[----:B------:R0:W5:Y:S01]  /*12360*/  LDG.E R9, desc[UR40][R2.64] ;  /* 0x0000002802097981 */ /* 0x000162000c1e1900 */
[----:B------:R-:W-:Y:S05]  /*12370*/  BRA `(.L_x_3769) ;  /* 0x0000000000107947 */ /* 0x000fea0003800000 */
.L_x_3768:
[----:B------:R-:W-:Y:S05]  /*12380*/  @!P3 BRA `(.L_x_3769) ;  /* 0x00000000000cb947 */ /* 0x000fea0003800000 */
[----:B------:R-:W2:Y:S04]  /*12390*/  LDG.E R9, desc[UR40][R6.64] ;  /* 0x0000002806097981 */ /* 0x000ea8000c1e1900 */
[----:B------:R-:W2:Y:S02]  /*123a0*/  LDG.E R6, desc[UR40][R6.64+0x4] ;  /* 0x0000042806067981 */ /* 0x000ea4000c1e1900 */
[----:B--2---:R-:W-:-:S07]  /*123b0*/  IMAD.IADD R9, R6, 0x1, -R9 ;  /* 0x0000000106097824 */ /* 0x004fce00078e0a09 */
.L_x_3769:
[----:B0-----:R-:W2:Y:S01]  /*123c0*/  @P1 LDG.E R2, desc[UR40][R4.64] ;  /* 0x0000002804021981 */ /* 0x001ea2000c1e1900 */
[----:B-----5:R-:W-:-:S03]  /*123d0*/  IMAD.IADD R9, R9, 0x1, -R8 ;  /* 0x0000000109097824 */ /* 0x020fc600078e0a08 */
[----:B------:R-:W2:Y:S01]  /*123e0*/  @P1 LDG.E R4, desc[UR40][R4.64+0x4] ;  /* 0x0000042804041981 */ /* 0x000ea2000c1e1900 */
[----:B------:R-:W-:Y:S01]  /*123f0*/  LEA R3, R17, 0x7f, 0x6 ;  /* 0x0000007f11037811 */ /* 0x000fe200078e30ff */
[----:B------:R-:W-:Y:S01]  /*12400*/  BSSY B0, `(.L_x_3770) ;  /* 0x0000115000007945 */ /* 0x000fe20003800000 */
[----:B------:R-:W-:Y:S02]  /*12410*/  PLOP3.LUT P2, PT, PT, PT, PT, 0x80, 0x0 ;  /* 0x000000000000781c */ /* 0x000fe40003f4f070 */
[----:B--2---:R-:W-:-:S05]  /*12420*/  @P1 IADD3 R0, -R2, R4, RZ ;  /* 0x0000000402001210 */ /* 0x004fca0007ffe1ff */
[----:B------:R-:W-:-:S05]  /*12430*/  IMAD.IADD R2, R9, 0x1, R0 ;  /* 0x0000000109027824 */ /* 0x000fca00078e0200 */
[C---:B------:R-:W-:Y:S01]  /*12440*/  IADD3 R3, R2.reuse, R3, -R10 ;  /* 0x0000000302037210 */ /* 0x040fe20007ffe80a */
[----:B------:R-:W-:-:S05]  /*12450*/  VIADD R2, R2, 0x3f ;  /* 0x0000003f02027836 */ /* 0x000fca0000000000 */
[----:B------:R-:W-:-:S04]  /*12460*/  SHF.R.S32.HI R4, RZ, 0x1f, R2 ;  /* 0x0000001fff047819 */ /* 0x000fc80000011402 */
[----:B------:R-:W-:Y:S02]  /*12470*/  LEA.HI R4, R4, R2, RZ, 0x6 ;  /* 0x0000000204047211 */ /* 0x000fe400078f30ff */
[----:B------:R-:W-:-:S04]  /*12480*/  SHF.R.S32.HI R2, RZ, 0x1f, R3 ;  /* 0x0000001fff027819 */ /* 0x000fc80000011403 */
[----:B------:R-:W-:Y:S02]  /*12490*/  LEA.HI R2, R2, R3, RZ, 0x6 ;  /* 0x0000000302027211 */ /* 0x000fe400078f30ff */
[----:B------:R-:W-:Y:S02]  /*124a0*/  SHF.R.S32.HI R4, RZ, 0x6, R4 ;  /* 0x00000006ff047819 */ /* 0x000fe40000011404 */
[----:B------:R-:W-:-:S04]  /*124b0*/  SHF.R.S32.HI R2, RZ, 0x6, R2 ;  /* 0x00000006ff027819 */ /* 0x000fc80000011402 */
[----:B------:R-:W-:-:S05]  /*124c0*/  VIMNMX R6, R4, R2, PT ;  /* 0x0000000204067248 */ /* 0x000fca0003fe0100 */
[----:B------:R-:W-:Y:S01]  /*124d0*/  IMAD R2, R6, 0x40, -R9 ;  /* 0x0000004006027824 */ /* 0x000fe200078e0a09 */
[----:B------:R-:W-:-:S04]  /*124e0*/  IADD3 R9, -R9, RZ, RZ ;  /* 0x000000ff09097210 */ /* 0x000fc80007ffe1ff */
[----:B------:R-:W-:Y:S02]  /*124f0*/  VIMNMX R2, R2, R0, PT ;  /* 0x0000000002027248 */ /* 0x000fe40003fe0100 */
[----:B------:R-:W-:-:S04]  /*12500*/  VIMNMX R9, RZ, R9, !PT ;  /* 0x00000009ff097248 */ /* 0x000fc80007fe0100 */
[----:B------:R-:W-:Y:S02]  /*12510*/  ISETP.GT.AND P0, PT, R2, R9, PT ;  /* 0x000000090200720c */ /* 0x000fe40003f04270 */
[----:B------:R-:W-:-:S11]  /*12520*/  SHF.R.U32.HI R0, RZ, 0x6, R9 ;  /* 0x00000006ff007819 */ /* 0x000fd60000011609 */
[----:B------:R-:W-:-:S05]  /*12530*/  @P0 VIADD R2, R2, 0x3f ;  /* 0x0000003f02020836 */ /* 0x000fca0000000000 */
[----:B------:R-:W-:Y:S01]  /*12540*/  @P0 SHF.R.S32.HI R3, RZ, 0x1f, R2 ;  /* 0x0000001fff030819 */ /* 0x000fe20000011402 */
[----:B------:R0:W-:Y:S03]  /*12550*/  STL [R1+0x1c], R6 ;  /* 0x00001c0601007387 */ /* 0x0001e60000100800 */
[----:B------:R-:W-:Y:S01]  /*12560*/  @P0 LEA.HI R3, R3, R2, RZ, 0x6 ;  /* 0x0000000203030211 */ /* 0x000fe200078f30ff */
[----:B------:R-:W-:-:S03]  /*12570*/  IMAD.MOV.U32 R2, RZ, RZ, R0 ;  /* 0x000000ffff027224 */ /* 0x000fc600078e0000 */
[----:B------:R-:W-:-:S04]  /*12580*/  @P0 SHF.R.S32.HI R2, RZ, 0x6, R3 ;  /* 0x00000006ff020819 */ /* 0x000fc80000011403 */
[----:B------:R-:W-:-:S13]  /*12590*/  ISETP.GT.AND P0, PT, R2, R0, PT ;  /* 0x000000000200720c */ /* 0x000fda0003f04270 */
[----:B0-----:R-:W-:Y:S05]  /*125a0*/  @!P0 BRA `(.L_x_3771) ;  /* 0x0000000c00e88947 */ /* 0x001fea0003800000 */
[----:B------:R-:W0:Y:S01]  /*125b0*/  LDC R3, c[0x0][0x428] ;  /* 0x00010a00ff037b82 */ /* 0x000e220000000800 */
[----:B------:R-:W-:Y:S01]  /*125c0*/  UMOV UR4, 0xffffffff ;  /* 0xffffffff00047882 */ /* 0x000fe20000000000 */
[----:B0-----:R-:W-:Y:S01]  /*125d0*/  ISETP.NE.AND P0, PT, R3, 0x1, PT ;  /* 0x000000010300780c */ /* 0x001fe20003f05270 */
[----:B------:R-:W-:-:S12]  /*125e0*/  IMAD.MOV.U32 R3, RZ, RZ, R18 ;  /* 0x000000ffff037224 */ /* 0x000fd800078e0012 */
[----:B------:R-:W0:Y:S08]  /*125f0*/  @P0 LDC R4, c[0x0][0x42c] ;  /* 0x00010b00ff040b82 */ /* 0x000e300000000800 */
[----:B------:R-:W1:Y:S01]  /*12600*/  @P0 LDC R5, c[0x0][0x430] ;  /* 0x00010c00ff050b82 */ /* 0x000e620000000800 */
[----:B0-----:R-:W-:-:S05]  /*12610*/  @P0 IMAD.HI.U32 R4, R18, R4, RZ ;  /* 0x0000000412040227 */ /* 0x001fca00078e00ff */
[----:B-1----:R-:W-:Y:S02]  /*12620*/  @P0 SHF.R.U32.HI R3, RZ, R5, R4 ;  /* 0x00000005ff030219 */ /* 0x002fe40000011604 */
[----:B------:R-:W-:Y:S01]  /*12630*/  SEL R4, R11, RZ, !P1 ;  /* 0x000000ff0b047207 */ /* 0x000fe20004800000 */
[----:B------:R-:W-:Y:S06]  /*12640*/  BRA.DIV UR4, `(.L_x_3772) ;  /* 0x0000005e04307947 */ /* 0x000fec000b800000 */
.L_x_3918:
[----:B------:R-:W-:-:S03]  /*12650*/  UMOV UR4, 0xffffffff ;  /* 0xffffffff00047882 */ /* 0x000fc60000000000 */
[----:B------:R-:W-:Y:S05]  /*12660*/  BRA.DIV UR4, `(.L_x_3773) ;  /* 0x0000005e045c7947 */ /* 0x000fea000b800000 */
[----:B------:R-:W-:-:S13]  /*12670*/  ELECT P6, URZ, PT ;  /* 0x00000000003f782f */ /* 0x000fda00038c0000 */
.L_x_3921:
[----:B------:R-:W2:Y:S01]  /*12680*/  LDL R5, [R1+0x28] ;  /* 0x0000280001057983 */ /* 0x000ea20000100800 */
[----:B------:R-:W-:Y:S01]  /*12690*/  BSSY B1, `(.L_x_3774) ;  /* 0x000000b000017945 */ /* 0x000fe20003800000 */
[----:B------:R-:W0:Y:S01]  /*126a0*/  S2R R9, SR_CgaCtaId ;  /* 0x0000000000097919 */ /* 0x000e220000008800 */
[----:B--2---:R-:W-:-:S04]  /*126b0*/  IADD3 R5, R5, 0x1, RZ ;  /* 0x0000000105057810 */ /* 0x004fc80007ffe0ff */
[----:B------:R-:W-:-:S04]  /*126c0*/  LEA.HI R6, R5, R5, RZ, 0x1 ;  /* 0x0000000505067211 */ /* 0x000fc800078f08ff */
[----:B------:R-:W-:-:S05]  /*126d0*/  LOP3.LUT R6, R6, 0xfffffffe, RZ, 0xc0, !PT ;  /* 0xfffffffe06067812 */ /* 0x000fca00078ec0ff */
[----:B------:R-:W-:Y:S01]  /*126e0*/  IMAD.IADD R5, R5, 0x1, -R6 ;  /* 0x0000000105057824 */ /* 0x000fe200078e0a06 */
[----:B------:R-:W-:-:S04]  /*126f0*/  MOV R6, 0x400 ;  /* 0x0000040000067802 */ /* 0x000fc80000000f00 */
[----:B0-----:R-:W-:Y:S02]  /*12700*/  LEA R9, R9, R6, 0x18 ;  /* 0x0000000609097211 */ /* 0x001fe400078ec0ff */
[----:B------:R-:W-:-:S04]  /*12710*/  SHF.L.U32 R5, R5, 0x1f, RZ ;  /* 0x0000001f05057819 */ /* 0x000fc800000006ff */
[----:B------:R-:W0:Y:S02]  /*12720*/  SYNCS.PHASECHK.TRANS64.TRYWAIT P0, [R9+URZ+0x28c20], R5 ;  /* 0x028c2005090075a7 */ /* 0x000e24000800017f */
[----:B0-----:R-:W-:Y:S05]  /*12730*/  @!P0 BRA `(.L_x_3775) ;  /* 0x0000005c00488947 */ /* 0x001fea0003800000 */
.L_x_3922:
[----:B------:R-:W-:Y:S05]  /*12740*/  BSYNC B1 ;  /* 0x0000000000017941 */ /* 0x000fea0003800000 */
.L_x_3774:
        /* <DEDUP_REMOVED lines=8> */
.L_x_3923:
        /* <DEDUP_REMOVED lines=11> */
.L_x_3779:
        /* <DEDUP_REMOVED lines=12> */
[----:B------:R-:W-:-:S04]  /*12940*/  IMAD R6, R2, 0x40, R20 ;  /* 0x0000004002067824 */ /* 0x000fc800078e0214 */
[----:B------:R-:W-:-:S05]  /*12950*/  VIADD R6, R6, 0xffffffc0 ;  /* 0xffffffc006067836 */ /* 0x000fca0000000000 */
[----:B------:R-:W-:-:S03]  /*12960*/  R2UR UR11, R6 ;  /* 0x00000000060b72ca */ /* 0x000fc600000e0000 */
[----:B------:R-:W-:-:S10]  /*12970*/  UIADD3 UR8, UR8, 0x22400, URZ ;  /* 0x0002240008087890 */ /* 0x000fd4000fffe03f */
[----:B------:R1:W-:Y:S01]  /*12980*/  UTMALDG.4D [UR8], [UR4], desc[UR6] ;  /* 0x00000608040075b4 */ /* 0x0003e20008019000 */
[----:B------:R-:W2:Y:S02]  /*12990*/  SYNCS.PHASECHK.TRANS64.TRYWAIT P0, [R5+URZ+0x28cc0], R7 ;  /* 0x028cc007050075a7 */ /* 0x000ea4000800017f */
[----:B-12---:R-:W-:Y:S05]  /*129a0*/  @!P0 BRA `(.L_x_3780) ;  /* 0x0000005800d48947 */ /* 0x006fea0003800000 */
.L_x_3924:
        /* <DEDUP_REMOVED lines=8> */
.L_x_3781:
        /* <DEDUP_REMOVED lines=51> */
.L_x_3777:
[----:B------:R-:W-:Y:S05]  /*12d60*/  BSYNC B1 ;  /* 0x0000000000017941 */ /* 0x000fea0003800000 */
.L_x_3776:
        /* <DEDUP_REMOVED lines=12> */
[----:B0-----:R-:W-:Y:S05]  /*12e30*/  @!P0 BRA `(.L_x_3771) ;  /* 0x0000000400c48947 */ /* 0x001fea0003800000 */
[C---:B------:R-:W-:Y:S01]  /*12e40*/  IMAD R5, R2.reuse, 0x40, R20 ;  /* 0x0000004002057824 */ /* 0x040fe200078e0214 */
[----:B------:R-:W-:-:S03]  /*12e50*/  IADD3 R2, R2, -0x1, RZ ;  /* 0xffffffff02027810 */ /* 0x000fc60007ffe0ff */
[----:B------:R-:W-:-:S07]  /*12e60*/  VIADD R5, R5, 0xffffff80 ;  /* 0xffffff8005057836 */ /* 0x000fce0000000000 */
.L_x_3788:
[----:B------:R-:W-:Y:S05]  /*12e70*/  YIELD ;  /* 0x0000000000007946 */ /* 0x000fea0003800000 */
[----:B------:R-:W-:Y:S04]  /*12e80*/  BSSY B1, `(.L_x_3782) ;  /* 0x000005f000017945 */ /* 0x000fe80003800000 */
[----:B0-----:R-:W-:Y:S05]  /*12e90*/  @!P6 BRA `(.L_x_3783) ;  /* 0x000000040074e947 */ /* 0x001fea0003800000 */
[----:B------:R-:W2:Y:S04]  /*12ea0*/  LDL R6, [R1+0x4] ;  /* 0x0000040001067983 */ /* 0x000ea80000100800 */
[----:B------:R-:W3:Y:S01]  /*12eb0*/  LDL R7, [R1+0xc] ;  /* 0x00000c0001077983 */ /* 0x000ee20000100800 */
[----:B--2---:R-:W-:Y:S01]  /*12ec0*/  IMAD R6, R6, 0x8, R9 ;  /* 0x0000000806067824 */ /* 0x004fe200078e0209 */
[----:B---3--:R-:W-:-:S04]  /*12ed0*/  SHF.L.U32 R7, R7, 0x1f, RZ ;  /* 0x0000001f07077819 */ /* 0x008fc800000006ff */
[----:B------:R-:W0:Y:S02]  /*12ee0*/  SYNCS.PHASECHK.TRANS64.TRYWAIT P0, [R6+URZ+0x28ca0], R7 ;  /* 0x028ca007060075a7 */ /* 0x000e24000800017f */
[----:B0-----:R-:W-:Y:S05]  /*12ef0*/  @!P0 BRA `(.L_x_3784) ;  /* 0x0000005400948947 */ /* 0x001fea0003800000 */
.L_x_3925:
        /* <DEDUP_REMOVED lines=11> */
.L_x_3785:
        /* <DEDUP_REMOVED lines=17> */
.L_x_3926:
        /* <DEDUP_REMOVED lines=8> */
.L_x_3787:
        /* <DEDUP_REMOVED lines=51> */
.L_x_3783:
[----:B------:R-:W-:Y:S05]  /*13470*/  BSYNC B1 ;  /* 0x0000000000017941 */ /* 0x000fea0003800000 */
.L_x_3782:
        /* <DEDUP_REMOVED lines=13> */
.L_x_3771:
[----:B------:R-:W-:Y:S05]  /*13550*/  BSYNC B0 ;  /* 0x0000000000007941 */ /* 0x000fea0003800000 */
.L_x_3770:
[----:B------:R-:W2:Y:S01]  /*13560*/  LDL R6, [R1+0x1c] ;  /* 0x00001c0001067983 */ /* 0x000ea20000100800 */
        /* <DEDUP_REMOVED lines=9> */
[----:B0-----:R-:W0:Y:S01]  /*13600*/  S2R R7, SR_LANEID ;  /* 0x0000000000077919 */ /* 0x001e220000000000 */
[----:B------:R-:W-:Y:S01]  /*13610*/  VOTEU.ANY UR4, UPT, PT ;  /* 0x0000000000047886 */ /* 0x000fe200038e0100 */
[----:B------:R-:W1:Y:S01]  /*13620*/  LDC.64 R2, c[0x0][0xc38] ;  /* 0x00030e00ff027b82 */ /* 0x000e620000000a00 */
[----:B------:R-:W0:Y:S08]  /*13630*/  FLO.U32 R0, UR4 ;  /* 0x0000000400007d00 */ /* 0x000e3000080e0000 */
[----:B------:R-:W1:Y:S01]  /*13640*/  POPC R5, UR4 ;  /* 0x0000000400057d09 */ /* 0x000e620008000000 */
[----:B0-----:R-:W-:-:S13]  /*13650*/  ISETP.EQ.U32.AND P0, PT, R0, R7, PT ;  /* 0x000000070000720c */ /* 0x001fda0003f02070 */
[----:B-1----:R-:W2:Y:S01]  /*13660*/  @P0 ATOMG.E.ADD.STRONG.GPU PT, R3, desc[UR40][R2.64], R5 ;  /* 0x00000005020309a8 */ /* 0x002ea200081ee1e8 */
[----:B------:R-:W0:Y:S02]  /*13670*/  S2R R4, SR_LTMASK ;  /* 0x0000000000047919 */ /* 0x000e240000003900 */
[----:B0-----:R-:W-:-:S04]  /*13680*/  LOP3.LUT R4, R4, UR4, RZ, 0xc0, !PT ;  /* 0x0000000404047c12 */ /* 0x001fc8000f8ec0ff */
[----:B------:R-:W0:Y:S01]  /*13690*/  POPC R7, R4 ;  /* 0x0000000400077309 */ /* 0x000e220000000000 */
[----:B--2---:R-:W0:Y:S02]  /*136a0*/  SHFL.IDX PT, R0, R3, R0, 0x1f ;  /* 0x00001f0003007589 */ /* 0x004e2400000e0000 */
[----:B0-----:R-:W-:Y:S01]  /*136b0*/  IADD3 R16, R0, UR36, R7 ;  /* 0x0000002400107c10 */ /* 0x001fe2000fffe007 */
[----:B------:R-:W-:Y:S06]  /*136c0*/  BRA `(.L_x_3791) ;  /* 0x0000002c00807947 */ /* 0x000fec0003800000 */
.L_x_3790:
[----:B------:R-:W1:Y:S01]  /*136d0*/  S2R R3, SR_CgaCtaId ;  /* 0x0000000000037919 */ /* 0x000e620000008800 */
[----:B------:R-:W-:-:S04]  /*136e0*/  MOV R0, 0x400 ;  /* 0x0000040000007802 */ /* 0x000fc80000000f00 */
[----:B-1----:R-:W-:-:S05]  /*136f0*/  LEA R2, R3, R0, 0x18 ;  /* 0x0000000003027211 */ /* 0x002fca00078ec0ff */
[----:B------:R1:W-:Y:S01]  /*13700*/  STL [R1+0x14], R2 ;  /* 0x0000140201007387 */ /* 0x0003e20000100800 */
[----:B------:R-:W-:-:S05]  /*13710*/  VIADD R0, R2, 0x22400 ;  /* 0x0002240002007836 */ /* 0x000fca0000000000 */
        /* <DEDUP_REMOVED lines=11> */
[----:B0-----:R-:W-:Y:S02]  /*137d0*/  IMAD.U32 R7, RZ, RZ, UR9 ;  /* 0x00000009ff077e24 */ /* 0x001fe4000f8e00ff */
[----:B------:R-:W-:-:S02]  /*137e0*/  IMAD.U32 R10, RZ, RZ, UR4 ;  /* 0x00000004ff0a7e24 */ /* 0x000fc4000f8e00ff */
[----:B------:R-:W-:Y:S02]  /*137f0*/  IMAD.MOV.U32 R8, RZ, RZ, 0x70 ;  /* 0x00000070ff087424 */ /* 0x000fe400078e00ff */
[----:B------:R-:W-:Y:S02]  /*13800*/  IMAD.MOV.U32 R12, RZ, RZ, 0x1 ;  /* 0x00000001ff0c7424 */ /* 0x000fe400078e00ff */
[----:B------:R-:W-:-:S07]  /*13810*/  IMAD.MOV.U32 R13, RZ, RZ, RZ ;  /* 0x000000ffff0d7224 */ /* 0x000fce00078e00ff */
[----:B------:R-:W-:-:S07]  /*13820*/  LEPC R20, `(.L_x_3792) ;  /* 0x000000001014794e */ /* 0x000fce0000000000 */
[----:B-1----:R-:W-:Y:S05]  /*13830*/  CALL.ABS.NOINC R2 ;  /* 0x0000000002007343 */ /* 0x002fea0003c00000 */
.L_x_3792:
        /* <DEDUP_REMOVED lines=10> */
[----:B0-----:R-:W-:Y:S01]  /*138e0*/  MOV R7, UR9 ;  /* 0x0000000900077c02 */ /* 0x001fe20008000f00 */
[----:B------:R-:W-:Y:S01]  /*138f0*/  IMAD.U32 R5, RZ, RZ, UR7 ;  /* 0x00000007ff057e24 */ /* 0x000fe2000f8e00ff */
[----:B------:R-:W-:Y:S01]  /*13900*/  MOV R12, 0x1 ;  /* 0x00000001000c7802 */ /* 0x000fe20000000f00 */
[----:B------:R-:W-:Y:S02]  /*13910*/  IMAD.U32 R6, RZ, RZ, UR8 ;  /* 0x00000008ff067e24 */ /* 0x000fe4000f8e00ff */
[----:B------:R-:W-:-:S02]  /*13920*/  IMAD.U32 R10, RZ, RZ, UR4 ;  /* 0x00000004ff0a7e24 */ /* 0x000fc4000f8e00ff */
[----:B------:R-:W-:Y:S02]  /*13930*/  IMAD.U32 R11, RZ, RZ, UR5 ;  /* 0x00000005ff0b7e24 */ /* 0x000fe4000f8e00ff */
[----:B------:R-:W-:Y:S02]  /*13940*/  IMAD.MOV.U32 R8, RZ, RZ, 0x70 ;  /* 0x00000070ff087424 */ /* 0x000fe400078e00ff */
[----:B-1----:R-:W-:-:S07]  /*13950*/  IMAD.MOV.U32 R13, RZ, RZ, RZ ;  /* 0x000000ffff0d7224 */ /* 0x002fce00078e00ff */
[----:B------:R-:W-:-:S07]  /*13960*/  LEPC R20, `(.L_x_3794) ;  /* 0x000000001014794e */ /* 0x000fce0000000000 */
[----:B--2---:R-:W-:Y:S05]  /*13970*/  CALL.ABS.NOINC R2 ;  /* 0x0000000002007343 */ /* 0x004fea0003c00000 */
.L_x_3794:
        /* <DEDUP_REMOVED lines=16> */
.L_x_3793:
[----:B------:R-:W2:Y:S01]  /*13a80*/  LDL.LU R2, [R1+0x20] ;  /* 0x0000200001027983 */ /* 0x000ea20000300800 */
[----:B------:R-:W-:-:S03]  /*13a90*/  ULDC.64 UR4, c[0x0][0x9f8] ;  /* 0x00027e0000047ab9 */ /* 0x000fc60000000a00 */
[----:B------:R-:W3:Y:S04]  /*13aa0*/  LDL.LU R0, [R1+0x24] ;  /* 0x0000240001007983 */ /* 0x000ee80000300800 */
[----:B------:R-:W4:Y:S04]  /*13ab0*/  LDL.LU R4, [R1+0x2c] ;  /* 0x00002c0001047983 */ /* 0x000f280000300800 */
[----:B0-----:R-:W4:Y:S01]  /*13ac0*/  LDL.LU R8, [R1+0x18] ;  /* 0x0000180001087983 */ /* 0x001f220000300800 */
        /* <DEDUP_REMOVED lines=26> */
.L_x_3795:
        /* <DEDUP_REMOVED lines=19> */
.L_x_3929:
[----:B------:R-:W-:Y:S01]  /*13da0*/  UMOV UR4, 0xffffffff ;  /* 0xffffffff00047882 */ /* 0x000fe20000000000 */
[----:B------:R-:W-:Y:S02]  /*13db0*/  SHF.R.S32.HI R8, RZ, 0x1f, R0 ;  /* 0x0000001fff087819 */ /* 0x000fe40000011400 */
[----:B------:R-:W-:Y:S05]  /*13dc0*/  BRA.DIV UR4, `(.L_x_3797) ;  /* 0x0000004a043c7947 */ /* 0x000fea000b800000 */
[----:B------:R-:W-:-:S13]  /*13dd0*/  ELECT P6, URZ, PT ;  /* 0x00000000003f782f */ /* 0x000fda00038c0000 */
.L_x_3932:
[----:B------:R-:W-:Y:S05]  /*13de0*/  @!P6 BRA `(.L_x_3798) ;  /* 0x0000000000fce947 */ /* 0x000fea0003800000 */
[----:B------:R-:W-:-:S04]  /*13df0*/  ISETP.NE.U32.AND P0, PT, R20, RZ, PT ;  /* 0x000000ff1400720c */ /* 0x000fc80003f05070 */
[----:B------:R-:W-:-:S13]  /*13e00*/  ISETP.NE.AND.EX P0, PT, R21, RZ, PT, P0 ;  /* 0x000000ff1500720c */ /* 0x000fda0003f05300 */
[----:B------:R-:W-:Y:S05]  /*13e10*/  @!P0 BRA `(.L_x_3799) ;  /* 0x0000000000488947 */ /* 0x000fea0003800000 */
[----:B------:R-:W0:Y:S01]  /*13e20*/  LDC R9, c[0x0][0x41c] ;  /* 0x00010700ff097b82 */ /* 0x000e220000000800 */
[----:B------:R-:W-:Y:S01]  /*13e30*/  IMAD.MOV.U32 R5, RZ, RZ, R3 ;  /* 0x000000ffff057224 */ /* 0x000fe200078e0003 */
[----:B------:R-:W-:Y:S01]  /*13e40*/  ULDC.64 UR4, c[0x0][0x408] ;  /* 0x0001020000047ab9 */ /* 0x000fe20000000a00 */
[----:B0-----:R-:W-:-:S13]  /*13e50*/  ISETP.NE.AND P0, PT, R9, 0x1, PT ;  /* 0x000000010900780c */ /* 0x001fda0003f05270 */
[----:B------:R-:W0:Y:S02]  /*13e60*/  @P0 LDC.64 R6, c[0x0][0x420] ;  /* 0x00010800ff060b82 */ /* 0x000e240000000a00 */
[----:B0-----:R-:W-:-:S05]  /*13e70*/  @P0 IMAD.HI.U32 R6, R3, R6, RZ ;  /* 0x0000000603060227 */ /* 0x001fca00078e00ff */
[----:B------:R-:W-:-:S04]  /*13e80*/  @P0 SHF.R.U32.HI R5, RZ, R7, R6 ;  /* 0x00000007ff050219 */ /* 0x000fc80000011606 */
[----:B------:R-:W-:Y:S02]  /*13e90*/  IADD3 R6, -R5, RZ, RZ ;  /* 0x000000ff05067210 */ /* 0x000fe40007ffe1ff */
[----:B------:R-:W-:-:S03]  /*13ea0*/  SHF.R.S32.HI R7, RZ, 0x1f, R5 ;  /* 0x0000001fff077819 */ /* 0x000fc60000011405 */
        /* <DEDUP_REMOVED lines=9> */
.L_x_3799:
        /* <DEDUP_REMOVED lines=9> */
.L_x_3933:
        /* <DEDUP_REMOVED lines=11> */
.L_x_3801:
        /* <DEDUP_REMOVED lines=22> */
.L_x_3798:
        /* <DEDUP_REMOVED lines=30> */
.L_x_3934:
[----:B------:R-:W-:Y:S05]  /*143c0*/  BSYNC B0 ;  /* 0x0000000000007941 */ /* 0x000fea0003800000 */
.L_x_3802:
        /* <DEDUP_REMOVED lines=11> */
.L_x_3935:
        /* <DEDUP_REMOVED lines=11> */
.L_x_3807:
        /* <DEDUP_REMOVED lines=57> */
.L_x_3805:
[----:B------:R-:W-:Y:S05]  /*148c0*/  BSYNC B0 ;  /* 0x0000000000007941 */ /* 0x000fea0003800000 */
.L_x_3804:
        /* <DEDUP_REMOVED lines=33> */
[--C-:B------:R-:W-:Y:S01]  /*14ae0*/  SHF.R.S32.HI R3, RZ, 0x1f, R2.reuse ;  /* 0x0000001fff037819 */ /* 0x100fe20000011402 */
        /* <DEDUP_REMOVED lines=8> */
.L_x_3814:
[----:B------:R-:W2:Y:S01]  /*14b70*/  S2R R5, SR_CgaCtaId ;  /* 0x0000000000057919 */ /* 0x000ea20000008800 */
[----:B------:R-:W-:-:S04]  /*14b80*/  MOV R3, 0x400 ;  /* 0x0000040000037802 */ /* 0x000fc80000000f00 */
[----:B--2---:R-:W-:Y:S02]  /*14b90*/  LEA R3, R5, R3, 0x18 ;  /* 0x0000000305037211 */ /* 0x004fe400078ec0ff */
[----:B------:R-:W-:-:S03]  /*14ba0*/  SHF.L.U32 R5, R9, 0x1f, RZ ;  /* 0x0000001f09057819 */ /* 0x000fc600000006ff */
[----:B------:R-:W-:-:S04]  /*14bb0*/  IMAD R3, R12, 0x8, R3 ;  /* 0x000000080c037824 */ /* 0x000fc800078e0203 */
[----:B------:R-:W2:Y:S02]  /*14bc0*/  SYNCS.PHASECHK.TRANS64.TRYWAIT P0, [R3+URZ+0x28c40], R5 ;  /* 0x028c4005030075a7 */ /* 0x000ea4000800017f */
[----:B--2---:R-:W-:Y:S05]  /*14bd0*/  @!P0 BRA `(.L_x_3815) ;  /* 0x0000003c00208947 */ /* 0x004fea0003800000 */
.L_x_3936:
[----:B0-----:R-:W0:Y:S02]  /*14be0*/  S2R R9, SR_TID.X ;  /* 0x0000000000097919 */ /* 0x001e240000002100 */
[----:B0-----:R-:W-:-:S04]  /*14bf0*/  LOP3.LUT R9, R9, 0x7f, RZ, 0xc0, !PT ;  /* 0x0000007f09097812 */ /* 0x001fc800078ec0ff */
[----:B------:R-:W-:-:S13]  /*14c00*/  ISETP.NE.AND P1, PT, R9, RZ, PT ;  /* 0x000000ff0900720c */ /* 0x000fda0003f25270 */
[----:B------:R-:W-:Y:S05]  /*14c10*/  @P1 BRA `(.L_x_3816) ;  /* 0x00000000001c1947 */ /* 0x000fea0003800000 */
[----:B------:R-:W0:Y:S02]  /*14c20*/  S2R R9, SR_TID.X ;  /* 0x0000000000097919 */ /* 0x000e240000002100 */
[----:B0-----:R-:W-:-:S04]  /*14c30*/  LOP3.LUT R9, R9, 0x1f, RZ, 0xc0, !PT ;  /* 0x0000001f09097812 */ /* 0x001fc800078ec0ff */
[----:B------:R-:W-:Y:S02]  /*14c40*/  ISETP.NE.AND P0, PT, R9, RZ, PT ;  /* 0x000000ff0900720c */ /* 0x000fe40003f05270 */
[----:B------:R-:W-:-:S04]  /*14c50*/  MOV R9, 0x2000 ;  /* 0x0000200000097802 */ /* 0x000fc80000000f00 */
[----:B------:R0:W-:Y:S07]  /*14c60*/  SYNCS.ARRIVE.TRANS64 RZ, [R3+URZ+0x28c30], R9 ;  /* 0x028c300903ff79a7 */ /* 0x0001ee000800003f */
[----:B------:R-:W-:Y:S05]  /*14c70*/  @!P0 BRA `(.L_x_3816) ;  /* 0x0000000000048947 */ /* 0x000fea0003800000 */
[----:B------:R-:W-:Y:S01]  /*14c80*/  BPT.TRAP 0x1 ;  /* 0x000000040000795c */ /* 0x000fe20000300000 */
.L_x_3816:
[----:B0-----:R-:W3:Y:S01]  /*14c90*/  LDL R9, [R1] ;  /* 0x0000000001097983 */ /* 0x001ee20000100800 */
[----:B------:R-:W-:-:S03]  /*14ca0*/  MOV R11, 0x400 ;  /* 0x00000400000b7802 */ /* 0x000fc60000000f00 */
        /* <DEDUP_REMOVED lines=20> */
.L_x_3937:
        /* <DEDUP_REMOVED lines=8> */
.L_x_3818:
[----:B0-2---:R-:W2:Y:S01]  /*14e70*/  LDL R5, [R1] ;  /* 0x0000000001057983 */ /* 0x005ea20000100800 */
[----:B------:R-:W-:Y:S01]  /*14e80*/  MOV R9, 0x400 ;  /* 0x0000040000097802 */ /* 0x000fe20000000f00 */
[----:B------:R-:W0:Y:S01]  /*14e90*/  S2R R10, SR_CgaCtaId ;  /* 0x00000000000a7919 */ /* 0x000e220000008800 */
[----:B------:R-:W-:Y:S02]  /*14ea0*/  R2UR UR11, R2 ;  /* 0x00000000020b72ca */ /* 0x000fe400000e0000 */
[----:B------:R-:W-:Y:S01]  /*14eb0*/  R2UR UR9, R3 ;  /* 0x00000000030972ca */ /* 0x000fe200000e0000 */
[----:B------:R-:W-:Y:S01]  /*14ec0*/  UIADD3 UR4, UP0, UR38, 0x470, URZ ;  /* 0x0000047026047890 */ /* 0x000fe2000ff1e03f */
[----:B------:R-:W-:Y:S02]  /*14ed0*/  R2UR UR12, R4 ;  /* 0x00000000040c72ca */ /* 0x000fe400000e0000 */
[----:B------:R-:W-:Y:S01]  /*14ee0*/  R2UR UR13, R6 ;  /* 0x00000000060d72ca */ /* 0x000fe200000e0000 */
[----:B------:R-:W-:Y:S01]  /*14ef0*/  UIADD3.X UR5, URZ, UR39, URZ, UP0, !UPT ;  /* 0x000000273f057290 */ /* 0x000fe200087fe43f */
        /* <DEDUP_REMOVED lines=45> */
.L_x_3813:
[----:B------:R-:W-:Y:S05]  /*151d0*/  BSYNC B2 ;  /* 0x0000000000027941 */ /* 0x000fea0003800000 */
.L_x_3812:
[----:B------:R-:W2:Y:S02]  /*151e0*/  LDL.LU R2, [R1+0x1c] ;  /* 0x00001c0001027983 */ /* 0x000ea40000300800 */
[----:B--2---:R-:W-:-:S07]  /*151f0*/  VIADD R5, R2, 0xfffffffd ;  /* 0xfffffffd02057836 */ /* 0x004fce0000000000 */
.L_x_3811:
[----:B------:R-:W-:Y:S05]  /*15200*/  BSYNC B1 ;  /* 0x0000000000017941 */ /* 0x000fea0003800000 */
.L_x_3810:
[----:B------:R-:W-:-:S13]  /*15210*/  ISETP.NE.AND P0, PT, R7, RZ, PT ;  /* 0x000000ff0700720c */ /* 0x000fda0003f05270 */
[----:B------:R-:W-:Y:S05]  /*15220*/  @!P0 BRA `(.L_x_3809) ;  /* 0x0000001000388947 */ /* 0x000fea0003800000 */
.L_x_3833:
[----:B0-----:R-:W0:Y:S04]  /*15230*/  LDL.LU R3, [R1] ;  /* 0x0000000001037983 */ /* 0x001e280000300800 */
[----:B------:R-:W2:Y:S01]  /*15240*/  LDL.LU R2, [R1+0x8] ;  /* 0x0000080001027983 */ /* 0x000ea20000300800 */
[----:B------:R-:W-:Y:S05]  /*15250*/  YIELD ;  /* 0x0000000000007946 */ /* 0x000fea0003800000 */
[----:B------:R-:W-:Y:S01]  /*15260*/  BSSY B1, `(.L_x_3819) ;  /* 0x0000081000017945 */ /* 0x000fe20003800000 */
[----:B0-----:R-:W-:-:S05]  /*15270*/  VIADD R9, R3, 0x1 ;  /* 0x0000000103097836 */ /* 0x001fca0000000000 */
[----:B------:R-:W-:-:S04]  /*15280*/  ISETP.NE.AND P0, PT, R9, 0x2, PT ;  /* 0x000000020900780c */ /* 0x000fc80003f05270 */
[----:B------:R-:W-:Y:S02]  /*15290*/  SEL R10, RZ, 0x1, P0 ;  /* 0x00000001ff0a7807 */ /* 0x000fe40000000000 */
[----:B------:R-:W-:Y:S02]  /*152a0*/  SEL R9, R9, RZ, P0 ;  /* 0x000000ff09097207 */ /* 0x000fe40000000000 */
[----:B--2---:R-:W-:Y:S01]  /*152b0*/  LOP3.LUT R10, R2, R10, RZ, 0x3c, !PT ;  /* 0x0000000a020a7212 */ /* 0x004fe200078e3cff */
[----:B------:R-:W-:Y:S06]  /*152c0*/  @!P6 BRA `(.L_x_3820) ;  /* 0x0000000400e8e947 */ /* 0x000fec0003800000 */
[----:B------:R-:W-:Y:S01]  /*152d0*/  ULDC.64 UR4, c[0x0][0x3f8] ;  /* 0x0000fe0000047ab9 */ /* 0x000fe20000000a00 */
[----:B------:R-:W-:Y:S01]  /*152e0*/  IMAD.MOV.U32 R11, RZ, RZ, R5 ;  /* 0x000000ffff0b7224 */ /* 0x000fe200078e0005 */
[----:B------:R-:W-:-:S04]  /*152f0*/  ISETP.NE.U32.AND P0, PT, RZ, UR4, PT ;  /* 0x00000004ff007c0c */ /* 0x000fc8000bf05070 */
[----:B------:R-:W-:-:S13]  /*15300*/  ISETP.NE.AND.EX P0, PT, RZ, UR5, PT, P0 ;  /* 0x00000005ff007c0c */ /* 0x000fda000bf05300 */
[----:B------:R-:W-:Y:S05]  /*15310*/  @!P0 BRA `(.L_x_3821) ;  /* 0x0000000000448947 */ /* 0x000fea0003800000 */
[----:B------:R-:W0:Y:S01]  /*15320*/  LDC R6, c[0x0][0x41c] ;  /* 0x00010700ff067b82 */ /* 0x000e220000000800 */
[----:B------:R-:W-:Y:S01]  /*15330*/  ULDC.64 UR6, c[0x0][0x408] ;  /* 0x0001020000067ab9 */ /* 0x000fe20000000a00 */
[----:B0-----:R-:W-:-:S13]  /*15340*/  ISETP.NE.AND P0, PT, R6, 0x1, PT ;  /* 0x000000010600780c */ /* 0x001fda0003f05270 */
[----:B------:R-:W0:Y:S02]  /*15350*/  @P0 LDC.64 R2, c[0x0][0x420] ;  /* 0x00010800ff020b82 */ /* 0x000e240000000a00 */
[----:B0-----:R-:W-:Y:S01]  /*15360*/  @P0 IMAD.HI.U32 R12, R5, R2, RZ ;  /* 0x00000002050c0227 */ /* 0x001fe200078e00ff */
[----:B------:R-:W-:-:S04]  /*15370*/  MOV R2, R5 ;  /* 0x0000000500027202 */ /* 0x000fc80000000f00 */
        /* <DEDUP_REMOVED lines=11> */
.L_x_3821:
[----:B------:R-:W2:Y:S01]  /*15430*/  S2R R3, SR_CgaCtaId ;  /* 0x0000000000037919 */ /* 0x000ea20000008800 */
[----:B------:R-:W-:-:S04]  /*15440*/  MOV R2, 0x400 ;  /* 0x0000040000027802 */ /* 0x000fc80000000f00 */
[----:B--2---:R-:W-:Y:S02]  /*15450*/  LEA R2, R3, R2, 0x18 ;  /* 0x0000000203027211 */ /* 0x004fe400078ec0ff */
[----:B------:R-:W-:-:S03]  /*15460*/  SHF.L.U32 R3, R10, 0x1f, RZ ;  /* 0x0000001f0a037819 */ /* 0x000fc600000006ff */
[----:B------:R-:W-:-:S04]  /*15470*/  IMAD R2, R9, 0x8, R2 ;  /* 0x0000000809027824 */ /* 0x000fc800078e0202 */
[----:B------:R-:W2:Y:S02]  /*15480*/  SYNCS.PHASECHK.TRANS64.TRYWAIT P0, [R2+URZ+0x28c40], R3 ;  /* 0x028c4003020075a7 */ /* 0x000ea4000800017f */
[----:B--2---:R-:W-:Y:S05]  /*15490*/  @!P0 BRA `(.L_x_3822) ;  /* 0x0000003400188947 */ /* 0x004fea0003800000 */
.L_x_3938:
        /* <DEDUP_REMOVED lines=11> */
.L_x_3823:
[----:B------:R-:W3:Y:S01]  /*15550*/  LDL R12, [R1+0x10] ;  /* 0x00001000010c7983 */ /* 0x000ee20000100800 */
[----:B0-----:R-:W-:Y:S01]  /*15560*/  MOV R7, 0x400 ;  /* 0x0000040000077802 */ /* 0x001fe20000000f00 */
        /* <DEDUP_REMOVED lines=18> */
[----:B0--3--:R-:W-:Y:S05]  /*15690*/  @!P1 BRA `(.L_x_3824) ;  /* 0x0000003000ac9947 */ /* 0x009fea0003800000 */
.L_x_3939:
        /* <DEDUP_REMOVED lines=8> */
.L_x_3825:
[----:B------:R-:W3:Y:S01]  /*15720*/  S2R R11, SR_CgaCtaId ;  /* 0x00000000000b7919 */ /* 0x000ee20000008800 */
        /* <DEDUP_REMOVED lines=52> */
.L_x_3820:
[----:B------:R-:W-:Y:S05]  /*15a70*/  BSYNC B1 ;  /* 0x0000000000017941 */ /* 0x000fea0003800000 */
.L_x_3819:
        /* <DEDUP_REMOVED lines=31> */
.L_x_3828:
[----:B------:R-:W3:Y:S01]  /*15c70*/  S2R R3, SR_CgaCtaId ;  /* 0x0000000000037919 */ /* 0x000ee20000008800 */
[----:B------:R-:W-:-:S04]  /*15c80*/  MOV R2, 0x400 ;  /* 0x0000040000027802 */ /* 0x000fc80000000f00 */
[----:B---3--:R-:W-:Y:S02]  /*15c90*/  LEA R2, R3, R2, 0x18 ;  /* 0x0000000203027211 */ /* 0x008fe400078ec0ff */
[----:B------:R-:W-:-:S03]  /*15ca0*/  SHF.L.U32 R3, R10, 0x1f, RZ ;  /* 0x0000001f0a037819 */ /* 0x000fc600000006ff */
[----:B------:R-:W-:-:S04]  /*15cb0*/  IMAD R2, R11, 0x8, R2 ;  /* 0x000000080b027824 */ /* 0x000fc800078e0202 */
[----:B------:R-:W3:Y:S02]  /*15cc0*/  SYNCS.PHASECHK.TRANS64.TRYWAIT P0, [R2+URZ+0x28c40], R3 ;  /* 0x028c4003020075a7 */ /* 0x000ee4000800017f */
[----:B---3--:R-:W-:Y:S05]  /*15cd0*/  @!P0 BRA `(.L_x_3829) ;  /* 0x0000002c00308947 */ /* 0x008fea0003800000 */
.L_x_3940:
        /* <DEDUP_REMOVED lines=11> */
.L_x_3830:
        /* <DEDUP_REMOVED lines=22> */
.L_x_3941:
        /* <DEDUP_REMOVED lines=8> */
.L_x_3832:
        /* <DEDUP_REMOVED lines=54> */
.L_x_3827:
[----:B------:R-:W-:Y:S05]  /*162d0*/  BSYNC B1 ;  /* 0x0000000000017941 */ /* 0x000fea0003800000 */
.L_x_3826:
[C---:B------:R-:W-:Y:S02]  /*162e0*/  ISETP.GT.AND P0, PT, R5.reuse, 0x1, PT ;  /* 0x000000010500780c */ /* 0x040fe40003f04270 */
[----:B------:R-:W-:-:S11]  /*162f0*/  IADD3 R5, R5, -0x2, RZ ;  /* 0xfffffffe05057810 */ /* 0x000fd60007ffe0ff */
[----:B------:R-:W-:Y:S05]  /*16300*/  @P0 BRA `(.L_x_3833) ;  /* 0xffffffec00c80947 */ /* 0x000fea000383ffff */
.L_x_3809:
[----:B------:R-:W-:Y:S05]  /*16310*/  BSYNC B0 ;  /* 0x0000000000007941 */ /* 0x000fea0003800000 */
.L_x_3808:
[----:B------:R-:W2:Y:S01]  /*16320*/  LDL.LU R3, [R1] ;  /* 0x0000000001037983 */ /* 0x000ea20000300800 */
[----:B------:R-:W-:Y:S01]  /*16330*/  BSSY B0, `(.L_x_3834) ;  /* 0x0000016000007945 */ /* 0x000fe20003800000 */
[----:B0-----:R-:W0:Y:S02]  /*16340*/  S2R R2, SR_TID.X ;  /* 0x0000000000027919 */ /* 0x001e240000002100 */
[----:B0-----:R-:W-:-:S04]  /*16350*/  LOP3.LUT R2, R2, 0x1f, RZ, 0xc0, !PT ;  /* 0x0000001f02027812 */ /* 0x001fc800078ec0ff */
[----:B------:R-:W-:Y:S01]  /*16360*/  ISETP.NE.AND P1, PT, R2, RZ, PT ;  /* 0x000000ff0200720c */ /* 0x000fe20003f25270 */
[----:B--2---:R-:W-:-:S05]  /*16370*/  VIADD R0, R3, 0x1 ;  /* 0x0000000103007836 */ /* 0x004fca0000000000 */
[----:B------:R-:W-:-:S04]  /*16380*/  ISETP.NE.AND P0, PT, R0, 0x2, PT ;  /* 0x000000020000780c */ /* 0x000fc80003f05270 */
[----:B------:R-:W-:Y:S02]  /*16390*/  SEL R2, R0, RZ, P0 ;  /* 0x000000ff00027207 */ /* 0x000fe40000000000 */
[----:B------:R-:W-:-:S03]  /*163a0*/  SEL R0, RZ, 0x1, P0 ;  /* 0x00000001ff007807 */ /* 0x000fc60000000000 */
[----:B------:R0:W-:Y:S01]  /*163b0*/  STL [R1], R2 ;  /* 0x0000000201007387 */ /* 0x0001e20000100800 */
        /* <DEDUP_REMOVED lines=12> */
[----:B0-----:R-:W-:-:S07]  /*16480*/  IADD3 R16, R4, UR36, R7 ;  /* 0x0000002404107c10 */ /* 0x001fce000fffe007 */
.L_x_3835:
[----:B------:R-:W-:Y:S05]  /*16490*/  BSYNC B0 ;  /* 0x0000000000007941 */ /* 0x000fea0003800000 */
.L_x_3834:
[----:B0-----:R-:W2:Y:S02]  /*164a0*/  LDL.LU R2, [R1+0x8] ;  /* 0x0000080001027983 */ /* 0x001ea40000300800 */
[----:B--2---:R-:W-:-:S05]  /*164b0*/  LOP3.LUT R2, R2, R0, RZ, 0x3c, !PT ;  /* 0x0000000002027212 */ /* 0x004fca00078e3cff */
[----:B------:R0:W-:Y:S02]  /*164c0*/  STL [R1+0x8], R2 ;  /* 0x0000080201007387 */ /* 0x0001e40000100800 */
.L_x_3791:
[----:B------:R-:W-:Y:S05]  /*164d0*/  BSYNC B6 ;  /* 0x0000000000067941 */ /* 0x000fea0003800000 */
.L_x_3789:
[----:B------:R-:W-:-:S03]  /*164e0*/  UMOV UR4, 0xffffffff ;  /* 0xffffffff00047882 */ /* 0x000fc60000000000 */
[----:B------:R-:W-:Y:S05]  /*164f0*/  BRA.DIV UR4, `(.L_x_3836) ;  /* 0x0000002604507947 */ /* 0x000fea000b800000 */
[----:B------:R2:W3:Y:S04]  /*16500*/  SHFL.IDX PT, R4, R16, RZ, 0x1f ;  /* 0x00001fff10047589 */ /* 0x0004e800000e0000 */
[----:B------:R-:W4:Y:S02]  /*16510*/  SHFL.IDX PT, R16, R16, 0x1, 0x1f ;  /* 0x00201f0010107f89 */ /* 0x000f2400000e0000 */
.L_x_3945:
[----:B------:R-:W0:Y:S01]  /*16520*/  S2R R0, SR_TID.X ;  /* 0x0000000000007919 */ /* 0x000e220000002100 */
[----:B------:R-:W-:Y:S01]  /*16530*/  ULDC UR4, c[0x0][0xc14] ;  /* 0x0003050000047ab9 */ /* 0x000fe20000000800 */
[----:B------:R-:W-:Y:S01]  /*16540*/  BSSY B0, `(.L_x_3837) ;  /* 0x000000b000007945 */ /* 0x000fe20003800000 */
[----:B------:R-:W-:Y:S02]  /*16550*/  MOV R17, RZ ;  /* 0x000000ff00117202 */ /* 0x000fe40000000f00 */
[----:B0-----:R-:W-:Y:S01]  /*16560*/  LOP3.LUT R7, R0, 0x1f, RZ, 0xc0, !PT ;  /* 0x0000001f00077812 */ /* 0x001fe200078ec0ff */
[----:B------:R-:W-:-:S03]  /*16570*/  IMAD.U32 R0, RZ, RZ, UR4 ;  /* 0x00000004ff007e24 */ /* 0x000fc6000f8e00ff */
[C---:B------:R-:W-:Y:S01]  /*16580*/  ISETP.NE.AND P0, PT, R7.reuse, 0x1f, PT ;  /* 0x0000001f0700780c */ /* 0x040fe20003f05270 */
[----:B------:R-:W-:-:S05]  /*16590*/  IMAD.IADD R5, R7, 0x1, R19 ;  /* 0x0000000107057824 */ /* 0x000fca00078e0213 */
[----:B------:R-:W-:-:S13]  /*165a0*/  ISETP.GE.OR P0, PT, R5, R0, !P0 ;  /* 0x000000000500720c */ /* 0x000fda0004706670 */
[----:B------:R-:W-:Y:S05]  /*165b0*/  @P0 BRA `(.L_x_3838) ;  /* 0x00000000000c0947 */ /* 0x000fea0003800000 */
[----:B------:R-:W0:Y:S02]  /*165c0*/  LDC.64 R2, c[0x0][0xc58] ;  /* 0x00031600ff027b82 */ /* 0x000e240000000a00 */
[----:B0-----:R-:W-:-:S05]  /*165d0*/  IMAD.WIDE R2, R5, 0x4, R2 ;  /* 0x0000000405027825 */ /* 0x001fca00078e0202 */
[----:B------:R0:W5:Y:S02]  /*165e0*/  LDG.E R17, desc[UR40][R2.64] ;  /* 0x0000002802117981 */ /* 0x000164000c1e1900 */
.L_x_3838:
[----:B------:R-:W-:Y:S05]  /*165f0*/  BSYNC B0 ;  /* 0x0000000000007941 */ /* 0x000fea0003800000 */
.L_x_3837:
        /* <DEDUP_REMOVED lines=22> */
[----:B------:R0:W0:Y:S02]  /*16760*/  SHFL.IDX PT, R14, R2, 0x1f, 0x1f ;  /* 0x03e01f00020e7f89 */ /* 0x00002400000e0000 */
.L_x_3953:
[----:B------:R-:W-:Y:S02]  /*16770*/  ULDC UR4, c[0x0][0xc10] ;  /* 0x0003040000047ab9 */ /* 0x000fe40000000800 */
[----:B------:R-:W-:-:S04]  /*16780*/  IMAD.U32 R5, RZ, RZ, UR4 ;  /* 0x00000004ff057e24 */ /* 0x000fc8000f8e00ff */
[----:B0-----:R-:W-:-:S04]  /*16790*/  IMAD R3, R14, R5, RZ ;  /* 0x000000050e037224 */ /* 0x001fc800078e02ff */
[----:B--2-4-:R-:W-:-:S05]  /*167a0*/  IMAD.IADD R16, R16, 0x1, R3 ;  /* 0x0000000110107824 */ /* 0x014fca00078e0203 */
[----:B---3--:R-:W-:-:S13]  /*167b0*/  ISETP.GT.AND P0, PT, R16, R4, PT ;  /* 0x000000041000720c */ /* 0x008fda0003f04270 */
[----:B------:R-:W-:Y:S05]  /*167c0*/  @P0 BRA `(.L_x_3840) ;  /* 0x0000000000b40947 */ /* 0x000fea0003800000 */
[----:B------:R-:W0:Y:S02]  /*167d0*/  LDC R0, c[0x0][0xc14] ;  /* 0x00030500ff007b82 */ /* 0x000e240000000800 */
.L_x_3845:
[----:B------:R-:W-:-:S04]  /*167e0*/  IADD3 R19, R19, 0x1f, RZ ;  /* 0x0000001f13137810 */ /* 0x000fc80007ffe0ff */
[----:B0-----:R-:W-:-:S13]  /*167f0*/  ISETP.GE.AND P0, PT, R19, R0, PT ;  /* 0x000000001300720c */ /* 0x001fda0003f06270 */
[----:B------:R-:W-:Y:S05]  /*16800*/  @P0 BRA `(.L_x_3841) ;  /* 0x0000000400ec0947 */ /* 0x000fea0003800000 */
[----:B------:R-:W0:Y:S01]  /*16810*/  S2R R2, SR_TID.X ;  /* 0x0000000000027919 */ /* 0x000e220000002100 */
        /* <DEDUP_REMOVED lines=10> */
.L_x_3843:
[----:B------:R-:W-:Y:S05]  /*168c0*/  BSYNC B0 ;  /* 0x0000000000007941 */ /* 0x000fea0003800000 */
.L_x_3842:
[----:B------:R-:W-:-:S03]  /*168d0*/  UMOV UR4, 0xffffffff ;  /* 0xffffffff00047882 */ /* 0x000fc60000000000 */
[----:B------:R-:W-:Y:S05]  /*168e0*/  BRA.DIV UR4, `(.L_x_3844) ;  /* 0x0000002604707947 */ /* 0x000fea000b800000 */
[----:B-----5:R-:W2:Y:S01]  /*168f0*/  SHFL.UP PT, R14, R17, 0x1, RZ ;  /* 0x04200000110e7989 */ /* 0x020ea200000e00ff */
[C---:B------:R-:W-:Y:S02]  /*16900*/  ISETP.NE.AND P0, PT, R7.reuse, RZ, PT ;  /* 0x000000ff0700720c */ /* 0x040fe40003f05270 */
[C---:B------:R-:W-:Y:S02]  /*16910*/  ISETP.GE.U32.AND P1, PT, R7.reuse, 0x2, PT ;  /* 0x000000020700780c */ /* 0x040fe40003f26070 */
[----:B--2---:R-:W-:Y:S02]  /*16920*/  SEL R14, R14, RZ, P0 ;  /* 0x000000ff0e0e7207 */ /* 0x004fe40000000000 */
[----:B------:R-:W-:-:S03]  /*16930*/  ISETP.GE.U32.AND P0, PT, R7, 0x4, PT ;  /* 0x000000040700780c */ /* 0x000fc60003f06070 */
[----:B------:R-:W-:-:S05]  /*16940*/  IMAD.IADD R13, R17, 0x1, R14 ;  /* 0x00000001110d7824 */ /* 0x000fca00078e020e */
[----:B------:R-:W2:Y:S02]  /*16950*/  SHFL.UP PT, R14, R13, 0x2, RZ ;  /* 0x044000000d0e7989 */ /* 0x000ea400000e00ff */
[----:B--2---:R-:W-:Y:S02]  /*16960*/  SEL R14, R14, RZ, P1 ;  /* 0x000000ff0e0e7207 */ /* 0x004fe40000800000 */
[----:B------:R-:W-:Y:S02]  /*16970*/  ISETP.GE.U32.AND P1, PT, R7, 0x8, PT ;  /* 0x000000080700780c */ /* 0x000fe40003f26070 */
[----:B0-----:R-:W-:-:S05]  /*16980*/  IADD3 R3, R13, R14, RZ ;  /* 0x0000000e0d037210 */ /* 0x001fca0007ffe0ff */
        /* <DEDUP_REMOVED lines=11> */
.L_x_3961:
[----:B------:R-:W-:Y:S02]  /*16a40*/  ULDC UR4, c[0x0][0xc10] ;  /* 0x0003040000047ab9 */ /* 0x000fe40000000800 */
[----:B------:R-:W-:-:S05]  /*16a50*/  MOV R5, UR4 ;  /* 0x0000000400057c02 */ /* 0x000fca0008000f00 */
[----:B--2---:R-:W-:-:S04]  /*16a60*/  IMAD R3, R14, R5, RZ ;  /* 0x000000050e037224 */ /* 0x004fc800078e02ff */
[----:B------:R-:W-:-:S05]  /*16a70*/  IMAD.IADD R16, R3, 0x1, R16 ;  /* 0x0000000103107824 */ /* 0x000fca00078e0210 */
[----:B------:R-:W-:-:S13]  /*16a80*/  ISETP.GT.AND P0, PT, R16, R4, PT ;  /* 0x000000041000720c */ /* 0x000fda0003f04270 */
[----:B------:R-:W-:Y:S05]  /*16a90*/  @!P0 BRA `(.L_x_3845) ;  /* 0xfffffffc00508947 */ /* 0x000fea000383ffff */
.L_x_3840:
        /* <DEDUP_REMOVED lines=8> */
.L_x_3965:
[----:B------:R-:W-:Y:S01]  /*16b20*/  ISETP.NE.AND P0, PT, R3, RZ, PT ;  /* 0x000000ff0300720c */ /* 0x000fe20003f05270 */
[----:B------:R-:W-:-:S12]  /*16b30*/  IMAD.MOV.U32 R7, RZ, RZ, RZ ;  /* 0x000000ffff077224 */ /* 0x000fd800078e00ff */
[----:B------:R-:W-:Y:S05]  /*16b40*/  @!P0 BRA `(.L_x_3847) ;  /* 0x0000000000108947 */ /* 0x000fea0003800000 */
[----:B------:R-:W-:Y:S01]  /*16b50*/  UMOV UR4, 0xffffffff ;  /* 0xffffffff00047882 */ /* 0x000fe20000000000 */
[----:B------:R-:W-:Y:S02]  /*16b60*/  IADD3 R12, R6, -0x1, RZ ;  /* 0xffffffff060c7810 */ /* 0x000fe40007ffe0ff */
[----:B------:R-:W-:Y:S05]  /*16b70*/  BRA.DIV UR4, `(.L_x_3848) ;  /* 0x0000002604e47947 */ /* 0x000fea000b800000 */
[----:B------:R4:W0:Y:S02]  /*16b80*/  SHFL.IDX PT, R7, R2, R12, 0x1f ;  /* 0x00001f0c02077589 */ /* 0x00082400000e0000 */
.L_x_3847:
[----:B0---4-:R-:W0:Y:S01]  /*16b90*/  LDC.64 R2, c[0x0][0xc68] ;  /* 0x00031a00ff027b82 */ /* 0x011e220000000a00 */
[----:B------:R-:W-:-:S04]  /*16ba0*/  IMAD.IADD R19, R6, 0x1, R19 ;  /* 0x0000000106137824 */ /* 0x000fc800078e0213 */
[----:B0-----:R-:W-:-:S05]  /*16bb0*/  IMAD.WIDE R2, R19, 0x4, R2 ;  /* 0x0000000413027825 */ /* 0x001fca00078e0202 */
[----:B------:R-:W2:Y:S01]  /*16bc0*/  LDG.E R9, desc[UR40][R2.64] ;  /* 0x0000002802097981 */ /* 0x000ea2000c1e1900 */
[----:B------:R-:W-:-:S04]  /*16bd0*/  IMAD R16, R7, R5, R16 ;  /* 0x0000000507107224 */ /* 0x000fc800078e0210 */
[----:B------:R-:W-:Y:S02]  /*16be0*/  IMAD.IADD R7, R4, 0x1, -R16 ;  /* 0x0000000104077824 */ /* 0x000fe400078e0a10 */
[----:B--23--:R-:W-:-:S05]  /*16bf0*/  IMAD R6, R17, R9, RZ ;  /* 0x0000000911067224 */ /* 0x00cfca00078e02ff */
[----:B------:R-:W-:-:S04]  /*16c00*/  IABS R8, R6 ;  /* 0x0000000600087213 */ /* 0x000fc80000000000 */
[----:B------:R-:W0:Y:S08]  /*16c10*/  I2F.RP R11, R8 ;  /* 0x00000008000b7306 */ /* 0x000e300000209400 */
[----:B0-----:R-:W0:Y:S02]  /*16c20*/  MUFU.RCP R11, R11 ;  /* 0x0000000b000b7308 */ /* 0x001e240000001000 */
[----:B0-----:R-:W-:-:S06]  /*16c30*/  VIADD R12, R11, 0xffffffe ;  /* 0x0ffffffe0b0c7836 */ /* 0x001fcc0000000000 */
[----:B------:R-:W0:Y:S02]  /*16c40*/  F2I.FTZ.U32.TRUNC.NTZ R3, R12 ;  /* 0x0000000c00037305 */ /* 0x000e24000021f000 */
[----:B0-----:R-:W-:-:S04]  /*16c50*/  IMAD.MOV R2, RZ, RZ, -R3 ;  /* 0x000000ffff027224 */ /* 0x001fc800078e0a03 */
[----:B------:R-:W-:Y:S01]  /*16c60*/  IMAD R10, R2, R8, RZ ;  /* 0x00000008020a7224 */ /* 0x000fe200078e02ff */
[----:B------:R-:W-:-:S05]  /*16c70*/  MOV R2, RZ ;  /* 0x000000ff00027202 */ /* 0x000fca0000000f00 */
[----:B------:R-:W-:Y:S01]  /*16c80*/  IMAD.HI.U32 R10, R3, R10, R2 ;  /* 0x0000000a030a7227 */ /* 0x000fe200078e0002 */
[----:B------:R-:W-:Y:S02]  /*16c90*/  IABS R3, R7 ;  /* 0x0000000700037213 */ /* 0x000fe40000000000 */
[----:B------:R-:W-:-:S03]  /*16ca0*/  IABS R2, R6 ;  /* 0x0000000600027213 */ /* 0x000fc60000000000 */
[----:B------:R-:W-:-:S04]  /*16cb0*/  IMAD.HI.U32 R10, R10, R3, RZ ;  /* 0x000000030a0a7227 */ /* 0x000fc800078e00ff */
[----:B------:R-:W-:-:S04]  /*16cc0*/  IMAD.MOV R2, RZ, RZ, -R2 ;  /* 0x000000ffff027224 */ /* 0x000fc800078e0a02 */
[----:B------:R-:W-:-:S05]  /*16cd0*/  IMAD R3, R10, R2, R3 ;  /* 0x000000020a037224 */ /* 0x000fca00078e0203 */
[----:B------:R-:W-:-:S13]  /*16ce0*/  ISETP.GT.U32.AND P0, PT, R8, R3, PT ;  /* 0x000000030800720c */ /* 0x000fda0003f04070 */
[----:B------:R-:W-:Y:S01]  /*16cf0*/  @!P0 IADD3 R3, R3, -R8, RZ ;  /* 0x8000000803038210 */ /* 0x000fe20007ffe0ff */
[----:B------:R-:W-:-:S03]  /*16d00*/  @!P0 VIADD R10, R10, 0x1 ;  /* 0x000000010a0a8836 */ /* 0x000fc60000000000 */
[----:B------:R-:W-:Y:S02]  /*16d10*/  ISETP.GE.U32.AND P0, PT, R3, R8, PT ;  /* 0x000000080300720c */ /* 0x000fe40003f06070 */
[----:B------:R-:W-:-:S11]  /*16d20*/  LOP3.LUT R3, R7, R6, RZ, 0x3c, !PT ;  /* 0x0000000607037212 */ /* 0x000fd600078e3cff */
[----:B------:R-:W-:Y:S01]  /*16d30*/  @P0 VIADD R10, R10, 0x1 ;  /* 0x000000010a0a0836 */ /* 0x000fe20000000000 */
[----:B------:R-:W-:-:S04]  /*16d40*/  ISETP.GE.AND P0, PT, R3, RZ, PT ;  /* 0x000000ff0300720c */ /* 0x000fc80003f06270 */
[----:B------:R-:W-:-:S09]  /*16d50*/  MOV R2, R10 ;  /* 0x0000000a00027202 */ /* 0x000fd20000000f00 */
[----:B------:R-:W-:Y:S01]  /*16d60*/  @!P0 IMAD.MOV R2, RZ, RZ, -R2 ;  /* 0x000000ffff028224 */ /* 0x000fe200078e0a02 */
[----:B------:R-:W-:-:S13]  /*16d70*/  ISETP.NE.AND P0, PT, R6, RZ, PT ;  /* 0x000000ff0600720c */ /* 0x000fda0003f05270 */
[----:B------:R-:W-:-:S05]  /*16d80*/  @!P0 LOP3.LUT R2, RZ, R6, RZ, 0x33, !PT ;  /* 0x00000006ff028212 */ /* 0x000fca00078e33ff */
[----:B------:R-:W-:Y:S02]  /*16d90*/  IMAD R4, R9, R2, RZ ;  /* 0x0000000209047224 */ /* 0x000fe400078e02ff */
[----:B------:R-:W-:Y:S02]  /*16da0*/  IMAD.MOV R2, RZ, RZ, -R2 ;  /* 0x000000ffff027224 */ /* 0x000fe400078e0a02 */
[----:B------:R-:W-:Y:S02]  /*16db0*/  IMAD.MOV R8, RZ, RZ, -R4 ;  /* 0x000000ffff087224 */ /* 0x000fe400078e0a04 */
[----:B------:R-:W-:-:S03]  /*16dc0*/  IMAD R6, R6, R2, R7 ;  /* 0x0000000206067224 */ /* 0x000fc600078e0207 */
[----:B------:R-:W-:-:S04]  /*16dd0*/  VIADDMNMX R9, R8, R5, R9, PT ;  /* 0x0000000508097246 */ /* 0x000fc80003800109 */
[----:B------:R-:W-:-:S04]  /*16de0*/  IABS R5, R9 ;  /* 0x0000000900057213 */ /* 0x000fc80000000000 */
[----:B------:R-:W0:Y:S08]  /*16df0*/  I2F.RP R8, R5 ;  /* 0x0000000500087306 */ /* 0x000e300000209400 */
[----:B0-----:R-:W0:Y:S02]  /*16e00*/  MUFU.RCP R8, R8 ;  /* 0x0000000800087308 */ /* 0x001e240000001000 */
[----:B0-----:R-:W-:-:S06]  /*16e10*/  IADD3 R10, R8, 0xffffffe, RZ ;  /* 0x0ffffffe080a7810 */ /* 0x001fcc0007ffe0ff */
        /* <DEDUP_REMOVED lines=12> */
[----:B------:R-:W-:Y:S01]  /*16ee0*/  @!P0 IMAD.IADD R8, R8, 0x1, -R5 ;  /* 0x0000000108088824 */ /* 0x000fe200078e0a05 */
[----:B------:R-:W-:-:S04]  /*16ef0*/  @!P0 IADD3 R2, R2, 0x1, RZ ;  /* 0x0000000102028810 */ /* 0x000fc80007ffe0ff */
[----:B------:R-:W-:-:S13]  /*16f00*/  ISETP.GE.U32.AND P0, PT, R8, R5, PT ;  /* 0x000000050800720c */ /* 0x000fda0003f06070 */
[----:B------:R-:W-:Y:S01]  /*16f10*/  @P0 VIADD R2, R2, 0x1 ;  /* 0x0000000102020836 */ /* 0x000fe20000000000 */
[----:B------:R-:W-:Y:S02]  /*16f20*/  ISETP.GE.AND P0, PT, R3, RZ, PT ;  /* 0x000000ff0300720c */ /* 0x000fe40003f06270 */
[----:B------:R-:W-:-:S11]  /*16f30*/  IADD3 R3, R6, R4, RZ ;  /* 0x0000000406037210 */ /* 0x000fd60007ffe0ff */
        /* <DEDUP_REMOVED lines=8> */
.L_x_3841:
[----:B------:R-:W-:Y:S01]  /*16fc0*/  UMOV UR4, URZ ;  /* 0x0000003f00047c82 */ /* 0x000fe20008000000 */
[----:B------:R-:W-:Y:S01]  /*16fd0*/  UMOV UR5, URZ ;  /* 0x0000003f00057c82 */ /* 0x000fe20008000000 */
[----:B------:R-:W-:Y:S01]  /*16fe0*/  ULDC UR6, c[0x0][0xc14] ;  /* 0x0003050000067ab9 */ /* 0x000fe20000000800 */
[----:B------:R-:W-:Y:S01]  /*16ff0*/  MOV R16, R4 ;  /* 0x0000000400107202 */ /* 0x000fe20000000f00 */
[----:B------:R-:W-:Y:S01]  /*17000*/  IMAD.U32 R17, RZ, RZ, UR4 ;  /* 0x00000004ff117e24 */ /* 0x000fe2000f8e00ff */
[----:B------:R-:W-:Y:S01]  /*17010*/  MOV R19, UR6 ;  /* 0x0000000600137c02 */ /* 0x000fe20008000f00 */
[----:B------:R-:W-:-:S07]  /*17020*/  IMAD.U32 R18, RZ, RZ, UR5 ;  /* 0x00000005ff127e24 */ /* 0x000fce000f8e00ff */
.L_x_3849:
[----:B------:R-:W0:Y:S01]  /*17030*/  S2R R2, SR_TID.X ;  /* 0x0000000000027919 */ /* 0x000e220000002100 */
        /* <DEDUP_REMOVED lines=11> */
.L_x_3766:
        /* <DEDUP_REMOVED lines=12> */
.L_x_3968:
[----:B------:R-:W-:Y:S05]  /*171b0*/  BSYNC B0 ;  /* 0x0000000000007941 */ /* 0x000fea0003800000 */
.L_x_3851:
[----:B------:R-:W-:-:S03]  /*171c0*/  UMOV UR4, 0xffffffff ;  /* 0xffffffff00047882 */ /* 0x000fc60000000000 */
[----:B------:R-:W-:Y:S05]  /*171d0*/  BRA.DIV UR4, `(.L_x_3853) ;  /* 0x0000002204887947 */ /* 0x000fea000b800000 */
[----:B------:R-:W2:Y:S02]  /*171e0*/  S2R R2, SR_TID.X ;  /* 0x0000000000027919 */ /* 0x000ea40000002100 */
[----:B--2---:R-:W-:-:S04]  /*171f0*/  SHF.R.U32.HI R2, RZ, 0x5, R2 ;  /* 0x00000005ff027819 */ /* 0x004fc80000011602 */
[----:B------:R-:W-:-:S05]  /*17200*/  LOP3.LUT R2, R2, 0x3, RZ, 0xc0, !PT ;  /* 0x0000000302027812 */ /* 0x000fca00078ec0ff */
[----:B------:R2:W3:Y:S02]  /*17210*/  SHFL.IDX PT, R14, R2, RZ, 0x1f ;  /* 0x00001fff020e7589 */ /* 0x0004e400000e0000 */
.L_x_3971:
[----:B---3--:R-:W-:-:S13]  /*17220*/  ISETP.NE.AND P0, PT, R14, RZ, PT ;  /* 0x000000ff0e00720c */ /* 0x008fda0003f05270 */
[----:B------:R-:W-:Y:S05]  /*17230*/  @P0 BRA `(.L_x_3612) ;  /* 0x0000000000940947 */ /* 0x000fea0003800000 */
[----:B------:R-:W-:-:S03]  /*17240*/  UMOV UR4, 0xffffffff ;  /* 0xffffffff00047882 */ /* 0x000fc60000000000 */
[----:B------:R-:W-:Y:S05]  /*17250*/  BRA.DIV UR4, `(.L_x_3854) ;  /* 0x00000022049c7947 */ /* 0x000fea000b800000 */
[----:B------:R-:W-:-:S13]  /*17260*/  ELECT P6, URZ, PT ;  /* 0x00000000003f782f */ /* 0x000fda00038c0000 */
.L_x_3974:
[----:B------:R-:W-:Y:S05]  /*17270*/  @!P6 BRA `(.L_x_3612) ;  /* 0x000000000084e947 */ /* 0x000fea0003800000 */
[----:B--2---:R-:W2:Y:S02]  /*17280*/  LDL.LU R2, [R1+0x30] ;  /* 0x0000300001027983 */ /* 0x004ea40000300800 */
[----:B--2---:R-:W-:-:S04]  /*17290*/  LOP3.LUT R2, R2, 0x2, RZ, 0xfc, !PT ;  /* 0x0000000202027812 */ /* 0x004fc800078efcff */
[----:B------:R-:W-:-:S13]  /*172a0*/  ISETP.NE.AND P2, PT, R2, 0x3, PT ;  /* 0x000000030200780c */ /* 0x000fda0003f45270 */
[----:B------:R-:W-:Y:S05]  /*172b0*/  @!P2 BRA `(.L_x_3855) ;  /* 0x000000000004a947 */ /* 0x000fea0003800000 */
[----:B------:R-:W-:Y:S01]  /*172c0*/  BPT.TRAP 0x1 ;  /* 0x000000040000795c */ /* 0x000fe20000300000 */
.L_x_3855:
        /* <DEDUP_REMOVED lines=10> */
[----:B------:R-:W-:Y:S02]  /*17370*/  LOP3.LUT R4, R7, R4, RZ, 0x3c, !PT ;  /* 0x0000000407047212 */ /* 0x000fe400078e3cff */
[----:B------:R-:W-:-:S02]  /*17380*/  LEA R7, R3, R2, 0x3 ;  /* 0x0000000203077211 */ /* 0x000fc400078e18ff */
[----:B------:R-:W-:Y:S01]  /*17390*/  SHF.L.U32 R2, R4, 0x1f, RZ ;  /* 0x0000001f04027819 */ /* 0x000fe200000006ff */
[----:B-1----:R-:W-:Y:S06]  /*173a0*/  @!P0 BRA `(.L_x_3856) ;  /* 0x0000002000688947 */ /* 0x002fec0003800000 */
.L_x_3975:
[----:B------:R-:W2:Y:S02]  /*173b0*/  SYNCS.PHASECHK.TRANS64.TRYWAIT P0, [R7+URZ], R2 ;  /* 0x00000002070075a7 */ /* 0x000ea4000800017f */
[----:B--2---:R-:W-:Y:S05]  /*173c0*/  @!P0 BRA `(.L_x_3857) ;  /* 0x0000002000748947 */ /* 0x004fea0003800000 */
.L_x_3976:
[----:B------:R-:W-:Y:S05]  /*173d0*/  @!P2 BRA `(.L_x_3858) ;  /* 0x000000000004a947 */ /* 0x000fea0003800000 */
[----:B------:R-:W-:Y:S01]  /*173e0*/  BPT.TRAP 0x1 ;  /* 0x000000040000795c */ /* 0x000fe20000300000 */
.L_x_3858:
[----:B------:R-:W3:Y:S01]  /*173f0*/  LDL.LU R4, [R1] ;  /* 0x0000000001047983 */ /* 0x000ee20000300800 */
[----:B------:R-:W-:-:S04]  /*17400*/  VIADD R0, R0, 0x28c60 ;  /* 0x00028c6000007836 */ /* 0x000fc80000000000 */
[----:B---3--:R-:W-:-:S04]  /*17410*/  IMAD R4, R4, 0x8, R0 ;  /* 0x0000000804047824 */ /* 0x008fc800078e0200 */
[----:B------:R-:W3:Y:S02]  /*17420*/  SYNCS.PHASECHK.TRANS64.TRYWAIT P0, [R4+URZ], R5 ;  /* 0x00000005040075a7 */ /* 0x000ee4000800017f */
[----:B---3--:R-:W-:Y:S05]  /*17430*/  @!P0 BRA `(.L_x_3859) ;  /* 0x00000020006c8947 */ /* 0x008fea0003800000 */
.L_x_3977:
[----:B------:R-:W-:-:S07]  /*17440*/  LEA R3, R3, R0, 0x3 ;  /* 0x0000000003037211 */ /* 0x000fce00078e18ff */
.L_x_3860:
[----:B----4-:R4:W0:Y:S02]  /*17450*/  SYNCS.PHASECHK.TRANS64.TRYWAIT P0, [R3+URZ], R2 ;  /* 0x00000002030075a7 */ /* 0x010824000800017f */
[----:B0-----:R-:W-:Y:S05]  /*17460*/  @!P0 NANOSLEEP.SYNCS 0x989680 ;  /* 0x009896800000895d */ /* 0x001fea0003900000 */
[----:B------:R-:W0:Y:S02]  /*17470*/  @!P0 SYNCS.PHASECHK.TRANS64 P0, [R3+URZ], R2 ;  /* 0x00000002030085a7 */ /* 0x000e24000800007f */
[----:B0-----:R-:W-:Y:S05]  /*17480*/  @!P0 BRA `(.L_x_3860) ;  /* 0xfffffffc00f08947 */ /* 0x001fea000383ffff */
.L_x_3612:
[----:B------:R-:W-:Y:S05]  /*17490*/  BSYNC B8 ;  /* 0x0000000000087941 */ /* 0x000fea0003800000 */
.L_x_3609:
[----:B------:R-:W-:Y:S05]  /*174a0*/  EXIT ;  /* 0x000000000000794d */ /* 0x000fea0003800000 */
.L_x_3628:
[----:B0-----:R0:W1:Y:S02]  /*174b0*/  SYNCS.PHASECHK.TRANS64.TRYWAIT P5, [R70+URZ+0x28c90], R77 ;  /* 0x028c904d460075a7 */ /* 0x00106400080a017f */
[----:B-1----:R-:W-:Y:S05]  /*174c0*/  @!P5 NANOSLEEP.SYNCS 0x989680 ;  /* 0x009896800000d95d */ /* 0x002fea0003900000 */
[----:B------:R-:W1:Y:S02]  /*174d0*/  @!P5 SYNCS.PHASECHK.TRANS64 P5, [R70+URZ+0x28c90], R77 ;  /* 0x028c904d4600d5a7 */ /* 0x000e6400080a007f */
[----:B-1----:R-:W-:Y:S05]  /*174e0*/  @!P5 BRA `(.L_x_3628) ;  /* 0xfffffffc00f0d947 */ /* 0x002fea000383ffff */
[----:B------:R-:W-:Y:S05]  /*174f0*/  BRA `(.L_x_3861) ;  /* 0xfffffeb000547947 */ /* 0x000fea000383ffff */
.L_x_3638:
[----:B0-----:R0:W1:Y:S02]  /*17500*/  SYNCS.PHASECHK.TRANS64.TRYWAIT P5, [R70+URZ+0x28c90], R77 ;  /* 0x028c904d460075a7 */ /* 0x00106400080a017f */
[----:B-1----:R-:W-:Y:S05]  /*17510*/  @!P5 NANOSLEEP.SYNCS 0x989680 ;  /* 0x009896800000d95d */ /* 0x002fea0003900000 */
[----:B------:R-:W1:Y:S02]  /*17520*/  @!P5 SYNCS.PHASECHK.TRANS64 P5, [R70+URZ+0x28c90], R77 ;  /* 0x028c904d4600d5a7 */ /* 0x000e6400080a007f */
[----:B-1----:R-:W-:Y:S05]  /*17530*/  @!P5 BRA `(.L_x_3638) ;  /* 0xfffffffc00f0d947 */ /* 0x002fea000383ffff */
[----:B------:R-:W-:Y:S05]  /*17540*/  BRA `(.L_x_3862) ;  /* 0xfffffeb800a47947 */ /* 0x000fea000383ffff */
.L_x_3643:
[----:B0-----:R0:W1:Y:S02]  /*17550*/  SYNCS.PHASECHK.TRANS64.TRYWAIT P5, [R70+URZ+0x28c90], R77 ;  /* 0x028c904d460075a7 */ /* 0x00106400080a017f */
[----:B-1----:R-:W-:Y:S05]  /*17560*/  @!P5 NANOSLEEP.SYNCS 0x989680 ;  /* 0x009896800000d95d */ /* 0x002fea0003900000 */
[----:B------:R-:W1:Y:S02]  /*17570*/  @!P5 SYNCS.PHASECHK.TRANS64 P5, [R70+URZ+0x28c90], R77 ;  /* 0x028c904d4600d5a7 */ /* 0x000e6400080a007f */
[----:B-1----:R-:W-:Y:S05]  /*17580*/  @!P5 BRA `(.L_x_3643) ;  /* 0xfffffffc00f0d947 */ /* 0x002fea000383ffff */
[----:B------:R-:W-:Y:S05]  /*17590*/  BRA `(.L_x_3863) ;  /* 0xfffffec000b07947 */ /* 0x000fea000383ffff */
.L_x_3647:
[----:B----4-:R4:W0:Y:S02]  /*175a0*/  SYNCS.PHASECHK.TRANS64.TRYWAIT P5, [R70+URZ+0x28cb0], R77 ;  /* 0x028cb04d460075a7 */ /* 0x01082400080a017f */
[----:B0-----:R-:W-:Y:S05]  /*175b0*/  @!P5 NANOSLEEP.SYNCS 0x989680 ;  /* 0x009896800000d95d */ /* 0x001fea0003900000 */
[----:B------:R-:W0:Y:S02]  /*175c0*/  @!P5 SYNCS.PHASECHK.TRANS64 P5, [R70+URZ+0x28cb0], R77 ;  /* 0x028cb04d4600d5a7 */ /* 0x000e2400080a007f */
[----:B0-----:R-:W-:Y:S05]  /*175d0*/  @!P5 BRA `(.L_x_3647) ;  /* 0xfffffffc00f0d947 */ /* 0x001fea000383ffff */
[----:B------:R-:W-:Y:S05]  /*175e0*/  BRA `(.L_x_3864) ;  /* 0xfffffec4002c7947 */ /* 0x000fea000383ffff */
.L_x_3658:
[----:B0-----:R0:W1:Y:S02]  /*175f0*/  SYNCS.PHASECHK.TRANS64.TRYWAIT P1, [R14+URZ+0x28c50], R3 ;  /* 0x028c50030e0075a7 */ /* 0x001064000802017f */
[----:B-1----:R-:W-:Y:S05]  /*17600*/  @!P1 NANOSLEEP.SYNCS 0x989680 ;  /* 0x009896800000995d */ /* 0x002fea0003900000 */
[----:B------:R-:W1:Y:S02]  /*17610*/  @!P1 SYNCS.PHASECHK.TRANS64 P1, [R14+URZ+0x28c50], R3 ;  /* 0x028c50030e0095a7 */ /* 0x000e64000802007f */
[----:B-1----:R-:W-:Y:S05]  /*17620*/  @!P1 BRA `(.L_x_3658) ;  /* 0xfffffffc00f09947 */ /* 0x002fea000383ffff */
[----:B------:R-:W-:Y:S05]  /*17630*/  BRA `(.L_x_3865) ;  /* 0xfffffed000507947 */ /* 0x000fea000383ffff */
.L_x_3665:
[----:B-1----:R1:W2:Y:S02]  /*17640*/  SYNCS.PHASECHK.TRANS64.TRYWAIT P2, [R0+URZ+0x28c50], R3 ;  /* 0x028c5003000075a7 */ /* 0x0022a4000804017f */
[----:B--2---:R-:W-:Y:S05]  /*17650*/  @!P2 NANOSLEEP.SYNCS 0x989680 ;  /* 0x009896800000a95d */ /* 0x004fea0003900000 */
[----:B------:R-:W2:Y:S02]  /*17660*/  @!P2 SYNCS.PHASECHK.TRANS64 P2, [R0+URZ+0x28c50], R3 ;  /* 0x028c50030000a5a7 */ /* 0x000ea4000804007f */
[----:B--2---:R-:W-:Y:S05]  /*17670*/  @!P2 BRA `(.L_x_3665) ;  /* 0xfffffffc00f0a947 */ /* 0x004fea000383ffff */
[----:B------:R-:W-:Y:S05]  /*17680*/  BRA `(.L_x_3664) ;  /* 0xfffffedc00787947 */ /* 0x000fea000383ffff */
.L_x_3682:
[----:B------:R-:W-:Y:S01]  /*17690*/  BSSY B1, `(.L_x_3866) ;  /* 0x0000008000017945 */ /* 0x000fe20003800000 */
[----:B------:R-:W-:Y:S01]  /*176a0*/  IMAD.MOV.U32 R13, RZ, RZ, R5 ;  /* 0x000000ffff0d7224 */ /* 0x000fe200078e0005 */
[----:B------:R-:W-:Y:S01]  /*176b0*/  MOV R11, 0x1c1f ;  /* 0x00001c1f000b7802 */ /* 0x000fe20000000f00 */
[----:B------:R-:W-:Y:S02]  /*176c0*/  IMAD.MOV.U32 R12, RZ, RZ, RZ ;  /* 0x000000ffff0c7224 */ /* 0x000fe400078e00ff */
[----:B------:R-:W-:-:S07]  /*176d0*/  IMAD.MOV.U32 R15, RZ, RZ, -0x1 ;  /* 0xffffffffff0f7424 */ /* 0x000fce00078e00ff */
[----:B-----5:R-:W-:Y:S05]  /*176e0*/  WARPSYNC.COLLECTIVE R15, `(.L_x_3867) ;  /* 0x000000000f087348 */ /* 0x020fea0003c00000 */
[----:B------:R0:W1:Y:S02]  /*176f0*/  SHFL.IDX P6, R14, R13, R12, R11 ;  /* 0x0000000c0d0e7389 */ /* 0x00006400000c000b */
[----:B01---5:R-:W-:Y:S01]  /*17700*/  ENDCOLLECTIVE ;  /* 0x000000000000791b */ /* 0x023fe20003800000 */
.L_x_3867:
[----:B------:R-:W-:Y:S05]  /*17710*/  BSYNC B1 ;  /* 0x0000000000017941 */ /* 0x000fea0003800000 */
.L_x_3866:
[----:B------:R-:W-:Y:S05]  /*17720*/  BRA `(.L_x_3868) ;  /* 0xfffffef400c07947 */ /* 0x000fea000383ffff */
.L_x_3683:
        /* <DEDUP_REMOVED lines=8> */
.L_x_3870:
[----:B------:R-:W-:Y:S05]  /*177b0*/  BSYNC B1 ;  /* 0x0000000000017941 */ /* 0x000fea0003800000 */
.L_x_3869:
[----:B------:R-:W-:Y:S05]  /*177c0*/  BRA `(.L_x_3871) ;  /* 0xfffffef400a07947 */ /* 0x000fea000383ffff */
.L_x_3684:
[----:B------:R-:W-:Y:S01]  /*177d0*/  BSSY B1, `(.L_x_3872) ;  /* 0x0000008000017945 */ /* 0x000fe20003800000 */
[----:B------:R-:W-:Y:S01]  /*177e0*/  MOV R13, R3 ;  /* 0x00000003000d7202 */ /* 0x000fe20000000f00 */
[----:B------:R-:W-:Y:S01]  /*177f0*/  IMAD.MOV.U32 R12, RZ, RZ, RZ ;  /* 0x000000ffff0c7224 */ /* 0x000fe200078e00ff */
[----:B------:R-:W-:Y:S01]  /*17800*/  MOV R15, 0xffffffff ;  /* 0xffffffff000f7802 */ /* 0x000fe20000000f00 */
[----:B------:R-:W-:-:S07]  /*17810*/  IMAD.MOV.U32 R11, RZ, RZ, 0x1c1f ;  /* 0x00001c1fff0b7424 */ /* 0x000fce00078e00ff */
[----:B-----5:R-:W-:Y:S05]  /*17820*/  WARPSYNC.COLLECTIVE R15, `(.L_x_3873) ;  /* 0x000000000f087348 */ /* 0x020fea0003c00000 */
[----:B------:R0:W1:Y:S02]  /*17830*/  SHFL.IDX P6, R14, R13, R12, R11 ;  /* 0x0000000c0d0e7389 */ /* 0x00006400000c000b */
[----:B01---5:R-:W-:Y:S01]  /*17840*/  ENDCOLLECTIVE ;  /* 0x000000000000791b */ /* 0x023fe20003800000 */
.L_x_3873:
[----:B------:R-:W-:Y:S05]  /*17850*/  BSYNC B1 ;  /* 0x0000000000017941 */ /* 0x000fea0003800000 */
.L_x_3872:
[----:B------:R-:W-:Y:S05]  /*17860*/  BRA `(.L_x_3874) ;  /* 0xfffffef400807947 */ /* 0x000fea000383ffff */
.L_x_3685:
        /* <DEDUP_REMOVED lines=8> */
.L_x_3876:
[----:B------:R-:W-:Y:S05]  /*178f0*/  BSYNC B1 ;  /* 0x0000000000017941 */ /* 0x000fea0003800000 */
.L_x_3875:
[----:B------:R-:W-:Y:S05]  /*17900*/  BRA `(.L_x_3877) ;  /* 0xfffffef400607947 */ /* 0x000fea000383ffff */
.L_x_3686:
        /* <DEDUP_REMOVED lines=8> */
.L_x_3879:
[----:B------:R-:W-:Y:S05]  /*17990*/  BSYNC B1 ;  /* 0x0000000000017941 */ /* 0x000fea0003800000 */
.L_x_3878:
[----:B------:R-:W-:Y:S05]  /*179a0*/  BRA `(.L_x_3880) ;  /* 0xfffffef400407947 */ /* 0x000fea000383ffff */
.L_x_3687:
[----:B------:R-:W-:Y:S01]  /*179b0*/  BSSY B1, `(.L_x_3881) ;  /* 0x0000008000017945 */ /* 0x000fe20003800000 */
[----:B------:R-:W-:Y:S01]  /*179c0*/  MOV R13, R4 ;  /* 0x00000004000d7202 */ /* 0x000fe20000000f00 */
[----:B------:R-:W-:Y:S01]  /*179d0*/  IMAD.MOV.U32 R12, RZ, RZ, 0x1 ;  /* 0x00000001ff0c7424 */ /* 0x000fe200078e00ff */
[----:B------:R-:W-:Y:S01]  /*179e0*/  MOV R15, 0xffffffff ;  /* 0xffffffff000f7802 */ /* 0x000fe20000000f00 */
[----:B------:R-:W-:-:S07]  /*179f0*/  IMAD.MOV.U32 R11, RZ, RZ, 0x1c1f ;  /* 0x00001c1fff0b7424 */ /* 0x000fce00078e00ff */
[----:B-----5:R-:W-:Y:S05]  /*17a00*/  WARPSYNC.COLLECTIVE R15, `(.L_x_3882) ;  /* 0x000000000f087348 */ /* 0x020fea0003c00000 */
[----:B------:R0:W1:Y:S02]  /*17a10*/  SHFL.IDX P6, R14, R13, R12, R11 ;  /* 0x0000000c0d0e7389 */ /* 0x00006400000c000b */
[----:B01---5:R-:W-:Y:S01]  /*17a20*/  ENDCOLLECTIVE ;  /* 0x000000000000791b */ /* 0x023fe20003800000 */
.L_x_3882:
[----:B------:R-:W-:Y:S05]  /*17a30*/  BSYNC B1 ;  /* 0x0000000000017941 */ /* 0x000fea0003800000 */
.L_x_3881:
[----:B------:R-:W-:Y:S05]  /*17a40*/  BRA `(.L_x_3883) ;  /* 0xfffffef400207947 */ /* 0x000fea000383ffff */
.L_x_3688:
        /* <DEDUP_REMOVED lines=8> */
.L_x_3885:
[----:B------:R-:W-:Y:S05]  /*17ad0*/  BSYNC B1 ;  /* 0x0000000000017941 */ /* 0x000fea0003800000 */
.L_x_3884:
[----:B------:R-:W-:Y:S05]  /*17ae0*/  BRA `(.L_x_3886) ;  /* 0xfffffef400007947 */ /* 0x000fea000383ffff */
.L_x_3689:
        /* <DEDUP_REMOVED lines=8> */
.L_x_3888:
[----:B------:R-:W-:Y:S05]  /*17b70*/  BSYNC B1 ;  /* 0x0000000000017941 */ /* 0x000fea0003800000 */
.L_x_3887:
[----:B------:R-:W-:Y:S05]  /*17b80*/  BRA `(.L_x_3889) ;  /* 0xfffffef000e07947 */ /* 0x000fea000383ffff */
.L_x_3691:
[----:B0-----:R0:W1:Y:S02]  /*17b90*/  SYNCS.PHASECHK.TRANS64.TRYWAIT P2, [R2+URZ+0x28c00], R7 ;  /* 0x028c0007020075a7 */ /* 0x001064000804017f */
[----:B-1----:R-:W-:Y:S05]  /*17ba0*/  @!P2 NANOSLEEP.SYNCS 0x989680 ;  /* 0x009896800000a95d */ /* 0x002fea0003900000 */
[----:B------:R-:W1:Y:S02]  /*17bb0*/  @!P2 SYNCS.PHASECHK.TRANS64 P2, [R2+URZ+0x28c00], R7 ;  /* 0x028c00070200a5a7 */ /* 0x000e64000804007f */
[----:B-1----:R-:W-:Y:S05]  /*17bc0*/  @!P2 BRA `(.L_x_3691) ;  /* 0xfffffffc00f0a947 */ /* 0x002fea000383ffff */
[----:B------:R-:W-:Y:S05]  /*17bd0*/  BRA `(.L_x_3890) ;  /* 0xfffffef400587947 */ /* 0x000fea000383ffff */
.L_x_3699:
        /* <DEDUP_REMOVED lines=8> */
.L_x_3892:
[----:B------:R-:W-:Y:S05]  /*17c60*/  BSYNC B1 ;  /* 0x0000000000017941 */ /* 0x000fea0003800000 */
.L_x_3891:
[----:B------:R-:W-:Y:S05]  /*17c70*/  BRA `(.L_x_3893) ;  /* 0xffffff04002c7947 */ /* 0x000fea000383ffff */
.L_x_3700:
        /* <DEDUP_REMOVED lines=8> */
.L_x_3895:
[----:B------:R-:W-:Y:S05]  /*17d00*/  BSYNC B1 ;  /* 0x0000000000017941 */ /* 0x000fea0003800000 */
.L_x_3894:
[----:B------:R-:W-:Y:S05]  /*17d10*/  BRA `(.L_x_3896) ;  /* 0xffffff04000c7947 */ /* 0x000fea000383ffff */
.L_x_3701:
        /* <DEDUP_REMOVED lines=8> */
.L_x_3898:
[----:B------:R-:W-:Y:S05]  /*17da0*/  BSYNC B1 ;  /* 0x0000000000017941 */ /* 0x000fea0003800000 */
.L_x_3897:
[----:B------:R-:W-:Y:S05]  /*17db0*/  BRA `(.L_x_3899) ;  /* 0xffffff0000ec7947 */ /* 0x000fea000383ffff */
.L_x_3702:
        /* <DEDUP_REMOVED lines=8> */
.L_x_3901:
[----:B------:R-:W-:Y:S05]  /*17e40*/  BSYNC B1 ;  /* 0x0000000000017941 */ /* 0x000fea0003800000 */
.L_x_3900:
[----:B------:R-:W-:Y:S05]  /*17e50*/  BRA `(.L_x_3902) ;  /* 0xffffff0000cc7947 */ /* 0x000fea000383ffff */
.L_x_3703:
        /* <DEDUP_REMOVED lines=8> */
.L_x_3904:
[----:B------:R-:W-:Y:S05]  /*17ee0*/  BSYNC B1 ;  /* 0x0000000000017941 */ /* 0x000fea0003800000 */
.L_x_3903:
[----:B------:R-:W-:Y:S05]  /*17ef0*/  BRA `(.L_x_3905) ;  /* 0xffffff0000ac7947 */ /* 0x000fea000383ffff */
.L_x_3704:
        /* <DEDUP_REMOVED lines=8> */
.L_x_3907:
[----:B------:R-:W-:Y:S05]  /*17f80*/  BSYNC B1 ;  /* 0x0000000000017941 */ /* 0x000fea0003800000 */
.L_x_3906:
[----:B------:R-:W-:Y:S05]  /*17f90*/  BRA `(.L_x_3908) ;  /* 0xffffff0000907947 */ /* 0x000fea000383ffff */
.L_x_3705:
        /* <DEDUP_REMOVED lines=8> */
.L_x_3910:
[----:B------:R-:W-:Y:S05]  /*18020*/  BSYNC B1 ;  /* 0x0000000000017941 */ /* 0x000fea0003800000 */
.L_x_3909:
[----:B------:R-:W-:Y:S05]  /*18030*/  BRA `(.L_x_3911) ;  /* 0xffffff0000747947 */ /* 0x000fea000383ffff */
.L_x_3706:
        /* <DEDUP_REMOVED lines=8> */
.L_x_3913:
[----:B------:R-:W-:Y:S05]  /*180c0*/  BSYNC B1 ;  /* 0x0000000000017941 */ /* 0x000fea0003800000 */
.L_x_3912:
[----:B------:R-:W-:Y:S05]  /*180d0*/  BRA `(.L_x_3914) ;  /* 0xffffff0000587947 */ /* 0x000fea000383ffff */
.L_x_3708:
[----:B0-----:R0:W1:Y:S02]  /*180e0*/  SYNCS.PHASECHK.TRANS64.TRYWAIT P2, [R2+URZ+0x28c00], R3 ;  /* 0x028c0003020075a7 */ /* 0x001064000804017f */
[----:B-1----:R-:W-:Y:S05]  /*180f0*/  @!P2 NANOSLEEP.SYNCS 0x989680 ;  /* 0x009896800000a95d */ /* 0x002fea0003900000 */
[----:B------:R-:W1:Y:S02]  /*18100*/  @!P2 SYNCS.PHASECHK.TRANS64 P2, [R2+URZ+0x28c00], R3 ;  /* 0x028c00030200a5a7 */ /* 0x000e64000804007f */
[----:B-1----:R-:W-:Y:S05]  /*18110*/  @!P2 BRA `(.L_x_3708) ;  /* 0xfffffffc00f0a947 */ /* 0x002fea000383ffff */
[----:B------:R-:W-:Y:S05]  /*18120*/  BRA `(.L_x_3915) ;  /* 0xffffff0000b47947 */ /* 0x000fea000383ffff */
.L_x_3714:
[----:B0-----:R0:W1:Y:S02]  /*18130*/  SYNCS.PHASECHK.TRANS64.TRYWAIT P1, [R21+URZ+0x28c30], R58 ;  /* 0x028c303a150075a7 */ /* 0x001064000802017f */
[----:B-1----:R-:W-:Y:S05]  /*18140*/  @!P1 NANOSLEEP.SYNCS 0x989680 ;  /* 0x009896800000995d */ /* 0x002fea0003900000 */
[----:B------:R-:W1:Y:S02]  /*18150*/  @!P1 SYNCS.PHASECHK.TRANS64 P1, [R21+URZ+0x28c30], R58 ;  /* 0x028c303a150095a7 */ /* 0x000e64000802007f */
[----:B-1----:R-:W-:Y:S05]  /*18160*/  @!P1 BRA `(.L_x_3714) ;  /* 0xfffffffc00f09947 */ /* 0x002fea000383ffff */
[----:B------:R-:W-:Y:S05]  /*18170*/  BRA `(.L_x_3713) ;  /* 0xffffff1000047947 */ /* 0x000fea000383ffff */
.L_x_3719:
[----:B---3--:R3:W4:Y:S02]  /*18180*/  SYNCS.PHASECHK.TRANS64.TRYWAIT P2, [R21+URZ+0x28c50], R58 ;  /* 0x028c503a150075a7 */ /* 0x008724000804017f */
[----:B----4-:R-:W-:Y:S05]  /*18190*/  @!P2 NANOSLEEP.SYNCS 0x989680 ;  /* 0x009896800000a95d */ /* 0x010fea0003900000 */
[----:B------:R-:W4:Y:S02]  /*181a0*/  @!P2 SYNCS.PHASECHK.TRANS64 P2, [R21+URZ+0x28c50], R58 ;  /* 0x028c503a1500a5a7 */ /* 0x000f24000804007f */
[----:B----4-:R-:W-:Y:S05]  /*181b0*/  @!P2 BRA `(.L_x_3719) ;  /* 0xfffffffc00f0a947 */ /* 0x010fea000383ffff */
[----:B------:R-:W-:Y:S05]  /*181c0*/  BRA `(.L_x_3718) ;  /* 0xffffff20009c7947 */ /* 0x000fea000383ffff */
.L_x_3726:
[----:B0-----:R0:W2:Y:S02]  /*181d0*/  SYNCS.PHASECHK.TRANS64.TRYWAIT P2, [R214+URZ+0x28c30], R215 ;  /* 0x028c30d7d60075a7 */ /* 0x0010a4000804017f */
[----:B--2---:R-:W-:Y:S05]  /*181e0*/  @!P2 NANOSLEEP.SYNCS 0x989680 ;  /* 0x009896800000a95d */ /* 0x004fea0003900000 */
[----:B------:R-:W2:Y:S02]  /*181f0*/  @!P2 SYNCS.PHASECHK.TRANS64 P2, [R214+URZ+0x28c30], R215 ;  /* 0x028c30d7d600a5a7 */ /* 0x000ea4000804007f */
[----:B--2---:R-:W-:Y:S05]  /*18200*/  @!P2 BRA `(.L_x_3726) ;  /* 0xfffffffc00f0a947 */ /* 0x004fea000383ffff */
[----:B------:R-:W-:Y:S05]  /*18210*/  BRA `(.L_x_3725) ;  /* 0xffffff2400a47947 */ /* 0x000fea000383ffff */
.L_x_3731:
[----:B---3--:R3:W0:Y:S02]  /*18220*/  SYNCS.PHASECHK.TRANS64.TRYWAIT P2, [R214+URZ+0x28c50], R215 ;  /* 0x028c50d7d60075a7 */ /* 0x008624000804017f */
[----:B0-----:R-:W-:Y:S05]  /*18230*/  @!P2 NANOSLEEP.SYNCS 0x989680 ;  /* 0x009896800000a95d */ /* 0x001fea0003900000 */
[----:B------:R-:W0:Y:S02]  /*18240*/  @!P2 SYNCS.PHASECHK.TRANS64 P2, [R214+URZ+0x28c50], R215 ;  /* 0x028c50d7d600a5a7 */ /* 0x000e24000804007f */
[----:B0-----:R-:W-:Y:S05]  /*18250*/  @!P2 BRA `(.L_x_3731) ;  /* 0xfffffffc00f0a947 */ /* 0x001fea000383ffff */
[----:B------:R-:W-:Y:S05]  /*18260*/  BRA `(.L_x_3730) ;  /* 0xffffff40002c7947 */ /* 0x000fea000383ffff */
.L_x_3739:
[----:B0-----:R0:W3:Y:S02]  /*18270*/  SYNCS.PHASECHK.TRANS64.TRYWAIT P2, [R186+URZ+0x28c30], R187 ;  /* 0x028c30bbba0075a7 */ /* 0x0010e4000804017f */
[----:B---3--:R-:W-:Y:S05]  /*18280*/  @!P2 NANOSLEEP.SYNCS 0x989680 ;  /* 0x009896800000a95d */ /* 0x008fea0003900000 */
[----:B------:R-:W3:Y:S02]  /*18290*/  @!P2 SYNCS.PHASECHK.TRANS64 P2, [R186+URZ+0x28c30], R187 ;  /* 0x028c30bbba00a5a7 */ /* 0x000ee4000804007f */
[----:B---3--:R-:W-:Y:S05]  /*182a0*/  @!P2 BRA `(.L_x_3739) ;  /* 0xfffffffc00f0a947 */ /* 0x008fea000383ffff */
[----:B------:R-:W-:Y:S05]  /*182b0*/  BRA `(.L_x_3738) ;  /* 0xffffff4400407947 */ /* 0x000fea000383ffff */
.L_x_3744:
[----:B---3--:R3:W4:Y:S02]  /*182c0*/  SYNCS.PHASECHK.TRANS64.TRYWAIT P2, [R186+URZ+0x28c50], R187 ;  /* 0x028c50bbba0075a7 */ /* 0x008724000804017f */
[----:B----4-:R-:W-:Y:S05]  /*182d0*/  @!P2 NANOSLEEP.SYNCS 0x989680 ;  /* 0x009896800000a95d */ /* 0x010fea0003900000 */
[----:B------:R-:W4:Y:S02]  /*182e0*/  @!P2 SYNCS.PHASECHK.TRANS64 P2, [R186+URZ+0x28c50], R187 ;  /* 0x028c50bbba00a5a7 */ /* 0x000f24000804007f */
[----:B----4-:R-:W-:Y:S05]  /*182f0*/  @!P2 BRA `(.L_x_3744) ;  /* 0xfffffffc00f0a947 */ /* 0x010fea000383ffff */
[----:B------:R-:W-:Y:S05]  /*18300*/  BRA `(.L_x_3743) ;  /* 0xffffff5800987947 */ /* 0x000fea000383ffff */
.L_x_3772:
        /* <DEDUP_REMOVED lines=11> */
.L_x_3917:
[----:B------:R-:W-:Y:S05]  /*183c0*/  BSYNC B1 ;  /* 0x0000000000017941 */ /* 0x000fea0003800000 */
.L_x_3916:
[----:B------:R-:W-:Y:S05]  /*183d0*/  BRA `(.L_x_3918) ;  /* 0xffffffa0009c7947 */ /* 0x000fea000383ffff */
.L_x_3773:
[----:B------:R-:W-:Y:S01]  /*183e0*/  BSSY B1, `(.L_x_3919) ;  /* 0x0000006000017945 */ /* 0x000fe20003800000 */
[----:B------:R-:W-:-:S07]  /*183f0*/  MOV R15, 0xffffffff ;  /* 0xffffffff000f7802 */ /* 0x000fce0000000f00 */
[----:B------:R-:W-:Y:S05]  /*18400*/  WARPSYNC.COLLECTIVE R15, `(.L_x_3920) ;  /* 0x000000000f0c7348 */ /* 0x000fea0003c00000 */
[----:B------:R-:W-:Y:S02]  /*18410*/  ELECT P6, UR62, PT ;  /* 0x00000000003e782f */ /* 0x000fe400038c0000 */
[----:B------:R-:W-:Y:S01]  /*18420*/  MOV R14, UR62 ;  /* 0x0000003e000e7c02 */ /* 0x000fe20008000f00 */
[----:B------:R-:W-:Y:S10]  /*18430*/  ENDCOLLECTIVE ;  /* 0x000000000000791b */ /* 0x000ff40003800000 */
.L_x_3920:
[----:B------:R-:W-:Y:S05]  /*18440*/  BSYNC B1 ;  /* 0x0000000000017941 */ /* 0x000fea0003800000 */
.L_x_3919:
[----:B------:R-:W-:Y:S05]  /*18450*/  BRA `(.L_x_3921) ;  /* 0xffffffa000887947 */ /* 0x000fea000383ffff */
.L_x_3775:
[----:B0-----:R0:W1:Y:S02]  /*18460*/  SYNCS.PHASECHK.TRANS64.TRYWAIT P0, [R9+URZ+0x28c20], R5 ;  /* 0x028c2005090075a7 */ /* 0x001064000800017f */
[----:B-1----:R-:W-:Y:S05]  /*18470*/  @!P0 NANOSLEEP.SYNCS 0x989680 ;  /* 0x009896800000895d */ /* 0x002fea0003900000 */
[----:B------:R-:W1:Y:S02]  /*18480*/  @!P0 SYNCS.PHASECHK.TRANS64 P0, [R9+URZ+0x28c20], R5 ;  /* 0x028c2005090085a7 */ /* 0x000e64000800007f */
[----:B-1----:R-:W-:Y:S05]  /*18490*/  @!P0 BRA `(.L_x_3775) ;  /* 0xfffffffc00f08947 */ /* 0x002fea000383ffff */
[----:B------:R-:W-:Y:S05]  /*184a0*/  BRA `(.L_x_3922) ;  /* 0xffffffa000a47947 */ /* 0x000fea000383ffff */
.L_x_3778:
[----:B0-----:R0:W1:Y:S02]  /*184b0*/  SYNCS.PHASECHK.TRANS64.TRYWAIT P0, [R5+URZ+0x28ca0], R7 ;  /* 0x028ca007050075a7 */ /* 0x001064000800017f */
[----:B-1----:R-:W-:Y:S05]  /*184c0*/  @!P0 NANOSLEEP.SYNCS 0x989680 ;  /* 0x009896800000895d */ /* 0x002fea0003900000 */
[----:B------:R-:W1:Y:S02]  /*184d0*/  @!P0 SYNCS.PHASECHK.TRANS64 P0, [R5+URZ+0x28ca0], R7 ;  /* 0x028ca007050085a7 */ /* 0x000e64000800007f */
[----:B-1----:R-:W-:Y:S05]  /*184e0*/  @!P0 BRA `(.L_x_3778) ;  /* 0xfffffffc00f08947 */ /* 0x002fea000383ffff */
[----:B------:R-:W-:Y:S05]  /*184f0*/  BRA `(.L_x_3923) ;  /* 0xffffffa000b47947 */ /* 0x000fea000383ffff */
.L_x_3780:
[----:B-1----:R1:W2:Y:S02]  /*18500*/  SYNCS.PHASECHK.TRANS64.TRYWAIT P0, [R5+URZ+0x28cc0], R7 ;  /* 0x028cc007050075a7 */ /* 0x0022a4000800017f */
[----:B--2---:R-:W-:Y:S05]  /*18510*/  @!P0 NANOSLEEP.SYNCS 0x989680 ;  /* 0x009896800000895d */ /* 0x004fea0003900000 */
[----:B------:R-:W2:Y:S02]  /*18520*/  @!P0 SYNCS.PHASECHK.TRANS64 P0, [R5+URZ+0x28cc0], R7 ;  /* 0x028cc007050085a7 */ /* 0x000ea4000800007f */
[----:B--2---:R-:W-:Y:S05]  /*18530*/  @!P0 BRA `(.L_x_3780) ;  /* 0xfffffffc00f08947 */ /* 0x004fea000383ffff */
[----:B------:R-:W-:Y:S05]  /*18540*/  BRA `(.L_x_3924) ;  /* 0xffffffa400187947 */ /* 0x000fea000383ffff */
.L_x_3784:
[----:B0-----:R0:W1:Y:S02]  /*18550*/  SYNCS.PHASECHK.TRANS64.TRYWAIT P0, [R6+URZ+0x28ca0], R7 ;  /* 0x028ca007060075a7 */ /* 0x001064000800017f */
[----:B-1----:R-:W-:Y:S05]  /*18560*/  @!P0 NANOSLEEP.SYNCS 0x989680 ;  /* 0x009896800000895d */ /* 0x002fea0003900000 */
[----:B------:R-:W1:Y:S02]  /*18570*/  @!P0 SYNCS.PHASECHK.TRANS64 P0, [R6+URZ+0x28ca0], R7 ;  /* 0x028ca007060085a7 */ /* 0x000e64000800007f */
[----:B-1----:R-:W-:Y:S05]  /*18580*/  @!P0 BRA `(.L_x_3784) ;  /* 0xfffffffc00f08947 */ /* 0x002fea000383ffff */
[----:B------:R-:W-:Y:S05]  /*18590*/  BRA `(.L_x_3925) ;  /* 0xffffffa800587947 */ /* 0x000fea000383ffff */
.L_x_3786:
[----:B-1----:R1:W2:Y:S02]  /*185a0*/  SYNCS.PHASECHK.TRANS64.TRYWAIT P1, [R6+URZ+0x28cc0], R7 ;  /* 0x028cc007060075a7 */ /* 0x0022a4000802017f */
[----:B--2---:R-:W-:Y:S05]  /*185b0*/  @!P1 NANOSLEEP.SYNCS 0x989680 ;  /* 0x009896800000995d */ /* 0x004fea0003900000 */
[----:B------:R-:W2:Y:S02]  /*185c0*/  @!P1 SYNCS.PHASECHK.TRANS64 P1, [R6+URZ+0x28cc0], R7 ;  /* 0x028cc007060095a7 */ /* 0x000ea4000802007f */
[----:B--2---:R-:W-:Y:S05]  /*185d0*/  @!P1 BRA `(.L_x_3786) ;  /* 0xfffffffc00f09947 */ /* 0x004fea000383ffff */
[----:B------:R-:W-:Y:S05]  /*185e0*/  BRA `(.L_x_3926) ;  /* 0xffffffa800b47947 */ /* 0x000fea000383ffff */
.L_x_3796:
        /* <DEDUP_REMOVED lines=11> */
.L_x_3928:
[----:B------:R-:W-:Y:S05]  /*186a0*/  BSYNC B0 ;  /* 0x0000000000007941 */ /* 0x000fea0003800000 */
.L_x_3927:
[----:B------:R-:W-:Y:S05]  /*186b0*/  BRA `(.L_x_3929) ;  /* 0xffffffb400b87947 */ /* 0x000fea000383ffff */
.L_x_3797:
[----:B------:R-:W-:Y:S01]  /*186c0*/  BSSY B0, `(.L_x_3930) ;  /* 0x0000006000007945 */ /* 0x000fe20003800000 */
[----:B------:R-:W-:-:S07]  /*186d0*/  IMAD.MOV.U32 R15, RZ, RZ, -0x1 ;  /* 0xffffffffff0f7424 */ /* 0x000fce00078e00ff */
[----:B------:R-:W-:Y:S05]  /*186e0*/  WARPSYNC.COLLECTIVE R15, `(.L_x_3931) ;  /* 0x000000000f0c7348 */ /* 0x000fea0003c00000 */
[----:B------:R-:W-:Y:S02]  /*186f0*/  ELECT P6, UR62, PT ;  /* 0x00000000003e782f */ /* 0x000fe400038c0000 */
[----:B------:R-:W-:Y:S01]  /*18700*/  MOV R14, UR62 ;  /* 0x0000003e000e7c02 */ /* 0x000fe20008000f00 */
[----:B------:R-:W-:Y:S10]  /*18710*/  ENDCOLLECTIVE ;  /* 0x000000000000791b */ /* 0x000ff40003800000 */
.L_x_3931:
[----:B------:R-:W-:Y:S05]  /*18720*/  BSYNC B0 ;  /* 0x0000000000007941 */ /* 0x000fea0003800000 */
.L_x_3930:
[----:B------:R-:W-:Y:S05]  /*18730*/  BRA `(.L_x_3932) ;  /* 0xffffffb400a87947 */ /* 0x000fea000383ffff */
.L_x_3800:
[----:B0-----:R0:W1:Y:S02]  /*18740*/  SYNCS.PHASECHK.TRANS64.TRYWAIT P0, [R5+URZ+0x28c40], R7 ;  /* 0x028c4007050075a7 */ /* 0x001064000800017f */
[----:B-1----:R-:W-:Y:S05]  /*18750*/  @!P0 NANOSLEEP.SYNCS 0x989680 ;  /* 0x009896800000895d */ /* 0x002fea0003900000 */
[----:B------:R-:W1:Y:S02]  /*18760*/  @!P0 SYNCS.PHASECHK.TRANS64 P0, [R5+URZ+0x28c40], R7 ;  /* 0x028c4007050085a7 */ /* 0x000e64000800007f */
[----:B-1----:R-:W-:Y:S05]  /*18770*/  @!P0 BRA `(.L_x_3800) ;  /* 0xfffffffc00f08947 */ /* 0x002fea000383ffff */
[----:B------:R-:W-:Y:S05]  /*18780*/  BRA `(.L_x_3933) ;  /* 0xffffffb800107947 */ /* 0x000fea000383ffff */
.L_x_3803:
        /* <DEDUP_REMOVED lines=8> */
.L_x_3806:
[----:B0-----:R0:W1:Y:S02]  /*18810*/  SYNCS.PHASECHK.TRANS64.TRYWAIT P0, [R2+URZ+0x28c60], R5 ;  /* 0x028c6005020075a7 */ /* 0x001064000800017f */
[----:B-1----:R-:W-:Y:S05]  /*18820*/  @!P0 NANOSLEEP.SYNCS 0x989680 ;  /* 0x009896800000895d */ /* 0x002fea0003900000 */
[----:B------:R-:W1:Y:S02]  /*18830*/  @!P0 SYNCS.PHASECHK.TRANS64 P0, [R2+URZ+0x28c60], R5 ;  /* 0x028c6005020085a7 */ /* 0x000e64000800007f */
[----:B-1----:R-:W-:Y:S05]  /*18840*/  @!P0 BRA `(.L_x_3806) ;  /* 0xfffffffc00f08947 */ /* 0x002fea000383ffff */
[----:B------:R-:W-:Y:S05]  /*18850*/  BRA `(.L_x_3935) ;  /* 0xffffffbc00087947 */ /* 0x000fea000383ffff */
.L_x_3815:
[----:B--2---:R2:W3:Y:S02]  /*18860*/  SYNCS.PHASECHK.TRANS64.TRYWAIT P0, [R3+URZ+0x28c40], R5 ;  /* 0x028c4005030075a7 */ /* 0x0044e4000800017f */
[----:B---3--:R-:W-:Y:S05]  /*18870*/  @!P0 NANOSLEEP.SYNCS 0x989680 ;  /* 0x009896800000895d */ /* 0x008fea0003900000 */
[----:B------:R-:W3:Y:S02]  /*18880*/  @!P0 SYNCS.PHASECHK.TRANS64 P0, [R3+URZ+0x28c40], R5 ;  /* 0x028c4005030085a7 */ /* 0x000ee4000800007f */
[----:B---3--:R-:W-:Y:S05]  /*18890*/  @!P0 BRA `(.L_x_3815) ;  /* 0xfffffffc00f08947 */ /* 0x008fea000383ffff */
[----:B------:R-:W-:Y:S05]  /*188a0*/  BRA `(.L_x_3936) ;  /* 0xffffffc000cc7947 */ /* 0x000fea000383ffff */
.L_x_3817:
[----:B0-----:R0:W3:Y:S02]  /*188b0*/  SYNCS.PHASECHK.TRANS64.TRYWAIT P0, [R3+URZ+0x28c60], R5 ;  /* 0x028c6005030075a7 */ /* 0x0010e4000800017f */
[----:B---3--:R-:W-:Y:S05]  /*188c0*/  @!P0 NANOSLEEP.SYNCS 0x989680 ;  /* 0x009896800000895d */ /* 0x008fea0003900000 */
[----:B------:R-:W3:Y:S02]  /*188d0*/  @!P0 SYNCS.PHASECHK.TRANS64 P0, [R3+URZ+0x28c60], R5 ;  /* 0x028c6005030085a7 */ /* 0x000ee4000800007f */
[----:B---3--:R-:W-:Y:S05]  /*188e0*/  @!P0 BRA `(.L_x_3817) ;  /* 0xfffffffc00f08947 */ /* 0x008fea000383ffff */
[----:B------:R-:W-:Y:S05]  /*188f0*/  BRA `(.L_x_3937) ;  /* 0xffffffc4003c7947 */ /* 0x000fea000383ffff */
.L_x_3822:
[----:B--2---:R2:W3:Y:S02]  /*18900*/  SYNCS.PHASECHK.TRANS64.TRYWAIT P0, [R2+URZ+0x28c40], R3 ;  /* 0x028c4003020075a7 */ /* 0x0044e4000800017f */
[----:B---3--:R-:W-:Y:S05]  /*18910*/  @!P0 NANOSLEEP.SYNCS 0x989680 ;  /* 0x009896800000895d */ /* 0x008fea0003900000 */
[----:B------:R-:W3:Y:S02]  /*18920*/  @!P0 SYNCS.PHASECHK.TRANS64 P0, [R2+URZ+0x28c40], R3 ;  /* 0x028c4003020085a7 */ /* 0x000ee4000800007f */
[----:B---3--:R-:W-:Y:S05]  /*18930*/  @!P0 BRA `(.L_x_3822) ;  /* 0xfffffffc00f08947 */ /* 0x008fea000383ffff */
[----:B------:R-:W-:Y:S05]  /*18940*/  BRA `(.L_x_3938) ;  /* 0xffffffc800d47947 */ /* 0x000fea000383ffff */
.L_x_3824:
[----:B0-----:R0:W3:Y:S02]  /*18950*/  SYNCS.PHASECHK.TRANS64.TRYWAIT P1, [R2+URZ+0x28c60], R3 ;  /* 0x028c6003020075a7 */ /* 0x0010e4000802017f */
[----:B---3--:R-:W-:Y:S05]  /*18960*/  @!P1 NANOSLEEP.SYNCS 0x989680 ;  /* 0x009896800000995d */ /* 0x008fea0003900000 */
[----:B------:R-:W3:Y:S02]  /*18970*/  @!P1 SYNCS.PHASECHK.TRANS64 P1, [R2+URZ+0x28c60], R3 ;  /* 0x028c6003020095a7 */ /* 0x000ee4000802007f */
[----:B---3--:R-:W-:Y:S05]  /*18980*/  @!P1 BRA `(.L_x_3824) ;  /* 0xfffffffc00f09947 */ /* 0x008fea000383ffff */
[----:B------:R-:W-:Y:S05]  /*18990*/  BRA `(.L_x_3939) ;  /* 0xffffffcc00407947 */ /* 0x000fea000383ffff */
.L_x_3829:
[----:B---3--:R3:W4:Y:S02]  /*189a0*/  SYNCS.PHASECHK.TRANS64.TRYWAIT P0, [R2+URZ+0x28c40], R3 ;  /* 0x028c4003020075a7 */ /* 0x008724000800017f */
[----:B----4-:R-:W-:Y:S05]  /*189b0*/  @!P0 NANOSLEEP.SYNCS 0x989680 ;  /* 0x009896800000895d */ /* 0x010fea0003900000 */
[----:B------:R-:W4:Y:S02]  /*189c0*/  @!P0 SYNCS.PHASECHK.TRANS64 P0, [R2+URZ+0x28c40], R3 ;  /* 0x028c4003020085a7 */ /* 0x000f24000800007f */
[----:B----4-:R-:W-:Y:S05]  /*189d0*/  @!P0 BRA `(.L_x_3829) ;  /* 0xfffffffc00f08947 */ /* 0x010fea000383ffff */
[----:B------:R-:W-:Y:S05]  /*189e0*/  BRA `(.L_x_3940) ;  /* 0xffffffd000bc7947 */ /* 0x000fea000383ffff */
.L_x_3831:
[----:B0-----:R0:W2:Y:S02]  /*189f0*/  SYNCS.PHASECHK.TRANS64.TRYWAIT P1, [R2+URZ+0x28c60], R3 ;  /* 0x028c6003020075a7 */ /* 0x0010a4000802017f */
[----:B--2---:R-:W-:Y:S05]  /*18a00*/  @!P1 NANOSLEEP.SYNCS 0x989680 ;  /* 0x009896800000995d */ /* 0x004fea0003900000 */
[----:B------:R-:W2:Y:S02]  /*18a10*/  @!P1 SYNCS.PHASECHK.TRANS64 P1, [R2+URZ+0x28c60], R3 ;  /* 0x028c6003020095a7 */ /* 0x000ea4000802007f */
[----:B--2---:R-:W-:Y:S05]  /*18a20*/  @!P1 BRA `(.L_x_3831) ;  /* 0xfffffffc00f09947 */ /* 0x004fea000383ffff */
[----:B------:R-:W-:Y:S05]  /*18a30*/  BRA `(.L_x_3941) ;  /* 0xffffffd4002c7947 */ /* 0x000fea000383ffff */
.L_x_3836:
[----:B------:R-:W-:Y:S01]  /*18a40*/  BSSY B0, `(.L_x_3942) ;  /* 0x0000008000007945 */ /* 0x000fe20003800000 */
[----:B------:R-:W-:Y:S01]  /*18a50*/  MOV R13, R16 ;  /* 0x00000010000d7202 */ /* 0x000fe20000000f00 */
[----:B------:R-:W-:Y:S01]  /*18a60*/  IMAD.MOV.U32 R12, RZ, RZ, RZ ;  /* 0x000000ffff0c7224 */ /* 0x000fe200078e00ff */
[----:B------:R-:W-:Y:S01]  /*18a70*/  MOV R15, 0xffffffff ;  /* 0xffffffff000f7802 */ /* 0x000fe20000000f00 */
[----:B------:R-:W-:-:S07]  /*18a80*/  IMAD.MOV.U32 R11, RZ, RZ, 0x1f ;  /* 0x0000001fff0b7424 */ /* 0x000fce00078e00ff */
[----:B01----:R-:W-:Y:S05]  /*18a90*/  WARPSYNC.COLLECTIVE R15, `(.L_x_3943) ;  /* 0x000000000f087348 */ /* 0x003fea0003c00000 */
[----:B------:R2:W3:Y:S02]  /*18aa0*/  SHFL.IDX P6, R14, R13, R12, R11 ;  /* 0x0000000c0d0e7389 */ /* 0x0004e400000c000b */
[----:B0123--:R-:W-:Y:S01]  /*18ab0*/  ENDCOLLECTIVE ;  /* 0x000000000000791b */ /* 0x00ffe20003800000 */
.L_x_3943:
[----:B------:R-:W-:Y:S05]  /*18ac0*/  BSYNC B0 ;  /* 0x0000000000007941 */ /* 0x000fea0003800000 */
.L_x_3942:
[----:B------:R-:W-:Y:S01]  /*18ad0*/  IMAD.MOV.U32 R13, RZ, RZ, R16 ;  /* 0x000000ffff0d7224 */ /* 0x000fe200078e0010 */
[----:B------:R-:W-:Y:S01]  /*18ae0*/  MOV R12, 0x1 ;  /* 0x00000001000c7802 */ /* 0x000fe20000000f00 */
[----:B------:R-:W-:Y:S02]  /*18af0*/  IMAD.MOV.U32 R11, RZ, RZ, 0x1f ;  /* 0x0000001fff0b7424 */ /* 0x000fe400078e00ff */
[----:B------:R-:W-:Y:S02]  /*18b00*/  IMAD.MOV.U32 R15, RZ, RZ, -0x1 ;  /* 0xffffffffff0f7424 */ /* 0x000fe400078e00ff */
[----:B------:R-:W-:-:S07]  /*18b10*/  IMAD.MOV.U32 R4, RZ, RZ, R14 ;  /* 0x000000ffff047224 */ /* 0x000fce00078e000e */
[----:B------:R-:W-:Y:S05]  /*18b20*/  WARPSYNC.COLLECTIVE R15, `(.L_x_3944) ;  /* 0x000000000f087348 */ /* 0x000fea0003c00000 */
[----:B------:R0:W1:Y:S02]  /*18b30*/  SHFL.IDX P6, R14, R13, R12, R11 ;  /* 0x0000000c0d0e7389 */ /* 0x00006400000c000b */
[----:B01----:R-:W-:Y:S01]  /*18b40*/  ENDCOLLECTIVE ;  /* 0x000000000000791b */ /* 0x003fe20003800000 */
.L_x_3944:
[----:B------:R-:W-:Y:S01]  /*18b50*/  MOV R16, R14 ;  /* 0x0000000e00107202 */ /* 0x000fe20000000f00 */
[----:B------:R-:W-:Y:S06]  /*18b60*/  BRA `(.L_x_3945) ;  /* 0xffffffd8006c7947 */ /* 0x000fec000383ffff */
.L_x_3839:
[----:B------:R-:W-:Y:S01]  /*18b70*/  BSSY B0, `(.L_x_3946) ;  /* 0x0000008000007945 */ /* 0x000fe20003800000 */
[----:B-----5:R-:W-:Y:S01]  /*18b80*/  IMAD.MOV.U32 R13, RZ, RZ, R17 ;  /* 0x000000ffff0d7224 */ /* 0x020fe200078e0011 */
[----:B------:R-:W-:Y:S01]  /*18b90*/  MOV R11, RZ ;  /* 0x000000ff000b7202 */ /* 0x000fe20000000f00 */
[----:B------:R-:W-:Y:S02]  /*18ba0*/  IMAD.MOV.U32 R12, RZ, RZ, 0x1 ;  /* 0x00000001ff0c7424 */ /* 0x000fe400078e00ff */
[----:B------:R-:W-:-:S07]  /*18bb0*/  IMAD.MOV.U32 R15, RZ, RZ, -0x1 ;  /* 0xffffffffff0f7424 */ /* 0x000fce00078e00ff */
[----:B01234-:R-:W-:Y:S05]  /*18bc0*/  WARPSYNC.COLLECTIVE R15, `(.L_x_3947) ;  /* 0x000000000f087348 */ /* 0x01ffea0003c00000 */
[----:B------:R0:W0:Y:S02]  /*18bd0*/  SHFL.UP P6, R14, R13, R12, R11 ;  /* 0x0400000c0d0e7389 */ /* 0x00002400000c000b */
[----:B01234-:R-:W-:Y:S01]  /*18be0*/  ENDCOLLECTIVE ;  /* 0x000000000000791b */ /* 0x01ffe20003800000 */
.L_x_3947:
[----:B------:R-:W-:Y:S05]  /*18bf0*/  BSYNC B0 ;  /* 0x0000000000007941 */ /* 0x000fea0003800000 */
.L_x_3946:
        /* <DEDUP_REMOVED lines=10> */
.L_x_3948:
        /* <DEDUP_REMOVED lines=8> */
.L_x_3949:
        /* <DEDUP_REMOVED lines=8> */
.L_x_3950:
        /* <DEDUP_REMOVED lines=8> */
.L_x_3951:
[----:B------:R-:W-:Y:S01]  /*18e20*/  IMAD.MOV.U32 R12, RZ, RZ, 0x1f ;  /* 0x0000001fff0c7424 */ /* 0x000fe200078e00ff */
[----:B------:R-:W-:Y:S02]  /*18e30*/  MOV R11, 0x1f ;  /* 0x0000001f000b7802 */ /* 0x000fe40000000f00 */
[----:B------:R-:W-:-:S04]  /*18e40*/  SEL R3, R14, RZ, P0 ;  /* 0x000000ff0e037207 */ /* 0x000fc80000000000 */
[----:B------:R-:W-:-:S05]  /*18e50*/  IADD3 R2, R6, R3, RZ ;  /* 0x0000000306027210 */ /* 0x000fca0007ffe0ff */
[----:B------:R-:W-:-:S07]  /*18e60*/  IMAD.MOV.U32 R13, RZ, RZ, R2 ;  /* 0x000000ffff0d7224 */ /* 0x000fce00078e0002 */
[----:B------:R-:W-:Y:S05]  /*18e70*/  WARPSYNC.COLLECTIVE R15, `(.L_x_3952) ;  /* 0x000000000f087348 */ /* 0x000fea0003c00000 */
[----:B------:R0:W1:Y:S02]  /*18e80*/  SHFL.IDX P6, R14, R13, R12, R11 ;  /* 0x0000000c0d0e7389 */ /* 0x00006400000c000b */
[----:B01----:R-:W-:Y:S01]  /*18e90*/  ENDCOLLECTIVE ;  /* 0x000000000000791b */ /* 0x003fe20003800000 */
.L_x_3952:
[----:B------:R-:W-:Y:S05]  /*18ea0*/  BRA `(.L_x_3953) ;  /* 0xffffffd800307947 */ /* 0x000fea000383ffff */
.L_x_3844:
[----:B------:R-:W-:Y:S01]  /*18eb0*/  BSSY B0, `(.L_x_3954) ;  /* 0x0000008000007945 */ /* 0x000fe20003800000 */
[----:B-----5:R-:W-:Y:S01]  /*18ec0*/  IMAD.MOV.U32 R13, RZ, RZ, R17 ;  /* 0x000000ffff0d7224 */ /* 0x020fe200078e0011 */
[----:B------:R-:W-:Y:S01]  /*18ed0*/  MOV R11, RZ ;  /* 0x000000ff000b7202 */ /* 0x000fe20000000f00 */
[----:B------:R-:W-:Y:S02]  /*18ee0*/  IMAD.MOV.U32 R12, RZ, RZ, 0x1 ;  /* 0x00000001ff0c7424 */ /* 0x000fe400078e00ff */
[----:B------:R-:W-:-:S07]  /*18ef0*/  IMAD.MOV.U32 R15, RZ, RZ, -0x1 ;  /* 0xffffffffff0f7424 */ /* 0x000fce00078e00ff */
[----:B01----:R-:W-:Y:S05]  /*18f00*/  WARPSYNC.COLLECTIVE R15, `(.L_x_3955) ;  /* 0x000000000f087348 */ /* 0x003fea0003c00000 */
[----:B------:R2:W3:Y:S02]  /*18f10*/  SHFL.UP P6, R14, R13, R12, R11 ;  /* 0x0400000c0d0e7389 */ /* 0x0004e400000c000b */
[----:B0123--:R-:W-:Y:S01]  /*18f20*/  ENDCOLLECTIVE ;  /* 0x000000000000791b */ /* 0x00ffe20003800000 */
.L_x_3955:
[----:B------:R-:W-:Y:S05]  /*18f30*/  BSYNC B0 ;  /* 0x0000000000007941 */ /* 0x000fea0003800000 */
.L_x_3954:
        /* <DEDUP_REMOVED lines=10> */
.L_x_3956:
        /* <DEDUP_REMOVED lines=8> */
.L_x_3957:
        /* <DEDUP_REMOVED lines=8> */
.L_x_3958:
        /* <DEDUP_REMOVED lines=8> */
.L_x_3959:
        /* <DEDUP_REMOVED lines=8> */
.L_x_3960:
[----:B------:R-:W-:Y:S05]  /*191e0*/  BRA `(.L_x_3961) ;  /* 0xffffffd800147947 */ /* 0x000fea000383ffff */
.L_x_3846:
[----:B------:R-:W-:Y:S01]  /*191f0*/  BSSY B0, `(.L_x_3962) ;  /* 0x0000006000007945 */ /* 0x000fe20003800000 */
[----:B------:R-:W-:Y:S01]  /*19200*/  PLOP3.LUT P6, PT, P6, PT, PT, 0x8, 0x0 ;  /* 0x000000000000781c */ /* 0x000fe200037ce170 */
[----:B------:R-:W-:-:S12]  /*19210*/  IMAD.MOV.U32 R15, RZ, RZ, -0x1 ;  /* 0xffffffffff0f7424 */ /* 0x000fd800078e00ff */
[----:B01----:R-:W-:Y:S05]  /*19220*/  WARPSYNC.COLLECTIVE R15, `(.L_x_3963) ;  /* 0x000000000f087348 */ /* 0x003fea0003c00000 */
[----:B------:R-:W-:Y:S01]  /*19230*/  VOTE.ANY R14, PT, P6 ;  /* 0x00000000000e7806 */ /* 0x000fe200030e0100 */
[----:B01----:R-:W-:Y:S06]  /*19240*/  ENDCOLLECTIVE ;  /* 0x000000000000791b */ /* 0x003fec0003800000 */
.L_x_3963:
[----:B------:R-:W-:Y:S05]  /*19250*/  BSYNC B0 ;  /* 0x0000000000007941 */ /* 0x000fea0003800000 */
.L_x_3962:
[----:B------:R-:W-:Y:S01]  /*19260*/  IMAD.MOV.U32 R3, RZ, RZ, R14 ;  /* 0x000000ffff037224 */ /* 0x000fe200078e000e */
[----:B------:R-:W-:Y:S01]  /*19270*/  MOV R13, R17 ;  /* 0x00000011000d7202 */ /* 0x000fe20000000f00 */
[----:B------:R-:W-:Y:S01]  /*19280*/  IMAD.MOV.U32 R11, RZ, RZ, 0x1f ;  /* 0x0000001fff0b7424 */ /* 0x000fe200078e00ff */
[----:B------:R-:W-:Y:S01]  /*19290*/  MOV R15, 0xffffffff ;  /* 0xffffffff000f7802 */ /* 0x000fe20000000f00 */
[----:B------:R-:W0:Y:S02]  /*192a0*/  POPC R6, R3 ;  /* 0x0000000300067309 */ /* 0x000e240000000000 */
[----:B0-----:R-:W-:-:S07]  /*192b0*/  IMAD.MOV.U32 R12, RZ, RZ, R6 ;  /* 0x000000ffff0c7224 */ /* 0x001fce00078e0006 */
[----:B------:R-:W-:Y:S05]  /*192c0*/  WARPSYNC.COLLECTIVE R15, `(.L_x_3964) ;  /* 0x000000000f087348 */ /* 0x000fea0003c00000 */
[----:B------:R0:W1:Y:S02]  /*192d0*/  SHFL.IDX P6, R14, R13, R12, R11 ;  /* 0x0000000c0d0e7389 */ /* 0x00006400000c000b */
[----:B01----:R-:W-:Y:S01]  /*192e0*/  ENDCOLLECTIVE ;  /* 0x000000000000791b */ /* 0x003fe20003800000 */
.L_x_3964:
[----:B------:R-:W-:Y:S01]  /*192f0*/  IMAD.MOV.U32 R17, RZ, RZ, R14 ;  /* 0x000000ffff117224 */ /* 0x000fe200078e000e */
[----:B------:R-:W-:Y:S06]  /*19300*/  BRA `(.L_x_3965) ;  /* 0xffffffd800047947 */ /* 0x000fec000383ffff */
.L_x_3848:
[----:B------:R-:W-:Y:S01]  /*19310*/  BSSY B0, `(.L_x_3966) ;  /* 0x0000007000007945 */ /* 0x000fe20003800000 */
[----:B------:R-:W-:Y:S01]  /*19320*/  IMAD.MOV.U32 R13, RZ, RZ, R2 ;  /* 0x000000ffff0d7224 */ /* 0x000fe200078e0002 */
[----:B------:R-:W-:Y:S01]  /*19330*/  MOV R11, 0x1f ;  /* 0x0000001f000b7802 */ /* 0x000fe20000000f00 */
[----:B------:R-:W-:-:S07]  /*19340*/  IMAD.MOV.U32 R15, RZ, RZ, -0x1 ;  /* 0xffffffffff0f7424 */ /* 0x000fce00078e00ff */
[----:B0123--:R-:W-:Y:S05]  /*19350*/  WARPSYNC.COLLECTIVE R15, `(.L_x_3967) ;  /* 0x000000000f087348 */ /* 0x00ffea0003c00000 */
[----:B------:R4:W0:Y:S02]  /*19360*/  SHFL.IDX P6, R14, R13, R12, R11 ;  /* 0x0000000c0d0e7389 */ /* 0x00082400000c000b */
[----:B01234-:R-:W-:Y:S01]  /*19370*/  ENDCOLLECTIVE ;  /* 0x000000000000791b */ /* 0x01ffe20003800000 */
.L_x_3967:
[----:B------:R-:W-:Y:S05]  /*19380*/  BSYNC B0 ;  /* 0x0000000000007941 */ /* 0x000fea0003800000 */
.L_x_3966:
[----:B------:R-:W-:Y:S01]  /*19390*/  IMAD.MOV.U32 R7, RZ, RZ, R14 ;  /* 0x000000ffff077224 */ /* 0x000fe200078e000e */
[----:B------:R-:W-:Y:S06]  /*193a0*/  BRA `(.L_x_3847) ;  /* 0xffffffd400f87947 */ /* 0x000fec000383ffff */
.L_x_3852:
[----:B-1----:R1:W2:Y:S02]  /*193b0*/  SYNCS.PHASECHK.TRANS64.TRYWAIT P0, [R0+URZ+0x28c20], R3 ;  /* 0x028c2003000075a7 */ /* 0x0022a4000800017f */
[----:B--2---:R-:W-:Y:S05]  /*193c0*/  @!P0 NANOSLEEP.SYNCS 0x989680 ;  /* 0x009896800000895d */ /* 0x004fea0003900000 */
[----:B------:R-:W2:Y:S02]  /*193d0*/  @!P0 SYNCS.PHASECHK.TRANS64 P0, [R0+URZ+0x28c20], R3 ;  /* 0x028c2003000085a7 */ /* 0x000ea4000800007f */
[----:B--2---:R-:W-:Y:S05]  /*193e0*/  @!P0 BRA `(.L_x_3852) ;  /* 0xfffffffc00f08947 */ /* 0x004fea000383ffff */
[----:B------:R-:W-:Y:S05]  /*193f0*/  BRA `(.L_x_3968) ;  /* 0xffffffdc006c7947 */ /* 0x000fea000383ffff */
.L_x_3853:
[----:B------:R-:W2:Y:S01]  /*19400*/  S2R R2, SR_TID.X ;  /* 0x0000000000027919 */ /* 0x000ea20000002100 */
[----:B------:R-:W-:Y:S01]  /*19410*/  BSSY B0, `(.L_x_3969) ;  /* 0x000000a000007945 */ /* 0x000fe20003800000 */
[----:B------:R-:W-:Y:S01]  /*19420*/  IMAD.MOV.U32 R12, RZ, RZ, RZ ;  /* 0x000000ffff0c7224 */ /* 0x000fe200078e00ff */
[----:B------:R-:W-:Y:S01]  /*19430*/  MOV R15, 0xffffffff ;  /* 0xffffffff000f7802 */ /* 0x000fe20000000f00 */
[----:B------:R-:W-:Y:S01]  /*19440*/  IMAD.MOV.U32 R11, RZ, RZ, 0x1f ;  /* 0x0000001fff0b7424 */ /* 0x000fe200078e00ff */
[----:B--2---:R-:W-:-:S04]  /*19450*/  SHF.R.U32.HI R2, RZ, 0x5, R2 ;  /* 0x00000005ff027819 */ /* 0x004fc80000011602 */
[----:B------:R-:W-:-:S04]  /*19460*/  LOP3.LUT R2, R2, 0x3, RZ, 0xc0, !PT ;  /* 0x0000000302027812 */ /* 0x000fc800078ec0ff */
[----:B0-----:R-:W-:-:S07]  /*19470*/  MOV R13, R2 ;  /* 0x00000002000d7202 */ /* 0x001fce0000000f00 */
[----:B-1----:R-:W-:Y:S05]  /*19480*/  WARPSYNC.COLLECTIVE R15, `(.L_x_3970) ;  /* 0x000000000f087348 */ /* 0x002fea0003c00000 */
[----:B------:R0:W2:Y:S02]  /*19490*/  SHFL.IDX P6, R14, R13, R12, R11 ;  /* 0x0000000c0d0e7389 */ /* 0x0000a400000c000b */
[----:B012---:R-:W-:Y:S01]  /*194a0*/  ENDCOLLECTIVE ;  /* 0x000000000000791b */ /* 0x007fe20003800000 */
.L_x_3970:
[----:B------:R-:W-:Y:S05]  /*194b0*/  BSYNC B0 ;  /* 0x0000000000007941 */ /* 0x000fea0003800000 */
.L_x_3969:
[----:B------:R-:W-:Y:S05]  /*194c0*/  BRA `(.L_x_3971) ;  /* 0xffffffdc00547947 */ /* 0x000fea000383ffff */
.L_x_3854:
[----:B------:R-:W-:Y:S01]  /*194d0*/  BSSY B0, `(.L_x_3972) ;  /* 0x0000006000007945 */ /* 0x000fe20003800000 */
[----:B------:R-:W-:-:S07]  /*194e0*/  IMAD.MOV.U32 R15, RZ, RZ, -0x1 ;  /* 0xffffffffff0f7424 */ /* 0x000fce00078e00ff */
[----:B012---:R-:W-:Y:S05]  /*194f0*/  WARPSYNC.COLLECTIVE R15, `(.L_x_3973) ;  /* 0x000000000f0c7348 */ /* 0x007fea0003c00000 */
[----:B------:R-:W-:Y:S02]  /*19500*/  ELECT P6, UR62, PT ;  /* 0x00000000003e782f */ /* 0x000fe400038c0000 */
[----:B------:R-:W-:Y:S01]  /*19510*/  MOV R14, UR62 ;  /* 0x0000003e000e7c02 */ /* 0x000fe20008000f00 */
[----:B012---:R-:W-:Y:S10]  /*19520*/  ENDCOLLECTIVE ;  /* 0x000000000000791b */ /* 0x007ff40003800000 */
.L_x_3973:
[----:B------:R-:W-:Y:S05]  /*19530*/  BSYNC B0 ;  /* 0x0000000000007941 */ /* 0x000fea0003800000 */
.L_x_3972:
[----:B------:R-:W-:Y:S05]  /*19540*/  BRA `(.L_x_3974) ;  /* 0xffffffdc00487947 */ /* 0x000fea000383ffff */
.L_x_3856:
[----:B-1----:R1:W2:Y:S02]  /*19550*/  SYNCS.PHASECHK.TRANS64.TRYWAIT P0, [R6+URZ], R5 ;  /* 0x00000005060075a7 */ /* 0x0022a4000800017f */
[----:B--2---:R-:W-:Y:S05]  /*19560*/  @!P0 NANOSLEEP.SYNCS 0x989680 ;  /* 0x009896800000895d */ /* 0x004fea0003900000 */
[----:B------:R-:W2:Y:S02]  /*19570*/  @!P0 SYNCS.PHASECHK.TRANS64 P0, [R6+URZ], R5 ;  /* 0x00000005060085a7 */ /* 0x000ea4000800007f */
[----:B--2---:R-:W-:Y:S05]  /*19580*/  @!P0 BRA `(.L_x_3856) ;  /* 0xfffffffc00f08947 */ /* 0x004fea000383ffff */
[----:B------:R-:W-:Y:S05]  /*19590*/  BRA `(.L_x_3975) ;  /* 0xffffffdc00847947 */ /* 0x000fea000383ffff */
.L_x_3857:
[----:B--2---:R2:W3:Y:S02]  /*195a0*/  SYNCS.PHASECHK.TRANS64.TRYWAIT P0, [R7+URZ], R2 ;  /* 0x00000002070075a7 */ /* 0x0044e4000800017f */
[----:B---3--:R-:W-:Y:S05]  /*195b0*/  @!P0 NANOSLEEP.SYNCS 0x989680 ;  /* 0x009896800000895d */ /* 0x008fea0003900000 */
[----:B------:R-:W3:Y:S02]  /*195c0*/  @!P0 SYNCS.PHASECHK.TRANS64 P0, [R7+URZ], R2 ;  /* 0x00000002070085a7 */ /* 0x000ee4000800007f */
[----:B---3--:R-:W-:Y:S05]  /*195d0*/  @!P0 BRA `(.L_x_3857) ;  /* 0xfffffffc00f08947 */ /* 0x008fea000383ffff */
[----:B------:R-:W-:Y:S05]  /*195e0*/  BRA `(.L_x_3976) ;  /* 0xffffffdc00787947 */ /* 0x000fea000383ffff */
.L_x_3859:
[----:B---3--:R3:W4:Y:S02]  /*195f0*/  SYNCS.PHASECHK.TRANS64.TRYWAIT P0, [R4+URZ], R5 ;  /* 0x00000005040075a7 */ /* 0x008724000800017f */
[----:B----4-:R-:W-:Y:S05]  /*19600*/  @!P0 NANOSLEEP.SYNCS 0x989680 ;  /* 0x009896800000895d */ /* 0x010fea0003900000 */
[----:B------:R-:W4:Y:S02]  /*19610*/  @!P0 SYNCS.PHASECHK.TRANS64 P0, [R4+URZ], R5 ;  /* 0x00000005040085a7 */ /* 0x000f24000800007f */
[----:B----4-:R-:W-:Y:S05]  /*19620*/  @!P0 BRA `(.L_x_3859) ;  /* 0xfffffffc00f08947 */ /* 0x010fea000383ffff */
[----:B------:R-:W-:Y:S05]  /*19630*/  BRA `(.L_x_3977) ;  /* 0xffffffdc00807947 */ /* 0x000fea000383ffff */
.L_x_3978:
        /* <DEDUP_REMOVED lines=12> */
.L_x_4564:


//--------------------- .text._ZN7cutlass13device_kernelIN5flash11enable_sm90INS1_16FlashAttnFwdSm90INS1_25CollectiveMainloopFwdSm90ILi2EN4cute5tupleIJNS5_1CILi1EEES8_S8_EEENS6_IJNS7_ILi64EEESA_SA_EEELi512ENS_6half_tEfNS_4arch4Sm90ELb1ELb0ELb0ELb1ELb0ELb0ELb1ELb0ELb0ELb0ELb0ELb0EEENS1_21CollectiveEpilogueFwdINS6_IJSA_NS7_ILi512EEESA_EEES9_SC_SE_Li256ELb1ELb0ELb0ELb0EEENS1_36VarlenDynamicPersistentTileSchedulerILi64ELi64ELi256ELi32ELb0ELb0ELb1ELb1ELb1ELb1EEEEEEEEEvNT_6ParamsE --------------------------
	.section	.text._ZN7cutlass13device_kernelIN5flash11enable_sm90INS1_16FlashAttnFwdSm90INS1_25CollectiveMainloopFwdSm90ILi2EN4cute5tupleIJNS5_1CILi1EEES8_S8_EEENS6_IJNS7_ILi64EEESA_SA_EEELi512ENS_6half_tEfNS_4arch4Sm90ELb1ELb0ELb0ELb1ELb0ELb0ELb1ELb0ELb0ELb0ELb0ELb0EEENS1_21CollectiveEpilogueFwdINS6_IJSA_NS7_ILi512EEESA_EEES9_SC_SE_Li256ELb1ELb0ELb0ELb0EEENS1_36VarlenDynamicPersistentTileSchedulerILi64ELi64ELi256ELi32ELb0ELb0ELb1ELb1ELb1ELb1EEEEEEEEEvNT_6ParamsE,"ax",@progbits
	.align	128
.text._ZN7cutlass13device_kernelIN5flash11enable_sm90INS1_16FlashAttnFwdSm90INS1_25CollectiveMainloopFwdSm90ILi2EN4cute5tupleIJNS5_1CILi1EEES8_S8_EEENS6_IJNS7_ILi64EEESA_SA_EEELi512ENS_6half_tEfNS_4arch4Sm90ELb1ELb0ELb0ELb1ELb0ELb0ELb1ELb0ELb0ELb0ELb0ELb0EEENS1_21CollectiveEpilogueFwdINS6_IJSA_NS7_ILi512EEESA_EEES9_SC_SE_Li256ELb1ELb0ELb0ELb0EEENS1_36VarlenDynamicPersistentTileSchedulerILi64ELi64ELi256ELi32ELb0ELb0ELb1ELb1ELb1ELb1EEEEEEEEEvNT_6ParamsE:
        .type           _ZN7cutlass13device_kernelIN5flash11enable_sm90INS1_16FlashAttnFwdSm90INS1_25CollectiveMainloopFwdSm90ILi2EN4cute5tupleIJNS5_1CILi1EEES8_S8_EEENS6_IJNS7_ILi64EEESA_SA_EEELi512ENS_6half_tEfNS_4arch4Sm90ELb1ELb0ELb0ELb1ELb0ELb0ELb1ELb0ELb0ELb0ELb0ELb0EEENS1_21CollectiveEpilogueFwdINS6_IJSA_NS7_ILi512EEESA_EEES9_SC_SE_Li256ELb1ELb0ELb0ELb0EEENS1_36VarlenDynamicPersistentTileSchedulerILi64ELi64ELi256ELi32ELb0ELb0ELb1ELb1ELb1ELb1EEEEEEEEEvNT_6ParamsE,@function
        .size           _ZN7cutlass13device_kernelIN5flash11enable_sm90INS1_16FlashAttnFwdSm90INS1_25CollectiveMainloopFwdSm90ILi2EN4cute5tupleIJNS5_1CILi1EEES8_S8_EEENS6_IJNS7_ILi64EEESA_SA_EEELi512ENS_6half_tEfNS_4arch4Sm90ELb1ELb0ELb0ELb1ELb0ELb0ELb1ELb0ELb0ELb0ELb0ELb0EEENS1_21CollectiveEpilogueFwdINS6_IJSA_NS7_ILi512EEESA_EEES9_SC_SE_Li256ELb1ELb0ELb0ELb0EEENS1_36VarlenDynamicPersistentTileSchedulerILi64ELi64ELi256ELi32ELb0ELb0ELb1ELb1ELb1ELb1EEEEEEEEEvNT_6ParamsE,(.L_x_4565 - _ZN7cutlass13device_kernelIN5flash11enable_sm90INS1_16FlashAttnFwdSm90INS1_25CollectiveMainloopFwdSm90ILi2EN4cute5tupleIJNS5_1CILi1EEES8_S8_EEENS6_IJNS7_ILi64EEESA_SA_EEELi512ENS_6half_tEfNS_4arch4Sm90ELb1ELb0ELb0ELb1ELb0ELb0ELb1ELb0ELb0ELb0ELb0ELb0EEENS1_21CollectiveEpilogueFwdINS6_IJSA_NS7_ILi512EEESA_EEES9_SC_SE_Li256ELb1ELb0ELb0ELb0EEENS1_36VarlenDynamicPersistentTileSchedulerILi64ELi64ELi256ELi32ELb0ELb0ELb1ELb1ELb1ELb1EEEEEEEEEvNT_6ParamsE)
        .other          _ZN7cutlass13device_kernelIN5flash11enable_sm90INS1_16FlashAttnFwdSm90INS1_25CollectiveMainloopFwdSm90ILi2EN4cute5tupleIJNS5_1CILi1EEES8_S8_EEENS6_IJNS7_ILi64EEESA_SA_EEELi512ENS_6half_tEfNS_4arch4Sm90ELb1ELb0ELb0ELb1ELb0ELb0ELb1ELb0ELb0ELb0ELb0ELb0EEENS1_21CollectiveEpilogueFwdINS6_IJSA_NS7_ILi512EEESA_EEES9_SC_SE_Li256ELb1ELb0ELb0ELb0EEENS1_36VarlenDynamicPersistentTileSchedulerILi64ELi64ELi256ELi32ELb0ELb0ELb1ELb1ELb1ELb1EEEEEEEEEvNT_6ParamsE,@"STO_CUDA_ENTRY STV_DEFAULT"
_ZN7cutlass13device_kernelIN5flash11enable_sm90INS1_16FlashAttnFwdSm90INS1_25CollectiveMainloopFwdSm90ILi2EN4cute5tupleIJNS5_1CILi1EEES8_S8_EEENS6_IJNS7_ILi64EEESA_SA_EEELi512ENS_6half_tEfNS_4arch4Sm90ELb1ELb0ELb0ELb1ELb0ELb0ELb1ELb0ELb0ELb0ELb0ELb0EEENS1_21CollectiveEpilogueFwdINS6_IJSA_NS7_ILi512EEESA_EEES9_SC_SE_Li256ELb1ELb0ELb0ELb0EEENS1_36VarlenDynamicPersistentTileSchedulerILi64ELi64ELi256ELi32ELb0ELb0ELb1ELb1ELb1ELb1EEEEEEEEEvNT_6ParamsE:
        /* <DEDUP_REMOVED lines=24> */
.L_x_3980:
[----:B------:R-:W-:Y:S05]  /*0180*/  BSYNC B0 ;  /* 0x0000000000007941 */ /* 0x000fea0003800000 */
.L_x_3979:
        /* <DEDUP_REMOVED lines=21> */
[----:B0-----:R0:W1:Y:S01]  /*02e0*/  @UP1 SYNCS.EXCH.64 URZ, [UR8+0x38800], UR4 ;  /* 0x03880004083f15b2 */ /* 0x0010620008000100 */
[----:B------:R0:W2:Y:S04]  /*02f0*/  @UP2 SYNCS.EXCH.64 URZ, [UR8+0x38810], UR4 ;  /* 0x03881004083f25b2 */ /* 0x0000a80008000100 */
        /* <DEDUP_REMOVED lines=16> */
.L_x_3981:
        /* <DEDUP_REMOVED lines=22> */
.L_x_3982:
        /* <DEDUP_REMOVED lines=18> */
.L_x_3983:
        /* <DEDUP_REMOVED lines=22> */
.L_x_3984:
        /* <DEDUP_REMOVED lines=22> */
.L_x_3985:
[----:B0-----:R-:W-:Y:S01]  /*0940*/  UMOV UR4, 0x1 ;  /* 0x0000000100047882 */ /* 0x001fe20000000000 */
[----:B------:R-:W-:Y:S01]  /*0950*/  PLOP3.LUT P0, PT, PT, PT, UP0, 0x80, 0x0 ;  /* 0x000000000000781c */ /* 0x000fe20003f0f008 */
[----:B------:R-:W-:Y:S01]  /*0960*/  USEL UR4, UR4, 0x2, !UP0 ;  /* 0x0000000204047887 */ /* 0x000fe2000c000000 */
[----:B------:R-:W-:-:S05]  /*0970*/  NOP ;  /* 0x0000000000007918 */ /* 0x000fca0000000000 */
[----:B------:R-:W-:-:S05]  /*0980*/  IMAD.U32 R2, RZ, RZ, UR4 ;  /* 0x00000004ff027e24 */ /* 0x000fca000f8e00ff */
[----:B------:R0:W-:Y:S01]  /*0990*/  STL [R1+0x2c], R2 ;  /* 0x00002c0201007387 */ /* 0x0001e20000100800 */
[----:B-123--:R-:W-:Y:S06]  /*09a0*/  BAR.SYNC.DEFER_BLOCKING 0x0 ;  /* 0x0000000000007b1d */ /* 0x00efec0000010000 */
[----:B------:R-:W-:Y:S05]  /*09b0*/  @!P0 BRA `(.L_x_3986) ;  /* 0x000000e8000c8947 */ /* 0x000fea0003800000 */
.L_x_3987:
[----:B------:R-:W-:-:S08]  /*09c0*/  NOP ;  /* 0x0000000000007918 */ /* 0x000fd00000000000 */
[----:B------:R-:W1:Y:S02]  /*09d0*/  USETMAXREG.TRY_ALLOC.CTAPOOL UP0, 0xf0 ;  /* 0x000000f0000079c8 */ /* 0x000e640008000600 */
[----:B-1----:R-:W-:-:S13]  /*09e0*/  PLOP3.LUT P0, PT, PT, PT, UP0, 0x80, 0x0 ;  /* 0x000000000000781c */ /* 0x002fda0003f0f008 */
[----:B------:R-:W-:Y:S05]  /*09f0*/  @!P0 BRA `(.L_x_3987) ;  /* 0xfffffffc00f08947 */ /* 0x000fea000383ffff */
[----:B0-----:R-:W0:Y:S01]  /*0a00*/  S2R R2, SR_TID.X ;  /* 0x0000000000027919 */ /* 0x001e220000002100 */
[----:B------:R-:W1:Y:S01]  /*0a10*/  S2UR UR5, SR_CgaCtaId ;  /* 0x00000000000579c3 */ /* 0x000e620000008800 */
[----:B------:R-:W-:Y:S02]  /*0a20*/  UMOV UR4, 0x400 ;  /* 0x0000040000047882 */ /* 0x000fe40000000000 */
[----:B-1----:R-:W-:-:S06]  /*0a30*/  ULEA UR4, UR5, UR4, 0x18 ;  /* 0x0000000405047291 */ /* 0x002fcc000f8ec03f */
[----:B------:R-:W-:Y:S01]  /*0a40*/  IMAD.U32 R17, RZ, RZ, UR4 ;  /* 0x00000004ff117e24 */ /* 0x000fe2000f8e00ff */
[----:B0-----:R-:W-:Y:S01]  /*0a50*/  LOP3.LUT R0, R2, 0xffffff80, RZ, 0xc0, !PT ;  /* 0xffffff8002007812 */ /* 0x001fe200078ec0ff */
[----:B------:R-:W-:-:S03]  /*0a60*/  ULDC UR4, c[0x0][0xd14] ;  /* 0x0003450000047ab9 */ /* 0x000fc60000000800 */
[----:B------:R-:W-:-:S13]  /*0a70*/  ISETP.NE.AND P0, PT, R0, 0x80, PT ;  /* 0x000000800000780c */ /* 0x000fda0003f05270 */
[----:B------:R-:W-:Y:S06]  /*0a80*/  @!P0 BAR.ARV 0x8, 0xa0 ;  /* 0x0202800000008b1d */ /* 0x000fec0000002000 */
[----:B------:R-:W-:-:S13]  /*0a90*/  ISETP.GE.U32.AND P0, PT, R2, 0x100, PT ;  /* 0x000001000200780c */ /* 0x000fda0003f06070 */
[----:B------:R-:W-:Y:S08]  /*0aa0*/  @P0 BAR.ARV 0xf, 0x100 ;  /* 0x03c4000000000b1d */ /* 0x000ff00000002000 */
[----:B------:R-:W-:Y:S06]  /*0ab0*/  BAR.SYNC.DEFER_BLOCKING 0x5, 0x120 ;  /* 0x0144800000007b1d */ /* 0x000fec0000010000 */
[----:B------:R-:W0:Y:S02]  /*0ac0*/  LDS.128 R184, [R17+0x388d0] ;  /* 0x0388d00011b87984 */ /* 0x000e240000000c00 */
[----:B------:R-:W-:Y:S06]  /*0ad0*/  BAR.ARV 0x4, 0x120 ;  /* 0x0104800000007b1d */ /* 0x000fec0000002000 */
[----:B0-----:R-:W-:-:S13]  /*0ae0*/  ISETP.GE.AND P0, PT, R187, UR4, PT ;  /* 0x00000004bb007c0c */ /* 0x001fda000bf06270 */
[----:B------:R-:W-:Y:S05]  /*0af0*/  @P0 EXIT ;  /* 0x000000000000094d */ /* 0x000fea0003800000 */
[----:B------:R-:W2:Y:S01]  /*0b00*/  LDL R3, [R1+0x2c] ;  /* 0x00002c0001037983 */ /* 0x000ea20000100800 */
[----:B------:R-:W-:Y:S01]  /*0b10*/  VIADD R198, R2, 0xffffff80 ;  /* 0xffffff8002c67836 */ /* 0x000fe20000000000 */
[----:B------:R-:W-:Y:S01]  /*0b20*/  R2UR UR5, R186 ;  /* 0x00000000ba0572ca */ /* 0x000fe200000e0000 */
[----:B------:R-:W-:Y:S01]  /*0b30*/  IMAD.MOV.U32 R191, RZ, RZ, 0x40 ;  /* 0x00000040ffbf7424 */ /* 0x000fe200078e00ff */
[----:B------:R-:W-:Y:S01]  /*0b40*/  MOV R16, RZ ;  /* 0x000000ff00107202 */ /* 0x000fe20000000f00 */
[----:B------:R-:W-:Y:S01]  /*0b50*/  UMOV UR36, URZ ;  /* 0x0000003f00247c82 */ /* 0x000fe20008000000 */
[----:B--2---:R-:W-:Y:S02]  /*0b60*/  R2UR UR4, R3 ;  /* 0x00000000030472ca */ /* 0x004fe400000e0000 */
[----:B------:R-:W-:-:S04]  /*0b70*/  SHF.R.S32.HI R3, RZ, 0x1f, R198 ;  /* 0x0000001fff037819 */ /* 0x000fc800000114c6 */
[CC--:B------:R-:W-:Y:S02]  /*0b80*/  LEA.HI R0, R3.reuse, R198.reuse, RZ, 0x4 ;  /* 0x000000c603007211 */ /* 0x0c0fe400078f20ff */
[----:B------:R-:W-:Y:S02]  /*0b90*/  LEA.HI R4, R3, R198, RZ, 0x5 ;  /* 0x000000c603047211 */ /* 0x000fe400078f28ff */
[----:B------:R-:W-:Y:S02]  /*0ba0*/  SHF.R.S32.HI R11, RZ, 0x4, R0 ;  /* 0x00000004ff0b7819 */ /* 0x000fe40000011400 */
[C---:B------:R-:W-:Y:S01]  /*0bb0*/  LOP3.LUT R7, R0.reuse, 0xfffffff0, RZ, 0xc0, !PT ;  /* 0xfffffff000077812 */ /* 0x040fe200078ec0ff */
[----:B------:R-:W-:Y:S01]  /*0bc0*/  ULOP3.LUT UR40, UR4, 0x1, URZ, 0xfc, !UPT ;  /* 0x0000000104287892 */ /* 0x000fe2000f8efc3f */
[--C-:B------:R-:W-:Y:S02]  /*0bd0*/  SHF.R.S32.HI R13, RZ, 0x5, R4.reuse ;  /* 0x00000005ff0d7819 */ /* 0x100fe40000011404 */
[----:B------:R-:W-:Y:S01]  /*0be0*/  LEA.HI R2, R0, R11, RZ, 0x1 ;  /* 0x0000000b00027211 */ /* 0x000fe200078f08ff */
[----:B------:R-:W-:Y:S01]  /*0bf0*/  IMAD.IADD R9, R198, 0x1, -R7 ;  /* 0x00000001c6097824 */ /* 0x000fe200078e0a07 */
[----:B------:R-:W-:-:S02]  /*0c00*/  SHF.R.S32.HI R4, RZ, 0x1f, R4 ;  /* 0x0000001fff047819 */ /* 0x000fc40000011404 */
[-C--:B------:R-:W-:Y:S02]  /*0c10*/  LEA.HI R5, R3, R198.reuse, RZ, 0x7 ;  /* 0x000000c603057211 */ /* 0x080fe400078f38ff */
[----:B------:R-:W-:Y:S02]  /*0c20*/  LOP3.LUT R2, R2, 0x1ffffffe, RZ, 0xc0, !PT ;  /* 0x1ffffffe02027812 */ /* 0x000fe400078ec0ff */
[----:B------:R-:W-:Y:S02]  /*0c30*/  LEA.HI R4, R4, R13, RZ, 0x2 ;  /* 0x0000000d04047211 */ /* 0x000fe400078f10ff */
[----:B------:R-:W-:Y:S01]  /*0c40*/  SHF.R.S32.HI R0, RZ, 0x1f, R9 ;  /* 0x0000001fff007819 */ /* 0x000fe20000011409 */
[----:B------:R-:W-:Y:S01]  /*0c50*/  IMAD.IADD R11, R11, 0x1, -R2 ;  /* 0x000000010b0b7824 */ /* 0x000fe200078e0a02 */
[----:B------:R-:W-:Y:S02]  /*0c60*/  SHF.R.S32.HI R196, RZ, 0x7, R5 ;  /* 0x00000007ffc47819 */ /* 0x000fe40000011405 */
[----:B------:R-:W-:Y:S01]  /*0c70*/  LOP3.LUT R4, R4, 0x3ffffc, RZ, 0xc0, !PT ;  /* 0x003ffffc04047812 */ /* 0x000fe200078ec0ff */
[----:B------:R-:W-:Y:S01]  /*0c80*/  IMAD.SHL.U32 R11, R11, 0x8, RZ ;  /* 0x000000080b0b7824 */ /* 0x000fe200078e00ff */
        /* <DEDUP_REMOVED lines=8> */
[----:B------:R-:W-:Y:S01]  /*0d10*/  LEA R12, R6, R15, 0x4 ;  /* 0x0000000f060c7211 */ /* 0x000fe200078e20ff */
[----:B------:R-:W-:Y:S01]  /*0d20*/  IMAD.IADD R6, R9, 0x1, -R4 ;  /* 0x0000000109067824 */ /* 0x000fe200078e0a04 */
[----:B------:R-:W-:-:S02]  /*0d30*/  LOP3.LUT R10, R8, 0x7ffffe00, RZ, 0xc0, !PT ;  /* 0x7ffffe00080a7812 */ /* 0x000fc400078ec0ff */
[----:B------:R-:W-:Y:S01]  /*0d40*/  SHF.R.S32.HI R0, RZ, 0x1f, R7 ;  /* 0x0000001fff007819 */ /* 0x000fe20000011407 */
[C---:B------:R-:W-:Y:S01]  /*0d50*/  IMAD.SHL.U32 R8, R6.reuse, 0x40, RZ ;  /* 0x0000004006087824 */ /* 0x040fe200078e00ff */
[----:B------:R-:W-:Y:S01]  /*0d60*/  R2P PR, R6, 0x6 ;  /* 0x0000000606007804 */ /* 0x000fe20000000000 */
[--C-:B------:R-:W-:Y:S01]  /*0d70*/  IMAD.U32 R197, R12, 0x40, R11.reuse ;  /* 0x000000400cc57824 */ /* 0x100fe200078e000b */
[----:B------:R-:W-:Y:S01]  /*0d80*/  LEA.HI R2, R0, R7, RZ, 0x2 ;  /* 0x0000000700027211 */ /* 0x000fe200078f10ff */
[----:B------:R-:W-:Y:S01]  /*0d90*/  IMAD R10, R13, 0x400, R10 ;  /* 0x000004000d0a7824 */ /* 0x000fe200078e020a */
[----:B------:R-:W-:Y:S02]  /*0da0*/  LOP3.LUT R8, R8, 0x1c0, RZ, 0xc0, !PT ;  /* 0x000001c008087812 */ /* 0x000fe400078ec0ff */
[----:B------:R-:W-:Y:S02]  /*0db0*/  SHF.R.S32.HI R4, RZ, 0x2, R2 ;  /* 0x00000002ff047819 */ /* 0x000fe40000011402 */
[----:B------:R-:W-:-:S02]  /*0dc0*/  LOP3.LUT R11, R8, 0x8, R11, 0xf8, !PT ;  /* 0x00000008080b7812 */ /* 0x000fc400078ef80b */
[----:B------:R-:W-:Y:S02]  /*0dd0*/  SHF.R.U32.HI R8, RZ, 0x3, R8 ;  /* 0x00000003ff087819 */ /* 0x000fe40000011608 */
[----:B------:R-:W-:Y:S02]  /*0de0*/  SHF.R.S32.HI R9, RZ, 0x1f, R2 ;  /* 0x0000001fff097819 */ /* 0x000fe40000011402 */
[----:B------:R-:W-:Y:S02]  /*0df0*/  LOP3.LUT R11, R11, R8, RZ, 0x3c, !PT ;  /* 0x000000080b0b7212 */ /* 0x000fe400078e3cff */
[----:B------:R-:W-:Y:S02]  /*0e00*/  LOP3.LUT R2, R2, 0x7ffffffc, RZ, 0xc0, !PT ;  /* 0x7ffffffc02027812 */ /* 0x000fe400078ec0ff */
[----:B------:R-:W-:Y:S01]  /*0e10*/  LEA.HI R9, R9, R4, RZ, 0x3 ;  /* 0x0000000409097211 */ /* 0x000fe200078f18ff */
[----:B------:R-:W-:Y:S01]  /*0e20*/  IMAD.IADD R10, R10, 0x1, R11 ;  /* 0x000000010a0a7824 */ /* 0x000fe200078e020b */
[----:B------:R-:W-:Y:S01]  /*0e30*/  LEA.HI R5, R5, R196, RZ, 0x1 ;  /* 0x000000c405057211 */ /* 0x000fe200078f08ff */
[----:B------:R-:W-:Y:S01]  /*0e40*/  IMAD.IADD R22, R7, 0x1, -R2 ;  /* 0x0000000107167824 */ /* 0x000fe200078e0a02 */
[----:B------:R-:W-:Y:S01]  /*0e50*/  LEA.HI R0, R0, R7, RZ, 0x5 ;  /* 0x0000000700007211 */ /* 0x000fe200078f28ff */
[----:B------:R-:W-:Y:S01]  /*0e60*/  IMAD R189, R10, 0x2, R17 ;  /* 0x000000020abd7824 */ /* 0x000fe200078e0211 */
[----:B------:R-:W-:Y:S01]  /*0e70*/  LOP3.LUT R9, R9, 0xfffffff8, RZ, 0xc0, !PT ;  /* 0xfffffff809097812 */ /* 0x000fe200078ec0ff */
[----:B------:R-:W-:Y:S01]  /*0e80*/  IMAD.MOV.U32 R2, RZ, RZ, RZ ;  /* 0x000000ffff027224 */ /* 0x000fe200078e00ff */
        /* <DEDUP_REMOVED lines=8> */
[----:B------:R-:W-:Y:S01]  /*0f10*/  SHF.R.S32.HI R194, RZ, 0x3, R3 ;  /* 0x00000003ffc27819 */ /* 0x000fe20000011403 */
[----:B------:R-:W-:-:S02]  /*0f20*/  IMAD.IADD R5, R196, 0x1, -R5 ;  /* 0x00000001c4057824 */ /* 0x000fc400078e0a05 */
[C---:B------:R-:W-:Y:S01]  /*0f30*/  @P1 VIADD R190, R192.reuse, 0xffffffe0 ;  /* 0xffffffe0c0be1836 */ /* 0x040fe20000000000 */
[----:B------:R-:W-:Y:S01]  /*0f40*/  IADD3 R192, R192, R191, RZ ;  /* 0x000000bfc0c07210 */ /* 0x000fe20007ffe0ff */
[----:B------:R-:W-:Y:S02]  /*0f50*/  IMAD R18, R0, 0x10, R9 ;  /* 0x0000001000127824 */ /* 0x000fe400078e0209 */
[----:B------:R-:W-:Y:S02]  /*0f60*/  IMAD.SHL.U32 R23, R7, 0x8, RZ ;  /* 0x0000000807177824 */ /* 0x000fe400078e00ff */
[----:B------:R-:W-:Y:S02]  /*0f70*/  IMAD.SHL.U32 R188, R5, 0x100, RZ ;  /* 0x0000010005bc7824 */ /* 0x000fe400078e00ff */
[----:B------:R-:W-:Y:S02]  /*0f80*/  IMAD.SHL.U32 R22, R22, 0x2, RZ ;  /* 0x0000000216167824 */ /* 0x000fe400078e00ff */
[----:B------:R-:W-:-:S07]  /*0f90*/  IMAD.IADD R191, R191, 0x1, R190 ;  /* 0x00000001bfbf7824 */ /* 0x000fce00078e02be */
.L_x_4038:
[----:B0-----:R-:W0:Y:S01]  /*0fa0*/  LDC.64 R4, c[0x0][0xd60] ;  /* 0x00035800ff047b82 */ /* 0x001e220000000a00 */
[----:B------:R-:W-:Y:S01]  /*0fb0*/  ULDC.64 UR10, c[0x0][0x208] ;  /* 0x00008200000a7ab9 */ /* 0x000fe20000000a00 */
[----:B------:R-:W-:Y:S01]  /*0fc0*/  ULDC.64 UR6, c[0x0][0xb20] ;  /* 0x0002c80000067ab9 */ /* 0x000fe20000000a00 */
[----:B------:R-:W-:-:S05]  /*0fd0*/  ULDC.64 UR8, c[0x0][0xb10] ;  /* 0x0002c40000087ab9 */ /* 0x000fca0000000a00 */
[----:B-1----:R-:W1:Y:S08]  /*0fe0*/  LDC.64 R8, c[0x0][0x3f8] ;  /* 0x0000fe00ff087b82 */ /* 0x002e700000000a00 */
[----:B--2---:R-:W2:Y:S01]  /*0ff0*/  LDC R184, c[0x0][0x288] ;  /* 0x0000a200ffb87b82 */ /* 0x004ea20000000800 */
[----:B0-----:R-:W-:-:S07]  /*1000*/  IMAD.WIDE R4, R187, 0x4, R4 ;  /* 0x00000004bb047825 */ /* 0x001fce00078e0204 */
[----:B------:R-:W0:Y:S01]  /*1010*/  LDC R0, c[0x0][0x404] ;  /* 0x00010100ff007b82 */ /* 0x000e220000000800 */
[----:B---3--:R-:W3:Y:S01]  /*1020*/  LDG.E R4, desc[UR10][R4.64] ;  /* 0x0000000a04047981 */ /* 0x008ee2000c1e1900 */
[----:B------:R-:W-:Y:S01]  /*1030*/  UISETP.NE.U32.AND UP0, UPT, UR6, URZ, UPT ;  /* 0x0000003f0600728c */ /* 0x000fe2000bf05070 */
[----:B------:R-:W-:Y:S01]  /*1040*/  IMAD.MOV.U32 R3, RZ, RZ, RZ ;  /* 0x000000ffff037224 */ /* 0x000fe200078e00ff */
[----:B------:R-:W-:-:S04]  /*1050*/  UISETP.NE.U32.AND UP1, UPT, UR8, URZ, UPT ;  /* 0x0000003f0800728c */ /* 0x000fc8000bf25070 */
[----:B------:R-:W4:Y:S01]  /*1060*/  LDC R11, c[0x0][0x2e0] ;  /* 0x0000b800ff0b7b82 */ /* 0x000f220000000800 */
[----:B------:R-:W-:Y:S02]  /*1070*/  UISETP.NE.AND.EX UP0, UPT, UR7, URZ, UPT, UP0 ;  /* 0x0000003f0700728c */ /* 0x000fe4000bf05300 */
[----:B------:R-:W-:-:S04]  /*1080*/  UISETP.NE.AND.EX UP1, UPT, UR9, URZ, UPT, UP1 ;  /* 0x0000003f0900728c */ /* 0x000fc8000bf25310 */
[----:B------:R-:W-:Y:S02]  /*1090*/  PLOP3.LUT P0, PT, PT, PT, UP0, 0x80, 0x0 ;  /* 0x000000000000781c */ /* 0x000fe40003f0f008 */
[----:B------:R-:W-:Y:S01]  /*10a0*/  PLOP3.LUT P2, PT, PT, PT, UP1, 0x80, 0x0 ;  /* 0x000000000000781c */ /* 0x000fe20003f4f018 */
[----:B------:R-:W-:Y:S01]  /*10b0*/  UMOV UR37, UR5 ;  /* 0x0000000500257c82 */ /* 0x000fe20008000000 */
[----:B---3--:R-:W-:-:S13]  /*10c0*/  R2UR UR39, R4 ;  /* 0x00000000042772ca */ /* 0x008fda00000e0000 */
[----:B------:R-:W-:Y:S02]  /*10d0*/  USHF.R.S32.HI UR38, URZ, 0x1f, UR39 ;  /* 0x0000001f3f267899 */ /* 0x000fe40008011427 */
[----:B------:R-:W-:-:S04]  /*10e0*/  @UP0 ULEA UR6, UP2, UR39, UR6, 0x2 ;  /* 0x0000000627060291 */ /* 0x000fc8000f84103f */
[----:B------:R-:W-:Y:S02]  /*10f0*/  @UP0 ULEA.HI.X UR7, UR39, UR7, UR38, 0x2, UP2 ;  /* 0x0000000727070291 */ /* 0x000fe400090f1426 */
[----:B------:R-:W-:Y:S01]  /*1100*/  @UP1 ULEA UR8, UP0, UR39, UR8, 0x2 ;  /* 0x0000000827081291 */ /* 0x000fe2000f80103f */
[----:B------:R-:W-:-:S03]  /*1110*/  IMAD.U32 R4, RZ, RZ, UR6 ;  /* 0x00000006ff047e24 */ /* 0x000fc6000f8e00ff */
[----:B------:R-:W-:Y:S01]  /*1120*/  IMAD.U32 R5, RZ, RZ, UR7 ;  /* 0x00000007ff057e24 */ /* 0x000fe2000f8e00ff */
[----:B------:R-:W-:Y:S01]  /*1130*/  @UP1 ULEA.HI.X UR9, UR39, UR9, UR38, 0x2, UP0 ;  /* 0x0000000927091291 */ /* 0x000fe200080f1426 */
[----:B------:R-:W-:Y:S01]  /*1140*/  IMAD.U32 R6, RZ, RZ, UR8 ;  /* 0x00000008ff067e24 */ /* 0x000fe2000f8e00ff */
[----:B------:R-:W-:Y:S02]  /*1150*/  ULDC.64 UR6, c[0x0][0xb18] ;  /* 0x0002c60000067ab9 */ /* 0x000fe40000000a00 */
[----:B------:R3:W5:Y:S01]  /*1160*/  @P0 LDG.E R3, desc[UR10][R4.64] ;  /* 0x0000000a04030981 */ /* 0x000762000c1e1900 */
[----:B-1----:R-:W-:Y:S01]  /*1170*/  ISETP.NE.U32.AND P0, PT, R8, RZ, PT ;  /* 0x000000ff0800720c */ /* 0x002fe20003f05070 */
[----:B------:R-:W-:Y:S01]  /*1180*/  IMAD.U32 R7, RZ, RZ, UR9 ;  /* 0x00000009ff077e24 */ /* 0x000fe2000f8e00ff */
[----:B------:R-:W-:Y:S02]  /*1190*/  ISETP.NE.U32.AND P1, PT, RZ, UR6, PT ;  /* 0x00000006ff007c0c */ /* 0x000fe4000bf25070 */
[----:B------:R-:W-:-:S02]  /*11a0*/  ISETP.NE.AND.EX P0, PT, R9, RZ, PT, P0 ;  /* 0x000000ff0900720c */ /* 0x000fc40003f05300 */
[----:B--2---:R3:W5:Y:S01]  /*11b0*/  @P2 LDG.E R184, desc[UR10][R6.64] ;  /* 0x0000000a06b82981 */ /* 0x004762000c1e1900 */
[----:B------:R-:W-:Y:S02]  /*11c0*/  ISETP.NE.AND.EX P1, PT, RZ, UR7, PT, P1 ;  /* 0x00000007ff007c0c */ /* 0x000fe4000bf25310 */
[----:B0-----:R-:W-:Y:S01]  /*11d0*/  SEL R0, R0, 0x1, P0 ;  /* 0x0000000100007807 */ /* 0x001fe20000000000 */
[----:B----4-:R-:W-:Y:S10]  /*11e0*/  @P2 BRA `(.L_x_3988) ;  /* 0x0000000000302947 */ /* 0x010ff40003800000 */
[----:B------:R-:W-:Y:S02]  /*11f0*/  ULDC.64 UR4, c[0x0][0xaf8] ;  /* 0x0002be0000047ab9 */ /* 0x000fe40000000a00 */
[----:B------:R-:W-:-:S04]  /*1200*/  ISETP.NE.U32.AND P0, PT, RZ, UR4, PT ;  /* 0x00000004ff007c0c */ /* 0x000fc8000bf05070 */
[----:B------:R-:W-:-:S13]  /*1210*/  ISETP.NE.AND.EX P0, PT, RZ, UR5, PT, P0 ;  /* 0x00000005ff007c0c */ /* 0x000fda000bf05300 */
[----:B------:R-:W-:Y:S05]  /*1220*/  @!P0 BRA `(.L_x_3988) ;  /* 0x0000000000208947 */ /* 0x000fea0003800000 */
[----:B------:R-:W-:Y:S01]  /*1230*/  ULDC.64 UR4, c[0x0][0xaf8] ;  /* 0x0002be0000047ab9 */ /* 0x000fe20000000a00 */
[----:B------:R-:W-:Y:S01]  /*1240*/  ULDC.64 UR8, c[0x0][0x208] ;  /* 0x0000820000087ab9 */ /* 0x000fe20000000a00 */
[----:B------:R-:W-:-:S06]  /*1250*/  UIMAD.WIDE UR4, UR39, 0x4, UR4 ;  /* 0x00000004270478a5 */ /* 0x000fcc000f8e0204 */
[----:B---3--:R-:W-:Y:S02]  /*1260*/  IMAD.U32 R4, RZ, RZ, UR4 ;  /* 0x00000004ff047e24 */ /* 0x008fe4000f8e00ff */
[----:B------:R-:W-:-:S05]  /*1270*/  IMAD.U32 R5, RZ, RZ, UR5 ;  /* 0x00000005ff057e24 */ /* 0x000fca000f8e00ff */
[----:B-----5:R-:W2:Y:S04]  /*1280*/  LDG.E R184, desc[UR8][R4.64] ;  /* 0x0000000804b87981 */ /* 0x020ea8000c1e1900 */
[----:B------:R-:W2:Y:S02]  /*1290*/  LDG.E R7, desc[UR8][R4.64+0x4] ;  /* 0x0000040804077981 */ /* 0x000ea4000c1e1900 */
[----:B--2---:R-:W-:-:S07]  /*12a0*/  IMAD.IADD R184, R7, 0x1, -R184 ;  /* 0x0000000107b87824 */ /* 0x004fce00078e0ab8 */
.L_x_3988:
[----:B------:R-:W-:Y:S02]  /*12b0*/  IMAD R186, R0, R11, RZ ;  /* 0x0000000b00ba7224 */ /* 0x000fe400078e02ff */
[----:B------:R-:W-:Y:S01]  /*12c0*/  IMAD.MOV.U32 R193, RZ, RZ, R185 ;  /* 0x000000ffffc17224 */ /* 0x000fe200078e00b9 */
[----:B------:R-:W-:Y:S06]  /*12d0*/  @!P1 BRA `(.L_x_3989) ;  /* 0x00000000001c9947 */ /* 0x000fec0003800000 */
[----:B------:R-:W-:Y:S01]  /*12e0*/  ULEA UR4, UP0, UR39, UR6, 0x2 ;  /* 0x0000000627047291 */ /* 0x000fe2000f80103f */
[----:B------:R-:W-:-:S03]  /*12f0*/  ULDC.64 UR8, c[0x0][0x208] ;  /* 0x0000820000087ab9 */ /* 0x000fc60000000a00 */
[----:B------:R-:W-:Y:S02]  /*1300*/  ULEA.HI.X UR5, UR39, UR7, UR38, 0x2, UP0 ;  /* 0x0000000727057291 */ /* 0x000fe400080f1426 */
[----:B---3--:R-:W-:-:S04]  /*1310*/  MOV R4, UR4 ;  /* 0x0000000400047c02 */ /* 0x008fc80008000f00 */
[----:B------:R-:W-:-:S05]  /*1320*/  IMAD.U32 R5, RZ, RZ, UR5 ;  /* 0x00000005ff057e24 */ /* 0x000fca000f8e00ff */
[----:B------:R0:W5:Y:S01]  /*1330*/  LDG.E R186, desc[UR8][R4.64] ;  /* 0x0000000804ba7981 */ /* 0x000162000c1e1900 */
[----:B------:R-:W-:Y:S05]  /*1340*/  BRA `(.L_x_3990) ;  /* 0x0000000000307947 */ /* 0x000fea0003800000 */
.L_x_3989:
        /* <DEDUP_REMOVED lines=9> */
[----:B------:R-:W2:Y:S04]  /*13e0*/  LDG.E R186, desc[UR6][R4.64] ;  /* 0x0000000604ba7981 */ /* 0x000ea8000c1e1900 */
[----:B------:R-:W2:Y:S02]  /*13f0*/  LDG.E R7, desc[UR6][R4.64+0x4] ;  /* 0x0000040604077981 */ /* 0x000ea4000c1e1900 */
[----:B--2---:R-:W-:-:S07]  /*1400*/  IMAD.IADD R186, R7, 0x1, -R186 ;  /* 0x0000000107ba7824 */ /* 0x004fce00078e0aba */
.L_x_3990:
[----:B-----5:R-:W-:Y:S01]  /*1410*/  IMAD.IADD R186, R186, 0x1, -R3 ;  /* 0x00000001baba7824 */ /* 0x020fe200078e0a03 */
[----:B------:R-:W-:Y:S01]  /*1420*/  UISETP.NE.AND UP0, UPT, UR41, 0x1, UPT ;  /* 0x000000012900788c */ /* 0x000fe2000bf05270 */
[----:B------:R-:W-:Y:S02]  /*1430*/  LEA R3, R185, 0x7f, 0x6 ;  /* 0x0000007fb9037811 */ /* 0x000fe400078e30ff */
[----:B------:R-:W-:Y:S01]  /*1440*/  CS2R R150, SRZ ;  /* 0x0000000000967805 */ /* 0x000fe2000001ff00 */
[C---:B------:R-:W-:Y:S01]  /*1450*/  VIADD R0, R186.reuse, 0x3f ;  /* 0x0000003fba007836 */ /* 0x040fe20000000000 */
[----:B------:R-:W-:Y:S02]  /*1460*/  CS2R R148, SRZ ;  /* 0x0000000000947805 */ /* 0x000fe4000001ff00 */
[----:B0--3--:R-:W-:Y:S02]  /*1470*/  IADD3 R4, R186, R3, -R184 ;  /* 0x00000003ba047210 */ /* 0x009fe40007ffe8b8 */
[----:B------:R-:W-:-:S02]  /*1480*/  CS2R R146, SRZ ;  /* 0x0000000000927805 */ /* 0x000fc4000001ff00 */
[----:B------:R-:W-:Y:S02]  /*1490*/  PLOP3.LUT P0, PT, PT, PT, UP0, 0x80, 0x0 ;  /* 0x000000000000781c */ /* 0x000fe40003f0f008 */
[----:B------:R-:W-:Y:S02]  /*14a0*/  CS2R R144, SRZ ;  /* 0x0000000000907805 */ /* 0x000fe4000001ff00 */
[----:B------:R-:W-:Y:S02]  /*14b0*/  SHF.R.S32.HI R3, RZ, 0x1f, R0 ;  /* 0x0000001fff037819 */ /* 0x000fe40000011400 */
[----:B------:R-:W-:Y:S02]  /*14c0*/  CS2R R142, SRZ ;  /* 0x00000000008e7805 */ /* 0x000fe4000001ff00 */
[----:B------:R-:W-:Y:S02]  /*14d0*/  SHF.R.S32.HI R5, RZ, 0x1f, R4 ;  /* 0x0000001fff057819 */ /* 0x000fe40000011404 */
[----:B------:R-:W-:-:S02]  /*14e0*/  CS2R R140, SRZ ;  /* 0x00000000008c7805 */ /* 0x000fc4000001ff00 */
[----:B------:R-:W-:Y:S01]  /*14f0*/  LEA.HI R3, R3, R0, RZ, 0x6 ;  /* 0x0000000003037211 */ /* 0x000fe200078f30ff */
[----:B------:R-:W-:Y:S01]  /*1500*/  IMAD.MOV.U32 R0, RZ, RZ, RZ ;  /* 0x000000ffff007224 */ /* 0x000fe200078e00ff */
[----:B------:R-:W-:Y:S02]  /*1510*/  LEA.HI R5, R5, R4, RZ, 0x6 ;  /* 0x0000000405057211 */ /* 0x000fe400078f30ff */
[----:B------:R-:W-:Y:S02]  /*1520*/  CS2R R138, SRZ ;  /* 0x00000000008a7805 */ /* 0x000fe4000001ff00 */
[----:B------:R-:W-:Y:S01]  /*1530*/  SHF.R.S32.HI R168, RZ, 0x6, R3 ;  /* 0x00000006ffa87819 */ /* 0x000fe20000011403 */
[----:B------:R-:W-:Y:S01]  /*1540*/  IMAD.MOV.U32 R3, RZ, RZ, RZ ;  /* 0x000000ffff037224 */ /* 0x000fe200078e00ff */
[----:B------:R-:W-:Y:S02]  /*1550*/  SHF.R.S32.HI R5, RZ, 0x6, R5 ;  /* 0x00000006ff057819 */ /* 0x000fe40000011405 */
[----:B------:R-:W-:-:S02]  /*1560*/  CS2R R136, SRZ ;  /* 0x0000000000887805 */ /* 0x000fc4000001ff00 */
[----:B------:R-:W-:Y:S02]  /*1570*/  CS2R R134, SRZ ;  /* 0x0000000000867805 */ /* 0x000fe4000001ff00 */
[----:B------:R-:W-:Y:S02]  /*1580*/  CS2R R132, SRZ ;  /* 0x0000000000847805 */ /* 0x000fe4000001ff00 */
[----:B------:R-:W-:Y:S02]  /*1590*/  VIMNMX R168, R168, R5, PT ;  /* 0x00000005a8a87248 */ /* 0x000fe40003fe0100 */
        /* <DEDUP_REMOVED lines=51> */
[----:B------:R-:W-:Y:S01]  /*18d0*/  MOV R169, RZ ;  /* 0x000000ff00a97202 */ /* 0x000fe20000000f00 */
[----:B------:R-:W-:Y:S01]  /*18e0*/  IMAD.MOV.U32 R7, RZ, RZ, RZ ;  /* 0x000000ffff077224 */ /* 0x000fe200078e00ff */
[----:B------:R-:W-:Y:S01]  /*18f0*/  CS2R R170, SRZ ;  /* 0x0000000000aa7805 */ /* 0x000fe2000001ff00 */
[----:B------:R-:W-:Y:S01]  /*1900*/  IMAD.MOV.U32 R24, RZ, RZ, RZ ;  /* 0x000000ffff187224 */ /* 0x000fe200078e00ff */
[----:B------:R-:W-:Y:S01]  /*1910*/  CS2R R26, SRZ ;  /* 0x00000000001a7805 */ /* 0x000fe2000001ff00 */
[----:B------:R-:W-:Y:S01]  /*1920*/  IMAD.MOV.U32 R172, RZ, RZ, RZ ;  /* 0x000000ffffac7224 */ /* 0x000fe200078e00ff */
[----:B------:R-:W-:Y:S06]  /*1930*/  @!P0 BRA `(.L_x_3991) ;  /* 0x0000001400e88947 */ /* 0x000fec0003800000 */
        /* <DEDUP_REMOVED lines=13> */
[----:B------:R-:W-:Y:S01]  /*1a10*/  UMOV UR7, 0x40000040 ;  /* 0x4000004000077882 */ /* 0x000fe20000000000 */
[----:B------:R-:W1:Y:S01]  /*1a20*/  S2R R20, SR_TID.X ;  /* 0x0000000000147919 */ /* 0x000e620000002100 */
[----:B0-----:R-:W-:-:S04]  /*1a30*/  LEA.HI R5, R4, R4, RZ, 0x1 ;  /* 0x0000000404057211 */ /* 0x001fc800078f08ff */
[----:B------:R-:W-:Y:S01]  /*1a40*/  LOP3.LUT R5, R5, 0x1fffe, RZ, 0xc0, !PT ;  /* 0x0001fffe05057812 */ /* 0x000fe200078ec0ff */
[----:B------:R-:W-:-:S04]  /*1a50*/  WARPGROUP.ARRIVE ;  /* 0x00000000000079c5 */ /* 0x000fc80000000000 */
        /* <DEDUP_REMOVED lines=10> */
[----:B------:R-:W-:Y:S01]  /*1b00*/  VIADD R8, R5, 0x2 ;  /* 0x0000000205087836 */ /* 0x000fe20000000000 */
[----:B------:R-:W-:-:S02]  /*1b10*/  LOP3.LUT R7, R4, 0x2000000, RZ, 0xfc, !PT ;  /* 0x0200000004077812 */ /* 0x000fc400078efcff */
[----:B-1----:R-:W-:Y:S02]  /*1b20*/  LOP3.LUT R20, R20, 0x7f, RZ, 0xc0, !PT ;  /* 0x0000007f14147812 */ /* 0x002fe400078ec0ff */
[----:B------:R-:W-:Y:S01]  /*1b30*/  R2UR UR12, R8 ;  /* 0x00000000080c72ca */ /* 0x000fe200000e0000 */
[----:B------:R-:W-:Y:S01]  /*1b40*/  IMAD R4, R2, 0x1000, R7 ;  /* 0x0000100002047824 */ /* 0x000fe200078e0207 */
[C---:B------:R-:W-:Y:S01]  /*1b50*/  IADD3 R8, R5.reuse, 0x4, RZ ;  /* 0x0000000405087810 */ /* 0x040fe20007ffe0ff */
[----:B------:R-:W-:Y:S01]  /*1b60*/  VIADD R5, R5, 0x6 ;  /* 0x0000000605057836 */ /* 0x000fe20000000000 */
[----:B------:R-:W-:Y:S01]  /*1b70*/  ISETP.NE.AND P1, PT, R20, RZ, PT ;  /* 0x000000ff1400720c */ /* 0x000fe20003f25270 */
[C---:B------:R-:W-:Y:S01]  /*1b80*/  VIADD R6, R4.reuse, 0x80 ;  /* 0x0000008004067836 */ /* 0x040fe20000000000 */
[----:B------:R-:W-:Y:S02]  /*1b90*/  R2UR UR10, R4 ;  /* 0x00000000040a72ca */ /* 0x000fe400000e0000 */
[----:B------:R-:W-:-:S02]  /*1ba0*/  R2UR UR16, R8 ;  /* 0x00000000081072ca */ /* 0x000fc400000e0000 */
[----:B------:R-:W-:Y:S01]  /*1bb0*/  R2UR UR14, R6 ;  /* 0x00000000060e72ca */ /* 0x000fe200000e0000 */
[C---:B------:R-:W-:Y:S01]  /*1bc0*/  VIADD R6, R4.reuse, 0x100 ;  /* 0x0000010004067836 */ /* 0x040fe20000000000 */
[----:B------:R-:W-:Y:S01]  /*1bd0*/  R2UR UR4, R5 ;  /* 0x00000000050472ca */ /* 0x000fe200000e0000 */
[----:B------:R-:W-:-:S03]  /*1be0*/  VIADD R4, R4, 0x180 ;  /* 0x0000018004047836 */ /* 0x000fc60000000000 */
[----:B------:R-:W-:Y:S02]  /*1bf0*/  R2UR UR18, R6 ;  /* 0x00000000061272ca */ /* 0x000fe400000e0000 */
[----:B------:R-:W-:Y:S01]  /*1c00*/  R2UR UR6, R4 ;  /* 0x00000000040672ca */ /* 0x000fe200000e0000 */
[----:B------:R-:W-:Y:S01]  /*1c10*/  HGMMA.64x256x16.F32 R24, gdesc[UR8].tnspB, RZ, !UPT, gsb0 ;  /* 0x43e00000081879f0 */ /* 0x000fe2000c0008ff */
[----:B------:R-:W-:-:S04]  /*1c20*/  @!P1 IMAD R4, R2, 0x8, R17 ;  /* 0x0000000802049824 */ /* 0x000fc800078e0211 */
[----:B------:R-:W-:-:S05]  /*1c30*/  @!P1 VIADD R4, R4, 0x38860 ;  /* 0x0003886004049836 */ /* 0x000fca0000000000 */
[----:B------:R-:W-:Y:S01]  /*1c40*/  @!P1 PRMT R4, RZ, 0x654, R4 ;  /* 0x00000654ff049816 */ /* 0x000fe20000000004 */
[----:B------:R-:W-:Y:S02]  /*1c50*/  WARPGROUP.DEPBAR.LE gsb0, 0x0 ;  /* 0x00008000000079c5 */ /* 0x000fe40000010000 */
[----:B------:R-:W-:-:S15]  /*1c60*/  WARPGROUP.ARRIVE ;  /* 0x00000000000079c5 */ /* 0x000fde0000000000 */
        /* <DEDUP_REMOVED lines=14> */
.L_x_3994:
[----:B------:R-:W-:Y:S01]  /*1d50*/  BAR.SYNC.DEFER_BLOCKING 0xe, 0x100 ;  /* 0x0384000000007b1d */ /* 0x000fe20000010000 */
[----:B01----:R-:W-:Y:S01]  /*1d60*/  IMAD R4, R2, 0x40, R18 ;  /* 0x0000004002047824 */ /* 0x003fe200078e0212 */
[----:B------:R-:W-:Y:S01]  /*1d70*/  ISETP.GT.AND P2, PT, R168, RZ, PT ;  /* 0x000000ffa800720c */ /* 0x000fe20003f44270 */
[----:B------:R-:W-:Y:S02]  /*1d80*/  VIADD R2, R2, 0x1 ;  /* 0x0000000102027836 */ /* 0x000fe40000000000 */
[----:B------:R-:W-:Y:S01]  /*1d90*/  IMAD R4, R4, 0x4, R17 ;  /* 0x0000000404047824 */ /* 0x000fe200078e0211 */
[----:B------:R-:W-:Y:S01]  /*1da0*/  UMOV UR11, 0x40000040 ;  /* 0x40000040000b7882 */ /* 0x000fe20000000000 */
[----:B------:R-:W-:Y:S01]  /*1db0*/  UMOV UR15, 0x40000040 ;  /* 0x40000040000f7882 */ /* 0x000fe20000000000 */
[----:B------:R-:W-:Y:S01]  /*1dc0*/  ISETP.NE.AND P0, PT, R2, 0x2, PT ;  /* 0x000000020200780c */ /* 0x000fe20003f05270 */
[----:B------:R-:W-:Y:S01]  /*1dd0*/  UMOV UR19, 0x40000040 ;  /* 0x4000004000137882 */ /* 0x000fe20000000000 */
[----:B------:R-:W-:Y:S01]  /*1de0*/  UMOV UR7, 0x40000040 ;  /* 0x4000004000077882 */ /* 0x000fe20000000000 */
[----:B------:R-:W-:Y:S01]  /*1df0*/  VIADD R168, R168, 0xffffffff ;  /* 0xffffffffa8a87836 */ /* 0x000fe20000000000 */
[----:B------:R-:W-:Y:S01]  /*1e00*/  SEL R2, R2, RZ, P0 ;  /* 0x000000ff02027207 */ /* 0x000fe20000000000 */
[----:B------:R-:W0:Y:S04]  /*1e10*/  LDS R5, [R4+0x38400] ;  /* 0x0384000004057984 */ /* 0x000e280000000800 */
[----:B------:R1:W2:Y:S02]  /*1e20*/  LDS R6, [R4+0x38420] ;  /* 0x0384200004067984 */ /* 0x0002a40000000800 */
[----:B-1----:R-:W-:-:S05]  /*1e30*/  IMAD R4, R2, 0x1000, R7 ;  /* 0x0000100002047824 */ /* 0x002fca00078e0207 */
[----:B------:R-:W-:Y:S01]  /*1e40*/  R2UR UR10, R4 ;  /* 0x00000000040a72ca */ /* 0x000fe200000e0000 */
        /* <DEDUP_REMOVED lines=128> */
[----:B------:R-:W-:-:S04]  /*2650*/  IADD3 R5, R4, 0x80, RZ ;  /* 0x0000008004057810 */ /* 0x000fc80007ffe0ff */
[----:B------:R-:W-:Y:S01]  /*2660*/  R2UR UR14, R5 ;  /* 0x00000000050e72ca */ /* 0x000fe200000e0000 */
[----:B------:R-:W-:Y:S01]  /*2670*/  WARPGROUP.ARRIVE ;  /* 0x00000000000079c5 */ /* 0x000fe20000000000 */
[C---:B------:R-:W-:Y:S02]  /*2680*/  VIADD R5, R4.reuse, 0x100 ;  /* 0x0000010004057836 */ /* 0x040fe40000000000 */
[----:B------:R-:W-:-:S03]  /*2690*/  VIADD R4, R4, 0x180 ;  /* 0x0000018004047836 */ /* 0x000fc60000000000 */
[----:B------:R-:W-:Y:S01]  /*26a0*/  HGMMA.64x256x16.F32 R24, gdesc[UR8].tnspB, R24, gsb0 ;  /* 0x43e00000081879f0 */ /* 0x000fe20008000818 */
[----:B------:R-:W-:Y:S02]  /*26b0*/  R2UR UR18, R5 ;  /* 0x00000000051272ca */ /* 0x000fe400000e0000 */
[----:B------:R-:W-:Y:S01]  /*26c0*/  R2UR UR6, R4 ;  /* 0x00000000040672ca */ /* 0x000fe200000e0000 */
[----:B------:R-:W-:Y:S01]  /*26d0*/  @!P1 IMAD R4, R2, 0x8, R17 ;  /* 0x0000000802049824 */ /* 0x000fe200078e0211 */
[----:B------:R-:W-:-:S03]  /*26e0*/  SEL R5, RZ, 0x1, P0 ;  /* 0x00000001ff057807 */ /* 0x000fc60000000000 */
[----:B------:R-:W-:Y:S01]  /*26f0*/  @!P1 VIADD R4, R4, 0x38860 ;  /* 0x0003886004049836 */ /* 0x000fe20000000000 */
[----:B------:R-:W-:-:S04]  /*2700*/  LOP3.LUT R16, R16, R5, RZ, 0x3c, !PT ;  /* 0x0000000510107212 */ /* 0x000fc800078e3cff */
        /* <DEDUP_REMOVED lines=16> */
.L_x_3993:
[----:B------:R-:W-:Y:S01]  /*2810*/  BAR.SYNC.DEFER_BLOCKING 0xe, 0x100 ;  /* 0x0384000000007b1d */ /* 0x000fe20000010000 */
[C---:B01----:R-:W-:Y:S01]  /*2820*/  IMAD R4, R2.reuse, 0x40, R18 ;  /* 0x0000004002047824 */ /* 0x043fe200078e0212 */
[----:B------:R-:W-:Y:S01]  /*2830*/  PLOP3.LUT P0, PT, PT, PT, PT, 0x8, 0x0 ;  /* 0x000000000000781c */ /* 0x000fe20003f0e170 */
[----:B------:R-:W-:Y:S02]  /*2840*/  VIADD R2, R2, 0x1 ;  /* 0x0000000102027836 */ /* 0x000fe40000000000 */
[----:B------:R-:W-:-:S03]  /*2850*/  IMAD R17, R4, 0x4, R17 ;  /* 0x0000000404117824 */ /* 0x000fc600078e0211 */
[----:B------:R-:W-:-:S04]  /*2860*/  ISETP.NE.AND P1, PT, R2, 0x2, PT ;  /* 0x000000020200780c */ /* 0x000fc80003f25270 */
[----:B------:R-:W-:Y:S02]  /*2870*/  SEL R7, RZ, 0x1, P1 ;  /* 0x00000001ff077807 */ /* 0x000fe40000800000 */
[----:B------:R-:W-:Y:S02]  /*2880*/  SEL R2, R2, RZ, P1 ;  /* 0x000000ff02027207 */ /* 0x000fe40000800000 */
[----:B------:R-:W-:Y:S01]  /*2890*/  LOP3.LUT R16, R16, R7, RZ, 0x3c, !PT ;  /* 0x0000000710107212 */ /* 0x000fe200078e3cff */
        /* <DEDUP_REMOVED lines=132> */
.L_x_3991:
[----:B------:R-:W-:Y:S02]  /*30e0*/  ISETP.GE.AND P1, PT, R168, 0x1, PT ;  /* 0x00000001a800780c */ /* 0x000fe40003f26270 */
[----:B------:R-:W-:-:S11]  /*30f0*/  PLOP3.LUT P0, PT, PT, PT, PT, 0x80, 0x0 ;  /* 0x000000000000781c */ /* 0x000fd60003f0f070 */
[----:B------:R-:W-:Y:S05]  /*3100*/  @!P1 BRA `(.L_x_3992) ;  /* 0x0000009400d89947 */ /* 0x000fea0003800000 */
[----:B------:R-:W0:Y:S02]  /*3110*/  SHFL.IDX PT, R0, R196, RZ, 0x1f ;  /* 0x00001fffc4007589 */ /* 0x000e2400000e0000 */
        /* <DEDUP_REMOVED lines=27> */
.L_x_3995:
[----:B------:R-:W-:Y:S01]  /*32d0*/  ULEA.HI UR4, UR36, UR36, URZ, 0x1 ;  /* 0x0000002424047291 */ /* 0x000fe2000f8f083f */
[----:B------:R-:W-:-:S03]  /*32e0*/  IMAD.U32 R0, RZ, RZ, UR40 ;  /* 0x00000028ff007e24 */ /* 0x000fc6000f8e00ff */
[----:B------:R-:W-:Y:S02]  /*32f0*/  ULOP3.LUT UR4, UR4, 0xfffffffe, URZ, 0xc0, !UPT ;  /* 0xfffffffe04047892 */ /* 0x000fe4000f8ec03f */
[----:B------:R-:W-:Y:S02]  /*3300*/  ISETP.NE.AND P0, PT, R0, 0x3, PT ;  /* 0x000000030000780c */ /* 0x000fe40003f05270 */
[----:B------:R-:W-:-:S06]  /*3310*/  UIADD3 UR4, UR36, -UR4, URZ ;  /* 0x8000000424047290 */ /* 0x000fcc000fffe03f */
[----:B------:R-:W-:-:S04]  /*3320*/  MOV R4, UR4 ;  /* 0x0000000400047c02 */ /* 0x000fc80008000f00 */
[----:B------:R-:W-:-:S04]  /*3330*/  SHF.L.U32 R4, R4, 0x1f, RZ ;  /* 0x0000001f04047819 */ /* 0x000fc800000006ff */
[----:B------:R-:W0:Y:S02]  /*3340*/  SYNCS.PHASECHK.TRANS64.TRYWAIT P1, [R17+URZ+0x38800], R4 ;  /* 0x03880004110075a7 */ /* 0x000e24000802017f */
[----:B0-----:R-:W-:Y:S05]  /*3350*/  @!P1 BRA `(.L_x_3996) ;  /* 0x0000011400489947 */ /* 0x001fea0003800000 */
.L_x_4124:
[----:B------:R-:W-:Y:S05]  /*3360*/  @!P0 BRA `(.L_x_3997) ;  /* 0x0000000000048947 */ /* 0x000fea0003800000 */
[----:B------:R-:W-:Y:S01]  /*3370*/  BPT.TRAP 0x1 ;  /* 0x000000040000795c */ /* 0x000fe20000300000 */
.L_x_3997:
[----:B------:R-:W-:Y:S01]  /*3380*/  IMAD R6, R2, 0x8, R17 ;  /* 0x0000000802067824 */ /* 0x000fe200078e0211 */
[----:B------:R-:W-:-:S04]  /*3390*/  SHF.L.U32 R7, R16, 0x1f, RZ ;  /* 0x0000001f10077819 */ /* 0x000fc800000006ff */
[----:B------:R1:W2:Y:S01]  /*33a0*/  SYNCS.PHASECHK.TRANS64.TRYWAIT P1, [R6+URZ+0x38830], R7 ;  /* 0x03883007060075a7 */ /* 0x0002a2000802017f */
[----:B------:R-:W-:Y:S05]  /*33b0*/  @!P0 BRA `(.L_x_3998) ;  /* 0x0000000000048947 */ /* 0x000fea0003800000 */
[----:B------:R-:W-:Y:S01]  /*33c0*/  BPT.TRAP 0x1 ;  /* 0x000000040000795c */ /* 0x000fe20000300000 */
.L_x_3998:
[----:B------:R-:W-:-:S05]  /*33d0*/  VIADD R0, R17, 0x22400 ;  /* 0x0002240011007836 */ /* 0x000fca0000000000 */
[----:B------:R-:W-:-:S04]  /*33e0*/  SHF.R.U32.HI R0, RZ, 0x4, R0 ;  /* 0x00000004ff007819 */ /* 0x000fc80000011600 */
[----:B------:R-:W-:Y:S01]  /*33f0*/  LOP3.LUT R0, R0, 0x3fff, RZ, 0xc0, !PT ;  /* 0x00003fff00007812 */ /* 0x000fe200078ec0ff */
[----:B--2---:R-:W-:Y:S06]  /*3400*/  @P1 BRA `(.L_x_3999) ;  /* 0x0000000000081947 */ /* 0x004fec0003800000 */
[----:B------:R-:W2:Y:S02]  /*3410*/  SYNCS.PHASECHK.TRANS64.TRYWAIT P1, [R6+URZ+0x38830], R7 ;  /* 0x03883007060075a7 */ /* 0x000ea4000802017f */
[----:B--2---:R-:W-:Y:S05]  /*3420*/  @!P1 BRA `(.L_x_4000) ;  /* 0x0000011400289947 */ /* 0x004fea0003800000 */
.L_x_3999:
[----:B------:R-:W-:Y:S05]  /*3430*/  WARPSYNC.ALL ;  /* 0x0000000000007948 */ /* 0x000fea0003800000 */
[----:B------:R-:W-:Y:S01]  /*3440*/  LOP3.LUT R0, R0, 0x10000, RZ, 0xfc, !PT ;  /* 0x0001000000007812 */ /* 0x000fe200078efcff */
[----:B------:R-:W-:Y:S01]  /*3450*/  VIADD R3, R17, 0x20400 ;  /* 0x0002040011037836 */ /* 0x000fe20000000000 */
[----:B------:R-:W-:-:S03]  /*3460*/  WARPGROUP.ARRIVE ;  /* 0x00000000000079c5 */ /* 0x000fc60000000000 */
[----:B------:R-:W-:Y:S01]  /*3470*/  IMAD R5, R2, 0x200, R0 ;  /* 0x0000020002057824 */ /* 0x000fe200078e0200 */
[----:B------:R-:W-:Y:S01]  /*3480*/  UMOV UR11, 0x40000040 ;  /* 0x40000040000b7882 */ /* 0x000fe20000000000 */
[----:B------:R-:W-:Y:S01]  /*3490*/  UMOV UR9, 0x40000040 ;  /* 0x4000004000097882 */ /* 0x000fe20000000000 */
[----:B------:R-:W-:Y:S01]  /*34a0*/  SHF.R.U32.HI R3, RZ, 0x4, R3 ;  /* 0x00000004ff037819 */ /* 0x000fe20000011603 */
[----:B------:R-:W-:Y:S01]  /*34b0*/  UMOV UR15, 0x40000040 ;  /* 0x40000040000f7882 */ /* 0x000fe20000000000 */
[----:B------:R-:W-:Y:S01]  /*34c0*/  R2UR UR10, R5 ;  /* 0x00000000050a72ca */ /* 0x000fe200000e0000 */
[----:B------:R-:W-:Y:S01]  /*34d0*/  UMOV UR13, 0x40000040 ;  /* 0x40000040000d7882 */ /* 0x000fe20000000000 */
[----:B------:R-:W-:Y:S01]  /*34e0*/  LOP3.LUT R3, R3, 0x3fff, RZ, 0xc0, !PT ;  /* 0x00003fff03037812 */ /* 0x000fe200078ec0ff */
[----:B------:R-:W-:Y:S01]  /*34f0*/  UMOV UR19, 0x40000040 ;  /* 0x4000004000137882 */ /* 0x000fe20000000000 */
[----:B------:R-:W-:Y:S01]  /*3500*/  UMOV UR17, 0x40000040 ;  /* 0x4000004000117882 */ /* 0x000fe20000000000 */
[----:B------:R-:W-:Y:S01]  /*3510*/  UMOV UR23, 0x40000040 ;  /* 0x4000004000177882 */ /* 0x000fe20000000000 */
[----:B------:R-:W-:Y:S01]  /*3520*/  LOP3.LUT R3, R3, 0x10000, RZ, 0xfc, !PT ;  /* 0x0001000003037812 */ /* 0x000fe200078efcff */
[----:B------:R-:W-:-:S03]  /*3530*/  UMOV UR21, 0x40000040 ;  /* 0x4000004000157882 */ /* 0x000fc60000000000 */
[C---:B------:R-:W-:Y:S01]  /*3540*/  R2UR UR8, R3.reuse ;  /* 0x00000000030872ca */ /* 0x040fe200000e0000 */
[----:B------:R-:W-:Y:S02]  /*3550*/  VIADD R5, R3, 0x2 ;  /* 0x0000000203057836 */ /* 0x000fe40000000000 */
[----:B------:R-:W-:Y:S02]  /*3560*/  UIADD3 UR14, UR10, 0x2, URZ ;  /* 0x000000020a0e7890 */ /* 0x000fe4000fffe03f */
[----:B------:R-:W-:Y:S01]  /*3570*/  UIADD3 UR18, UR10, 0x4, URZ ;  /* 0x000000040a127890 */ /* 0x000fe2000fffe03f */
[----:B------:R-:W-:Y:S01]  /*3580*/  R2UR UR12, R5 ;  /* 0x00000000050c72ca */ /* 0x000fe200000e0000 */
[C---:B------:R-:W-:Y:S01]  /*3590*/  VIADD R5, R3.reuse, 0x4 ;  /* 0x0000000403057836 */ /* 0x040fe20000000000 */
[----:B------:R-:W-:Y:S01]  /*35a0*/  UIADD3 UR22, UR10, 0x6, URZ ;  /* 0x000000060a167890 */ /* 0x000fe2000fffe03f */
[----:B------:R-:W-:-:S03]  /*35b0*/  VIADD R3, R3, 0x6 ;  /* 0x0000000603037836 */ /* 0x000fc60000000000 */
[----:B------:R-:W-:Y:S01]  /*35c0*/  R2UR UR16, R5 ;  /* 0x00000000051072ca */ /* 0x000fe200000e0000 */
[----:B------:R-:W-:Y:S01]  /*35d0*/  HGMMA.64x64x16.F32 R24, gdesc[UR8], RZ, !UPT, gsb0 ;  /* 0x00e00000081879f0 */ /* 0x000fe2000c0008ff */
[----:B------:R-:W-:Y:S02]  /*35e0*/  R2UR UR20, R3 ;  /* 0x00000000031472ca */ /* 0x000fe400000e0000 */
        /* <DEDUP_REMOVED lines=10> */
[----:B------:R-:W3:Y:S02]  /*3690*/  SYNCS.PHASECHK.TRANS64.TRYWAIT P1, [R17+URZ+0x38810], R4 ;  /* 0x03881004110075a7 */ /* 0x000ee4000802017f */
[----:B---3--:R-:W-:Y:S05]  /*36a0*/  @!P1 BRA `(.L_x_4001) ;  /* 0x00000110009c9947 */ /* 0x008fea0003800000 */
.L_x_4125:
[----:B------:R-:W-:Y:S05]  /*36b0*/  @!P0 BRA `(.L_x_4002) ;  /* 0x0000000000048947 */ /* 0x000fea0003800000 */
[----:B------:R-:W-:Y:S01]  /*36c0*/  BPT.TRAP 0x1 ;  /* 0x000000040000795c */ /* 0x000fe20000300000 */
.L_x_4002:
[----:B------:R4:W0:Y:S01]  /*36d0*/  SYNCS.PHASECHK.TRANS64.TRYWAIT P1, [R6+URZ+0x38850], R7 ;  /* 0x03885007060075a7 */ /* 0x000822000802017f */
[----:B------:R-:W-:Y:S05]  /*36e0*/  @!P0 BRA `(.L_x_4003) ;  /* 0x0000000000048947 */ /* 0x000fea0003800000 */
[----:B------:R-:W-:Y:S01]  /*36f0*/  BPT.TRAP 0x1 ;  /* 0x000000040000795c */ /* 0x000fe20000300000 */
.L_x_4003:
[C---:B------:R-:W-:Y:S02]  /*3700*/  VIADD R3, R17.reuse, 0x400 ;  /* 0x0000040011037836 */ /* 0x040fe40000000000 */
[----:B0--3--:R-:W-:-:S03]  /*3710*/  VIADD R4, R17, 0x26400 ;  /* 0x0002640011047836 */ /* 0x009fc60000000000 */
[----:B------:R-:W-:Y:S02]  /*3720*/  SHF.R.U32.HI R3, RZ, 0x4, R3 ;  /* 0x00000004ff037819 */ /* 0x000fe40000011603 */
[----:B------:R-:W-:Y:S02]  /*3730*/  SHF.R.U32.HI R4, RZ, 0x4, R4 ;  /* 0x00000004ff047819 */ /* 0x000fe40000011604 */
[----:B------:R-:W-:Y:S02]  /*3740*/  LOP3.LUT R3, R3, 0x3fff, RZ, 0xc0, !PT ;  /* 0x00003fff03037812 */ /* 0x000fe400078ec0ff */
[----:B------:R-:W-:Y:S02]  /*3750*/  LOP3.LUT R4, R4, 0x3fff, RZ, 0xc0, !PT ;  /* 0x00003fff04047812 */ /* 0x000fe400078ec0ff */
[----:B------:R-:W-:Y:S02]  /*3760*/  LOP3.LUT R3, R3, 0x10000, RZ, 0xfc, !PT ;  /* 0x0001000003037812 */ /* 0x000fe400078efcff */
[----:B------:R-:W-:-:S02]  /*3770*/  LOP3.LUT R4, R4, 0x10000, RZ, 0xfc, !PT ;  /* 0x0001000004047812 */ /* 0x000fc400078efcff */
[----:B------:R-:W-:Y:S01]  /*3780*/  LEA R5, R2, R3, 0xc ;  /* 0x0000000302057211 */ /* 0x000fe200078e60ff */
[----:B------:R-:W-:Y:S06]  /*3790*/  @P1 BRA `(.L_x_4004) ;  /* 0x0000000000081947 */ /* 0x000fec0003800000 */
[----:B------:R-:W0:Y:S02]  /*37a0*/  SYNCS.PHASECHK.TRANS64.TRYWAIT P1, [R6+URZ+0x38850], R7 ;  /* 0x03885007060075a7 */ /* 0x000e24000802017f */
[----:B0-----:R-:W-:Y:S05]  /*37b0*/  @!P1 BRA `(.L_x_4005) ;  /* 0x00000110006c9947 */ /* 0x001fea0003800000 */
.L_x_4004:
[C---:B------:R-:W-:Y:S01]  /*37c0*/  R2UR UR24, R4.reuse ;  /* 0x00000000041872ca */ /* 0x040fe200000e0000 */
[----:B------:R-:W-:Y:S01]  /*37d0*/  WARPGROUP.ARRIVE ;  /* 0x00000000000079c5 */ /* 0x000fe20000000000 */
[C---:B------:R-:W-:Y:S01]  /*37e0*/  R2UR UR26, R5.reuse ;  /* 0x00000000051a72ca */ /* 0x040fe200000e0000 */
[----:B------:R-:W-:Y:S01]  /*37f0*/  UMOV UR25, 0x40000040 ;  /* 0x4000004000197882 */ /* 0x000fe20000000000 */
[----:B------:R-:W-:Y:S01]  /*3800*/  UMOV UR27, 0x40000040 ;  /* 0x40000040001b7882 */ /* 0x000fe20000000000 */
[----:B------:R-:W-:Y:S01]  /*3810*/  VIADD R8, R4, 0x2 ;  /* 0x0000000204087836 */ /* 0x000fe20000000000 */
[----:B------:R-:W-:Y:S01]  /*3820*/  UMOV UR5, 0x40000040 ;  /* 0x4000004000057882 */ /* 0x000fe20000000000 */
[----:B012-4-:R-:W-:Y:S01]  /*3830*/  VIADD R7, R5, 0x2 ;  /* 0x0000000205077836 */ /* 0x017fe20000000000 */
[----:B------:R-:W-:Y:S01]  /*3840*/  UMOV UR7, 0x40000040 ;  /* 0x4000004000077882 */ /* 0x000fe20000000000 */
[----:B------:R-:W0:Y:S01]  /*3850*/  S2R R9, SR_TID.X ;  /* 0x0000000000097919 */ /* 0x000e220000002100 */
[----:B------:R-:W-:Y:S01]  /*3860*/  R2UR UR4, R8 ;  /* 0x00000000080472ca */ /* 0x000fe200000e0000 */
[----:B------:R-:W-:Y:S01]  /*3870*/  VIADD R8, R4, 0x4 ;  /* 0x0000000404087836 */ /* 0x000fe20000000000 */
[----:B------:R-:W-:Y:S01]  /*3880*/  R2UR UR6, R7 ;  /* 0x00000000070672ca */ /* 0x000fe200000e0000 */
[C---:B------:R-:W-:Y:S01]  /*3890*/  VIADD R7, R5.reuse, 0x4 ;  /* 0x0000000405077836 */ /* 0x040fe20000000000 */
[----:B------:R-:W-:Y:S01]  /*38a0*/  ULDC UR10, c[0x0][0xa80] ;  /* 0x0002a000000a7ab9 */ /* 0x000fe20000000800 */
[----:B------:R-:W-:Y:S01]  /*38b0*/  HGMMA.64x64x16.F32 R24, gdesc[UR24], R24, gsb0 ;  /* 0x00e00000181879f0 */ /* 0x000fe20008000818 */
[----:B------:R-:W-:-:S02]  /*38c0*/  VIADD R10, R5, 0x800 ;  /* 0x00000800050a7836 */ /* 0x000fc40000000000 */
[----:B------:R-:W1:Y:S01]  /*38d0*/  S2R R57, SR_TID.X ;  /* 0x0000000000397919 */ /* 0x000e620000002100 */
[----:B------:R-:W-:-:S04]  /*38e0*/  IMAD R201, R2, 0x1000, R19 ;  /* 0x0000100002c97824 */ /* 0x000fc800078e0213 */
[----:B------:R-:W-:Y:S01]  /*38f0*/  VIADD R203, R201, 0x80 ;  /* 0x00000080c9cb7836 */ /* 0x000fe20000000000 */
[----:B0-----:R-:W-:Y:S02]  /*3900*/  SHF.R.U32.HI R9, RZ, 0x7, R9 ;  /* 0x00000007ff097819 */ /* 0x001fe40000011609 */
[----:B-1----:R-:W-:Y:S01]  /*3910*/  LOP3.LUT R57, R57, 0x7f, RZ, 0xc0, !PT ;  /* 0x0000007f39397812 */ /* 0x002fe200078ec0ff */
        /* <DEDUP_REMOVED lines=124> */
[----:B------:R-:W0:Y:S01]  /*40e0*/  SHFL.IDX PT, R7, R9, RZ, 0x1f ;  /* 0x00001fff09077589 */ /* 0x000e2200000e0000 */
[----:B------:R-:W-:Y:S01]  /*40f0*/  VIADD R8, R4, 0x800 ;  /* 0x0000080004087836 */ /* 0x000fe20000000000 */
[----:B0-----:R-:W-:-:S04]  /*4100*/  ISETP.GT.AND P1, PT, R7, 0x7f, PT ;  /* 0x0000007f0700780c */ /* 0x001fc80003f24270 */
[----:B------:R-:W-:-:S04]  /*4110*/  SEL R7, RZ, 0x2, !P1 ;  /* 0x00000002ff077807 */ /* 0x000fc80004800000 */
[C---:B------:R-:W-:Y:S01]  /*4120*/  IADD3 R9, R7.reuse, R8, RZ ;  /* 0x0000000807097210 */ /* 0x040fe20007ffe0ff */
        /* <DEDUP_REMOVED lines=12> */
[----:B------:R-:W-:Y:S02]  /*41f0*/  IMAD.IADD R13, R10, 0x1, R9 ;  /* 0x000000010a0d7824 */ /* 0x000fe400078e0209 */
        /* <DEDUP_REMOVED lines=32> */
[----:B------:R-:W-:-:S03]  /*4400*/  VIADD R10, R5, 0xa00 ;  /* 0x00000a00050a7836 */ /* 0x000fc60000000000 */
        /* <DEDUP_REMOVED lines=130> */
[----:B------:R-:W-:Y:S02]  /*4c30*/  IMAD R5, R168, -0x40, R9 ;  /* 0xffffffc0a8057824 */ /* 0x000fe400078e0209 */
[----:B------:R-:W-:-:S03]  /*4c40*/  IMAD R9, R185, 0x40, R18 ;  /* 0x00000040b9097824 */ /* 0x000fc600078e0212 */
[----:B------:R-:W-:Y:S02]  /*4c50*/  IADD3 R7, R186, 0x1, R5 ;  /* 0x00000001ba077810 */ /* 0x000fe40007ffe005 */
[C---:B------:R-:W-:Y:S02]  /*4c60*/  IADD3 R5, -R22.reuse, R5, R186 ;  /* 0x0000000516057210 */ /* 0x040fe40007ffe1ba */
[----:B------:R-:W-:-:S04]  /*4c70*/  IADD3 R8, -R22, R7, -R184 ;  /* 0x0000000716087210 */ /* 0x000fc80007ffe9b8 */
[----:B------:R-:W-:Y:S02]  /*4c80*/  VIADDMNMX R11, R9, R8, R5, PT ;  /* 0x00000008090b7246 */ /* 0x000fe40003800105 */
[----:B------:R-:W-:Y:S02]  /*4c90*/  IADD3 R8, R8, 0x8, R9 ;  /* 0x0000000808087810 */ /* 0x000fe40007ffe009 */
[C---:B------:R-:W-:Y:S02]  /*4ca0*/  ISETP.GT.AND P1, PT, R11.reuse, RZ, PT ;  /* 0x000000ff0b00720c */ /* 0x040fe40003f24270 */
[C---:B------:R-:W-:Y:S02]  /*4cb0*/  ISETP.GT.AND P2, PT, R11.reuse, 0x1, PT ;  /* 0x000000010b00780c */ /* 0x040fe40003f44270 */
[----:B------:R-:W-:Y:S02]  /*4cc0*/  ISETP.GT.AND P3, PT, R11, 0x8, PT ;  /* 0x000000080b00780c */ /* 0x000fe40003f64270 */
[----:B------:R-:W-:Y:S01]  /*4cd0*/  VIMNMX R8, R5, R8, PT ;  /* 0x0000000805087248 */ /* 0x000fe20003fe0100 */
[----:B------:R-:W-:-:S02]  /*4ce0*/  WARPGROUP.DEPBAR.LE gsb0, 0x0 ;  /* 0x00008000000079c5 */ /* 0x000fc40000010000 */
[----:B------:R-:W-:-:S06]  /*4cf0*/  WARPGROUP.ARRIVE ;  /* 0x00000000000079c5 */ /* 0x000fcc0000000000 */
[----:B------:R-:W-:Y:S01]  /*4d00*/  HGMMA.64x64x16.F32 R24, gdesc[UR4], R24, gsb0 ;  /* 0x00e00000041879f0 */ /* 0x000fe20008000818 */
[----:B------:R-:W-:Y:S01]  /*4d10*/  R2UR UR4, R201 ;  /* 0x00000000c90472ca */ /* 0x000fe200000e0000 */
[----:B------:R-:W-:-:S12]  /*4d20*/  UMOV UR7, 0x40000040 ;  /* 0x4000004000077882 */ /* 0x000fd80000000000 */
[----:B------:R-:W-:Y:S01]  /*4d30*/  UMOV UR6, UR4 ;  /* 0x0000000400067c82 */ /* 0x000fe20008000000 */
[----:B------:R-:W-:Y:S01]  /*4d40*/  R2UR UR4, R203 ;  /* 0x00000000cb0472ca */ /* 0x000fe200000e0000 */
[C---:B------:R-:W-:Y:S01]  /*4d50*/  VIADD R203, R201.reuse, 0x100 ;  /* 0x00000100c9cb7836 */ /* 0x040fe20000000000 */
[----:B------:R-:W-:Y:S01]  /*4d60*/  IADD3 R201, R201, 0x180, RZ ;  /* 0x00000180c9c97810 */ /* 0x000fe20007ffe0ff */
        /* <DEDUP_REMOVED lines=48> */
[----:B------:R-:W0:Y:S01]  /*5070*/  SHFL.BFLY PT, R7, R10, 0x2, 0x1f ;  /* 0x0c401f000a077f89 */ /* 0x000e2200000e0000 */
        /* <DEDUP_REMOVED lines=12> */
[----:B0-----:R-:W-:Y:S02]  /*5140*/  FMNMX.FTZ R9, R10, R7, !PT ;  /* 0x000000070a097209 */ /* 0x001fe40007810000 */
[----:B------:R-:W-:Y:S02]  /*5150*/  FMNMX.FTZ R10, R30, R5, !PT ;  /* 0x000000051e0a7209 */ /* 0x000fe40007810000 */
[----:B------:R-:W-:Y:S01]  /*5160*/  FSEL R38, R38, -INF , P2 ;  /* 0xff80000026267808 */ /* 0x000fe20001000000 */
[----:B------:R-:W0:Y:S01]  /*5170*/  SHFL.BFLY PT, R12, R9, 0x1, 0x1f ;  /* 0x0c201f00090c7f89 */ /* 0x000e2200000e0000 */
        /* <DEDUP_REMOVED lines=12> */
[----:B0-----:R-:W-:-:S02]  /*5240*/  FMNMX.FTZ R5, R9, R12, !PT ;  /* 0x0000000c09057209 */ /* 0x001fc40007810000 */
[----:B------:R-:W-:Y:S02]  /*5250*/  ISETP.GT.AND P3, PT, R8, 0x29, PT ;  /* 0x000000290800780c */ /* 0x000fe40003f64270 */
[----:B------:R-:W-:Y:S01]  /*5260*/  FSEL R46, R46, -INF , P2 ;  /* 0xff8000002e2e7808 */ /* 0x000fe20001000000 */
[----:B------:R-:W-:Y:S01]  /*5270*/  FMUL.FTZ R9, R5, UR10 ;  /* 0x0000000a05097c20 */ /* 0x000fe20008410000 */
[----:B------:R-:W-:Y:S02]  /*5280*/  FMNMX.FTZ R7, R43, R10, !PT ;  /* 0x0000000a2b077209 */ /* 0x000fe40007810000 */
[----:B------:R-:W-:Y:S02]  /*5290*/  FSETP.NEU.FTZ.AND P4, PT, R5, -INF , PT ;  /* 0xff8000000500780b */ /* 0x000fe40003f9d000 */
[----:B------:R-:W-:Y:S02]  /*52a0*/  ISETP.GT.AND P1, PT, R8, 0x30, PT ;  /* 0x000000300800780c */ /* 0x000fe40003f24270 */
[----:B------:R-:W-:-:S02]  /*52b0*/  FSEL R47, R47, -INF , P3 ;  /* 0xff8000002f2f7808 */ /* 0x000fc40001800000 */
[----:B------:R-:W-:Y:S02]  /*52c0*/  FMNMX.FTZ R10, R46, R7, !PT ;  /* 0x000000072e0a7209 */ /* 0x000fe40007810000 */
        /* <DEDUP_REMOVED lines=28> */
[----:B------:R-:W-:Y:S01]  /*5490*/  FFMA.FTZ R176, R53, UR10, -R56 ;  /* 0x0000000a35b07c23 */ /* 0x000fe20008010838 */
[----:B------:R-:W0:Y:S01]  /*54a0*/  SHFL.BFLY PT, R15, R8, 0x2, 0x1f ;  /* 0x0c401f00080f7f89 */ /* 0x000e2200000e0000 */
[----:B------:R-:W1:Y:S08]  /*54b0*/  MUFU.EX2 R7, R7 ;  /* 0x0000000700077308 */ /* 0x000e700000000800 */
[----:B------:R-:W-:Y:S08]  /*54c0*/  MUFU.EX2 R9, R9 ;  /* 0x0000000900097308 */ /* 0x000ff00000000800 */
[----:B------:R-:W2:Y:S01]  /*54d0*/  MUFU.EX2 R12, R12 ;  /* 0x0000000c000c7308 */ /* 0x000ea20000000800 */
[----:B-1----:R-:W-:Y:S01]  /*54e0*/  F2FP.F16.F32.PACK_AB R152, R10, R7 ;  /* 0x000000070a98723e */ /* 0x002fe200000000ff */
[----:B------:R-:W-:Y:S01]  /*54f0*/  FADD.FTZ R10, R7, R10 ;  /* 0x0000000a070a7221 */ /* 0x000fe20000010000 */
[----:B0-----:R-:W-:Y:S01]  /*5500*/  FMNMX.FTZ R24, R8, R15, !PT ;  /* 0x0000000f08187209 */ /* 0x001fe20007810000 */
[----:B------:R-:W-:-:S04]  /*5510*/  FFMA.FTZ R15, R40, UR10, -R56 ;  /* 0x0000000a280f7c23 */ /* 0x000fc80008010838 */
[----:B------:R-:W-:Y:S01]  /*5520*/  MUFU.EX2 R11, R11 ;  /* 0x0000000b000b7308 */ /* 0x000fe20000000800 */
[----:B------:R-:W0:Y:S07]  /*5530*/  SHFL.BFLY PT, R25, R24, 0x1, 0x1f ;  /* 0x0c201f0018197f89 */ /* 0x000e2e00000e0000 */
[----:B------:R-:W1:Y:S01]  /*5540*/  MUFU.EX2 R14, R14 ;  /* 0x0000000e000e7308 */ /* 0x000e620000000800 */
[----:B--2---:R-:W-:Y:S01]  /*5550*/  F2FP.F16.F32.PACK_AB R154, R12, R9 ;  /* 0x000000090c9a723e */ /* 0x004fe200000000ff */
[----:B------:R-:W-:Y:S01]  /*5560*/  FADD.FTZ R9, R9, R10 ;  /* 0x0000000a09097221 */ /* 0x000fe20000010000 */
[----:B------:R-:W-:-:S03]  /*5570*/  IMAD.IADD R10, R186, 0x1, -R184 ;  /* 0x00000001ba0a7824 */ /* 0x000fc600078e0ab8 */
[----:B------:R-:W-:Y:S01]  /*5580*/  FADD.FTZ R12, R12, R9 ;  /* 0x000000090c0c7221 */ /* 0x000fe20000010000 */
[----:B------:R-:W-:Y:S01]  /*5590*/  IMAD R10, R185, 0x40, R10 ;  /* 0x00000040b90a7824 */ /* 0x000fe200078e020a */
[----:B------:R-:W-:Y:S04]  /*55a0*/  MUFU.EX2 R13, R13 ;  /* 0x0000000d000d7308 */ /* 0x000fe80000000800 */
[----:B------:R-:W-:-:S04]  /*55b0*/  SHF.R.S32.HI R7, RZ, 0x1f, R10 ;  /* 0x0000001fff077819 */ /* 0x000fc8000001140a */
[----:B------:R-:W2:Y:S01]  /*55c0*/  MUFU.EX2 R20, R20 ;  /* 0x0000001400147308 */ /* 0x000ea20000000800 */
[----:B-1----:R-:W-:Y:S01]  /*55d0*/  F2FP.F16.F32.PACK_AB R156, R14, R11 ;  /* 0x0000000b0e9c723e */ /* 0x002fe200000000ff */
[----:B------:R-:W-:Y:S01]  /*55e0*/  FADD.FTZ R11, R11, R12 ;  /* 0x0000000c0b0b7221 */ /* 0x000fe20000010000 */
[----:B0-----:R-:W-:Y:S01]  /*55f0*/  FMNMX.FTZ R8, R24, R25, !PT ;  /* 0x0000001918087209 */ /* 0x001fe20007810000 */
[----:B------:R-:W-:Y:S01]  /*5600*/  VIADD R12, R168, 0xfffffffe ;  /* 0xfffffffea80c7836 */ /* 0x000fe20000000000 */
[----:B------:R-:W-:Y:S01]  /*5610*/  LEA.HI R7, R7, R10, RZ, 0x6 ;  /* 0x0000000a07077211 */ /* 0x000fe200078f30ff */
[----:B------:R-:W-:Y:S01]  /*5620*/  FADD.FTZ R14, R14, R11 ;  /* 0x0000000b0e0e7221 */ /* 0x000fe20000010000 */
[C---:B------:R-:W-:Y:S01]  /*5630*/  FSETP.NEU.FTZ.AND P1, PT, R8.reuse, -INF , PT ;  /* 0xff8000000800780b */ /* 0x040fe20003f3d000 */
[----:B------:R-:W-:Y:S01]  /*5640*/  FMUL.FTZ R24, R8, UR10 ;  /* 0x0000000a08187c20 */ /* 0x000fe20008410000 */
[----:B------:R-:W-:Y:S01]  /*5650*/  MUFU.EX2 R15, R15 ;  /* 0x0000000f000f7308 */ /* 0x000fe20000000800 */
[----:B------:R-:W-:-:S03]  /*5660*/  SHF.R.S32.HI R7, RZ, 0x6, R7 ;  /* 0x00000006ff077819 */ /* 0x000fc60000011407 */
[----:B------:R-:W-:Y:S02]  /*5670*/  FSEL R25, R24, RZ, P1 ;  /* 0x000000ff18197208 */ /* 0x000fe40000800000 */
[----:B------:R-:W-:Y:S02]  /*5680*/  ISETP.NE.AND P1, PT, R57, RZ, PT ;  /* 0x000000ff3900720c */ /* 0x000fe40003f25270 */
[----:B------:R-:W0:Y:S01]  /*5690*/  MUFU.EX2 R170, R170 ;  /* 0x000000aa00aa7308 */ /* 0x000e220000000800 */
        /* <DEDUP_REMOVED lines=20> */
[----:B--2---:R-:W-:Y:S01]  /*57e0*/  F2FP.F16.F32.PACK_AB R158, R20, R13 ;  /* 0x0000000d149e723e */ /* 0x004fe200000000ff */
[----:B------:R-:W-:Y:S01]  /*57f0*/  FADD.FTZ R13, R13, R14 ;  /* 0x0000000e0d0d7221 */ /* 0x000fe20000010000 */
[----:B0-----:R-:W-:Y:S01]  /*5800*/  F2FP.F16.F32.PACK_AB R160, R170, R15 ;  /* 0x0000000faaa0723e */ /* 0x001fe200000000ff */
[----:B------:R-:W-:Y:S01]  /*5810*/  @!P1 VIADD R6, R6, 0x38860 ;  /* 0x0003886006069836 */ /* 0x000fe20000000000 */
[----:B------:R-:W-:Y:S01]  /*5820*/  VIMNMX R9, RZ, R7, !PT ;  /* 0x00000007ff097248 */ /* 0x000fe20007fe0100 */
[----:B------:R-:W-:Y:S01]  /*5830*/  FADD.FTZ R20, R20, R13 ;  /* 0x0000000d14147221 */ /* 0x000fe20000010000 */
[----:B------:R-:W0:Y:S02]  /*5840*/  MUFU.EX2 R178, R178 ;  /* 0x000000b200b27308 */ /* 0x000e240000000800 */
[----:B------:R-:W-:Y:S01]  /*5850*/  ISETP.GE.AND P2, PT, R12, R9, PT ;  /* 0x000000090c00720c */ /* 0x000fe20003f46270 */
[----:B------:R-:W-:Y:S01]  /*5860*/  FADD.FTZ R15, R15, R20 ;  /* 0x000000140f0f7221 */ /* 0x000fe20000010000 */
[----:B------:R-:W-:-:S03]  /*5870*/  @!P1 PRMT R6, RZ, 0x654, R6 ;  /* 0x00000654ff069816 */ /* 0x000fc60000000006 */
[----:B------:R-:W-:Y:S01]  /*5880*/  FADD.FTZ R170, R170, R15 ;  /* 0x0000000faaaa7221 */ /* 0x000fe20000010000 */
        /* <DEDUP_REMOVED lines=15> */
[----:B------:R-:W-:Y:S01]  /*5980*/  MUFU.EX2 R21, R21 ;  /* 0x0000001500157308 */ /* 0x000fe20000000800 */
[----:B------:R0:W-:Y:S07]  /*5990*/  STSM.16.M88.4 [R189+0x36400], R152 ;  /* 0x03640098bd007844 */ /* 0x0001ee0000000200 */
[----:B------:R-:W3:Y:S01]  /*59a0*/  MUFU.EX2 R172, R172 ;  /* 0x000000ac00ac7308 */ /* 0x000ee20000000800 */
[----:B--2---:R-:W-:Y:S01]  /*59b0*/  F2FP.F16.F32.PACK_AB R159, R200, R179 ;  /* 0x000000b3c89f723e */ /* 0x004fe200000000ff */
[----:B------:R-:W-:-:S04]  /*59c0*/  FADD.FTZ R179, R179, R182 ;  /* 0x000000b6b3b37221 */ /* 0x000fc80000010000 */
[----:B------:R0:W-:Y:S01]  /*59d0*/  STSM.16.M88.4 [R190], R156 ;  /* 0x0000009cbe007844 */ /* 0x0001e20000000200 */
[----:B------:R-:W-:Y:S01]  /*59e0*/  FADD.FTZ R200, R200, R179 ;  /* 0x000000b3c8c87221 */ /* 0x000fe20000010000 */
[----:B------:R-:W-:Y:S08]  /*59f0*/  MUFU.EX2 R181, R181 ;  /* 0x000000b500b57308 */ /* 0x000ff00000000800 */
[----:B------:R-:W2:Y:S01]  /*5a00*/  MUFU.EX2 R202, R202 ;  /* 0x000000ca00ca7308 */ /* 0x000ea20000000800 */
[----:B---3--:R-:W-:Y:S01]  /*5a10*/  F2FP.F16.F32.PACK_AB R162, R172, R21 ;  /* 0x00000015aca2723e */ /* 0x008fe200000000ff */
[----:B------:R-:W-:-:S04]  /*5a20*/  FADD.FTZ R21, R21, R170 ;  /* 0x000000aa15157221 */ /* 0x000fc80000010000 */
[----:B------:R-:W-:Y:S02]  /*5a30*/  FADD.FTZ R172, R172, R21 ;  /* 0x00000015acac7221 */ /* 0x000fe40000010000 */
[----:B------:R-:W-:Y:S08]  /*5a40*/  MUFU.EX2 R183, R183 ;  /* 0x000000b700b77308 */ /* 0x000ff00000000800 */
[----:B------:R-:W3:Y:S01]  /*5a50*/  MUFU.EX2 R204, R204 ;  /* 0x000000cc00cc7308 */ /* 0x000ee20000000800 */
[----:B--2---:R-:W-:Y:S01]  /*5a60*/  F2FP.F16.F32.PACK_AB R161, R202, R181 ;  /* 0x000000b5caa1723e */ /* 0x004fe200000000ff */
[----:B------:R-:W-:-:S04]  /*5a70*/  FADD.FTZ R181, R181, R200 ;  /* 0x000000c8b5b57221 */ /* 0x000fc80000010000 */
[----:B------:R-:W-:Y:S02]  /*5a80*/  FADD.FTZ R202, R202, R181 ;  /* 0x000000b5caca7221 */ /* 0x000fe40000010000 */
[----:B------:R-:W-:Y:S08]  /*5a90*/  MUFU.EX2 R169, R169 ;  /* 0x000000a900a97308 */ /* 0x000ff00000000800 */
[----:B------:R-:W2:Y:S01]  /*5aa0*/  MUFU.EX2 R174, R174 ;  /* 0x000000ae00ae7308 */ /* 0x000ea20000000800 */
[----:B---3--:R-:W-:Y:S01]  /*5ab0*/  F2FP.F16.F32.PACK_AB R163, R204, R183 ;  /* 0x000000b7cca3723e */ /* 0x008fe200000000ff */
[----:B------:R-:W-:-:S04]  /*5ac0*/  FADD.FTZ R183, R183, R202 ;  /* 0x000000cab7b77221 */ /* 0x000fc80000010000 */
[----:B------:R0:W-:Y:S01]  /*5ad0*/  STSM.16.M88.4 [R192], R160 ;  /* 0x000000a0c0007844 */ /* 0x0001e20000000200 */
[----:B------:R-:W-:Y:S01]  /*5ae0*/  FADD.FTZ R183, R204, R183 ;  /* 0x000000b7ccb77221 */ /* 0x000fe20000010000 */
        /* <DEDUP_REMOVED lines=8> */
[----:B------:R-:W-:-:S06]  /*5b70*/  FADD.FTZ R171, R171, R174 ;  /* 0x000000aeabab7221 */ /* 0x000fcc0000010000 */
[----:B------:R-:W3:Y:S08]  /*5b80*/  MUFU.EX2 R199, R199 ;  /* 0x000000c700c77308 */ /* 0x000ef00000000800 */
[----:B------:R-:W4:Y:S01]  /*5b90*/  MUFU.EX2 R208, R208 ;  /* 0x000000d000d07308 */ /* 0x000f220000000800 */
[----:B--2---:R-:W-:Y:S01]  /*5ba0*/  F2FP.F16.F32.PACK_AB R165, R187, R206 ;  /* 0x000000cebba5723e */ /* 0x004fe200000000ff */
[----:B------:R-:W-:-:S04]  /*5bb0*/  FADD.FTZ R206, R206, R183 ;  /* 0x000000b7cece7221 */ /* 0x000fc80000010000 */
[----:B------:R-:W-:-:S04]  /*5bc0*/  FADD.FTZ R206, R187, R206 ;  /* 0x000000cebbce7221 */ /* 0x000fc80000010000 */
[----:B---3--:R-:W-:Y:S01]  /*5bd0*/  FADD.FTZ R7, R199, R206 ;  /* 0x000000cec7077221 */ /* 0x008fe20000010000 */
[----:B----4-:R-:W-:-:S03]  /*5be0*/  F2FP.F16.F32.PACK_AB R167, R208, R199 ;  /* 0x000000c7d0a7723e */ /* 0x010fc600000000ff */
[----:B------:R-:W-:Y:S02]  /*5bf0*/  FADD.FTZ R7, R208, R7 ;  /* 0x00000007d0077221 */ /* 0x000fe40000010000 */
[----:B------:R0:W-:Y:S01]  /*5c00*/  STSM.16.M88.4 [R191], R164 ;  /* 0x000000a4bf007844 */ /* 0x0001e20000000200 */
[----:B-1----:R-:W-:-:S06]  /*5c10*/  WARPGROUP.ARRIVE ;  /* 0x00000000000079c5 */ /* 0x002fcc0000000000 */
        /* <DEDUP_REMOVED lines=32> */
[----:B0-----:R-:W-:Y:S06]  /*5e20*/  @!P2 BRA `(.L_x_4006) ;  /* 0x000000300088a947 */ /* 0x001fec0003800000 */
[----:B------:R-:W-:Y:S01]  /*5e30*/  IMAD.MOV.U32 R11, RZ, RZ, R8 ;  /* 0x000000ffff0b7224 */ /* 0x000fe200078e0008 */
[----:B------:R-:W-:Y:S01]  /*5e40*/  ULDC UR10, c[0x0][0xa80] ;  /* 0x0002a000000a7ab9 */ /* 0x000fe20000000800 */
[----:B------:R-:W-:Y:S02]  /*5e50*/  IMAD.MOV.U32 R13, RZ, RZ, R5 ;  /* 0x000000ffff0d7224 */ /* 0x000fe400078e0005 */
[----:B------:R-:W-:-:S07]  /*5e60*/  IMAD.MOV.U32 R15, RZ, RZ, R2 ;  /* 0x000000ffff0f7224 */ /* 0x000fce00078e0002 */
.L_x_4015:
[----:B------:R-:W-:-:S05]  /*5e70*/  VIADD R2, R15, 0x1 ;  /* 0x000000010f027836 */ /* 0x000fca0000000000 */
[----:B------:R-:W-:-:S04]  /*5e80*/  ISETP.NE.AND P2, PT, R2, 0x2, PT ;  /* 0x000000020200780c */ /* 0x000fc80003f45270 */
[----:B------:R-:W-:Y:S02]  /*5e90*/  SEL R5, RZ, 0x1, P2 ;  /* 0x00000001ff057807 */ /* 0x000fe40001000000 */
[----:B------:R-:W-:Y:S02]  /*5ea0*/  SEL R2, R2, RZ, P2 ;  /* 0x000000ff02027207 */ /* 0x000fe40001000000 */
[----:B------:R-:W-:Y:S01]  /*5eb0*/  LOP3.LUT R16, R16, R5, RZ, 0x3c, !PT ;  /* 0x0000000510107212 */ /* 0x000fe200078e3cff */
[----:B------:R-:W-:Y:S06]  /*5ec0*/  @!P0 BRA `(.L_x_4007) ;  /* 0x0000000000048947 */ /* 0x000fec0003800000 */
[----:B------:R-:W-:Y:S01]  /*5ed0*/  BPT.TRAP 0x1 ;  /* 0x000000040000795c */ /* 0x000fe20000300000 */
.L_x_4007:
[----:B------:R-:W-:Y:S01]  /*5ee0*/  IMAD R10, R2, 0x8, R17 ;  /* 0x00000008020a7824 */ /* 0x000fe200078e0211 */
[----:B------:R-:W-:-:S04]  /*5ef0*/  SHF.L.U32 R5, R16, 0x1f, RZ ;  /* 0x0000001f10057819 */ /* 0x000fc800000006ff */
[----:B------:R0:W1:Y:S01]  /*5f00*/  SYNCS.PHASECHK.TRANS64.TRYWAIT P2, [R10+URZ+0x38830], R5 ;  /* 0x038830050a0075a7 */ /* 0x000062000804017f */
[----:B------:R-:W-:Y:S05]  /*5f10*/  @!P0 BRA `(.L_x_4008) ;  /* 0x0000000000048947 */ /* 0x000fea0003800000 */
[----:B------:R-:W-:Y:S01]  /*5f20*/  BPT.TRAP 0x1 ;  /* 0x000000040000795c */ /* 0x000fe20000300000 */
.L_x_4008:
[----:B------:R-:W-:Y:S01]  /*5f30*/  IMAD R8, R2, 0x200, R0 ;  /* 0x0000020002087824 */ /* 0x000fe200078e0200 */
[----:B-1----:R-:W-:Y:S06]  /*5f40*/  @P2 BRA `(.L_x_4009) ;  /* 0x0000000000082947 */ /* 0x002fec0003800000 */
[----:B------:R-:W1:Y:S02]  /*5f50*/  SYNCS.PHASECHK.TRANS64.TRYWAIT P2, [R10+URZ+0x38830], R5 ;  /* 0x038830050a0075a7 */ /* 0x000e64000804017f */
[----:B-1----:R-:W-:Y:S05]  /*5f60*/  @!P2 BRA `(.L_x_4010) ;  /* 0x000000e80094a947 */ /* 0x002fea0003800000 */
.L_x_4009:
[----:B------:R-:W-:Y:S01]  /*5f70*/  R2UR UR6, R8 ;  /* 0x00000000080672ca */ /* 0x000fe200000e0000 */
[----:B------:R-:W-:Y:S01]  /*5f80*/  WARPGROUP.ARRIVE ;  /* 0x00000000000079c5 */ /* 0x000fe20000000000 */
[----:B------:R-:W-:Y:S01]  /*5f90*/  UMOV UR4, UR8 ;  /* 0x0000000800047c82 */ /* 0x000fe20008000000 */
[----:B------:R-:W-:Y:S01]  /*5fa0*/  UMOV UR5, UR9 ;  /* 0x0000000900057c82 */ /* 0x000fe20008000000 */
[----:B------:R-:W-:Y:S01]  /*5fb0*/  UMOV UR7, 0x40000040 ;  /* 0x4000004000077882 */ /* 0x000fe20000000000 */
[----:B------:R-:W-:Y:S01]  /*5fc0*/  UMOV UR15, 0x40000040 ;  /* 0x40000040000f7882 */ /* 0x000fe20000000000 */
[----:B------:R-:W-:Y:S01]  /*5fd0*/  UMOV UR19, 0x40000040 ;  /* 0x4000004000137882 */ /* 0x000fe20000000000 */
[----:B------:R-:W-:-:S06]  /*5fe0*/  UMOV UR23, 0x40000040 ;  /* 0x4000004000177882 */ /* 0x000fcc0000000000 */
        /* <DEDUP_REMOVED lines=16> */
.L_x_4011:
[----:B------:R2:W3:Y:S01]  /*60f0*/  SYNCS.PHASECHK.TRANS64.TRYWAIT P2, [R10+URZ+0x38850], R5 ;  /* 0x038850050a0075a7 */ /* 0x0004e2000804017f */
[----:B------:R-:W-:Y:S05]  /*6100*/  @!P0 BRA `(.L_x_4012) ;  /* 0x0000000000048947 */ /* 0x000fea0003800000 */
[----:B------:R-:W-:Y:S01]  /*6110*/  BPT.TRAP 0x1 ;  /* 0x000000040000795c */ /* 0x000fe20000300000 */
.L_x_4012:
[----:B---3--:R-:W-:Y:S05]  /*6120*/  @P2 BRA `(.L_x_4013) ;  /* 0x0000000000082947 */ /* 0x008fea0003800000 */
[----:B------:R-:W3:Y:S02]  /*6130*/  SYNCS.PHASECHK.TRANS64.TRYWAIT P2, [R10+URZ+0x38850], R5 ;  /* 0x038850050a0075a7 */ /* 0x000ee4000804017f */
[----:B---3--:R-:W-:Y:S05]  /*6140*/  @!P2 BRA `(.L_x_4014) ;  /* 0x000000e80030a947 */ /* 0x008fea0003800000 */
.L_x_4013:
[----:B0123--:R-:W-:Y:S01]  /*6150*/  LEA R5, R2, R3, 0xc ;  /* 0x0000000302057211 */ /* 0x00ffe200078e60ff */
[----:B------:R-:W-:Y:S01]  /*6160*/  WARPGROUP.ARRIVE ;  /* 0x00000000000079c5 */ /* 0x000fe20000000000 */
[----:B------:R-:W-:Y:S01]  /*6170*/  UMOV UR27, 0x40000040 ;  /* 0x40000040001b7882 */ /* 0x000fe20000000000 */
[----:B------:R-:W-:Y:S01]  /*6180*/  VIADD R14, R4, 0x2 ;  /* 0x00000002040e7836 */ /* 0x000fe20000000000 */
[C---:B------:R-:W-:Y:S01]  /*6190*/  R2UR UR26, R5.reuse ;  /* 0x00000000051a72ca */ /* 0x040fe200000e0000 */
[C---:B------:R-:W-:Y:S01]  /*61a0*/  VIADD R8, R5.reuse, 0x2 ;  /* 0x0000000205087836 */ /* 0x040fe20000000000 */
[----:B------:R-:W-:Y:S01]  /*61b0*/  UMOV UR5, 0x40000040 ;  /* 0x4000004000057882 */ /* 0x000fe20000000000 */
[----:B------:R-:W-:Y:S01]  /*61c0*/  UMOV UR7, 0x40000040 ;  /* 0x4000004000077882 */ /* 0x000fe20000000000 */
[----:B------:R-:W-:Y:S01]  /*61d0*/  R2UR UR4, R14 ;  /* 0x000000000e0472ca */ /* 0x000fe200000e0000 */
[----:B------:R-:W-:Y:S01]  /*61e0*/  VIADD R14, R4, 0x4 ;  /* 0x00000004040e7836 */ /* 0x000fe20000000000 */
[----:B------:R-:W-:Y:S01]  /*61f0*/  R2UR UR6, R8 ;  /* 0x00000000080672ca */ /* 0x000fe200000e0000 */
[----:B------:R-:W-:Y:S01]  /*6200*/  VIADD R8, R5, 0x4 ;  /* 0x0000000405087836 */ /* 0x000fe20000000000 */
[----:B------:R-:W0:Y:S01]  /*6210*/  S2R R20, SR_TID.X ;  /* 0x0000000000147919 */ /* 0x000e220000002100 */
[----:B------:R-:W-:-:S02]  /*6220*/  VIADD R187, R4, 0x800 ;  /* 0x0000080004bb7836 */ /* 0x000fc40000000000 */
[----:B------:R-:W-:Y:S02]  /*6230*/  VIADD R21, R5, 0x800 ;  /* 0x0000080005157836 */ /* 0x000fe40000000000 */
[----:B------:R-:W-:Y:S01]  /*6240*/  HGMMA.64x64x16.F32 R152, gdesc[UR24], R152, gsb0 ;  /* 0x00e00000189879f0 */ /* 0x000fe20008000898 */
[----:B------:R-:W-:Y:S01]  /*6250*/  IMAD R211, R2, 0x1000, R19 ;  /* 0x0000100002d37824 */ /* 0x000fe200078e0213 */
[----:B0-----:R-:W-:Y:S01]  /*6260*/  SHF.R.U32.HI R20, RZ, 0x7, R20 ;  /* 0x00000007ff147819 */ /* 0x001fe20000011614 */
        /* <DEDUP_REMOVED lines=124> */
[----:B------:R-:W0:Y:S02]  /*6a30*/  SHFL.IDX PT, R8, R20, RZ, 0x1f ;  /* 0x00001fff14087589 */ /* 0x000e2400000e0000 */
[----:B0-----:R-:W-:-:S04]  /*6a40*/  ISETP.GT.AND P2, PT, R8, 0x7f, PT ;  /* 0x0000007f0800780c */ /* 0x001fc80003f44270 */
        /* <DEDUP_REMOVED lines=58> */
[--C-:B------:R-:W-:Y:S02]  /*6df0*/  IMAD.IADD R200, R20, 0x1, R21.reuse ;  /* 0x0000000114c87824 */ /* 0x100fe400078e0215 */
        /* <DEDUP_REMOVED lines=87> */
[----:B------:R-:W-:Y:S01]  /*7370*/  IMAD.IADD R20, R20, 0x1, R21 ;  /* 0x0000000114147824 */ /* 0x000fe200078e0215 */
        /* <DEDUP_REMOVED lines=32> */
[----:B------:R-:W-:-:S04]  /*7580*/  IMAD R8, R12, R5, 0x1 ;  /* 0x000000010c087424 */ /* 0x000fc800078e0205 */
[----:B------:R-:W-:-:S05]  /*7590*/  IMAD R5, R185, 0x40, R8 ;  /* 0x00000040b9057824 */ /* 0x000fca00078e0208 */
[----:B------:R-:W-:-:S04]  /*75a0*/  IADD3 R5, -R184, R5, R186 ;  /* 0x00000005b8057210 */ /* 0x000fc80007ffe1ba */
[----:B------:R-:W-:-:S04]  /*75b0*/  IADD3 R5, R18, R5, -R22 ;  /* 0x0000000512057210 */ /* 0x000fc80007ffe816 */
[C---:B------:R-:W-:Y:S02]  /*75c0*/  ISETP.GT.AND P2, PT, R5.reuse, RZ, PT ;  /* 0x000000ff0500720c */ /* 0x040fe40003f44270 */
[----:B------:R-:W-:Y:S01]  /*75d0*/  ISETP.GT.AND P3, PT, R5, 0x1, PT ;  /* 0x000000010500780c */ /* 0x000fe20003f64270 */
[----:B------:R-:W-:Y:S02]  /*75e0*/  WARPGROUP.DEPBAR.LE gsb0, 0x0 ;  /* 0x00008000000079c5 */ /* 0x000fe40000010000 */
[----:B------:R-:W-:-:S06]  /*75f0*/  WARPGROUP.ARRIVE ;  /* 0x00000000000079c5 */ /* 0x000fcc0000000000 */
[----:B------:R-:W-:Y:S01]  /*7600*/  HGMMA.64x64x16.F32 R152, gdesc[UR4], R152, gsb0 ;  /* 0x00e00000049879f0 */ /* 0x000fe20008000898 */
[----:B------:R-:W-:Y:S01]  /*7610*/  R2UR UR4, R211 ;  /* 0x00000000d30472ca */ /* 0x000fe200000e0000 */
[----:B------:R-:W-:-:S12]  /*7620*/  UMOV UR7, 0x40000040 ;  /* 0x4000004000077882 */ /* 0x000fd80000000000 */
[----:B------:R-:W-:Y:S01]  /*7630*/  UMOV UR6, UR4 ;  /* 0x0000000400067c82 */ /* 0x000fe20008000000 */
[----:B------:R-:W-:Y:S02]  /*7640*/  WARPGROUP.DEPBAR.LE gsb0, 0x0 ;  /* 0x00008000000079c5 */ /* 0x000fe40000010000 */
[----:B------:R-:W-:Y:S02]  /*7650*/  FSEL R152, R152, -INF , P2 ;  /* 0xff80000098987808 */ /* 0x000fe40001000000 */
        /* <DEDUP_REMOVED lines=43> */
[----:B------:R-:W-:-:S04]  /*7910*/  FMNMX.FTZ R14, R180, R21, !PT ;  /* 0x00000015b40e7209 */ /* 0x000fc80007810000 */
[----:B------:R-:W-:Y:S01]  /*7920*/  FMNMX.FTZ R21, R181, R14, !PT ;  /* 0x0000000eb5157209 */ /* 0x000fe20007810000 */
[----:B------:R-:W-:-:S04]  /*7930*/  VIADD R14, R5, 0x8 ;  /* 0x00000008050e7836 */ /* 0x000fc80000000000 */
[----:B------:R-:W0:Y:S01]  /*7940*/  SHFL.BFLY PT, R20, R21, 0x2, 0x1f ;  /* 0x0c401f0015147f89 */ /* 0x000e2200000e0000 */
[C---:B------:R-:W-:Y:S02]  /*7950*/  ISETP.GT.AND P2, PT, R14.reuse, RZ, PT ;  /* 0x000000ff0e00720c */ /* 0x040fe40003f44270 */
[----:B------:R-:W-:Y:S02]  /*7960*/  ISETP.GT.AND P3, PT, R14, 0x1, PT ;  /* 0x000000010e00780c */ /* 0x000fe40003f64270 */
[----:B------:R-:W-:Y:S02]  /*7970*/  FSEL R154, R154, -INF , P2 ;  /* 0xff8000009a9a7808 */ /* 0x000fe40001000000 */
        /* <DEDUP_REMOVED lines=9> */
[----:B0-----:R-:W-:Y:S02]  /*7a10*/  FMNMX.FTZ R168, R21, R20, !PT ;  /* 0x0000001415a87209 */ /* 0x001fe40007810000 */
[----:B------:R-:W-:Y:S02]  /*7a20*/  FMNMX.FTZ R20, R154, R11, !PT ;  /* 0x0000000b9a147209 */ /* 0x000fe40007810000 */
[----:B------:R-:W-:Y:S01]  /*7a30*/  FSEL R163, R163, -INF , P3 ;  /* 0xff800000a3a37808 */ /* 0x000fe20001800000 */
[----:B------:R-:W0:Y:S01]  /*7a40*/  SHFL.BFLY PT, R169, R168, 0x1, 0x1f ;  /* 0x0c201f00a8a97f89 */ /* 0x000e2200000e0000 */
        /* <DEDUP_REMOVED lines=16> */
[----:B0-----:R-:W-:Y:S02]  /*7b50*/  FMNMX.FTZ R5, R168, R169, !PT ;  /* 0x000000a9a8057209 */ /* 0x001fe40007810000 */
[----:B------:R-:W-:Y:S02]  /*7b60*/  ISETP.GT.AND P5, PT, R14, 0x29, PT ;  /* 0x000000290e00780c */ /* 0x000fe40003fa4270 */
[----:B------:R-:W-:Y:S01]  /*7b70*/  FSEL R204, R174, -INF , P4 ;  /* 0xff800000aecc7808 */ /* 0x000fe20002000000 */
[----:B------:R-:W-:Y:S01]  /*7b80*/  FMUL.FTZ R206, R5, UR10 ;  /* 0x0000000a05ce7c20 */ /* 0x000fe20008410000 */
        /* <DEDUP_REMOVED lines=28> */
[----:B------:R0:W-:Y:S01]  /*7d50*/  MUFU.EX2 R20, R156 ;  /* 0x0000009c00147308 */ /* 0x0001e20000000800 */
[--C-:B------:R-:W-:Y:S01]  /*7d60*/  FFMA.FTZ R170, R164, UR10, -R206.reuse ;  /* 0x0000000aa4aa7c23 */ /* 0x100fe200080108ce */
[--C-:B------:R-:W-:Y:S01]  /*7d70*/  FFMA.FTZ R173, R165, UR10, -R206.reuse ;  /* 0x0000000aa5ad7c23 */ /* 0x100fe200080108ce */
[----:B------:R-:W1:Y:S01]  /*7d80*/  SHFL.BFLY PT, R153, R152, 0x2, 0x1f ;  /* 0x0c401f0098997f89 */ /* 0x000e6200000e0000 */
[--C-:B------:R-:W-:Y:S01]  /*7d90*/  FFMA.FTZ R174, R199, UR10, -R206.reuse ;  /* 0x0000000ac7ae7c23 */ /* 0x100fe200080108ce */
[--C-:B------:R-:W-:Y:S01]  /*7da0*/  FFMA.FTZ R176, R176, UR10, -R206.reuse ;  /* 0x0000000ab0b07c23 */ /* 0x100fe200080108ce */
[--C-:B------:R-:W-:Y:S01]  /*7db0*/  FFMA.FTZ R180, R180, UR10, -R206.reuse ;  /* 0x0000000ab4b47c23 */ /* 0x100fe200080108ce */
[----:B------:R-:W-:Y:S01]  /*7dc0*/  FFMA.FTZ R181, R181, UR10, -R206 ;  /* 0x0000000ab5b57c23 */ /* 0x000fe200080108ce */
[----:B------:R-:W-:Y:S08]  /*7dd0*/  MUFU.EX2 R21, R21 ;  /* 0x0000001500157308 */ /* 0x000ff00000000800 */
[----:B------:R-:W-:Y:S08]  /*7de0*/  MUFU.EX2 R14, R14 ;  /* 0x0000000e000e7308 */ /* 0x000ff00000000800 */
[----:B------:R-:W-:Y:S01]  /*7df0*/  MUFU.EX2 R169, R169 ;  /* 0x000000a900a97308 */ /* 0x000fe20000000800 */
[----:B-1----:R-:W-:-:S05]  /*7e00*/  FMNMX.FTZ R153, R152, R153, !PT ;  /* 0x0000009998997209 */ /* 0x002fca0007810000 */
[----:B------:R-:W1:Y:S02]  /*7e10*/  SHFL.BFLY PT, R152, R153, 0x1, 0x1f ;  /* 0x0c201f0099987f89 */ /* 0x000e6400000e0000 */
[----:B------:R-:W-:Y:S08]  /*7e20*/  MUFU.EX2 R168, R168 ;  /* 0x000000a800a87308 */ /* 0x000ff00000000800 */
[----:B------:R-:W-:Y:S08]  /*7e30*/  MUFU.EX2 R171, R171 ;  /* 0x000000ab00ab7308 */ /* 0x000ff00000000800 */
[----:B------:R-:W-:Y:S01]  /*7e40*/  MUFU.EX2 R170, R170 ;  /* 0x000000aa00aa7308 */ /* 0x000fe20000000800 */
[----:B-1----:R-:W-:Y:S01]  /*7e50*/  FMNMX.FTZ R8, R153, R152, !PT ;  /* 0x0000009899087209 */ /* 0x002fe20007810000 */
[----:B------:R-:W-:-:S06]  /*7e60*/  IMAD.MOV R153, RZ, RZ, -R188 ;  /* 0x000000ffff997224 */ /* 0x000fcc00078e0abc */
[----:B------:R-:W-:Y:S01]  /*7e70*/  MUFU.EX2 R173, R173 ;  /* 0x000000ad00ad7308 */ /* 0x000fe20000000800 */
[C---:B------:R-:W-:Y:S01]  /*7e80*/  FSETP.NEU.FTZ.AND P3, PT, R8.reuse, -INF , PT ;  /* 0xff8000000800780b */ /* 0x040fe20003f7d000 */
[----:B------:R-:W-:-:S03]  /*7e90*/  FMUL.FTZ R152, R8, UR10 ;  /* 0x0000000a08987c20 */ /* 0x000fc60008410000 */
[----:B0-----:R-:W-:Y:S02]  /*7ea0*/  FSEL R156, R8, RZ, P3 ;  /* 0x000000ff089c7208 */ /* 0x001fe40001800000 */
[----:B------:R-:W-:Y:S01]  /*7eb0*/  FSEL R152, R152, RZ, P3 ;  /* 0x000000ff98987208 */ /* 0x000fe20001800000 */
[----:B------:R-:W-:Y:S02]  /*7ec0*/  MUFU.EX2 R172, R172 ;  /* 0x000000ac00ac7308 */ /* 0x000fe40000000800 */
[----:B------:R-:W-:Y:S01]  /*7ed0*/  FADD.FTZ R156, -R156, R11 ;  /* 0x0000000b9c9c7221 */ /* 0x000fe20000010100 */
[----:B------:R-:W-:Y:S01]  /*7ee0*/  @!P1 IADD3 R11, R10, 0x38840, RZ ;  /* 0x000388400a0b9810 */ /* 0x000fe20007ffe0ff */
[--C-:B------:R-:W-:Y:S01]  /*7ef0*/  FFMA.FTZ R200, R154, UR10, -R152.reuse ;  /* 0x0000000a9ac87c23 */ /* 0x100fe20008010898 */
[----:B------:R-:W-:Y:S01]  /*7f00*/  FSEL R154, R5, RZ, P2 ;  /* 0x000000ff059a7208 */ /* 0x000fe20001000000 */
[----:B------:R-:W-:Y:S01]  /*7f10*/  FMUL.FTZ R156, R156, UR10 ;  /* 0x0000000a9c9c7c20 */ /* 0x000fe20008410000 */
[----:B------:R-:W-:Y:S01]  /*7f20*/  ISETP.NE.AND P2, PT, R22, R153, PT ;  /* 0x000000991600720c */ /* 0x000fe20003f45270 */
[--C-:B------:R-:W-:Y:S01]  /*7f30*/  FFMA.FTZ R201, R158, UR10, -R152.reuse ;  /* 0x0000000a9ec97c23 */ /* 0x100fe20008010898 */
[--C-:B------:R-:W-:Y:S01]  /*7f40*/  FFMA.FTZ R199, R155, UR10, -R152.reuse ;  /* 0x0000000a9bc77c23 */ /* 0x100fe20008010898 */
[----:B------:R-:W-:Y:S01]  /*7f50*/  FADD.FTZ R154, -R154, R13 ;  /* 0x0000000d9a9a7221 */ /* 0x000fe20000010100 */
[----:B------:R-:W0:Y:S01]  /*7f60*/  MUFU.EX2 R213, R156 ;  /* 0x0000009c00d57308 */ /* 0x000e220000000800 */
[--C-:B------:R-:W-:Y:S01]  /*7f70*/  FFMA.FTZ R206, R159, UR10, -R152.reuse ;  /* 0x0000000a9fce7c23 */ /* 0x100fe20008010898 */
[--C-:B------:R-:W-:Y:S01]  /*7f80*/  FFMA.FTZ R207, R162, UR10, -R152.reuse ;  /* 0x0000000aa2cf7c23 */ /* 0x100fe20008010898 */
[----:B------:R-:W-:Y:S01]  /*7f90*/  FMUL.FTZ R154, R154, UR10 ;  /* 0x0000000a9a9a7c20 */ /* 0x000fe20008410000 */
[--C-:B------:R-:W-:Y:S01]  /*7fa0*/  FFMA.FTZ R208, R163, UR10, -R152.reuse ;  /* 0x0000000aa3d07c23 */ /* 0x100fe20008010898 */
[--C-:B------:R-:W-:Y:S01]  /*7fb0*/  FFMA.FTZ R209, R166, UR10, -R152.reuse ;  /* 0x0000000aa6d17c23 */ /* 0x100fe20008010898 */
[--C-:B------:R-:W-:Y:S01]  /*7fc0*/  FFMA.FTZ R210, R167, UR10, -R152.reuse ;  /* 0x0000000aa7d27c23 */ /* 0x100fe20008010898 */
[----:B------:R-:W-:Y:S01]  /*7fd0*/  FFMA.FTZ R202, R202, UR10, -R152 ;  /* 0x0000000acaca7c23 */ /* 0x000fe20008010898 */
[----:B------:R1:W2:Y:S01]  /*7fe0*/  MUFU.EX2 R212, R154 ;  /* 0x0000009a00d47308 */ /* 0x0002a20000000800 */
[----:B------:R-:W-:Y:S01]  /*7ff0*/  @!P2 IMAD R158, R15, 0x40, R18 ;  /* 0x000000400f9ea824 */ /* 0x000fe200078e0212 */
[----:B------:R-:W-:Y:S01]  /*8000*/  @!P1 PRMT R15, RZ, 0x654, R11 ;  /* 0x00000654ff0f9816 */ /* 0x000fe2000000000b */
[--C-:B------:R-:W-:Y:S01]  /*8010*/  FFMA.FTZ R203, R203, UR10, -R152.reuse ;  /* 0x0000000acbcb7c23 */ /* 0x100fe20008010898 */
[----:B------:R-:W-:Y:S01]  /*8020*/  FFMA.FTZ R204, R204, UR10, -R152 ;  /* 0x0000000acccc7c23 */ /* 0x000fe20008010898 */
[----:B------:R-:W-:-:S02]  /*8030*/  @!P2 IMAD R160, R158, 0x4, R17 ;  /* 0x000000049ea0a824 */ /* 0x000fc400078e0211 */
[--C-:B------:R-:W-:Y:S01]  /*8040*/  FFMA.FTZ R205, R205, UR10, -R152.reuse ;  /* 0x0000000acdcd7c23 */ /* 0x100fe20008010898 */
[--C-:B------:R-:W-:Y:S01]  /*8050*/  FFMA.FTZ R155, R182, UR10, -R152.reuse ;  /* 0x0000000ab69b7c23 */ /* 0x100fe20008010898 */
[----:B------:R3:W-:Y:S01]  /*8060*/  @!P1 SYNCS.ARRIVE.TRANS64.RED.A1T0 RZ, [R15+URZ], RZ ;  /* 0x000000ff0fff99a7 */ /* 0x0007e2000810043f */
[--C-:B------:R-:W-:Y:S01]  /*8070*/  FFMA.FTZ R178, R178, UR10, -R152.reuse ;  /* 0x0000000ab2b27c23 */ /* 0x100fe20008010898 */
[--C-:B------:R-:W-:Y:S01]  /*8080*/  FFMA.FTZ R182, R183, UR10, -R152.reuse ;  /* 0x0000000ab7b67c23 */ /* 0x100fe20008010898 */
[----:B0-----:R-:W-:Y:S01]  /*8090*/  @!P2 STS [R160+0x38420], R213 ;  /* 0x038420d5a000a388 */ /* 0x001fe20000000800 */
[----:B------:R-:W-:Y:S01]  /*80a0*/  FFMA.FTZ R179, R179, UR10, -R152 ;  /* 0x0000000ab3b37c23 */ /* 0x000fe20008010898 */
[----:B------:R-:W-:Y:S01]  /*80b0*/  MUFU.EX2 R200, R200 ;  /* 0x000000c800c87308 */ /* 0x000fe20000000800 */
[----:B------:R-:W-:Y:S01]  /*80c0*/  F2FP.F16.F32.PACK_AB R152, R14, R21 ;  /* 0x000000150e98723e */ /* 0x000fe200000000ff */
[-C--:B------:R-:W-:Y:S01]  /*80d0*/  FMUL.FTZ R26, R26, R213.reuse ;  /* 0x000000d51a1a7220 */ /* 0x080fe20000410000 */
[----:B-1----:R-:W-:Y:S01]  /*80e0*/  F2FP.F16.F32.PACK_AB R154, R169, R20 ;  /* 0x00000014a99a723e */ /* 0x002fe200000000ff */
[----:B--2---:R0:W-:Y:S01]  /*80f0*/  @!P2 STS [R160+0x38400], R212 ;  /* 0x038400d4a000a388 */ /* 0x0041e20000000800 */
[----:B------:R-:W-:Y:S01]  /*8100*/  F2FP.F16.F32.PACK_AB R156, R171, R168 ;  /* 0x000000a8ab9c723e */ /* 0x000fe200000000ff */
[----:B------:R-:W-:Y:S01]  /*8110*/  FMUL.FTZ R24, R24, R212 ;  /* 0x000000d418187220 */ /* 0x000fe20000410000 */
[----:B------:R-:W-:Y:S01]  /*8120*/  F2FP.F16.F32.PACK_AB R158, R173, R170 ;  /* 0x000000aaad9e723e */ /* 0x000fe200000000ff */
        /* <DEDUP_REMOVED lines=150> */
[----:B------:R-:W-:Y:S01]  /*8a90*/  FMUL.FTZ R149, R149, R212 ;  /* 0x000000d495957220 */ /* 0x000fe20000410000 */
[-C--:B------:R-:W-:Y:S01]  /*8aa0*/  FMUL.FTZ R150, R150, R213.reuse ;  /* 0x000000d596967220 */ /* 0x080fe20000410000 */
[----:B------:R-:W0:Y:S01]  /*8ab0*/  MUFU.EX2 R178, R179 ;  /* 0x000000b300b27308 */ /* 0x000e220000000800 */
[----:B------:R-:W-:Y:S01]  /*8ac0*/  FMUL.FTZ R151, R151, R213 ;  /* 0x000000d597977220 */ /* 0x000fe20000410000 */
[----:B---3--:R-:W-:-:S02]  /*8ad0*/  VIADD R15, R211, 0x80 ;  /* 0x00000080d30f7836 */ /* 0x008fc40000000000 */
[----:B------:R-:W-:Y:S01]  /*8ae0*/  FFMA.FTZ R21, R212, R6, R21 ;  /* 0x00000006d4157223 */ /* 0x000fe20000010015 */
[----:B------:R-:W-:Y:S01]  /*8af0*/  FFMA.FTZ R200, R213, R7, R200 ;  /* 0x00000007d5c87223 */ /* 0x000fe200000100c8 */
[----:B------:R-:W-:Y:S01]  /*8b00*/  ISETP.GT.AND P2, PT, R12, R9, PT ;  /* 0x000000090c00720c */ /* 0x000fe20003f44270 */
[----:B------:R-:W-:Y:S01]  /*8b10*/  @!P1 VIADD R10, R10, 0x38860 ;  /* 0x000388600a0a9836 */ /* 0x000fe20000000000 */
[----:B------:R-:W-:Y:S01]  /*8b20*/  R2UR UR4, R15 ;  /* 0x000000000f0472ca */ /* 0x000fe200000e0000 */
[----:B------:R2:W-:Y:S01]  /*8b30*/  MUFU.EX2 R11, R155 ;  /* 0x0000009b000b7308 */ /* 0x0005e20000000800 */
[----:B-1----:R-:W-:Y:S01]  /*8b40*/  F2FP.F16.F32.PACK_AB R166, R181, R180 ;  /* 0x000000b4b5a6723e */ /* 0x002fe200000000ff */
[C---:B------:R-:W-:Y:S02]  /*8b50*/  VIADD R15, R211.reuse, 0x100 ;  /* 0x00000100d30f7836 */ /* 0x040fe40000000000 */
[----:B------:R-:W-:Y:S01]  /*8b60*/  FADD.FTZ R21, R14, R21 ;  /* 0x000000150e157221 */ /* 0x000fe20000010000 */
[----:B------:R-:W-:-:S02]  /*8b70*/  VIADD R211, R211, 0x180 ;  /* 0x00000180d3d37836 */ /* 0x000fc40000000000 */
[----:B------:R-:W-:Y:S01]  /*8b80*/  FADD.FTZ R200, R199, R200 ;  /* 0x000000c8c7c87221 */ /* 0x000fe20000010000 */
[----:B------:R-:W-:Y:S01]  /*8b90*/  @!P1 PRMT R10, RZ, 0x654, R10 ;  /* 0x00000654ff0a9816 */ /* 0x000fe2000000000a */
[----:B------:R-:W-:Y:S01]  /*8ba0*/  FADD.FTZ R20, R20, R21 ;  /* 0x0000001514147221 */ /* 0x000fe20000010000 */
[----:B------:R-:W1:Y:S01]  /*8bb0*/  MUFU.EX2 R182, R182 ;  /* 0x000000b600b67308 */ /* 0x000e620000000800 */
[----:B--2---:R-:W-:Y:S01]  /*8bc0*/  F2FP.F16.F32.PACK_AB R155, R206, R201 ;  /* 0x000000c9ce9b723e */ /* 0x004fe200000000ff */
[----:B------:R-:W-:Y:S01]  /*8bd0*/  BAR.SYNC.DEFER_BLOCKING 0xf, 0x100 ;  /* 0x03c4000000007b1d */ /* 0x000fe20000010000 */
[----:B0-----:R-:W-:Y:S01]  /*8be0*/  F2FP.F16.F32.PACK_AB R165, R178, R13 ;  /* 0x0000000db2a5723e */ /* 0x001fe200000000ff */
        /* <DEDUP_REMOVED lines=29> */
[----:B------:R-:W-:Y:S01]  /*8dc0*/  R2UR UR4, R15 ;  /* 0x000000000f0472ca */ /* 0x000fe200000e0000 */
[----:B------:R-:W-:Y:S01]  /*8dd0*/  FADD.FTZ R13, R13, R204 ;  /* 0x000000cc0d0d7221 */ /* 0x000fe20000010000 */
[----:B------:R-:W-:Y:S01]  /*8de0*/  FADD.FTZ R187, R187, R176 ;  /* 0x000000b0bbbb7221 */ /* 0x000fe20000010000 */
[----:B------:R-:W-:Y:S02]  /*8df0*/  IMAD.MOV.U32 R15, RZ, RZ, R2 ;  /* 0x000000ffff0f7224 */ /* 0x000fe400078e0002 */
[----:B------:R-:W-:Y:S01]  /*8e00*/  FADD.FTZ R178, R178, R13 ;  /* 0x0000000db2b27221 */ /* 0x000fe20000010000 */
[----:B------:R-:W-:Y:S01]  /*8e10*/  FADD.FTZ R6, R180, R187 ;  /* 0x000000bbb4067221 */ /* 0x000fe20000010000 */
[----:B------:R-:W-:-:S02]  /*8e20*/  MOV R13, R5 ;  /* 0x00000005000d7202 */ /* 0x000fc40000000f00 */
[----:B------:R-:W-:Y:S01]  /*8e30*/  FADD.FTZ R7, R11, R178 ;  /* 0x000000b20b077221 */ /* 0x000fe20000010000 */
[----:B------:R-:W-:Y:S01]  /*8e40*/  FADD.FTZ R6, R181, R6 ;  /* 0x00000006b5067221 */ /* 0x000fe20000010000 */
[----:B------:R-:W-:Y:S02]  /*8e50*/  IMAD.MOV.U32 R11, RZ, RZ, R8 ;  /* 0x000000ffff0b7224 */ /* 0x000fe400078e0008 */
[----:B------:R-:W-:Y:S01]  /*8e60*/  FADD.FTZ R7, R182, R7 ;  /* 0x00000007b6077221 */ /* 0x000fe20000010000 */
[----:B------:R-:W-:Y:S02]  /*8e70*/  WARPGROUP.DEPBAR.LE gsb0, 0x0 ;  /* 0x00008000000079c5 */ /* 0x000fe40000010000 */
[----:B------:R-:W-:-:S09]  /*8e80*/  WARPGROUP.ARRIVE ;  /* 0x00000000000079c5 */ /* 0x000fd20000000000 */
        /* <DEDUP_REMOVED lines=26> */
[----:B0-----:R-:W-:Y:S06]  /*9030*/  @P2 BRA `(.L_x_4015) ;  /* 0xffffffcc008c2947 */ /* 0x001fec000383ffff */
[----:B------:R-:W-:-:S07]  /*9040*/  IMAD.MOV.U32 R12, RZ, RZ, R10 ;  /* 0x000000ffff0c7224 */ /* 0x000fce00078e000a */
.L_x_4006:
[----:B------:R-:W-:-:S13]  /*9050*/  ISETP.GE.AND P2, PT, R12, RZ, PT ;  /* 0x000000ff0c00720c */ /* 0x000fda0003f46270 */
[----:B------:R-:W-:Y:S05]  /*9060*/  @!P2 BRA `(.L_x_4016) ;  /* 0x0000002c0058a947 */ /* 0x000fea0003800000 */
[----:B------:R-:W-:Y:S01]  /*9070*/  IMAD.MOV.U32 R187, RZ, RZ, R8 ;  /* 0x000000ffffbb7224 */ /* 0x000fe200078e0008 */
[----:B------:R-:W-:Y:S01]  /*9080*/  ULDC UR10, c[0x0][0xa80] ;  /* 0x0002a000000a7ab9 */ /* 0x000fe20000000800 */
[----:B------:R-:W-:Y:S02]  /*9090*/  IMAD.MOV.U32 R10, RZ, RZ, R5 ;  /* 0x000000ffff0a7224 */ /* 0x000fe400078e0005 */
[----:B------:R-:W-:-:S07]  /*90a0*/  IMAD.MOV.U32 R185, RZ, RZ, R2 ;  /* 0x000000ffffb97224 */ /* 0x000fce00078e0002 */
.L_x_4025:
[----:B------:R-:W-:-:S05]  /*90b0*/  VIADD R2, R185, 0x1 ;  /* 0x00000001b9027836 */ /* 0x000fca0000000000 */
[----:B------:R-:W-:-:S04]  /*90c0*/  ISETP.NE.AND P2, PT, R2, 0x2, PT ;  /* 0x000000020200780c */ /* 0x000fc80003f45270 */
[----:B------:R-:W-:Y:S02]  /*90d0*/  SEL R5, RZ, 0x1, P2 ;  /* 0x00000001ff057807 */ /* 0x000fe40001000000 */
[----:B------:R-:W-:Y:S02]  /*90e0*/  SEL R2, R2, RZ, P2 ;  /* 0x000000ff02027207 */ /* 0x000fe40001000000 */
[----:B------:R-:W-:Y:S01]  /*90f0*/  LOP3.LUT R16, R16, R5, RZ, 0x3c, !PT ;  /* 0x0000000510107212 */ /* 0x000fe200078e3cff */
[----:B------:R-:W-:Y:S06]  /*9100*/  @!P0 BRA `(.L_x_4017) ;  /* 0x0000000000048947 */ /* 0x000fec0003800000 */
[----:B------:R-:W-:Y:S01]  /*9110*/  BPT.TRAP 0x1 ;  /* 0x000000040000795c */ /* 0x000fe20000300000 */
.L_x_4017:
[----:B------:R-:W-:Y:S01]  /*9120*/  IMAD R9, R2, 0x8, R17 ;  /* 0x0000000802097824 */ /* 0x000fe200078e0211 */
[----:B------:R-:W-:-:S04]  /*9130*/  SHF.L.U32 R8, R16, 0x1f, RZ ;  /* 0x0000001f10087819 */ /* 0x000fc800000006ff */
[----:B------:R0:W1:Y:S01]  /*9140*/  SYNCS.PHASECHK.TRANS64.TRYWAIT P2, [R9+URZ+0x38830], R8 ;  /* 0x03883008090075a7 */ /* 0x000062000804017f */
[----:B------:R-:W-:Y:S05]  /*9150*/  @!P0 BRA `(.L_x_4018) ;  /* 0x0000000000048947 */ /* 0x000fea0003800000 */
[----:B------:R-:W-:Y:S01]  /*9160*/  BPT.TRAP 0x1 ;  /* 0x000000040000795c */ /* 0x000fe20000300000 */
.L_x_4018:
[----:B------:R-:W-:Y:S01]  /*9170*/  IMAD R5, R2, 0x200, R0 ;  /* 0x0000020002057824 */ /* 0x000fe200078e0200 */
[----:B-1----:R-:W-:Y:S06]  /*9180*/  @P2 BRA `(.L_x_4019) ;  /* 0x0000000000082947 */ /* 0x002fec0003800000 */
[----:B------:R-:W1:Y:S02]  /*9190*/  SYNCS.PHASECHK.TRANS64.TRYWAIT P2, [R9+URZ+0x38830], R8 ;  /* 0x03883008090075a7 */ /* 0x000e64000804017f */
[----:B-1----:R-:W-:Y:S05]  /*91a0*/  @!P2 BRA `(.L_x_4020) ;  /* 0x000000b8002ca947 */ /* 0x002fea0003800000 */
.L_x_4019:
        /* <DEDUP_REMOVED lines=24> */
.L_x_4021:
[----:B------:R2:W3:Y:S01]  /*9330*/  SYNCS.PHASECHK.TRANS64.TRYWAIT P2, [R9+URZ+0x38850], R8 ;  /* 0x03885008090075a7 */ /* 0x0004e2000804017f */
[----:B------:R-:W-:Y:S05]  /*9340*/  @!P0 BRA `(.L_x_4022) ;  /* 0x0000000000048947 */ /* 0x000fea0003800000 */
[----:B------:R-:W-:Y:S01]  /*9350*/  BPT.TRAP 0x1 ;  /* 0x000000040000795c */ /* 0x000fe20000300000 */
.L_x_4022:
[----:B---3--:R-:W-:Y:S05]  /*9360*/  @P2 BRA `(.L_x_4023) ;  /* 0x0000000000082947 */ /* 0x008fea0003800000 */
[----:B------:R-:W3:Y:S02]  /*9370*/  SYNCS.PHASECHK.TRANS64.TRYWAIT P2, [R9+URZ+0x38850], R8 ;  /* 0x03885008090075a7 */ /* 0x000ee4000804017f */
[----:B---3--:R-:W-:Y:S05]  /*9380*/  @!P2 BRA `(.L_x_4024) ;  /* 0x000000b400c8a947 */ /* 0x008fea0003800000 */
.L_x_4023:
[----:B------:R-:W-:Y:S01]  /*9390*/  IMAD R5, R2, 0x1000, R3 ;  /* 0x0000100002057824 */ /* 0x000fe200078e0203 */
[----:B------:R-:W-:Y:S01]  /*93a0*/  WARPGROUP.ARRIVE ;  /* 0x00000000000079c5 */ /* 0x000fe20000000000 */
[----:B------:R-:W-:Y:S01]  /*93b0*/  UMOV UR27, 0x40000040 ;  /* 0x40000040001b7882 */ /* 0x000fe20000000000 */
[C---:B------:R-:W-:Y:S01]  /*93c0*/  VIADD R11, R4.reuse, 0x2 ;  /* 0x00000002040b7836 */ /* 0x040fe20000000000 */
[----:B------:R-:W-:Y:S01]  /*93d0*/  UMOV UR5, 0x40000040 ;  /* 0x4000004000057882 */ /* 0x000fe20000000000 */
[C---:B------:R-:W-:Y:S01]  /*93e0*/  R2UR UR26, R5.reuse ;  /* 0x00000000051a72ca */ /* 0x040fe200000e0000 */
[----:B0123--:R-:W-:Y:S01]  /*93f0*/  VIADD R8, R5, 0x2 ;  /* 0x0000000205087836 */ /* 0x00ffe20000000000 */
[----:B------:R-:W-:Y:S01]  /*9400*/  UMOV UR7, 0x40000040 ;  /* 0x4000004000077882 */ /* 0x000fe20000000000 */
[----:B------:R-:W-:Y:S01]  /*9410*/  R2UR UR4, R11 ;  /* 0x000000000b0472ca */ /* 0x000fe200000e0000 */
[----:B------:R-:W0:Y:S01]  /*9420*/  S2R R13, SR_TID.X ;  /* 0x00000000000d7919 */ /* 0x000e220000002100 */
[C---:B------:R-:W-:Y:S01]  /*9430*/  IADD3 R11, R4.reuse, 0x4, RZ ;  /* 0x00000004040b7810 */ /* 0x040fe20007ffe0ff */
[----:B------:R-:W-:Y:S01]  /*9440*/  VIADD R20, R4, 0x800 ;  /* 0x0000080004147836 */ /* 0x000fe20000000000 */
[----:B------:R-:W-:Y:S01]  /*9450*/  R2UR UR6, R8 ;  /* 0x00000000080672ca */ /* 0x000fe200000e0000 */
[----:B------:R-:W-:-:S02]  /*9460*/  VIADD R8, R5, 0x4 ;  /* 0x0000000405087836 */ /* 0x000fc40000000000 */
[----:B------:R-:W-:Y:S02]  /*9470*/  VIADD R14, R5, 0x800 ;  /* 0x00000800050e7836 */ /* 0x000fe40000000000 */
[----:B------:R-:W-:Y:S01]  /*9480*/  IMAD R207, R2, 0x1000, R19 ;  /* 0x0000100002cf7824 */ /* 0x000fe200078e0213 */
[----:B------:R-:W-:Y:S01]  /*9490*/  HGMMA.64x64x16.F32 R152, gdesc[UR24], R152, gsb0 ;  /* 0x00e00000189879f0 */ /* 0x000fe20008000898 */
[----:B0-----:R-:W-:Y:S02]  /*94a0*/  SHF.R.U32.HI R13, RZ, 0x7, R13 ;  /* 0x00000007ff0d7819 */ /* 0x001fe4000001160d */
        /* <DEDUP_REMOVED lines=327> */
[----:B------:R-:W0:Y:S02]  /*a920*/  SHFL.BFLY PT, R8, R13, 0x2, 0x1f ;  /* 0x0c401f000d087f89 */ /* 0x000e2400000e0000 */
[----:B0-----:R-:W-:Y:S02]  /*a930*/  FMNMX.FTZ R14, R13, R8, !PT ;  /* 0x000000080d0e7209 */ /* 0x001fe40007810000 */
[----:B------:R-:W-:-:S03]  /*a940*/  FMNMX.FTZ R8, R154, R187, !PT ;  /* 0x000000bb9a087209 */ /* 0x000fc60007810000 */
[----:B------:R-:W0:Y:S01]  /*a950*/  SHFL.BFLY PT, R11, R14, 0x1, 0x1f ;  /* 0x0c201f000e0b7f89 */ /* 0x000e2200000e0000 */
        /* <DEDUP_REMOVED lines=29> */
[----:B------:R-:W-:Y:S01]  /*ab30*/  FFMA.FTZ R181, R181, UR10, -R186 ;  /* 0x0000000ab5b57c23 */ /* 0x000fe200080108ba */
[----:B------:R-:W-:Y:S01]  /*ab40*/  FMNMX.FTZ R8, R178, R15, !PT ;  /* 0x0000000fb2087209 */ /* 0x000fe20007810000 */
[----:B------:R-:W0:Y:S03]  /*ab50*/  MUFU.EX2 R11, R11 ;  /* 0x0000000b000b7308 */ /* 0x000e260000000800 */
[----:B------:R-:W-:-:S04]  /*ab60*/  FMNMX.FTZ R15, R179, R8, !PT ;  /* 0x00000008b30f7209 */ /* 0x000fc80007810000 */
[----:B------:R-:W-:Y:S01]  /*ab70*/  FMNMX.FTZ R8, R182, R15, !PT ;  /* 0x0000000fb6087209 */ /* 0x000fe20007810000 */
[----:B------:R-:W-:Y:S01]  /*ab80*/  FFMA.FTZ R15, R157, UR10, -R186 ;  /* 0x0000000a9d0f7c23 */ /* 0x000fe200080108ba */
[----:B------:R-:W-:Y:S02]  /*ab90*/  MUFU.EX2 R10, R10 ;  /* 0x0000000a000a7308 */ /* 0x000fe40000000800 */
[----:B------:R-:W-:-:S05]  /*aba0*/  FMNMX.FTZ R8, R183, R8, !PT ;  /* 0x00000008b7087209 */ /* 0x000fca0007810000 */
[----:B------:R-:W1:Y:S01]  /*abb0*/  SHFL.BFLY PT, R153, R8, 0x2, 0x1f ;  /* 0x0c401f0008997f89 */ /* 0x000e6200000e0000 */
[----:B------:R-:W-:Y:S01]  /*abc0*/  MUFU.EX2 R13, R13 ;  /* 0x0000000d000d7308 */ /* 0x000fe20000000800 */
[-C--:B0-----:R-:W-:Y:S01]  /*abd0*/  FMUL.FTZ R24, R24, R11.reuse ;  /* 0x0000000b18187220 */ /* 0x081fe20000410000 */
        /* <DEDUP_REMOVED lines=63> */
[----:B------:R0:W2:Y:S01]  /*afd0*/  MUFU.EX2 R186, R152 ;  /* 0x0000009800ba7308 */ /* 0x0000a20000000800 */
        /* <DEDUP_REMOVED lines=8> */
[----:B0-----:R-:W-:Y:S02]  /*b060*/  @!P1 VIADD R152, R9, 0x38840 ;  /* 0x0003884009989836 */ /* 0x001fe40000000000 */
[--C-:B------:R-:W-:Y:S01]  /*b070*/  FFMA.FTZ R171, R171, UR10, -R156.reuse ;  /* 0x0000000aabab7c23 */ /* 0x100fe2000801089c */
[----:B------:R-:W-:Y:S02]  /*b080*/  @!P2 IMAD R154, R154, 0x4, R17 ;  /* 0x000000049a9aa824 */ /* 0x000fe400078e0211 */
        /* <DEDUP_REMOVED lines=10> */
[----:B-1----:R-:W-:Y:S01]  /*b130*/  F2FP.F16.F32.PACK_AB R156, R21, R20 ;  /* 0x00000014159c723e */ /* 0x002fe200000000ff */
[----:B--2---:R-:W-:Y:S01]  /*b140*/  FMUL.FTZ R26, R26, R186 ;  /* 0x000000ba1a1a7220 */ /* 0x004fe20000410000 */
[----:B------:R1:W-:Y:S01]  /*b150*/  @!P2 STS [R154+0x38420], R186 ;  /* 0x038420ba9a00a388 */ /* 0x0003e20000000800 */
[----:B------:R-:W-:Y:S01]  /*b160*/  F2FP.F16.F32.PACK_AB R158, R199, R184 ;  /* 0x000000b8c79e723e */ /* 0x000fe200000000ff */
[----:B------:R-:W-:Y:S01]  /*b170*/  FMUL.FTZ R27, R27, R186 ;  /* 0x000000ba1b1b7220 */ /* 0x000fe20000410000 */
[----:B0-----:R-:W-:Y:S01]  /*b180*/  F2FP.F16.F32.PACK_AB R152, R13, R10 ;  /* 0x0000000a0d98723e */ /* 0x001fe200000000ff */
[-C--:B------:R-:W-:Y:S01]  /*b190*/  FMUL.FTZ R30, R30, R186.reuse ;  /* 0x000000ba1e1e7220 */ /* 0x080fe20000410000 */
[----:B------:R-:W0:Y:S01]  /*b1a0*/  MUFU.EX2 R200, R200 ;  /* 0x000000c800c87308 */ /* 0x000e220000000800 */
[-C--:B------:R-:W-:Y:S01]  /*b1b0*/  FMUL.FTZ R31, R31, R186.reuse ;  /* 0x000000ba1f1f7220 */ /* 0x080fe20000410000 */
[-C--:B------:R-:W-:Y:S01]  /*b1c0*/  FMUL.FTZ R34, R34, R186.reuse ;  /* 0x000000ba22227220 */ /* 0x080fe20000410000 */
        /* <DEDUP_REMOVED lines=92> */
[----:B------:R-:W-:Y:S01]  /*b790*/  FMUL.FTZ R149, R149, R11 ;  /* 0x0000000b95957220 */ /* 0x000fe20000410000 */
[----:B------:R-:W-:Y:S01]  /*b7a0*/  MUFU.EX2 R174, R174 ;  /* 0x000000ae00ae7308 */ /* 0x000fe20000000800 */
[-C--:B------:R-:W-:Y:S01]  /*b7b0*/  FMUL.FTZ R150, R150, R186.reuse ;  /* 0x000000ba96967220 */ /* 0x080fe20000410000 */
[----:B------:R-:W-:Y:S01]  /*b7c0*/  FMUL.FTZ R151, R151, R186 ;  /* 0x000000ba97977220 */ /* 0x000fe20000410000 */
[----:B------:R1:W-:Y:S01]  /*b7d0*/  STSM.16.M88.4 [R189+0x36400], R152 ;  /* 0x03640098bd007844 */ /* 0x0003e20000000200 */
[----:B------:R-:W-:-:S02]  /*b7e0*/  VIADD R185, R207, 0x80 ;  /* 0x00000080cfb97836 */ /* 0x000fc40000000000 */
[----:B------:R-:W-:Y:S01]  /*b7f0*/  FFMA.FTZ R6, R11, R6, R10 ;  /* 0x000000060b067223 */ /* 0x000fe2000001000a */
[----:B------:R-:W-:Y:S01]  /*b800*/  FFMA.FTZ R7, R186, R7, R187 ;  /* 0x00000007ba077223 */ /* 0x000fe200000100bb */
[----:B------:R1:W-:Y:S01]  /*b810*/  STSM.16.M88.4 [R190], R156 ;  /* 0x0000009cbe007844 */ /* 0x0003e20000000200 */
[----:B------:R-:W2:Y:S01]  /*b820*/  MUFU.EX2 R175, R175 ;  /* 0x000000af00af7308 */ /* 0x000ea20000000800 */
[----:B0-----:R-:W-:Y:S01]  /*b830*/  F2FP.F16.F32.PACK_AB R161, R171, R170 ;  /* 0x000000aaaba1723e */ /* 0x001fe200000000ff */
[----:B------:R-:W-:Y:S01]  /*b840*/  FADD.FTZ R13, R13, R6 ;  /* 0x000000060d0d7221 */ /* 0x000fe20000010000 */
[----:B------:R-:W-:Y:S01]  /*b850*/  R2UR UR4, R185 ;  /* 0x00000000b90472ca */ /* 0x000fe200000e0000 */
[C---:B------:R-:W-:Y:S02]  /*b860*/  VIADD R185, R207.reuse, 0x100 ;  /* 0x00000100cfb97836 */ /* 0x040fe40000000000 */
[----:B------:R-:W-:Y:S01]  /*b870*/  FADD.FTZ R200, R200, R7 ;  /* 0x00000007c8c87221 */ /* 0x000fe20000010000 */
[----:B------:R-:W-:-:S02]  /*b880*/  VIADD R207, R207, 0x180 ;  /* 0x00000180cfcf7836 */ /* 0x000fc40000000000 */
[----:B------:R-:W-:Y:S01]  /*b890*/  FADD.FTZ R14, R14, R13 ;  /* 0x0000000d0e0e7221 */ /* 0x000fe20000010000 */
[----:B------:R-:W-:Y:S01]  /*b8a0*/  MUFU.EX2 R176, R176 ;  /* 0x000000b000b07308 */ /* 0x000fe20000000800 */
[----:B------:R-:W-:Y:S01]  /*b8b0*/  FADD.FTZ R201, R201, R200 ;  /* 0x000000c8c9c97221 */ /* 0x000fe20000010000 */
[----:B------:R-:W-:Y:S01]  /*b8c0*/  ISETP.GT.AND P2, PT, R12, RZ, PT ;  /* 0x000000ff0c00720c */ /* 0x000fe20003f44270 */
[----:B------:R-:W-:Y:S01]  /*b8d0*/  FADD.FTZ R15, R15, R14 ;  /* 0x0000000e0f0f7221 */ /* 0x000fe20000010000 */
[----:B------:R-:W-:Y:S01]  /*b8e0*/  @!P1 IADD3 R9, R9, 0x38860, RZ ;  /* 0x0003886009099810 */ /* 0x000fe20007ffe0ff */
[----:B------:R-:W-:Y:S01]  /*b8f0*/  FADD.FTZ R202, R202, R201 ;  /* 0x000000c9caca7221 */ /* 0x000fe20000010000 */
[----:B------:R-:W-:Y:S02]  /*b900*/  IMAD.MOV.U32 R187, RZ, RZ, R8 ;  /* 0x000000ffffbb7224 */ /* 0x000fe400078e0008 */
[----:B------:R-:W-:Y:S01]  /*b910*/  FADD.FTZ R20, R20, R15 ;  /* 0x0000000f14147221 */ /* 0x000fe20000010000 */
[----:B------:R-:W0:Y:S01]  /*b920*/  MUFU.EX2 R177, R177 ;  /* 0x000000b100b17308 */ /* 0x000e220000000800 */
[----:B--2---:R-:W-:Y:S01]  /*b930*/  F2FP.F16.F32.PACK_AB R163, R175, R174 ;  /* 0x000000aeafa3723e */ /* 0x004fe200000000ff */
        /* <DEDUP_REMOVED lines=70> */
[----:B0-----:R-:W-:-:S04]  /*bda0*/  VIADD R9, R12, 0xffffffff ;  /* 0xffffffff0c097836 */ /* 0x001fc80000000000 */
[----:B------:R-:W-:Y:S01]  /*bdb0*/  IMAD.MOV.U32 R12, RZ, RZ, R9 ;  /* 0x000000ffff0c7224 */ /* 0x000fe200078e0009 */
[----:B-1----:R-:W-:Y:S06]  /*bdc0*/  @P2 BRA `(.L_x_4025) ;  /* 0xffffffd000b82947 */ /* 0x002fec000383ffff */
.L_x_4016:
[----:B------:R-:W0:Y:S01]  /*bdd0*/  SHFL.BFLY PT, R3, R6, 0x2, 0x1f ;  /* 0x0c401f0006037f89 */ /* 0x000e2200000e0000 */
[----:B------:R-:W-:Y:S01]  /*bde0*/  IMAD.MOV R13, RZ, RZ, -R188 ;  /* 0x000000ffff0d7224 */ /* 0x000fe200078e0abc */
[----:B------:R-:W-:Y:S02]  /*bdf0*/  UIADD3 UR36, UR36, 0x1, URZ ;  /* 0x0000000124247890 */ /* 0x000fe4000fffe03f */
[----:B------:R-:W1:Y:S01]  /*be00*/  SHFL.BFLY PT, R4, R7, 0x2, 0x1f ;  /* 0x0c401f0007047f89 */ /* 0x000e6200000e0000 */
[----:B------:R-:W-:Y:S08]  /*be10*/  BAR.ARV 0x8, 0xa0 ;  /* 0x0202800000007b1d */ /* 0x000ff00000002000 */
[----:B------:R-:W-:Y:S01]  /*be20*/  BAR.SYNC.DEFER_BLOCKING 0xf, 0x100 ;  /* 0x03c4000000007b1d */ /* 0x000fe20000010000 */
[----:B------:R-:W-:Y:S01]  /*be30*/  ISETP.NE.AND P0, PT, R22, R13, PT ;  /* 0x0000000d1600720c */ /* 0x000fe20003f05270 */
[----:B0-----:R-:W-:Y:S01]  /*be40*/  FADD.FTZ R3, R3, R6 ;  /* 0x0000000603037221 */ /* 0x001fe20000010000 */
[----:B------:R-:W-:-:S02]  /*be50*/  IMAD.MOV.U32 R6, RZ, RZ, RZ ;  /* 0x000000ffff067224 */ /* 0x000fc400078e00ff */
[----:B-1----:R-:W-:Y:S02]  /*be60*/  FADD.FTZ R9, R4, R7 ;  /* 0x0000000704097221 */ /* 0x002fe40000010000 */
[----:B------:R-:W0:Y:S04]  /*be70*/  SHFL.BFLY PT, R0, R3, 0x1, 0x1f ;  /* 0x0c201f0003007f89 */ /* 0x000e2800000e0000 */
[----:B------:R-:W1:Y:S01]  /*be80*/  SHFL.BFLY PT, R4, R9, 0x1, 0x1f ;  /* 0x0c201f0009047f89 */ /* 0x000e6200000e0000 */
[----:B0-----:R-:W-:Y:S01]  /*be90*/  FADD.FTZ R11, R3, R0 ;  /* 0x00000000030b7221 */ /* 0x001fe20000010000 */
[----:B------:R-:W-:Y:S02]  /*bea0*/  IMAD.MOV.U32 R0, RZ, RZ, RZ ;  /* 0x000000ffff007224 */ /* 0x000fe400078e00ff */
[----:B-1----:R-:W-:-:S02]  /*beb0*/  FADD.FTZ R20, R9, R4 ;  /* 0x0000000409147221 */ /* 0x002fc40000010000 */
[----:B------:R-:W-:Y:S01]  /*bec0*/  FSETP.NE.FTZ.AND P2, PT, R11, RZ, PT ;  /* 0x000000ff0b00720b */ /* 0x000fe20003f55000 */
[C---:B------:R-:W-:Y:S02]  /*bed0*/  VIADD R4, R2.reuse, 0x1 ;  /* 0x0000000102047836 */ /* 0x040fe40000000000 */
[----:B------:R-:W-:Y:S01]  /*bee0*/  @!P0 IMAD R2, R2, 0x40, R18 ;  /* 0x0000004002028824 */ /* 0x000fe200078e0212 */
[----:B------:R-:W-:Y:S02]  /*bef0*/  FSETP.NE.FTZ.AND P3, PT, R20, RZ, PT ;  /* 0x000000ff1400720b */ /* 0x000fe40003f75000 */
[----:B------:R-:W-:Y:S02]  /*bf00*/  ISETP.NE.AND P1, PT, R4, 0x2, PT ;  /* 0x000000020400780c */ /* 0x000fe40003f25270 */
[----:B------:R-:W-:Y:S01]  /*bf10*/  @!P0 LEA R17, R2, R17, 0x2 ;  /* 0x0000001102118211 */ /* 0x000fe200078e10ff */
[----:B------:R-:W-:Y:S01]  /*bf20*/  IMAD.U32 R2, RZ, RZ, UR10 ;  /* 0x0000000aff027e24 */ /* 0x000fe2000f8e00ff */
[----:B------:R-:W-:-:S03]  /*bf30*/  SEL R3, RZ, 0x1, P1 ;  /* 0x00000001ff037807 */ /* 0x000fc60000800000 */
[----:B------:R-:W0:Y:S01]  /*bf40*/  @P2 MUFU.RCP R0, R11 ;  /* 0x0000000b00002308 */ /* 0x000e220000001000 */
[----:B------:R-:W-:Y:S01]  /*bf50*/  @P2 FMUL.FTZ R2, R2, 0.69314718246459960938 ;  /* 0x3f31721802022820 */ /* 0x000fe20000410000 */
[----:B------:R-:W-:Y:S01]  /*bf60*/  LOP3.LUT R16, R16, R3, RZ, 0x3c, !PT ;  /* 0x0000000310107212 */ /* 0x000fe200078e3cff */
[----:B------:R-:W-:-:S05]  /*bf70*/  IMAD.MOV.U32 R3, RZ, RZ, -0x800000 ;  /* 0xff800000ff037424 */ /* 0x000fca00078e00ff */
[----:B------:R-:W1:Y:S08]  /*bf80*/  @P3 MUFU.RCP R6, R20 ;  /* 0x0000001400063308 */ /* 0x000e700000001000 */
[----:B------:R-:W2:Y:S01]  /*bf90*/  @P3 MUFU.LG2 R20, R20 ;  /* 0x0000001400143308 */ /* 0x000ea20000000c00 */
[----:B0-----:R-:W-:Y:S01]  /*bfa0*/  @!P0 STS [R17+0x38400], R0 ;  /* 0x0384000011008388 */ /* 0x001fe20000000800 */
[----:B------:R-:W-:Y:S01]  /*bfb0*/  FMUL.FTZ R171, R28, R0 ;  /* 0x000000001cab7220 */ /* 0x000fe20000410000 */
[----:B------:R-:W-:-:S02]  /*bfc0*/  IMAD.U32 R28, RZ, RZ, UR10 ;  /* 0x0000000aff1c7e24 */ /* 0x000fc4000f8e00ff */
[-C--:B------:R-:W-:Y:S01]  /*bfd0*/  FMUL.FTZ R172, R24, R0.reuse ;  /* 0x0000000018ac7220 */ /* 0x080fe20000410000 */
[-C--:B------:R-:W-:Y:S01]  /*bfe0*/  FMUL.FTZ R170, R25, R0.reuse ;  /* 0x0000000019aa7220 */ /* 0x080fe20000410000 */
[-C--:B------:R-:W-:Y:S01]  /*bff0*/  FMUL.FTZ R24, R29, R0.reuse ;  /* 0x000000001d187220 */ /* 0x080fe20000410000 */
[----:B------:R-:W-:Y:S01]  /*c000*/  @P3 FMUL.FTZ R28, R28, 0.69314718246459960938 ;  /* 0x3f3172181c1c3820 */ /* 0x000fe20000410000 */
[-C--:B------:R-:W-:Y:S01]  /*c010*/  FMUL.FTZ R169, R32, R0.reuse ;  /* 0x0000000020a97220 */ /* 0x080fe20000410000 */
        /* <DEDUP_REMOVED lines=10> */
[----:B0-----:R-:W0:Y:S01]  /*c0c0*/  @P2 MUFU.LG2 R17, R11 ;  /* 0x0000000b00112308 */ /* 0x001e220000000c00 */
        /* <DEDUP_REMOVED lines=122> */
.L_x_3992:
[----:B------:R-:W0:Y:S01]  /*c870*/  S2R R4, SR_CgaCtaId ;  /* 0x0000000000047919 */ /* 0x000e220000008800 */
[----:B------:R-:W-:Y:S01]  /*c880*/  MOV R17, 0x400 ;  /* 0x0000040000117802 */ /* 0x000fe20000000f00 */
[----:B------:R-:W-:Y:S01]  /*c890*/  BSSY B0, `(.L_x_4026) ;  /* 0x0000291000007945 */ /* 0x000fe20003800000 */
[----:B------:R-:W-:Y:S02]  /*c8a0*/  BAR.SYNC.DEFER_BLOCKING 0x5, 0x120 ;  /* 0x0144800000007b1d */ /* 0x000fe40000010000 */
[----:B0-----:R-:W-:-:S05]  /*c8b0*/  LEA R17, R4, R17, 0x18 ;  /* 0x0000001104117211 */ /* 0x001fca00078ec0ff */
[----:B------:R-:W0:Y:S02]  /*c8c0*/  LDS.128 R184, [R17+0x388d0] ;  /* 0x0388d00011b87984 */ /* 0x000e240000000c00 */
[----:B0-----:R-:W-:Y:S01]  /*c8d0*/  R2UR UR5, R186 ;  /* 0x00000000ba0572ca */ /* 0x001fe200000e0000 */
[----:B------:R-:W-:Y:S06]  /*c8e0*/  BAR.ARV 0x4, 0x120 ;  /* 0x0104800000007b1d */ /* 0x000fec0000002000 */
[----:B------:R-:W-:Y:S08]  /*c8f0*/  @P0 BRA `(.L_x_4027) ;  /* 0x0000001c005c0947 */ /* 0x000ff00003800000 */
[----:B------:R-:W0:Y:S01]  /*c900*/  S2R R4, SR_SWINHI ;  /* 0x0000000000047919 */ /* 0x000e220000002f00 */
[----:B------:R-:W-:Y:S01]  /*c910*/  F2FP.F16.F32.PACK_AB R7, R31, R7 ;  /* 0x000000071f07723e */ /* 0x000fe200000000ff */
[----:B------:R-:W-:Y:S01]  /*c920*/  ULDC.64 UR6, c[0x0][0xcd8] ;  /* 0x0003360000067ab9 */ /* 0x000fe20000000a00 */
[----:B------:R-:W-:Y:S01]  /*c930*/  F2FP.F16.F32.PACK_AB R9, R35, R9 ;  /* 0x000000092309723e */ /* 0x000fe200000000ff */
[----:B------:R-:W-:Y:S01]  /*c940*/  UISETP.NE.U32.AND UP0, UPT, UR6, URZ, UPT ;  /* 0x0000003f0600728c */ /* 0x000fe2000bf05070 */
[----:B------:R-:W-:Y:S01]  /*c950*/  F2FP.F16.F32.PACK_AB R10, R10, R167 ;  /* 0x000000a70a0a723e */ /* 0x000fe200000000ff */
[----:B------:R-:W-:Y:S01]  /*c960*/  USHF.L.U32 UR8, UR39, 0x2, URZ ;  /* 0x0000000227087899 */ /* 0x000fe2000800063f */
[----:B------:R-:W-:Y:S01]  /*c970*/  F2FP.F16.F32.PACK_AB R11, R39, R11 ;  /* 0x0000000b270b723e */ /* 0x000fe200000000ff */
[----:B------:R-:W-:Y:S01]  /*c980*/  UISETP.NE.AND.EX UP0, UPT, UR7, URZ, UPT, UP0 ;  /* 0x0000003f0700728c */ /* 0x000fe2000bf05300 */
[----:B------:R-:W-:Y:S01]  /*c990*/  F2FP.F16.F32.PACK_AB R56, R57, R56 ;  /* 0x000000383938723e */ /* 0x000fe200000000ff */
[----:B------:R-:W-:Y:S01]  /*c9a0*/  USHF.L.U64.HI UR9, UR39, 0x2, UR38 ;  /* 0x0000000227097899 */ /* 0x000fe20008010226 */
[----:B------:R-:W-:Y:S01]  /*c9b0*/  F2FP.F16.F32.PACK_AB R13, R51, R13 ;  /* 0x0000000d330d723e */ /* 0x000fe200000000ff */
[----:B------:R-:W-:Y:S01]  /*c9c0*/  UIADD3 UR4, UP1, UR8, UR6, URZ ;  /* 0x0000000608047290 */ /* 0x000fe2000ff3e03f */
[----:B------:R-:W-:Y:S01]  /*c9d0*/  F2FP.F16.F32.PACK_AB R14, R53, R14 ;  /* 0x0000000e350e723e */ /* 0x000fe200000000ff */
[----:B------:R-:W-:Y:S01]  /*c9e0*/  ULDC.64 UR10, c[0x0][0x208] ;  /* 0x00008200000a7ab9 */ /* 0x000fe20000000a00 */
[----:B------:R-:W-:Y:S01]  /*c9f0*/  F2FP.F16.F32.PACK_AB R15, R55, R15 ;  /* 0x0000000f370f723e */ /* 0x000fe200000000ff */
[----:B------:R-:W-:Y:S01]  /*ca00*/  UIADD3.X UR6, UR9, UR7, URZ, UP1, !UPT ;  /* 0x0000000709067290 */ /* 0x000fe20008ffe43f */
        /* <DEDUP_REMOVED lines=8> */
[----:B------:R-:W-:Y:S02]  /*ca90*/  MOV R20, R17 ;  /* 0x0000001100147202 */ /* 0x000fe40000000f00 */
[----:B0-----:R-:W-:Y:S02]  /*caa0*/  MOV R21, R4 ;  /* 0x0000000400157202 */ /* 0x001fe40000000f00 */
[----:B------:R-:W-:Y:S02]  /*cab0*/  F2FP.F16.F32.PACK_AB R73, R75, R74 ;  /* 0x0000004a4b49723e */ /* 0x000fe400000000ff */
[----:B------:R-:W-:Y:S01]  /*cac0*/  F2FP.F16.F32.PACK_AB R80, R81, R80 ;  /* 0x000000505150723e */ /* 0x000fe200000000ff */
[----:B------:R-:W-:Y:S01]  /*cad0*/  IMAD.WIDE R4, R197, 0x2, R20 ;  /* 0x00000002c5047825 */ /* 0x000fe200078e0214 */
[----:B------:R-:W-:-:S02]  /*cae0*/  F2FP.F16.F32.PACK_AB R74, R77, R76 ;  /* 0x0000004c4d4a723e */ /* 0x000fc400000000ff */
        /* <DEDUP_REMOVED lines=10> */
[----:B------:R-:W-:Y:S02]  /*cb90*/  LOP3.LUT R28, R6, R173, RZ, 0x3c, !PT ;  /* 0x000000ad061c7212 */ /* 0x000fe400078e3cff */
[----:B------:R-:W-:Y:S02]  /*cba0*/  LOP3.LUT R6, R181, 0x380, RZ, 0xc0, !PT ;  /* 0x00000380b5067812 */ /* 0x000fe400078ec0ff */
        /* <DEDUP_REMOVED lines=10> */
[----:B------:R-:W-:-:S02]  /*cc50*/  SHF.R.U64 R6, R6, 0x3, RZ ;  /* 0x0000000306067819 */ /* 0x000fc400000012ff */
[C---:B------:R-:W-:Y:S02]  /*cc60*/  IADD3 R203, P0, R4.reuse, 0x4020, RZ ;  /* 0x0000402004cb7810 */ /* 0x040fe40007f1e0ff */
[----:B------:R-:W-:Y:S02]  /*cc70*/  IADD3.X R99, RZ, R5, RZ, P2, !PT ;  /* 0x00000005ff637210 */ /* 0x000fe400017fe4ff */
[C---:B------:R-:W-:Y:S01]  /*cc80*/  IADD3 R205, P4, R4.reuse, 0x4040, RZ ;  /* 0x0000404004cd7810 */ /* 0x040fe20007f9e0ff */
[--C-:B------:R-:W-:Y:S01]  /*cc90*/  IMAD.X R107, RZ, RZ, R5.reuse, P0 ;  /* 0x000000ffff6b7224 */ /* 0x100fe200000e0605 */
        /* <DEDUP_REMOVED lines=15> */
[----:B------:R-:W-:Y:S02]  /*cd90*/  MOV R173, R4 ;  /* 0x0000000400ad7202 */ /* 0x000fe40000000f00 */
[----:B------:R-:W-:Y:S02]  /*cda0*/  LOP3.LUT R36, R177, 0x380, RZ, 0xc0, !PT ;  /* 0x00000380b1247812 */ /* 0x000fe400078ec0ff */
[----:B------:R-:W-:Y:S02]  /*cdb0*/  SHF.R.U64 R6, R6, 0x3, RZ ;  /* 0x0000000306067819 */ /* 0x000fe400000012ff */
[----:B------:R-:W-:Y:S02]  /*cdc0*/  F2FP.F16.F32.PACK_AB R5, R27, R26 ;  /* 0x0000001a1b05723e */ /* 0x000fe400000000ff */
[----:B------:R-:W-:-:S02]  /*cdd0*/  LOP3.LUT R40, R179, 0x380, RZ, 0xc0, !PT ;  /* 0x00000380b3287812 */ /* 0x000fc400078ec0ff */
[----:B------:R-:W-:Y:S02]  /*cde0*/  LOP3.LUT R27, R8, 0x380, RZ, 0xc0, !PT ;  /* 0x00000380081b7812 */ /* 0x000fe400078ec0ff */
[----:B------:R-:W-:Y:S02]  /*cdf0*/  SHF.R.U64 R32, R32, 0x3, RZ ;  /* 0x0000000320207819 */ /* 0x000fe400000012ff */
[----:B------:R-:W-:Y:S02]  /*ce00*/  LOP3.LUT R94, R183, 0x380, RZ, 0xc0, !PT ;  /* 0x00000380b75e7812 */ /* 0x000fe400078ec0ff */
[----:B------:R-:W-:Y:S02]  /*ce10*/  SHF.R.U64 R36, R36, 0x3, RZ ;  /* 0x0000000324247819 */ /* 0x000fe400000012ff */
[----:B------:R-:W-:Y:S02]  /*ce20*/  LOP3.LUT R98, R199, 0x380, RZ, 0xc0, !PT ;  /* 0x00000380c7627812 */ /* 0x000fe400078ec0ff */
[----:B------:R-:W-:-:S02]  /*ce30*/  LOP3.LUT R106, R6, R203, RZ, 0x3c, !PT ;  /* 0x000000cb066a7212 */ /* 0x000fc400078e3cff */
[----:B------:R-:W-:Y:S02]  /*ce40*/  SHF.R.U64 R40, R40, 0x3, RZ ;  /* 0x0000000328287819 */ /* 0x000fe400000012ff */
[----:B------:R-:W-:Y:S02]  /*ce50*/  LOP3.LUT R102, R201, 0x380, RZ, 0xc0, !PT ;  /* 0x00000380c9667812 */ /* 0x000fe400078ec0ff */
[----:B------:R-:W-:Y:S02]  /*ce60*/  F2FP.F16.F32.PACK_AB R4, R170, R172 ;  /* 0x000000acaa04723e */ /* 0x000fe400000000ff */
[----:B------:R-:W-:Y:S01]  /*ce70*/  F2FP.F16.F32.PACK_AB R6, R24, R171 ;  /* 0x000000ab1806723e */ /* 0x000fe200000000ff */
[----:B------:R-:W-:Y:S01]  /*ce80*/  BAR.SYNC.DEFER_BLOCKING 0x1, 0x100 ;  /* 0x0044000000007b1d */ /* 0x000fe20000010000 */
[----:B------:R-:W-:Y:S02]  /*ce90*/  SHF.R.U64 R27, R27, 0x3, RZ ;  /* 0x000000031b1b7819 */ /* 0x000fe400000012ff */
[----:B------:R-:W-:-:S02]  /*cea0*/  LOP3.LUT R32, R32, R175, RZ, 0x3c, !PT ;  /* 0x000000af20207212 */ /* 0x000fc400078e3cff */
[----:B------:R-:W-:Y:S02]  /*ceb0*/  SHF.R.U64 R94, R94, 0x3, RZ ;  /* 0x000000035e5e7819 */ /* 0x000fe400000012ff */
[----:B------:R-:W-:Y:S02]  /*cec0*/  LOP3.LUT R110, R205, 0x380, RZ, 0xc0, !PT ;  /* 0x00000380cd6e7812 */ /* 0x000fe400078ec0ff */
[----:B------:R-:W-:Y:S02]  /*ced0*/  LOP3.LUT R36, R36, R177, RZ, 0x3c, !PT ;  /* 0x000000b124247212 */ /* 0x000fe400078e3cff */
[----:B------:R-:W-:Y:S02]  /*cee0*/  SHF.R.U64 R98, R98, 0x3, RZ ;  /* 0x0000000362627819 */ /* 0x000fe400000012ff */
[----:B------:R-:W-:Y:S02]  /*cef0*/  LOP3.LUT R114, R207, 0x380, RZ, 0xc0, !PT ;  /* 0x00000380cf727812 */ /* 0x000fe400078ec0ff */
[----:B------:R-:W-:-:S02]  /*cf00*/  LOP3.LUT R40, R40, R179, RZ, 0x3c, !PT ;  /* 0x000000b328287212 */ /* 0x000fc400078e3cff */
[----:B------:R-:W-:Y:S02]  /*cf10*/  SHF.R.U64 R102, R102, 0x3, RZ ;  /* 0x0000000366667819 */ /* 0x000fe400000012ff */
[----:B------:R-:W-:Y:S02]  /*cf20*/  LOP3.LUT R118, R209, 0x380, RZ, 0xc0, !PT ;  /* 0x00000380d1767812 */ /* 0x000fe400078ec0ff */
[----:B------:R-:W-:Y:S02]  /*cf30*/  LOP3.LUT R122, R27, R8, RZ, 0x3c, !PT ;  /* 0x000000081b7a7212 */ /* 0x000fe400078e3cff */
[----:B------:R-:W-:Y:S01]  /*cf40*/  MOV R28, R28 ;  /* 0x0000001c001c7202 */ /* 0x000fe20000000f00 */
[----:B------:R0:W-:Y:S01]  /*cf50*/  STSM.16.M88.4 [R173], R4 ;  /* 0x00000004ad007844 */ /* 0x0001e20000000200 */
[----:B------:R-:W-:Y:S02]  /*cf60*/  F2FP.F16.F32.PACK_AB R8, R166, R169 ;  /* 0x000000a9a608723e */ /* 0x000fe400000000ff */
[----:B------:R-:W-:-:S02]  /*cf70*/  LOP3.LUT R94, R94, R183, RZ, 0x3c, !PT ;  /* 0x000000b75e5e7212 */ /* 0x000fc400078e3cff */
[----:B------:R-:W-:Y:S01]  /*cf80*/  SHF.R.U64 R110, R110, 0x3, RZ ;  /* 0x000000036e6e7819 */ /* 0x000fe200000012ff */
[----:B------:R-:W-:Y:S01]  /*cf90*/  STSM.16.M88.4 [R28], R8 ;  /* 0x000000081c007844 */ /* 0x000fe20000000200 */
[----:B------:R-:W-:Y:S02]  /*cfa0*/  LOP3.LUT R26, R126, 0x380, RZ, 0xc0, !PT ;  /* 0x000003807e1a7812 */ /* 0x000fe400078ec0ff */
[----:B------:R-:W-:Y:S02]  /*cfb0*/  MOV R32, R32 ;  /* 0x0000002000207202 */ /* 0x000fe40000000f00 */
[----:B------:R-:W-:Y:S02]  /*cfc0*/  LOP3.LUT R98, R98, R199, RZ, 0x3c, !PT ;  /* 0x000000c762627212 */ /* 0x000fe400078e3cff */
[----:B------:R-:W-:Y:S02]  /*cfd0*/  SHF.R.U64 R114, R114, 0x3, RZ ;  /* 0x0000000372727819 */ /* 0x000fe400000012ff */
[----:B------:R-:W-:-:S02]  /*cfe0*/  LOP3.LUT R175, R168, 0x380, RZ, 0xc0, !PT ;  /* 0x00000380a8af7812 */ /* 0x000fc400078ec0ff */
[----:B0-----:R-:W-:Y:S02]  /*cff0*/  F2FP.F16.F32.PACK_AB R4, R156, R165 ;  /* 0x000000a59c04723e */ /* 0x001fe400000000ff */
[----:B------:R-:W-:Y:S02]  /*d000*/  F2FP.F16.F32.PACK_AB R5, R43, R42 ;  /* 0x0000002a2b05723e */ /* 0x000fe400000000ff */
[----:B------:R-:W-:Y:S02]  /*d010*/  F2FP.F16.F32.PACK_AB R6, R12, R158 ;  /* 0x0000009e0c06723e */ /* 0x000fe400000000ff */
[----:B------:R-:W-:Y:S02]  /*d020*/  F2FP.F16.F32.PACK_AB R7, R47, R46 ;  /* 0x0000002e2f07723e */ /* 0x000fe400000000ff */
[----:B------:R-:W-:Y:S02]  /*d030*/  MOV R36, R36 ;  /* 0x0000002400247202 */ /* 0x000fe40000000f00 */
[----:B------:R-:W-:Y:S01]  /*d040*/  F2FP.F16.F32.PACK_AB R12, R49, R154 ;  /* 0x0000009a310c723e */ /* 0x000fe200000000ff */
[----:B------:R0:W-:Y:S01]  /*d050*/  STSM.16.M88.4 [R32], R4 ;  /* 0x0000000420007844 */ /* 0x0001e20000000200 */
[----:B------:R-:W-:-:S02]  /*d060*/  LOP3.LUT R102, R102, R201, RZ, 0x3c, !PT ;  /* 0x000000c966667212 */ /* 0x000fc400078e3cff */
[----:B------:R-:W-:Y:S01]  /*d070*/  SHF.R.U64 R118, R118, 0x3, RZ ;  /* 0x0000000376767819 */ /* 0x000fe200000012ff */
[----:B------:R1:W-:Y:S01]  /*d080*/  STSM.16.M88.4 [R36], R12 ;  /* 0x0000000c24007844 */ /* 0x0003e20000000200 */
[----:B------:R-:W-:Y:S02]  /*d090*/  MOV R40, R40 ;  /* 0x0000002800287202 */ /* 0x000fe40000000f00 */
[----:B------:R-:W-:Y:S02]  /*d0a0*/  MOV R44, R44 ;  /* 0x0000002c002c7202 */ /* 0x000fe40000000f00 */
[----:B------:R-:W-:Y:S01]  /*d0b0*/  LOP3.LUT R110, R110, R205, RZ, 0x3c, !PT ;  /* 0x000000cd6e6e7212 */ /* 0x000fe200078e3cff */
[----:B------:R-:W-:Y:S01]  /*d0c0*/  STSM.16.M88.4 [R40], R56 ;  /* 0x0000003828007844 */ /* 0x000fe20000000200 */
[----:B------:R-:W-:Y:S02]  /*d0d0*/  SHF.R.U64 R171, R26, 0x3, RZ ;  /* 0x000000031aab7819 */ /* 0x000fe400000012ff */
[----:B------:R-:W-:Y:S01]  /*d0e0*/  MOV R94, R94 ;  /* 0x0000005e005e7202 */ /* 0x000fe20000000f00 */
[----:B------:R-:W-:Y:S01]  /*d0f0*/  STSM.16.M88.4 [R44], R64 ;  /* 0x000000402c007844 */ /* 0x000fe20000000200 */
[----:B------:R-:W-:Y:S01]  /*d100*/  F2FP.F16.F32.PACK_AB R81, R83, R82 ;  /* 0x000000525351723e */ /* 0x000fe200000000ff */
[----:B0-----:R-:W-:Y:S01]  /*d110*/  IMAD.U32 R4, RZ, RZ, UR4 ;  /* 0x00000004ff047e24 */ /* 0x001fe2000f8e00ff */
[----:B------:R-:W-:Y:S01]  /*d120*/  F2FP.F16.F32.PACK_AB R88, R89, R88 ;  /* 0x000000585958723e */ /* 0x000fe200000000ff */
[----:B------:R-:W-:Y:S01]  /*d130*/  STSM.16.M88.4 [R94], R72 ;  /* 0x000000485e007844 */ /* 0x000fe20000000200 */
[----:B------:R-:W-:Y:S01]  /*d140*/  LOP3.LUT R114, R114, R207, RZ, 0x3c, !PT ;  /* 0x000000cf72727212 */ /* 0x000fe200078e3cff */
[----:B------:R-:W-:Y:S01]  /*d150*/  IMAD.U32 R5, RZ, RZ, UR6 ;  /* 0x00000006ff057e24 */ /* 0x000fe2000f8e00ff */
[----:B------:R-:W-:Y:S01]  /*d160*/  SHF.R.U64 R175, R175, 0x3, RZ ;  /* 0x00000003afaf7819 */ /* 0x000fe200000012ff */
[----:B------:R-:W-:Y:S01]  /*d170*/  ULDC.64 UR6, c[0x0][0xce0] ;  /* 0x0003380000067ab9 */ /* 0x000fe20000000a00 */
        /* <DEDUP_REMOVED lines=22> */
[----:B------:R-:W-:Y:S02]  /*d2e0*/  LOP3.LUT R24, R175, R168, RZ, 0x3c, !PT ;  /* 0x000000a8af187212 */ /* 0x000fe400078e3cff */
[----:B------:R-:W-:Y:S01]  /*d2f0*/  MOV R114, R114 ;  /* 0x0000007200727202 */ /* 0x000fe20000000f00 */
[----:B------:R-:W-:Y:S01]  /*d300*/  STSM.16.M88.4 [R110], R104 ;  /* 0x000000686e007844 */ /* 0x000fe20000000200 */
[----:B------:R-:W-:Y:S02]  /*d310*/  F2FP.F16.F32.PACK_AB R156, R113, R112 ;  /* 0x00000070719c723e */ /* 0x000fe400000000ff */
[----:B------:R-:W-:Y:S02]  /*d320*/  F2FP.F16.F32.PACK_AB R157, R157, R155 ;  /* 0x0000009b9d9d723e */ /* 0x000fe400000000ff */
[----:B------:R-:W-:Y:S02]  /*d330*/  F2FP.F16.F32.PACK_AB R158, R117, R116 ;  /* 0x00000074759e723e */ /* 0x000fe400000000ff */
[----:B------:R-:W-:-:S02]  /*d340*/  F2FP.F16.F32.PACK_AB R159, R160, R159 ;  /* 0x0000009fa09f723e */ /* 0x000fc400000000ff */
[----:B------:R-:W-:Y:S02]  /*d350*/  F2FP.F16.F32.PACK_AB R161, R162, R161 ;  /* 0x000000a1a2a1723e */ /* 0x000fe400000000ff */
[----:B------:R-:W-:Y:S01]  /*d360*/  F2FP.F16.F32.PACK_AB R128, R129, R128 ;  /* 0x000000808180723e */ /* 0x000fe200000000ff */
        /* <DEDUP_REMOVED lines=12> */
[----:B------:R-:W-:Y:S01]  /*d430*/  F2FP.F16.F32.PACK_AB R144, R145, R144 ;  /* 0x000000909190723e */ /* 0x000fe200000000ff */
[----:B------:R-:W-:Y:S01]  /*d440*/  STSM.16.M88.4 [R122], R128 ;  /* 0x000000807a007844 */ /* 0x000fe20000000200 */
        /* <DEDUP_REMOVED lines=8> */
[----:B------:R-:W-:-:S03]  /*d4d0*/  PLOP3.LUT P0, PT, PT, PT, UP0, 0x80, 0x0 ;  /* 0x000000000000781c */ /* 0x000fc60003f0f008 */
[----:B------:R0:W-:Y:S01]  /*d4e0*/  STSM.16.M88.4 [R24], R144 ;  /* 0x0000009018007844 */ /* 0x0001e20000000200 */
[----:B------:R-:W-:Y:S09]  /*d4f0*/  BAR.SYNC.DEFER_BLOCKING 0x1, 0x100 ;  /* 0x0044000000007b1d */ /* 0x000ff20000010000 */
[----:B------:R-:W2:Y:S01]  /*d500*/  @P0 LDG.E R6, desc[UR10][R4.64] ;  /* 0x0000000a04060981 */ /* 0x000ea2000c1e1900 */
[----:B------:R-:W-:Y:S01]  /*d510*/  UISETP.NE.U32.AND UP1, UPT, UR6, URZ, UPT ;  /* 0x0000003f0600728c */ /* 0x000fe2000bf25070 */
[----:B------:R-:W-:Y:S01]  /*d520*/  LEA R7, R194, R23, 0x6 ;  /* 0x00000017c2077211 */ /* 0x000fe200078e30ff */
[----:B------:R-:W3:Y:S02]  /*d530*/  LDC R76, c[0x0][0xb88] ;  /* 0x0002e200ff4c7b82 */ /* 0x000ee40000000800 */
[----:B------:R-:W-:-:S02]  /*d540*/  UISETP.NE.AND.EX UP1, UPT, UR7, URZ, UPT, UP1 ;  /* 0x0000003f0700728c */ /* 0x000fc4000bf25310 */
[----:B------:R-:W-:-:S04]  /*d550*/  IMAD.WIDE R20, R7, 0x2, R20 ;  /* 0x0000000207147825 */ /* 0x000fc800078e0214 */
[----:B------:R-:W-:Y:S02]  /*d560*/  PLOP3.LUT P6, PT, PT, PT, UP1, 0x80, 0x0 ;  /* 0x000000000000781c */ /* 0x000fe40003fcf018 */
[C---:B------:R-:W-:Y:S02]  /*d570*/  IADD3 R9, P2, R20.reuse, 0x1000, RZ ;  /* 0x0000100014097810 */ /* 0x040fe40007f5e0ff */
[C---:B------:R-:W-:Y:S01]  /*d580*/  IADD3 R25, P1, R20.reuse, 0x2000, RZ ;  /* 0x0000200014197810 */ /* 0x040fe20007f3e0ff */
[----:B------:R-:W-:Y:S01]  /*d590*/  @UP1 UIADD3 UR6, UP2, UR8, UR6, URZ ;  /* 0x0000000608061290 */ /* 0x000fe2000ff5e03f */
[----:B------:R-:W-:Y:S02]  /*d5a0*/  P2R R10, PR, RZ, 0x4 ;  /* 0x00000004ff0a7803 */ /* 0x000fe40000000000 */
[C---:B-1----:R-:W-:Y:S01]  /*d5b0*/  IADD3 R13, P2, R20.reuse, 0x3000, RZ ;  /* 0x00003000140d7810 */ /* 0x042fe20007f5e0ff */
[----:B------:R-:W-:Y:S01]  /*d5c0*/  @UP1 UIADD3.X UR7, UR9, UR7, URZ, UP2, !UPT ;  /* 0x0000000709071290 */ /* 0x000fe200097fe43f */
[C---:B------:R-:W-:Y:S01]  /*d5d0*/  IADD3 R33, P3, R20.reuse, 0x4000, RZ ;  /* 0x0000400014217810 */ /* 0x040fe20007f7e0ff */
[----:B------:R-:W-:Y:S01]  /*d5e0*/  IMAD.U32 R14, RZ, RZ, UR6 ;  /* 0x00000006ff0e7e24 */ /* 0x000fe2000f8e00ff */
[----:B------:R-:W-:-:S02]  /*d5f0*/  IADD3 R29, P4, R20, 0x5000, RZ ;  /* 0x00005000141d7810 */ /* 0x000fc40007f9e0ff */
[----:B------:R-:W-:Y:S01]  /*d600*/  IADD3 R41, P5, R20, 0x6000, RZ ;  /* 0x0000600014297810 */ /* 0x000fe20007fbe0ff */
[----:B------:R-:W-:Y:S01]  /*d610*/  IMAD.U32 R15, RZ, RZ, UR7 ;  /* 0x00000007ff0f7e24 */ /* 0x000fe2000f8e00ff */
[----:B------:R-:W-:Y:S02]  /*d620*/  LOP3.LUT R8, R9, 0x380, RZ, 0xc0, !PT ;  /* 0x0000038009087812 */ /* 0x000fe400078ec0ff */
[----:B0-----:R-:W-:Y:S02]  /*d630*/  LOP3.LUT R24, R25, 0x380, RZ, 0xc0, !PT ;  /* 0x0000038019187812 */ /* 0x001fe400078ec0ff */
[----:B------:R-:W-:Y:S01]  /*d640*/  LOP3.LUT R12, R13, 0x380, RZ, 0xc0, !PT ;  /* 0x000003800d0c7812 */ /* 0x000fe200078ec0ff */
[----:B------:R-:W-:Y:S01]  /*d650*/  UMOV UR4, URZ ;  /* 0x0000003f00047c82 */ /* 0x000fe20008000000 */
[----:B------:R-:W-:Y:S01]  /*d660*/  LOP3.LUT R32, R33, 0x380, RZ, 0xc0, !PT ;  /* 0x0000038021207812 */ /* 0x000fe200078ec0ff */
[----:B---3--:R0:W5:Y:S01]  /*d670*/  @P6 LDG.E R76, desc[UR10][R14.64] ;  /* 0x0000000a0e4c6981 */ /* 0x008162000c1e1900 */
        /* <DEDUP_REMOVED lines=14> */
[----:B--2---:R-:W-:Y:S01]  /*d760*/  @P0 R2UR UR4, R6 ;  /* 0x00000000060402ca */ /* 0x004fe200000e0000 */
[----:B0-----:R-:W-:-:S14]  /*d770*/  @P6 BRA `(.L_x_4028) ;  /* 0x0000000000146947 */ /* 0x001fdc0003800000 */
[----:B------:R-:W-:Y:S05]  /*d780*/  @!P0 BRA `(.L_x_4028) ;  /* 0x0000000000108947 */ /* 0x000fea0003800000 */
[----:B------:R-:W-:Y:S02]  /*d790*/  ULDC.64 UR6, c[0x0][0x208] ;  /* 0x0000820000067ab9 */ /* 0x000fe40000000a00 */
[----:B------:R-:W2:Y:S04]  /*d7a0*/  LDG.E R7, desc[UR6][R4.64] ;  /* 0x0000000604077981 */ /* 0x000ea8000c1e1900 */
[----:B-----5:R-:W2:Y:S02]  /*d7b0*/  LDG.E R76, desc[UR6][R4.64+0x4] ;  /* 0x00000406044c7981 */ /* 0x020ea4000c1e1900 */
[----:B--2---:R-:W-:-:S07]  /*d7c0*/  IMAD.IADD R76, R76, 0x1, -R7 ;  /* 0x000000014c4c7824 */ /* 0x004fce00078e0a07 */
.L_x_4028:
        /* <DEDUP_REMOVED lines=12> */
[----:B------:R-:W-:Y:S01]  /*d890*/  IMAD.X R41, RZ, RZ, R21, P5 ;  /* 0x000000ffff297224 */ /* 0x000fe200028e0615 */
[----:B------:R-:W-:Y:S01]  /*d8a0*/  LOP3.LUT R44, R45, 0x380, RZ, 0xc0, !PT ;  /* 0x000003802d2c7812 */ /* 0x000fe200078ec0ff */
[----:B------:R-:W-:Y:S01]  /*d8b0*/  USHF.R.S32.HI UR9, URZ, 0x1f, UR4 ;  /* 0x0000001f3f097899 */ /* 0x000fe20008011404 */
[----:B------:R-:W-:Y:S01]  /*d8c0*/  SHF.R.U64 R52, R52, 0x3, RZ ;  /* 0x0000000334347819 */ /* 0x000fe200000012ff */
[----:B------:R-:W-:Y:S01]  /*d8d0*/  USHF.R.S32.HI UR12, URZ, 0x1f, UR37 ;  /* 0x0000001f3f0c7899 */ /* 0x000fe20008011425 */
[----:B------:R-:W-:Y:S01]  /*d8e0*/  SHF.R.U64 R36, R36, 0x3, RZ ;  /* 0x0000000324247819 */ /* 0x000fe200000012ff */
[----:B------:R-:W-:Y:S01]  /*d8f0*/  USEL UR39, UR39, URZ, !UP0 ;  /* 0x0000003f27277287 */ /* 0x000fe2000c000000 */
[----:B------:R-:W-:Y:S01]  /*d900*/  SHF.R.U64 R44, R44, 0x3, RZ ;  /* 0x000000032c2c7819 */ /* 0x000fe200000012ff */
[----:B------:R-:W-:Y:S01]  /*d910*/  USEL UR38, UR38, URZ, !UP0 ;  /* 0x0000003f26267287 */ /* 0x000fe2000c000000 */
[----:B------:R-:W-:-:S02]  /*d920*/  LOP3.LUT R52, R52, R53, RZ, 0x3c, !PT ;  /* 0x0000003534347212 */ /* 0x000fc400078e3cff */
[----:B------:R-:W-:Y:S02]  /*d930*/  IADD3.X R53, RZ, R21, RZ, P6, !PT ;  /* 0x00000015ff357210 */ /* 0x000fe400037fe4ff */
[----:B------:R-:W-:Y:S01]  /*d940*/  LOP3.LUT R36, R36, R37, RZ, 0x3c, !PT ;  /* 0x0000002524247212 */ /* 0x000fe200078e3cff */
[--C-:B------:R-:W-:Y:S01]  /*d950*/  IMAD.X R37, RZ, RZ, R21.reuse, P0 ;  /* 0x000000ffff257224 */ /* 0x100fe200000e0615 */
[----:B0-----:R-:W-:Y:S02]  /*d960*/  ISETP.NE.AND P6, PT, R4, RZ, PT ;  /* 0x000000ff0400720c */ /* 0x001fe40003fc5270 */
[----:B------:R-:W-:Y:S01]  /*d970*/  LOP3.LUT R44, R44, R45, RZ, 0x3c, !PT ;  /* 0x0000002d2c2c7212 */ /* 0x000fe200078e3cff */
[----:B------:R-:W-:Y:S01]  /*d980*/  IMAD.X R45, RZ, RZ, R21, P1 ;  /* 0x000000ffff2d7224 */ /* 0x000fe200008e0615 */
[C---:B------:R-:W-:Y:S02]  /*d990*/  IADD3 R57, P2, R20.reuse, 0xa000, RZ ;  /* 0x0000a00014397810 */ /* 0x040fe40007f5e0ff */
[----:B------:R-:W-:-:S02]  /*d9a0*/  IADD3 R49, P3, R20, 0xb000, RZ ;  /* 0x0000b00014317810 */ /* 0x000fc40007f7e0ff */
[C---:B------:R-:W-:Y:S02]  /*d9b0*/  IADD3 R65, P4, R20.reuse, 0xc000, RZ ;  /* 0x0000c00014417810 */ /* 0x040fe40007f9e0ff */
[C---:B------:R-:W-:Y:S02]  /*d9c0*/  IADD3 R61, P5, R20.reuse, 0xd000, RZ ;  /* 0x0000d000143d7810 */ /* 0x040fe40007fbe0ff */
[C---:B------:R-:W-:Y:S02]  /*d9d0*/  IADD3 R73, P0, R20.reuse, 0xe000, RZ ;  /* 0x0000e00014497810 */ /* 0x040fe40007f1e0ff */
[----:B------:R-:W-:Y:S02]  /*d9e0*/  IADD3 R5, P1, R20, 0xf000, RZ ;  /* 0x0000f00014057810 */ /* 0x000fe40007f3e0ff */
[----:B------:R-:W-:Y:S02]  /*d9f0*/  LOP3.LUT R56, R57, 0x380, RZ, 0xc0, !PT ;  /* 0x0000038039387812 */ /* 0x000fe400078ec0ff */
[----:B------:R-:W-:Y:S01]  /*da00*/  LOP3.LUT R48, R49, 0x380, RZ, 0xc0, !PT ;  /* 0x0000038031307812 */ /* 0x000fe200078ec0ff */
[----:B------:R-:W-:Y:S01]  /*da10*/  IMAD.X R69, RZ, RZ, R21, P1 ;  /* 0x000000ffff457224 */ /* 0x000fe200008e0615 */
[----:B------:R-:W-:-:S02]  /*da20*/  LOP3.LUT R64, R65, 0x380, RZ, 0xc0, !PT ;  /* 0x0000038041407812 */ /* 0x000fc400078ec0ff */
        /* <DEDUP_REMOVED lines=8> */
[----:B------:R-:W-:Y:S02]  /*dab0*/  SHF.R.U64 R72, R72, 0x3, RZ ;  /* 0x0000000348487819 */ /* 0x000fe400000012ff */
        /* <DEDUP_REMOVED lines=13> */
[----:B------:R-:W-:Y:S01]  /*db90*/  LOP3.LUT R68, R4, R5, RZ, 0x3c, !PT ;  /* 0x0000000504447212 */ /* 0x000fe200078e3cff */
        /* <DEDUP_REMOVED lines=22> */
[----:B------:R-:W-:-:S04]  /*dd00*/  MOV R11, UR8 ;  /* 0x00000008000b7c02 */ /* 0x000fc80008000f00 */
[----:B------:R-:W-:Y:S02]  /*dd10*/  IADD3.X R5, R4, UR7, R11, P2, !PT ;  /* 0x0000000704057c10 */ /* 0x000fe400097fe40b */
[----:B------:R-:W-:-:S04]  /*dd20*/  LEA R4, P2, R6, UR10, 0x2 ;  /* 0x0000000a06047c11 */ /* 0x000fc8000f8410ff */
[----:B------:R-:W-:-:S05]  /*dd30*/  LEA.HI.X R5, R6, UR11, R5, 0x2, P2 ;  /* 0x0000000b06057c11 */ /* 0x000fca00090f1405 */
[----:B------:R0:W-:Y:S04]  /*dd40*/  @!P1 STG.E desc[UR14][R4.64], R0 ;  /* 0x0000000004009986 */ /* 0x0001e8000c10190e */
[----:B------:R0:W-:Y:S02]  /*dd50*/  @!P0 STG.E desc[UR14][R4.64+0x20], R3 ;  /* 0x0000200304008986 */ /* 0x0001e4000c10190e */
.L_x_4029:
[C---:B0-----:R-:W-:Y:S01]  /*dd60*/  VIADD R3, R23.reuse, 0x40 ;  /* 0x0000004017037836 */ /* 0x041fe20000000000 */
[----:B------:R-:W-:Y:S01]  /*dd70*/  ULDC UR10, c[0x0][0xb8c] ;  /* 0x0002e300000a7ab9 */ /* 0x000fe20000000800 */
[C---:B------:R-:W-:Y:S01]  /*dd80*/  VIADD R82, R23.reuse, 0x80 ;  /* 0x0000008017527836 */ /* 0x040fe20000000000 */
[----:B------:R-:W-:Y:S01]  /*dd90*/  ULDC.64 UR6, c[0x0][0x208] ;  /* 0x0000820000067ab9 */ /* 0x000fe20000000a00 */
[----:B------:R-:W-:Y:S01]  /*dda0*/  VIADD R83, R23, 0xc0 ;  /* 0x000000c017537836 */ /* 0x000fe20000000000 */
[----:B------:R-:W-:Y:S01]  /*ddb0*/  ISETP.GE.AND P1, PT, R3, UR10, PT ;  /* 0x0000000a03007c0c */ /* 0x000fe2000bf26270 */
[----:B------:R0:W5:Y:S01]  /*ddc0*/  LD.E.128 R4, desc[UR6][R20.64] ;  /* 0x0000000614047980 */ /* 0x000162000c101d00 */
[C---:B------:R-:W-:Y:S01]  /*ddd0*/  ISETP.GE.AND P0, PT, R23.reuse, UR10, PT ;  /* 0x0000000a17007c0c */ /* 0x040fe2000bf06270 */
[----:B------:R-:W-:Y:S01]  /*dde0*/  ULDC.64 UR14, c[0x0][0xba0] ;  /* 0x0002e800000e7ab9 */ /* 0x000fe20000000a00 */
[----:B------:R-:W-:Y:S01]  /*ddf0*/  SEL R19, RZ, 0xffffffff, P1 ;  /* 0xffffffffff137807 */ /* 0x000fe20000800000 */
[C---:B------:R-:W-:Y:S01]  /*de00*/  VIADD R84, R23.reuse, 0x100 ;  /* 0x0000010017547836 */ /* 0x040fe20000000000 */
[----:B------:R-:W-:Y:S01]  /*de10*/  SEL R0, RZ, 0x1, P0 ;  /* 0x00000001ff007807 */ /* 0x000fe20000000000 */
[----:B------:R-:W-:Y:S01]  /*de20*/  VIADD R86, R23, 0x140 ;  /* 0x0000014017567836 */ /* 0x000fe20000000000 */
[----:B------:R-:W5:Y:S01]  /*de30*/  LD.E.128 R8, desc[UR6][R8.64] ;  /* 0x0000000608087980 */ /* 0x000f62000c101d00 */
[----:B------:R-:W-:Y:S01]  /*de40*/  IMAD.SHL.U32 R19, R19, 0x2, RZ ;  /* 0x0000000213137824 */ /* 0x000fe200078e00ff */
[----:B------:R-:W-:-:S02]  /*de50*/  ISETP.GE.AND P0, PT, R82, UR10, PT ;  /* 0x0000000a52007c0c */ /* 0x000fc4000bf06270 */
[----:B------:R-:W-:Y:S01]  /*de60*/  ISETP.GE.AND P1, PT, R83, UR10, PT ;  /* 0x0000000a53007c0c */ /* 0x000fe2000bf26270 */
[----:B------:R-:W5:Y:S01]  /*de70*/  LD.E.128 R24, desc[UR6][R24.64] ;  /* 0x0000000618187980 */ /* 0x000f62000c101d00 */
[----:B------:R-:W-:Y:S02]  /*de80*/  LOP3.LUT R0, R19, 0x2, R0, 0xe2, !PT ;  /* 0x0000000213007812 */ /* 0x000fe400078ee200 */
[----:B------:R-:W-:Y:S01]  /*de90*/  SEL R19, RZ, 0x4, P0 ;  /* 0x00000004ff137807 */ /* 0x000fe20000000000 */
[----:B------:R-:W5:Y:S01]  /*dea0*/  LD.E.128 R12, desc[UR6][R12.64] ;  /* 0x000000060c0c7980 */ /* 0x000f62000c101d00 */
[----:B0-----:R-:W-:-:S03]  /*deb0*/  SEL R20, RZ, 0x8, P1 ;  /* 0x00000008ff147807 */ /* 0x001fc60000800000 */
        /* <DEDUP_REMOVED lines=17> */
[----:B------:R-:W-:Y:S01]  /*dfd0*/  ISETP.GE.AND P0, PT, R84, UR10, PT ;  /* 0x0000000a54007c0c */ /* 0x000fe2000bf06270 */
[----:B------:R-:W-:Y:S01]  /*dfe0*/  VIADD R78, R23, 0x180 ;  /* 0x00000180174e7836 */ /* 0x000fe20000000000 */
[----:B------:R-:W-:Y:S01]  /*dff0*/  ISETP.GE.AND P1, PT, R86, UR10, PT ;  /* 0x0000000a56007c0c */ /* 0x000fe2000bf26270 */
[----:B------:R-:W-:Y:S01]  /*e000*/  @!PT LDS RZ, [RZ] ;  /* 0x00000000fffff984 */ /* 0x000fe20000000800 */
[----:B------:R-:W-:Y:S01]  /*e010*/  @!PT LDS RZ, [RZ] ;  /* 0x00000000fffff984 */ /* 0x000fe20000000800 */
[----:B------:R-:W-:Y:S01]  /*e020*/  @!PT LDS RZ, [RZ] ;  /* 0x00000000fffff984 */ /* 0x000fe20000000800 */
[----:B------:R-:W-:Y:S01]  /*e030*/  @!PT LDS RZ, [RZ] ;  /* 0x00000000fffff984 */ /* 0x000fe20000000800 */
[----:B------:R0:W-:Y:S06]  /*e040*/  MEMBAR.ALL.CTA ;  /* 0x0000000000007992 */ /* 0x0001ec0000008000 */
[----:B0-----:R-:W0:Y:S01]  /*e050*/  FENCE.VIEW.ASYNC.S ;  /* 0x00000000000073c6 */ /* 0x001e220000000000 */
[----:B------:R-:W-:-:S02]  /*e060*/  UIMAD UR6, UR4, UR15, UR6 ;  /* 0x0000000f040672a4 */ /* 0x000fc4000f8e0206 */
[----:B------:R-:W-:Y:S01]  /*e070*/  IMAD.WIDE.U32 R20, R19, UR4, R20 ;  /* 0x0000000413147c25 */ /* 0x000fe2000f8e0014 */
[----:B------:R-:W-:Y:S01]  /*e080*/  ULDC.64 UR8, c[0x0][0xbe0] ;  /* 0x0002f80000087ab9 */ /* 0x000fe20000000a00 */
[----:B------:R-:W-:Y:S01]  /*e090*/  SEL R19, RZ, 0x10, P0 ;  /* 0x00000010ff137807 */ /* 0x000fe20000000000 */
[----:B------:R-:W-:Y:S01]  /*e0a0*/  UIMAD UR4, UR12, UR8, URZ ;  /* 0x000000080c0472a4 */ /* 0x000fe2000f8e023f */
[----:B------:R-:W-:Y:S01]  /*e0b0*/  SEL R77, RZ, 0x20, P1 ;  /* 0x00000020ff4d7807 */ /* 0x000fe20000800000 */
[----:B------:R-:W-:Y:S01]  /*e0c0*/  VIADD R21, R21, UR6 ;  /* 0x0000000615157c36 */ /* 0x000fe20008000000 */
[----:B------:R-:W-:Y:S01]  /*e0d0*/  MOV R79, UR8 ;  /* 0x00000008004f7c02 */ /* 0x000fe20008000f00 */
[----:B------:R-:W-:Y:S01]  /*e0e0*/  UIMAD UR4, UR37, UR9, UR4 ;  /* 0x00000009250472a4 */ /* 0x000fe2000f8e0204 */
[----:B------:R-:W-:Y:S01]  /*e0f0*/  ISETP.GE.AND P0, PT, R78, UR10, PT ;  /* 0x0000000a4e007c0c */ /* 0x000fe2000bf06270 */
[----:B------:R-:W-:Y:S01]  /*e100*/  ULDC.64 UR6, c[0x0][0xbe8] ;  /* 0x0002fa0000067ab9 */ /* 0x000fe20000000a00 */
[----:B------:R-:W-:Y:S01]  /*e110*/  LOP3.LUT R19, R77, R0, R19, 0xfe, !PT ;  /* 0x000000004d137212 */ /* 0x000fe200078efe13 */
[----:B-----5:R-:W-:Y:S01]  /*e120*/  IMAD R77, R193, -0x40, R76 ;  /* 0xffffffc0c14d7824 */ /* 0x020fe200078e024c */
[----:B------:R-:W-:Y:S01]  /*e130*/  SEL R0, RZ, 0x40, P0 ;  /* 0x00000040ff007807 */ /* 0x000fe20000000000 */
[----:B------:R-:W-:Y:S01]  /*e140*/  IMAD.WIDE.U32 R20, R79, UR37, R20 ;  /* 0x000000254f147c25 */ /* 0x000fe2000f8e0014 */
[----:B------:R-:W-:Y:S01]  /*e150*/  SHF.R.S32.HI R195, RZ, 0x1f, R194 ;  /* 0x0000001fffc37819 */ /* 0x000fe200000114c2 */
[----:B------:R-:W-:Y:S01]  /*e160*/  BSSY B1, `(.L_x_4030) ;  /* 0x000002f000017945 */ /* 0x000fe20003800000 */
[----:B------:R-:W-:Y:S01]  /*e170*/  LOP3.LUT R19, R19, R0, RZ, 0xfc, !PT ;  /* 0x0000000013137212 */ /* 0x000fe200078efcff */
[----:B------:R-:W-:Y:S01]  /*e180*/  VIADD R21, R21, UR4 ;  /* 0x0000000415157c36 */ /* 0x000fe20008000000 */
[----:B------:R-:W-:Y:S01]  /*e190*/  ISETP.GE.AND P2, PT, R194, R77, PT ;  /* 0x0000004dc200720c */ /* 0x000fe20003f46270 */
[----:B------:R-:W-:Y:S01]  /*e1a0*/  VIADD R0, R17, 0x38820 ;  /* 0x0003882011007836 */ /* 0x000fe20000000000 */
[----:B------:R-:W-:Y:S01]  /*e1b0*/  UIMAD UR4, UR38, UR6, URZ ;  /* 0x00000006260472a4 */ /* 0x000fe2000f8e023f */
[----:B------:R-:W-:-:S02]  /*e1c0*/  VIADD R78, R23, 0x1c0 ;  /* 0x000001c0174e7836 */ /* 0x000fc40000000000 */
[----:B------:R-:W-:Y:S01]  /*e1d0*/  IMAD.U32 R79, RZ, RZ, UR6 ;  /* 0x00000006ff4f7e24 */ /* 0x000fe2000f8e00ff */
[----:B------:R-:W-:Y:S01]  /*e1e0*/  PRMT R0, RZ, 0x654, R0 ;  /* 0x00000654ff007816 */ /* 0x000fe20000000000 */
[----:B------:R-:W-:Y:S01]  /*e1f0*/  UIMAD UR4, UR39, UR7, UR4 ;  /* 0x00000007270472a4 */ /* 0x000fe2000f8e0204 */
[----:B------:R-:W-:Y:S01]  /*e200*/  ISETP.GE.AND P1, PT, R78, UR10, PT ;  /* 0x0000000a4e007c0c */ /* 0x000fe2000bf26270 */
[----:B------:R-:W-:Y:S01]  /*e210*/  IMAD.WIDE.U32 R78, R79, UR39, R20 ;  /* 0x000000274f4e7c25 */ /* 0x000fe2000f8e0014 */
[----:B0-----:R0:W-:Y:S03]  /*e220*/  SYNCS.ARRIVE.TRANS64.RED.A1T0 RZ, [R0+URZ], RZ ;  /* 0x000000ff00ff79a7 */ /* 0x0011e6000810043f */
[----:B------:R-:W-:Y:S02]  /*e230*/  VIADD R76, R194, 0x20 ;  /* 0x00000020c24c7836 */ /* 0x000fe40000000000 */
[----:B------:R-:W-:Y:S01]  /*e240*/  VIADD R85, R79, UR4 ;  /* 0x000000044f557c36 */ /* 0x000fe20008000000 */
[----:B0-----:R-:W-:-:S02]  /*e250*/  SEL R0, RZ, 0x80, P1 ;  /* 0x00000080ff007807 */ /* 0x001fc40000800000 */
[----:B------:R-:W-:Y:S01]  /*e260*/  ISETP.GE.AND P0, PT, R76, R77, PT ;  /* 0x0000004d4c00720c */ /* 0x000fe20003f06270 */
        /* <DEDUP_REMOVED lines=30> */
.L_x_4031:
[----:B------:R-:W-:Y:S05]  /*e450*/  BSYNC B1 ;  /* 0x0000000000017941 */ /* 0x000fea0003800000 */
.L_x_4030:
        /* <DEDUP_REMOVED lines=33> */
.L_x_4027:
        /* <DEDUP_REMOVED lines=22> */
[----:B------:R-:W-:-:S05]  /*e7d0*/  IMAD.U32 R7, RZ, RZ, UR7 ;  /* 0x00000007ff077e24 */ /* 0x000fca000f8e00ff */
[----:B0-----:R0:W5:Y:S01]  /*e7e0*/  @P2 LDG.E R0, desc[UR10][R6.64] ;  /* 0x0000000a06002981 */ /* 0x001162000c1e1900 */
[----:B------:R-:W-:Y:S01]  /*e7f0*/  ULDC UR10, c[0x0][0xb8c] ;  /* 0x0002e300000a7ab9 */ /* 0x000fe20000000800 */
[C---:B------:R-:W-:Y:S01]  /*e800*/  VIADD R13, R23.reuse, 0x80 ;  /* 0x00000080170d7836 */ /* 0x040fe20000000000 */
[----:B------:R-:W-:Y:S01]  /*e810*/  ISETP.GE.AND P3, PT, R12, UR10, PT ;  /* 0x0000000a0c007c0c */ /* 0x000fe2000bf66270 */
[C---:B------:R-:W-:Y:S01]  /*e820*/  VIADD R10, R23.reuse, 0x180 ;  /* 0x00000180170a7836 */ /* 0x040fe20000000000 */
[C---:B------:R-:W-:Y:S02]  /*e830*/  ISETP.GE.AND P0, PT, R23.reuse, UR10, PT ;  /* 0x0000000a17007c0c */ /* 0x040fe4000bf06270 */
[----:B------:R-:W-:Y:S02]  /*e840*/  SEL R9, RZ, 0xffffffff, P3 ;  /* 0xffffffffff097807 */ /* 0x000fe40001800000 */
[----:B------:R-:W-:Y:S02]  /*e850*/  IADD3 R14, R23, 0xc0, RZ ;  /* 0x000000c0170e7810 */ /* 0x000fe40007ffe0ff */
[----:B------:R-:W-:Y:S01]  /*e860*/  SEL R8, RZ, 0x1, P0 ;  /* 0x00000001ff087807 */ /* 0x000fe20000000000 */
[----:B------:R-:W-:Y:S01]  /*e870*/  IMAD.SHL.U32 R9, R9, 0x2, RZ ;  /* 0x0000000209097824 */ /* 0x000fe200078e00ff */
[----:B------:R-:W-:-:S02]  /*e880*/  ISETP.GE.AND P4, PT, R13, UR10, PT ;  /* 0x0000000a0d007c0c */ /* 0x000fc4000bf86270 */
[----:B------:R-:W-:Y:S02]  /*e890*/  ISETP.GE.AND P5, PT, R14, UR10, PT ;  /* 0x0000000a0e007c0c */ /* 0x000fe4000bfa6270 */
[----:B------:R-:W-:Y:S02]  /*e8a0*/  LOP3.LUT R8, R9, 0x2, R8, 0xe2, !PT ;  /* 0x0000000209087812 */ /* 0x000fe400078ee208 */
[----:B0-----:R-:W-:Y:S02]  /*e8b0*/  SEL R7, RZ, 0x4, P4 ;  /* 0x00000004ff077807 */ /* 0x001fe40002000000 */
[----:B------:R-:W-:Y:S02]  /*e8c0*/  SEL R6, RZ, 0x8, P5 ;  /* 0x00000008ff067807 */ /* 0x000fe40002800000 */
[----:B------:R-:W-:Y:S02]  /*e8d0*/  ISETP.GE.AND P0, PT, R10, UR10, PT ;  /* 0x0000000a0a007c0c */ /* 0x000fe4000bf06270 */
[----:B------:R-:W-:-:S02]  /*e8e0*/  ISETP.GT.AND P3, PT, R198, 0x3f, PT ;  /* 0x0000003fc600780c */ /* 0x000fc40003f64270 */
[----:B------:R-:W-:Y:S01]  /*e8f0*/  LOP3.LUT R9, R6, R8, R7, 0xfe, !PT ;  /* 0x0000000806097212 */ /* 0x000fe200078efe07 */
[----:B------:R-:W-:Y:S10]  /*e900*/  @P2 BRA `(.L_x_4033) ;  /* 0x0000000000142947 */ /* 0x000ff40003800000 */
[----:B------:R-:W-:Y:S05]  /*e910*/  @!P1 BRA `(.L_x_4033) ;  /* 0x0000000000109947 */ /* 0x000fea0003800000 */
[----:B------:R-:W-:Y:S02]  /*e920*/  ULDC.64 UR6, c[0x0][0x208] ;  /* 0x0000820000067ab9 */ /* 0x000fe40000000a00 */
[----:B------:R-:W2:Y:S04]  /*e930*/  LDG.E R7, desc[UR6][R4.64] ;  /* 0x0000000604077981 */ /* 0x000ea8000c1e1900 */
[----:B-----5:R-:W2:Y:S02]  /*e940*/  LDG.E R0, desc[UR6][R4.64+0x4] ;  /* 0x0000040604007981 */ /* 0x020ea4000c1e1900 */
[----:B--2---:R-:W-:-:S07]  /*e950*/  IMAD.IADD R0, R0, 0x1, -R7 ;  /* 0x0000000100007824 */ /* 0x004fce00078e0a07 */
.L_x_4033:
        /* <DEDUP_REMOVED lines=34> */
.L_x_4035:
[----:B------:R-:W-:Y:S05]  /*eb80*/  BSYNC B1 ;  /* 0x0000000000017941 */ /* 0x000fea0003800000 */
.L_x_4034:
        /* <DEDUP_REMOVED lines=10> */
[----:B------:R-:W-:Y:S01]  /*ec30*/  ULDC.64 UR8, c[0x0][0xbe0] ;  /* 0x0002f80000087ab9 */ /* 0x000fe20000000a00 */
[----:B------:R-:W-:Y:S01]  /*ec40*/  SEL R6, RZ, 0x10, P1 ;  /* 0x00000010ff067807 */ /* 0x000fe20000800000 */
[----:B------:R-:W-:Y:S01]  /*ec50*/  UIMAD UR4, UR7, UR8, URZ ;  /* 0x00000008070472a4 */ /* 0x000fe2000f8e023f */
[----:B------:R-:W-:Y:S02]  /*ec60*/  IMAD.IADD R5, R5, 0x1, R3 ;  /* 0x0000000105057824 */ /* 0x000fe400078e0203 */
[----:B------:R-:W-:Y:S01]  /*ec70*/  IMAD.U32 R3, RZ, RZ, UR8 ;  /* 0x00000008ff037e24 */ /* 0x000fe2000f8e00ff */
[----:B------:R-:W-:Y:S01]  /*ec80*/  UIMAD UR4, UR37, UR9, UR4 ;  /* 0x00000009250472a4 */ /* 0x000fe2000f8e0204 */
[----:B------:R-:W-:Y:S01]  /*ec90*/  LOP3.LUT R7, R7, R9, R6, 0xfe, !PT ;  /* 0x0000000907077212 */ /* 0x000fe200078efe06 */
[----:B------:R-:W-:Y:S01]  /*eca0*/  ULDC.64 UR6, c[0x0][0xbe8] ;  /* 0x0002fa0000067ab9 */ /* 0x000fe20000000a00 */
[----:B------:R-:W-:Y:S01]  /*ecb0*/  IMAD.WIDE.U32 R4, R3, UR37, R4 ;  /* 0x0000002503047c25 */ /* 0x000fe2000f8e0004 */
[----:B------:R-:W-:-:S02]  /*ecc0*/  SEL R6, RZ, 0x40, P0 ;  /* 0x00000040ff067807 */ /* 0x000fc40000000000 */
[----:B------:R-:W-:Y:S01]  /*ecd0*/  SHF.R.S32.HI R9, RZ, 0x1f, R194 ;  /* 0x0000001fff097819 */ /* 0x000fe200000114c2 */
[----:B------:R-:W-:Y:S01]  /*ece0*/  IMAD R3, R193, -0x40, R0 ;  /* 0xffffffc0c1037824 */ /* 0x000fe200078e0200 */
[----:B------:R-:W-:Y:S01]  /*ecf0*/  LOP3.LUT R15, R7, R6, RZ, 0xfc, !PT ;  /* 0x00000006070f7212 */ /* 0x000fe200078efcff */
[----:B------:R-:W-:Y:S01]  /*ed00*/  VIADD R5, R5, UR4 ;  /* 0x0000000405057c36 */ /* 0x000fe20008000000 */
[----:B------:R-:W-:Y:S01]  /*ed10*/  UIMAD UR4, UR38, UR6, URZ ;  /* 0x00000006260472a4 */ /* 0x000fe2000f8e023f */
[----:B------:R-:W-:Y:S01]  /*ed20*/  VIADD R8, R23, 0x1c0 ;  /* 0x000001c017087836 */ /* 0x000fe20000000000 */
[C---:B------:R-:W-:Y:S01]  /*ed30*/  ISETP.GE.AND P1, PT, R194.reuse, R3, PT ;  /* 0x00000003c200720c */ /* 0x040fe20003f26270 */
[----:B------:R-:W-:Y:S01]  /*ed40*/  IMAD.U32 R7, RZ, RZ, UR6 ;  /* 0x00000006ff077e24 */ /* 0x000fe2000f8e00ff */
[----:B------:R-:W-:Y:S01]  /*ed50*/  UIMAD UR4, UR39, UR7, UR4 ;  /* 0x00000007270472a4 */ /* 0x000fe2000f8e0204 */
[----:B------:R-:W-:Y:S01]  /*ed60*/  VIADD R0, R194, 0x20 ;  /* 0x00000020c2007836 */ /* 0x000fe20000000000 */
[----:B------:R-:W-:Y:S01]  /*ed70*/  ISETP.GE.AND P2, PT, R8, UR10, PT ;  /* 0x0000000a08007c0c */ /* 0x000fe2000bf46270 */
[----:B------:R-:W-:-:S03]  /*ed80*/  IMAD.WIDE.U32 R6, R7, UR39, R4 ;  /* 0x0000002707067c25 */ /* 0x000fc6000f8e0004 */
[----:B------:R-:W-:Y:S01]  /*ed90*/  ISETP.GE.AND P0, PT, R0, R3, PT ;  /* 0x000000030000720c */ /* 0x000fe20003f06270 */
[----:B------:R-:W-:Y:S01]  /*eda0*/  IMAD.MOV.U32 R8, RZ, RZ, R194 ;  /* 0x000000ffff087224 */ /* 0x000fe200078e00c2 */
[----:B------:R-:W-:Y:S01]  /*edb0*/  SEL R0, RZ, 0x80, P2 ;  /* 0x00000080ff007807 */ /* 0x000fe20001000000 */
[----:B------:R-:W-:Y:S02]  /*edc0*/  VIADD R11, R7, UR4 ;  /* 0x00000004070b7c36 */ /* 0x000fe40008000000 */
[----:B------:R-:W-:Y:S01]  /*edd0*/  IMAD.WIDE R8, R193, 0x40, R8 ;  /* 0x00000040c1087825 */ /* 0x000fe200078e0208 */
        /* <DEDUP_REMOVED lines=9> */
[----:B------:R-:W-:Y:S01]  /*ee70*/  ULDC.64 UR8, c[0x0][0x208] ;  /* 0x0000820000087ab9 */ /* 0x000fe20000000a00 */
[----:B------:R-:W-:Y:S01]  /*ee80*/  IMAD.WIDE.U32 R4, R8, UR6, R4 ;  /* 0x0000000608047c25 */ /* 0x000fe2000f8e0004 */
[----:B------:R-:W-:Y:S01]  /*ee90*/  ULDC.64 UR6, c[0x0][0xb80] ;  /* 0x0002e00000067ab9 */ /* 0x000fe20000000a00 */
[----:B------:R-:W-:-:S02]  /*eea0*/  ISETP.GE.AND P4, PT, R14, UR10, PT ;  /* 0x0000000a0e007c0c */ /* 0x000fc4000bf86270 */
[----:B------:R-:W-:Y:S01]  /*eeb0*/  IMAD.IADD R3, R5, 0x1, R3 ;  /* 0x0000000105037824 */ /* 0x000fe200078e0203 */
[C---:B------:R-:W-:Y:S02]  /*eec0*/  LEA R20, P1, R4.reuse, UR6, 0x1 ;  /* 0x0000000604147c11 */ /* 0x040fe4000f8208ff */
[----:B------:R-:W-:Y:S02]  /*eed0*/  ISETP.GE.AND P3, PT, R19, UR10, PT ;  /* 0x0000000a13007c0c */ /* 0x000fe4000bf66270 */
[----:B------:R-:W-:Y:S02]  /*eee0*/  LEA.HI.X R21, R4, UR7, R3, 0x1, P1 ;  /* 0x0000000704157c11 */ /* 0x000fe400088f0c03 */
[----:B------:R-:W-:Y:S02]  /*eef0*/  ISETP.GE.AND P1, PT, R13, UR10, PT ;  /* 0x0000000a0d007c0c */ /* 0x000fe4000bf26270 */
[----:B------:R-:W-:Y:S01]  /*ef00*/  ISETP.GE.AND P2, PT, R24, UR10, PT ;  /* 0x0000000a18007c0c */ /* 0x000fe2000bf46270 */
        /* <DEDUP_REMOVED lines=10> */
.L_x_4037:
[----:B------:R-:W-:Y:S05]  /*efb0*/  BSYNC B1 ;  /* 0x0000000000017941 */ /* 0x000fea0003800000 */
.L_x_4036:
[----:B------:R-:W-:Y:S05]  /*efc0*/  @P0 BRA `(.L_x_4032) ;  /* 0x0000000000740947 */ /* 0x000fea0003800000 */
[----:B------:R-:W-:Y:S01]  /*efd0*/  IADD3 R3, P0, R8, 0x20, RZ ;  /* 0x0000002008037810 */ /* 0x000fe20007f1e0ff */
[----:B------:R-:W-:Y:S01]  /*efe0*/  ULDC.64 UR6, c[0x0][0xbd8] ;  /* 0x0002f60000067ab9 */ /* 0x000fe20000000a00 */
[----:B------:R-:W-:Y:S01]  /*eff0*/  IMAD.MOV.U32 R4, RZ, RZ, R6 ;  /* 0x000000ffff047224 */ /* 0x000fe200078e0006 */
[----:B------:R-:W-:Y:S01]  /*f000*/  ULDC.64 UR8, c[0x0][0x208] ;  /* 0x0000820000087ab9 */ /* 0x000fe20000000a00 */
        /* <DEDUP_REMOVED lines=25> */
.L_x_4032:
[----:B------:R-:W-:Y:S05]  /*f1a0*/  BSYNC B0 ;  /* 0x0000000000007941 */ /* 0x000fea0003800000 */
.L_x_4026:
[----:B------:R-:W-:Y:S02]  /*f1b0*/  ULDC UR4, c[0x0][0xd14] ;  /* 0x0003450000047ab9 */ /* 0x000fe40000000800 */
[----:B------:R-:W-:-:S13]  /*f1c0*/  ISETP.GE.AND P0, PT, R187, UR4, PT ;  /* 0x00000004bb007c0c */ /* 0x000fda000bf06270 */
[----:B------:R-:W-:Y:S05]  /*f1d0*/  @!P0 BRA `(.L_x_4038) ;  /* 0xffffff1c00708947 */ /* 0x000fea000383ffff */
[----:B------:R-:W-:Y:S05]  /*f1e0*/  EXIT ;  /* 0x000000000000794d */ /* 0x000fea0003800000 */
.L_x_3986:
[----:B------:R-:W-:-:S08]  /*f1f0*/  NOP ;  /* 0x0000000000007918 */ /* 0x000fd00000000000 */
[----:B0-----:R-:W0:-:S00]  /*f200*/  USETMAXREG.DEALLOC.CTAPOOL 0x18 ;  /* 0x00000018000079c8 */ /* 0x001e0000080e0500 */
        /* <DEDUP_REMOVED lines=60> */
.L_x_4043:
        /* <DEDUP_REMOVED lines=16> */
.L_x_4042:
[----:B------:R-:W-:Y:S05]  /*f6d0*/  BSYNC B0 ;  /* 0x0000000000007941 */ /* 0x000fea0003800000 */
.L_x_4041:
        /* <DEDUP_REMOVED lines=25> */
.L_x_4039:
        /* <DEDUP_REMOVED lines=21> */
.L_x_4044:
        /* <DEDUP_REMOVED lines=32> */
[----:B-1----:R-:W-:Y:S01]  /*fbc0*/  IMAD.MOV.U32 R2, RZ, RZ, RZ ;  /* 0x000000ffff027224 */ /* 0x002fe200078e00ff */
[----:B--2---:R-:W-:-:S05]  /*fbd0*/  IADD3 R6, RZ, -R3, RZ ;  /* 0x80000003ff067210 */ /* 0x004fca0007ffe0ff */
        /* <DEDUP_REMOVED lines=22> */
.L_x_4040:
[----:B------:R-:W-:Y:S01]  /*fd40*/  MOV R17, RZ ;  /* 0x000000ff00117202 */ /* 0x000fe20000000f00 */
[----:B------:R-:W-:Y:S02]  /*fd50*/  IMAD.U32 R16, RZ, RZ, UR6 ;  /* 0x00000006ff107e24 */ /* 0x000fe4000f8e00ff */
[----:B------:R-:W-:-:S07]  /*fd60*/  IMAD.MOV.U32 R18, RZ, RZ, RZ ;  /* 0x000000ffff127224 */ /* 0x000fce00078e00ff */
.L_x_4045:
        /* <DEDUP_REMOVED lines=26> */
.L_x_4112:
[----:B--2---:R-:W2:Y:S01]  /*ff10*/  LDC.64 R2, c[0x0][0xd60] ;  /* 0x00035800ff027b82 */ /* 0x004ea20000000a00 */
[----:B------:R-:W-:Y:S01]  /*ff20*/  ULDC.64 UR4, c[0x0][0x208] ;  /* 0x0000820000047ab9 */ /* 0x000fe20000000a00 */
[----:B--2---:R-:W-:-:S05]  /*ff30*/  IMAD.WIDE R2, R19, 0x4, R2 ;  /* 0x0000000413027825 */ /* 0x004fca00078e0202 */
[----:B------:R-:W2:Y:S01]  /*ff40*/  LDG.E R5, desc[UR4][R2.64] ;  /* 0x0000000402057981 */ /* 0x000ea2000c1e1900 */
[----:B------:R-:W-:Y:S05]  /*ff50*/  YIELD ;  /* 0x0000000000007946 */ /* 0x000fea0003800000 */
[----:B------:R-:W-:Y:S01]  /*ff60*/  ULDC.64 UR4, c[0x0][0xb20] ;  /* 0x0002c80000047ab9 */ /* 0x000fe20000000a00 */
[----:B-1----:R-:W-:Y:S01]  /*ff70*/  IMAD.MOV.U32 R0, RZ, RZ, RZ ;  /* 0x000000ffff007224 */ /* 0x002fe200078e00ff */
[----:B------:R-:W-:Y:S01]  /*ff80*/  ISETP.NE.U32.AND P0, PT, RZ, UR4, PT ;  /* 0x00000004ff007c0c */ /* 0x000fe2000bf05070 */
[----:B------:R-:W-:Y:S01]  /*ff90*/  ULDC.64 UR8, c[0x0][0x208] ;  /* 0x0000820000087ab9 */ /* 0x000fe20000000a00 */
[----:B------:R-:W-:Y:S01]  /*ffa0*/  MOV R8, RZ ;  /* 0x000000ff00087202 */ /* 0x000fe20000000f00 */
[----:B------:R-:W-:Y:S01]  /*ffb0*/  ULDC.64 UR6, c[0x0][0xb00] ;  /* 0x0002c00000067ab9 */ /* 0x000fe20000000a00 */
[----:B------:R-:W-:-:S02]  /*ffc0*/  ISETP.NE.AND.EX P0, PT, RZ, UR5, PT, P0 ;  /* 0x00000005ff007c0c */ /* 0x000fc4000bf05300 */
[----:B--2---:R-:W-:Y:S01]  /*ffd0*/  SHF.R.S32.HI R4, RZ, 0x1f, R5 ;  /* 0x0000001fff047819 */ /* 0x004fe20000011405 */
[----:B------:R-:W-:-:S10]  /*ffe0*/  IMAD.SHL.U32 R10, R5, 0x4, RZ ;  /* 0x00000004050a7824 */ /* 0x000fd400078e00ff */
[C---:B------:R-:W-:Y:S01]  /*fff0*/  @P0 LEA R2, P1, R5.reuse, UR4, 0x2 ;  /* 0x0000000405020c11 */ /* 0x040fe2000f8210ff */
[----:B------:R1:W-:Y:S03]  /*10000*/  STL [R1+0x10], R5 ;  /* 0x0000100501007387 */ /* 0x0003e60000100800 */
[C-C-:B------:R-:W-:Y:S01]  /*10010*/  @P0 LEA.HI.X R3, R5.reuse, UR5, R4.reuse, 0x2, P1 ;  /* 0x0000000505030c11 */ /* 0x140fe200088f1404 */
[----:B------:R-:W-:Y:S02]  /*10020*/  ULDC.64 UR4, c[0x0][0xb10] ;  /* 0x0002c40000047ab9 */ /* 0x000fe40000000a00 */
[----:B------:R-:W-:Y:S02]  /*10030*/  ISETP.NE.U32.AND P1, PT, RZ, UR4, PT ;  /* 0x00000004ff007c0c */ /* 0x000fe4000bf25070 */
[----:B------:R2:W5:Y:S01]  /*10040*/  @P0 LDG.E R0, desc[UR8][R2.64] ;  /* 0x0000000802000981 */ /* 0x000562000c1e1900 */
[----:B------:R-:W-:-:S02]  /*10050*/  SHF.L.U64.HI R9, R5, 0x2, R4 ;  /* 0x0000000205097819 */ /* 0x000fc40000010204 */
[----:B------:R-:W-:Y:S01]  /*10060*/  ISETP.NE.AND.EX P1, PT, RZ, UR5, PT, P1 ;  /* 0x00000005ff007c0c */ /* 0x000fe2000bf25310 */
[----:B------:R-:W-:Y:S04]  /*10070*/  STL [R1+0x18], R10 ;  /* 0x0000180a01007387 */ /* 0x000fe80000100800 */
[----:B------:R-:W-:Y:S08]  /*10080*/  STL [R1+0x1c], R9 ;  /* 0x00001c0901007387 */ /* 0x000ff00000100800 */
        /* <DEDUP_REMOVED lines=11> */
[----:B------:R-:W-:-:S04]  /*10140*/  ISETP.NE.U32.AND P0, PT, RZ, UR6, PT ;  /* 0x00000006ff007c0c */ /* 0x000fc8000bf05070 */
[----:B------:R-:W-:Y:S01]  /*10150*/  ISETP.NE.AND.EX P0, PT, RZ, UR7, PT, P0 ;  /* 0x00000007ff007c0c */ /* 0x000fe2000bf05300 */
[----:B--2---:R1:W-:Y:S02]  /*10160*/  STL [R1+0x20], R8 ;  /* 0x0000200801007387 */ /* 0x0043e40000100800 */
[----:B-1----:R-:W-:Y:S01]  /*10170*/  IMAD.U32 R8, RZ, RZ, UR4 ;  /* 0x00000004ff087e24 */ /* 0x002fe2000f8e00ff */
[----:B------:R-:W-:Y:S02]  /*10180*/  ULDC.64 UR4, c[0x0][0x3f8] ;  /* 0x0000fe0000047ab9 */ /* 0x000fe40000000a00 */
[----:B------:R-:W-:-:S03]  /*10190*/  UISETP.NE.U32.AND UP0, UPT, UR4, URZ, UPT ;  /* 0x0000003f0400728c */ /* 0x000fc6000bf05070 */
[----:B------:R-:W-:Y:S01]  /*101a0*/  ULDC UR4, c[0x0][0x404] ;  /* 0x0001010000047ab9 */ /* 0x000fe20000000800 */
[----:B------:R-:W-:Y:S01]  /*101b0*/  UISETP.NE.AND.EX UP0, UPT, UR5, URZ, UPT, UP0 ;  /* 0x0000003f0500728c */ /* 0x000fe2000bf05300 */
[----:B------:R1:W5:Y:S02]  /*101c0*/  @P1 LDG.E R8, desc[UR8][R6.64] ;  /* 0x0000000806081981 */ /* 0x000364000c1e1900 */
[----:B------:R-:W-:Y:S01]  /*101d0*/  ULDC UR5, c[0x0][0x2e0] ;  /* 0x0000b80000057ab9 */ /* 0x000fe20000000800 */
[----:B------:R-:W-:-:S04]  /*101e0*/  USEL UR4, UR4, 0x1, UP0 ;  /* 0x0000000104047887 */ /* 0x000fc80008000000 */
[----:B------:R-:W-:-:S06]  /*101f0*/  UIMAD UR4, UR4, UR5, URZ ;  /* 0x00000005040472a4 */ /* 0x000fcc000f8e023f */
[----:B-1----:R-:W-:Y:S01]  /*10200*/  IMAD.U32 R6, RZ, RZ, UR4 ;  /* 0x00000004ff067e24 */ /* 0x002fe2000f8e00ff */
[----:B------:R-:W-:Y:S06]  /*10210*/  @P1 BRA `(.L_x_4047) ;  /* 0x0000000000141947 */ /* 0x000fec0003800000 */
[----:B------:R-:W-:Y:S05]  /*10220*/  @!P2 BRA `(.L_x_4047) ;  /* 0x000000000010a947 */ /* 0x000fea0003800000 */
[----:B------:R-:W-:Y:S02]  /*10230*/  ULDC.64 UR4, c[0x0][0x208] ;  /* 0x0000820000047ab9 */ /* 0x000fe40000000a00 */
[----:B-----5:R-:W2:Y:S04]  /*10240*/  LDG.E R8, desc[UR4][R2.64] ;  /* 0x0000000402087981 */ /* 0x020ea8000c1e1900 */
[----:B------:R-:W2:Y:S02]  /*10250*/  LDG.E R2, desc[UR4][R2.64+0x4] ;  /* 0x0000040402027981 */ /* 0x000ea4000c1e1900 */
[----:B--2---:R-:W-:-:S07]  /*10260*/  IMAD.IADD R8, R2, 0x1, -R8 ;  /* 0x0000000102087824 */ /* 0x004fce00078e0a08 */
.L_x_4047:
[----:B------:R-:W-:Y:S01]  /*10270*/  IMAD.MOV.U32 R2, RZ, RZ, RZ ;  /* 0x000000ffff027224 */ /* 0x000fe200078e00ff */
[----:B------:R-:W-:-:S05]  /*10280*/  ULDC.64 UR4, c[0x0][0x208] ;  /* 0x0000820000047ab9 */ /* 0x000fca0000000a00 */
[----:B------:R-:W2:Y:S01]  /*10290*/  @P0 LDG.E R2, desc[UR4][R4.64] ;  /* 0x0000000404020981 */ /* 0x000ea2000c1e1900 */
[----:B------:R-:W-:Y:S02]  /*102a0*/  ULDC.64 UR4, c[0x0][0xb18] ;  /* 0x0002c60000047ab9 */ /* 0x000fe40000000a00 */
[----:B------:R-:W-:-:S04]  /*102b0*/  ISETP.NE.U32.AND P1, PT, RZ, UR4, PT ;  /* 0x00000004ff007c0c */ /* 0x000fc8000bf25070 */
[----:B------:R-:W-:Y:S01]  /*102c0*/  ISETP.NE.AND.EX P1, PT, RZ, UR5, PT, P1 ;  /* 0x00000005ff007c0c */ /* 0x000fe2000bf25310 */
[----:B--2--5:R-:W-:-:S05]  /*102d0*/  IMAD.IADD R2, R2, 0x1, R0 ;  /* 0x0000000102027824 */ /* 0x024fca00078e0200 */
[----:B------:R1:W-:Y:S07]  /*102e0*/  STL [R1+0x8], R2 ;  /* 0x0000080201007387 */ /* 0x0003ee0000100800 */
[----:B------:R-:W-:Y:S05]  /*102f0*/  @!P1 BRA `(.L_x_4048) ;  /* 0x0000000000149947 */ /* 0x000fea0003800000 */
[----:B-1----:R-:W-:Y:S01]  /*10300*/  IADD3 R2, P0, R10, UR4, RZ ;  /* 0x000000040a027c10 */ /* 0x002fe2000ff1e0ff */
[----:B------:R-:W-:-:S03]  /*10310*/  ULDC.64 UR6, c[0x0][0x208] ;  /* 0x0000820000067ab9 */ /* 0x000fc60000000a00 */
[----:B------:R-:W-:-:S05]  /*10320*/  IADD3.X R3, R9, UR5, RZ, P0, !PT ;  /* 0x0000000509037c10 */ /* 0x000fca00087fe4ff */
[----:B------:R1:W5:Y:S01]  /*10330*/  LDG.E R6, desc[UR6][R2.64] ;  /* 0x0000000602067981 */ /* 0x000362000c1e1900 */
[----:B------:R-:W-:Y:S05]  /*10340*/  BRA `(.L_x_4049) ;  /* 0x0000000000147947 */ /* 0x000fea0003800000 */
.L_x_4048:
[----:B------:R-:W-:Y:S05]  /*10350*/  @!P0 BRA `(.L_x_4049) ;  /* 0x0000000000108947 */ /* 0x000fea0003800000 */
[----:B------:R-:W-:Y:S02]  /*10360*/  ULDC.64 UR4, c[0x0][0x208] ;  /* 0x0000820000047ab9 */ /* 0x000fe40000000a00 */
[----:B------:R-:W2:Y:S04]  /*10370*/  LDG.E R6, desc[UR4][R4.64] ;  /* 0x0000000404067981 */ /* 0x000ea8000c1e1900 */
[----:B------:R-:W2:Y:S02]  /*10380*/  LDG.E R3, desc[UR4][R4.64+0x4] ;  /* 0x0000040404037981 */ /* 0x000ea4000c1e1900 */
[----:B--2---:R-:W-:-:S07]  /*10390*/  IMAD.IADD R6, R3, 0x1, -R6 ;  /* 0x0000000103067824 */ /* 0x004fce00078e0a06 */
.L_x_4049:
[----:B-1---5:R-:W-:Y:S01]  /*103a0*/  IMAD.IADD R3, R6, 0x1, -R0 ;  /* 0x0000000106037824 */ /* 0x022fe200078e0a00 */
[----:B------:R-:W-:Y:S01]  /*103b0*/  LEA R0, R17, 0x7f, 0x6 ;  /* 0x0000007f11007811 */ /* 0x000fe200078e30ff */
[----:B------:R-:W-:Y:S03]  /*103c0*/  BSSY B6, `(.L_x_4050) ;  /* 0x0000349000067945 */ /* 0x000fe60003800000 */
[C---:B------:R-:W-:Y:S01]  /*103d0*/  IADD3 R8, R3.reuse, R0, -R8 ;  /* 0x0000000003087210 */ /* 0x040fe20007ffe808 */
[----:B------:R-:W-:-:S05]  /*103e0*/  VIADD R3, R3, 0x3f ;  /* 0x0000003f03037836 */ /* 0x000fca0000000000 */
[----:B------:R-:W-:-:S04]  /*103f0*/  SHF.R.S32.HI R0, RZ, 0x1f, R3 ;  /* 0x0000001fff007819 */ /* 0x000fc80000011403 */
[----:B------:R-:W-:Y:S02]  /*10400*/  LEA.HI R0, R0, R3, RZ, 0x6 ;  /* 0x0000000300007211 */ /* 0x000fe400078f30ff */
[----:B------:R-:W-:Y:S02]  /*10410*/  SHF.R.S32.HI R3, RZ, 0x1f, R8 ;  /* 0x0000001fff037819 */ /* 0x000fe40000011408 */
[----:B------:R-:W-:Y:S02]  /*10420*/  SHF.R.S32.HI R0, RZ, 0x6, R0 ;  /* 0x00000006ff007819 */ /* 0x000fe40000011400 */
[----:B------:R-:W-:-:S04]  /*10430*/  LEA.HI R3, R3, R8, RZ, 0x6 ;  /* 0x0000000803037211 */ /* 0x000fc800078f30ff */
[----:B------:R-:W-:-:S04]  /*10440*/  SHF.R.S32.HI R3, RZ, 0x6, R3 ;  /* 0x00000006ff037819 */ /* 0x000fc80000011403 */
[----:B------:R-:W-:-:S04]  /*10450*/  VIMNMX R2, R0, R3, PT ;  /* 0x0000000300027248 */ /* 0x000fc80003fe0100 */
[----:B------:R-:W-:Y:S01]  /*10460*/  ISETP.GT.AND P0, PT, R2, RZ, PT ;  /* 0x000000ff0200720c */ /* 0x000fe20003f04270 */
[----:B------:R1:W-:-:S12]  /*10470*/  STL [R1+0x14], R2 ;  /* 0x0000140201007387 */ /* 0x0003d80000100800 */
[----:B-1----:R-:W-:Y:S05]  /*10480*/  @P0 BRA `(.L_x_4051) ;  /* 0x0000000000500947 */ /* 0x002fea0003800000 */
[----:B------:R-:W1:Y:S02]  /*10490*/  S2R R2, SR_TID.X ;  /* 0x0000000000027919 */ /* 0x000e640000002100 */
[----:B-1----:R-:W-:-:S04]  /*104a0*/  LOP3.LUT R2, R2, 0x1f, RZ, 0xc0, !PT ;  /* 0x0000001f02027812 */ /* 0x002fc800078ec0ff */
[----:B------:R-:W-:-:S13]  /*104b0*/  ISETP.NE.AND P1, PT, R2, RZ, PT ;  /* 0x000000ff0200720c */ /* 0x000fda0003f25270 */
[----:B------:R-:W-:Y:S05]  /*104c0*/  @P1 BRA `(.L_x_4052) ;  /* 0x0000003000e01947 */ /* 0x000fea0003800000 */
[----:B------:R-:W2:Y:S01]  /*104d0*/  LDL R2, [R1+0x28] ;  /* 0x0000280001027983 */ /* 0x000ea20000100800 */
[----:B------:R-:W-:Y:S01]  /*104e0*/  VOTEU.ANY UR4, UPT, PT ;  /* 0x0000000000047886 */ /* 0x000fe200038e0100 */
[----:B------:R-:W-:Y:S01]  /*104f0*/  ULDC.64 UR6, c[0x0][0x208] ;  /* 0x0000820000067ab9 */ /* 0x000fe20000000a00 */
[----:B------:R-:W1:Y:S01]  /*10500*/  FLO.U32 R0, UR4 ;  /* 0x0000000400007d00 */ /* 0x000e6200080e0000 */
[----:B------:R-:W1:Y:S07]  /*10510*/  S2R R7, SR_LANEID ;  /* 0x0000000000077919 */ /* 0x000e6e0000000000 */
[----:B------:R-:W3:Y:S01]  /*10520*/  POPC R5, UR4 ;  /* 0x0000000400057d09 */ /* 0x000ee20008000000 */
[----:B-1----:R-:W-:-:S02]  /*10530*/  ISETP.EQ.U32.AND P0, PT, R0, R7, PT ;  /* 0x000000070000720c */ /* 0x002fc40003f02070 */
[----:B--2---:R-:W-:Y:S02]  /*10540*/  R2UR UR5, R2 ;  /* 0x00000000020572ca */ /* 0x004fe400000e0000 */
[----:B------:R-:W3:Y:S09]  /*10550*/  LDC.64 R2, c[0x0][0xd38] ;  /* 0x00034e00ff027b82 */ /* 0x000ef20000000a00 */
[----:B---3--:R-:W2:Y:S01]  /*10560*/  @P0 ATOMG.E.ADD.STRONG.GPU PT, R3, desc[UR6][R2.64], R5 ;  /* 0x00000005020309a8 */ /* 0x008ea200081ee1c6 */
[----:B------:R-:W1:Y:S02]  /*10570*/  S2R R4, SR_LTMASK ;  /* 0x0000000000047919 */ /* 0x000e640000003900 */
[----:B-1----:R-:W-:-:S04]  /*10580*/  LOP3.LUT R4, R4, UR4, RZ, 0xc0, !PT ;  /* 0x0000000404047c12 */ /* 0x002fc8000f8ec0ff */
[----:B------:R-:W1:Y:S01]  /*10590*/  POPC R7, R4 ;  /* 0x0000000400077309 */ /* 0x000e620000000000 */
[----:B--2---:R-:W1:Y:S02]  /*105a0*/  SHFL.IDX PT, R0, R3, R0, 0x1f ;  /* 0x00001f0003007589 */ /* 0x004e6400000e0000 */
[----:B-1----:R-:W-:Y:S01]  /*105b0*/  IADD3 R16, R0, UR5, R7 ;  /* 0x0000000500107c10 */ /* 0x002fe2000fffe007 */
[----:B------:R-:W-:Y:S06]  /*105c0*/  BRA `(.L_x_4052) ;  /* 0x0000003000a07947 */ /* 0x000fec0003800000 */
.L_x_4051:
        /* <DEDUP_REMOVED lines=11> */
[----:B------:R-:W-:Y:S01]  /*10680*/  MOV R4, UR6 ;  /* 0x0000000600047c02 */ /* 0x000fe20008000f00 */
[----:B------:R-:W-:Y:S01]  /*10690*/  IMAD.U32 R5, RZ, RZ, UR7 ;  /* 0x00000007ff057e24 */ /* 0x000fe2000f8e00ff */
        /* <DEDUP_REMOVED lines=10> */
.L_x_4053:
        /* <DEDUP_REMOVED lines=10> */
[----:B------:R-:W-:Y:S02]  /*107e0*/  IMAD.U32 R5, RZ, RZ, UR7 ;  /* 0x00000007ff057e24 */ /* 0x000fe4000f8e00ff */
[----:B------:R-:W-:Y:S02]  /*107f0*/  IMAD.U32 R6, RZ, RZ, UR8 ;  /* 0x00000008ff067e24 */ /* 0x000fe4000f8e00ff */
[----:B------:R-:W-:-:S02]  /*10800*/  IMAD.U32 R7, RZ, RZ, UR9 ;  /* 0x00000009ff077e24 */ /* 0x000fc4000f8e00ff */
[----:B------:R-:W-:Y:S02]  /*10810*/  IMAD.U32 R10, RZ, RZ, UR4 ;  /* 0x00000004ff0a7e24 */ /* 0x000fe4000f8e00ff */
[----:B------:R-:W-:Y:S02]  /*10820*/  IMAD.U32 R11, RZ, RZ, UR5 ;  /* 0x00000005ff0b7e24 */ /* 0x000fe4000f8e00ff */
[----:B------:R-:W-:Y:S02]  /*10830*/  IMAD.MOV.U32 R8, RZ, RZ, 0x70 ;  /* 0x00000070ff087424 */ /* 0x000fe400078e00ff */
[----:B------:R-:W-:Y:S02]  /*10840*/  IMAD.MOV.U32 R12, RZ, RZ, 0x1 ;  /* 0x00000001ff0c7424 */ /* 0x000fe400078e00ff */
[----:B01----:R-:W-:-:S07]  /*10850*/  IMAD.MOV.U32 R13, RZ, RZ, RZ ;  /* 0x000000ffff0d7224 */ /* 0x003fce00078e00ff */
[----:B------:R-:W-:-:S07]  /*10860*/  LEPC R20, `(.L_x_4055) ;  /* 0x000000001014794e */ /* 0x000fce0000000000 */
[----:B--2---:R-:W-:Y:S05]  /*10870*/  CALL.ABS.NOINC R2 ;  /* 0x0000000002007343 */ /* 0x004fea0003c00000 */
.L_x_4055:
        /* <DEDUP_REMOVED lines=16> */
.L_x_4054:
[----:B------:R-:W2:Y:S01]  /*10980*/  LDL.LU R2, [R1+0x18] ;  /* 0x0000180001027983 */ /* 0x000ea20000300800 */
[----:B------:R-:W-:Y:S01]  /*10990*/  ULDC.64 UR4, c[0x0][0xaf0] ;  /* 0x0002bc0000047ab9 */ /* 0x000fe20000000a00 */
[----:B------:R-:W1:Y:S02]  /*109a0*/  LDC R4, c[0x0][0x428] ;  /* 0x00010a00ff047b82 */ /* 0x000e640000000800 */
[----:B------:R-:W3:Y:S04]  /*109b0*/  LDL.LU R0, [R1+0x1c] ;  /* 0x00001c0001007983 */ /* 0x000ee80000300800 */
[----:B------:R-:W4:Y:S04]  /*109c0*/  LDL.LU R9, [R1+0x10] ;  /* 0x0000100001097983 */ /* 0x000f280000300800 */
[----:B------:R-:W4:Y:S01]  /*109d0*/  LDL.LU R8, [R1+0x20] ;  /* 0x0000200001087983 */ /* 0x000f220000300800 */
[----:B------:R-:W-:Y:S01]  /*109e0*/  ISETP.NE.U32.AND P0, PT, RZ, UR4, PT ;  /* 0x00000004ff007c0c */ /* 0x000fe2000bf05070 */
[----:B------:R-:W-:-:S03]  /*109f0*/  ULDC.64 UR6, c[0x0][0x208] ;  /* 0x0000820000067ab9 */ /* 0x000fc60000000a00 */
        /* <DEDUP_REMOVED lines=14> */
[----:B------:R-:W-:Y:S01]  /*10ae0*/  IMAD.MOV.U32 R4, RZ, RZ, R18 ;  /* 0x000000ffff047224 */ /* 0x000fe200078e0012 */
[----:B------:R-:W-:Y:S02]  /*10af0*/  LEA R17, R17, R8, 0x6 ;  /* 0x0000000811117211 */ /* 0x000fe400078e30ff */
        /* <DEDUP_REMOVED lines=8> */
.L_x_4056:
        /* <DEDUP_REMOVED lines=19> */
.L_x_4128:
[----:B------:R-:W-:Y:S01]  /*10cb0*/  UMOV UR4, 0xffffffff ;  /* 0xffffffff00047882 */ /* 0x000fe20000000000 */
[----:B------:R-:W-:Y:S02]  /*10cc0*/  SHF.R.S32.HI R5, RZ, 0x1f, R0 ;  /* 0x0000001fff057819 */ /* 0x000fe40000011400 */
[----:B------:R-:W-:Y:S05]  /*10cd0*/  BRA.DIV UR4, `(.L_x_4058) ;  /* 0x0000003e04bc7947 */ /* 0x000fea000b800000 */
[----:B------:R-:W-:-:S13]  /*10ce0*/  ELECT P6, URZ, PT ;  /* 0x00000000003f782f */ /* 0x000fda00038c0000 */
.L_x_4131:
[----:B------:R-:W-:Y:S05]  /*10cf0*/  @!P6 BRA `(.L_x_4059) ;  /* 0x0000000000fce947 */ /* 0x000fea0003800000 */
[----:B------:R-:W-:-:S04]  /*10d00*/  ISETP.NE.U32.AND P0, PT, R2, RZ, PT ;  /* 0x000000ff0200720c */ /* 0x000fc80003f05070 */
[----:B------:R-:W-:-:S13]  /*10d10*/  ISETP.NE.AND.EX P0, PT, R3, RZ, PT, P0 ;  /* 0x000000ff0300720c */ /* 0x000fda0003f05300 */
[----:B------:R-:W-:Y:S05]  /*10d20*/  @!P0 BRA `(.L_x_4060) ;  /* 0x0000000000488947 */ /* 0x000fea0003800000 */
[----:B------:R-:W0:Y:S01]  /*10d30*/  LDC R11, c[0x0][0x41c] ;  /* 0x00010700ff0b7b82 */ /* 0x000e220000000800 */
[----:B------:R-:W-:Y:S01]  /*10d40*/  ULDC.64 UR4, c[0x0][0x408] ;  /* 0x0001020000047ab9 */ /* 0x000fe20000000a00 */
        /* <DEDUP_REMOVED lines=16> */
.L_x_4060:
        /* <DEDUP_REMOVED lines=9> */
.L_x_4132:
        /* <DEDUP_REMOVED lines=11> */
.L_x_4062:
        /* <DEDUP_REMOVED lines=22> */
.L_x_4059:
        /* <DEDUP_REMOVED lines=27> */
[----:B0-----:R-:W-:Y:S01]  /*112a0*/  IMAD.MOV.U32 R6, RZ, RZ, 0x10000 ;  /* 0x00010000ff067424 */ /* 0x001fe200078e00ff */
        /* <DEDUP_REMOVED lines=23> */
[----:B0-----:R-:W-:Y:S01]  /*11420*/  UIADD3 UR8, UR16, 0x26400, URZ ;  /* 0x0002640010087890 */ /* 0x001fe2000fffe03f */
[----:B-1----:R-:W-:Y:S01]  /*11430*/  MOV R6, UR47 ;  /* 0x0000002f00067c02 */ /* 0x002fe20008000f00 */
        /* <DEDUP_REMOVED lines=28> */
.L_x_4064:
[----:B------:R-:W-:Y:S05]  /*11600*/  BSYNC B0 ;  /* 0x0000000000007941 */ /* 0x000fea0003800000 */
.L_x_4063:
[----:B------:R-:W2:Y:S02]  /*11610*/  LDL.LU R6, [R1+0x24] ;  /* 0x0000240001067983 */ /* 0x000ea40000300800 */
[----:B--2---:R-:W-:-:S13]  /*11620*/  R2UR UR5, R6 ;  /* 0x00000000060572ca */ /* 0x004fda00000e0000 */
[----:B------:R-:W-:-:S04]  /*11630*/  UIADD3 UR5, UR5, 0x1, URZ ;  /* 0x0000000105057890 */ /* 0x000fc8000fffe03f */
[----:B------:R-:W-:Y:S02]  /*11640*/  ULEA.HI UR4, UR5, UR5, URZ, 0x1 ;  /* 0x0000000505047291 */ /* 0x000fe4000f8f083f */
[----:B------:R-:W-:Y:S02]  /*11650*/  MOV R6, UR5 ;  /* 0x0000000500067c02 */ /* 0x000fe40008000f00 */
[----:B------:R-:W-:-:S03]  /*11660*/  ULOP3.LUT UR4, UR4, 0xfffffffe, URZ, 0xc0, !UPT ;  /* 0xfffffffe04047892 */ /* 0x000fc6000f8ec03f */
[----:B------:R0:W-:Y:S01]  /*11670*/  STL [R1+0x24], R6 ;  /* 0x0000240601007387 */ /* 0x0001e20000100800 */
[----:B------:R-:W-:-:S06]  /*11680*/  UIADD3 UR4, UR5, -UR4, URZ ;  /* 0x8000000405047290 */ /* 0x000fcc000fffe03f */
[----:B0-----:R-:W-:-:S05]  /*11690*/  IMAD.U32 R6, RZ, RZ, UR4 ;  /* 0x00000004ff067e24 */ /* 0x001fca000f8e00ff */
[----:B------:R-:W-:-:S04]  /*116a0*/  SHF.L.U32 R6, R6, 0x1f, RZ ;  /* 0x0000001f06067819 */ /* 0x000fc800000006ff */
[----:B------:R-:W0:Y:S02]  /*116b0*/  SYNCS.PHASECHK.TRANS64.TRYWAIT P0, [R11+URZ+0x38820], R6 ;  /* 0x038820060b0075a7 */ /* 0x000e24000800017f */
[----:B0-----:R-:W-:Y:S05]  /*116c0*/  @!P0 BRA `(.L_x_4065) ;  /* 0x0000003400748947 */ /* 0x001fea0003800000 */
.L_x_4133:
        /* <DEDUP_REMOVED lines=13> */
.L_x_4134:
        /* <DEDUP_REMOVED lines=11> */
.L_x_4069:
        /* <DEDUP_REMOVED lines=57> */
.L_x_4067:
[----:B------:R-:W-:Y:S05]  /*11be0*/  BSYNC B0 ;  /* 0x0000000000007941 */ /* 0x000fea0003800000 */
.L_x_4066:
[----:B------:R-:W2:Y:S01]  /*11bf0*/  LDL R7, [R1+0x14] ;  /* 0x0000140001077983 */ /* 0x000ea20000100800 */
[----:B------:R-:W-:Y:S01]  /*11c00*/  BSSY B0, `(.L_x_4070) ;  /* 0x00001a6000007945 */ /* 0x000fe20003800000 */
[----:B--2---:R-:W-:-:S13]  /*11c10*/  ISETP.GE.AND P0, PT, R7, 0x2, PT ;  /* 0x000000020700780c */ /* 0x004fda0003f06270 */
[----:B------:R-:W-:Y:S05]  /*11c20*/  @!P0 BRA `(.L_x_4071) ;  /* 0x00000018008c8947 */ /* 0x000fea0003800000 */
[C---:B0-----:R-:W-:Y:S01]  /*11c30*/  LOP3.LUT R6, R7.reuse, 0x1, RZ, 0xc0, !PT ;  /* 0x0000000107067812 */ /* 0x041fe200078ec0ff */
[----:B------:R-:W-:Y:S01]  /*11c40*/  VIADD R10, R7, 0xfffffffe ;  /* 0xfffffffe070a7836 */ /* 0x000fe20000000000 */
[----:B------:R-:W-:Y:S02]  /*11c50*/  BSSY B1, `(.L_x_4072) ;  /* 0x000008f000017945 */ /* 0x000fe40003800000 */
[----:B------:R-:W-:Y:S01]  /*11c60*/  ISETP.NE.U32.AND P0, PT, R6, 0x1, PT ;  /* 0x000000010600780c */ /* 0x000fe20003f05070 */
[----:B------:R-:W-:-:S12]  /*11c70*/  IMAD.MOV.U32 R8, RZ, RZ, R10 ;  /* 0x000000ffff087224 */ /* 0x000fd800078e000a */
        /* <DEDUP_REMOVED lines=35> */
.L_x_4076:
[----:B-1----:R-:W1:Y:S01]  /*11eb0*/  S2R R3, SR_CgaCtaId ;  /* 0x0000000000037919 */ /* 0x002e620000008800 */
[----:B------:R-:W-:-:S04]  /*11ec0*/  MOV R2, 0x400 ;  /* 0x0000040000027802 */ /* 0x000fc80000000f00 */
[----:B-1----:R-:W-:Y:S02]  /*11ed0*/  LEA R2, R3, R2, 0x18 ;  /* 0x0000000203027211 */ /* 0x002fe400078ec0ff */
[----:B------:R-:W-:-:S03]  /*11ee0*/  SHF.L.U32 R3, R12, 0x1f, RZ ;  /* 0x0000001f0c037819 */ /* 0x000fc600000006ff */
[----:B------:R-:W-:-:S04]  /*11ef0*/  IMAD R2, R13, 0x8, R2 ;  /* 0x000000080d027824 */ /* 0x000fc800078e0202 */
[----:B------:R-:W1:Y:S02]  /*11f00*/  SYNCS.PHASECHK.TRANS64.TRYWAIT P0, [R2+URZ+0x38840], R3 ;  /* 0x03884003020075a7 */ /* 0x000e64000800017f */
[----:B-1----:R-:W-:Y:S05]  /*11f10*/  @!P0 BRA `(.L_x_4077) ;  /* 0x0000002c00948947 */ /* 0x002fea0003800000 */
.L_x_4135:
        /* <DEDUP_REMOVED lines=11> */
.L_x_4078:
[----:B--2---:R-:W2:Y:S01]  /*11fd0*/  LDL R6, [R1] ;  /* 0x0000000001067983 */ /* 0x004ea20000100800 */
        /* <DEDUP_REMOVED lines=19> */
[----:B------:R-:W2:Y:S02]  /*12110*/  SYNCS.PHASECHK.TRANS64.TRYWAIT P0, [R2+URZ+0x38860], R3 ;  /* 0x03886003020075a7 */ /* 0x000ea4000800017f */
[----:B0-2---:R-:W-:Y:S05]  /*12120*/  @!P0 BRA `(.L_x_4079) ;  /* 0x0000002c00248947 */ /* 0x005fea0003800000 */
.L_x_4136:
        /* <DEDUP_REMOVED lines=8> */
.L_x_4080:
        /* <DEDUP_REMOVED lines=54> */
.L_x_4075:
[----:B------:R-:W-:Y:S05]  /*12510*/  BSYNC B2 ;  /* 0x0000000000027941 */ /* 0x000fea0003800000 */
.L_x_4074:
[----:B------:R-:W2:Y:S02]  /*12520*/  LDL.LU R2, [R1+0x14] ;  /* 0x0000140001027983 */ /* 0x000ea40000300800 */
[----:B--2---:R-:W-:-:S07]  /*12530*/  VIADD R8, R2, 0xfffffffd ;  /* 0xfffffffd02087836 */ /* 0x004fce0000000000 */
.L_x_4073:
[----:B------:R-:W-:Y:S05]  /*12540*/  BSYNC B1 ;  /* 0x0000000000017941 */ /* 0x000fea0003800000 */
.L_x_4072:
[----:B------:R-:W-:-:S13]  /*12550*/  ISETP.NE.AND P0, PT, R10, RZ, PT ;  /* 0x000000ff0a00720c */ /* 0x000fda0003f05270 */
[----:B------:R-:W-:Y:S05]  /*12560*/  @!P0 BRA `(.L_x_4071) ;  /* 0x00000010003c8947 */ /* 0x000fea0003800000 */
.L_x_4095:
        /* <DEDUP_REMOVED lines=9> */
[----:B------:R-:W-:Y:S06]  /*12600*/  @!P6 BRA `(.L_x_4082) ;  /* 0x0000000400e8e947 */ /* 0x000fec0003800000 */
[----:B------:R-:W-:Y:S01]  /*12610*/  ISETP.NE.U32.AND P0, PT, RZ, UR38, PT ;  /* 0x00000026ff007c0c */ /* 0x000fe2000bf05070 */
[----:B0-----:R-:W-:-:S03]  /*12620*/  IMAD.MOV.U32 R12, RZ, RZ, R8 ;  /* 0x000000ffff0c7224 */ /* 0x001fc600078e0008 */
[----:B------:R-:W-:-:S13]  /*12630*/  ISETP.NE.AND.EX P0, PT, RZ, UR39, PT, P0 ;  /* 0x00000027ff007c0c */ /* 0x000fda000bf05300 */
[----:B------:R-:W-:Y:S05]  /*12640*/  @!P0 BRA `(.L_x_4083) ;  /* 0x0000000000488947 */ /* 0x000fea0003800000 */
[----:B------:R-:W0:Y:S01]  /*12650*/  LDC R12, c[0x0][0x41c] ;  /* 0x00010700ff0c7b82 */ /* 0x000e220000000800 */
[----:B------:R-:W-:Y:S01]  /*12660*/  IMAD.MOV.U32 R9, RZ, RZ, R8 ;  /* 0x000000ffff097224 */ /* 0x000fe200078e0008 */
[----:B------:R-:W-:Y:S01]  /*12670*/  ULDC.64 UR4, c[0x0][0x208] ;  /* 0x0000820000047ab9 */ /* 0x000fe20000000a00 */
[----:B------:R-:W-:-:S04]  /*12680*/  IMAD R7, R5, UR46, RZ ;  /* 0x0000002e05077c24 */ /* 0x000fc8000f8e02ff */
[----:B------:R-:W-:Y:S01]  /*12690*/  IMAD R6, R0, UR47, R7 ;  /* 0x0000002f00067c24 */ /* 0x000fe2000f8e0207 */
[----:B0-----:R-:W-:-:S13]  /*126a0*/  ISETP.NE.AND P0, PT, R12, 0x1, PT ;  /* 0x000000010c00780c */ /* 0x001fda0003f05270 */
        /* <DEDUP_REMOVED lines=10> */
[----:B------:R0:W5:Y:S01]  /*12750*/  LDG.E R9, desc[UR4][R6.64] ;  /* 0x0000000406097981 */ /* 0x000162000c1e1900 */
[----:B------:R-:W-:-:S07]  /*12760*/  IMAD R12, R12, R3, R8 ;  /* 0x000000030c0c7224 */ /* 0x000fce00078e0208 */
.L_x_4083:
[----:B------:R-:W1:Y:S01]  /*12770*/  S2R R3, SR_CgaCtaId ;  /* 0x0000000000037919 */ /* 0x000e620000008800 */
[----:B------:R-:W-:-:S04]  /*12780*/  MOV R2, 0x400 ;  /* 0x0000040000027802 */ /* 0x000fc80000000f00 */
[----:B-1----:R-:W-:Y:S02]  /*12790*/  LEA R2, R3, R2, 0x18 ;  /* 0x0000000203027211 */ /* 0x002fe400078ec0ff */
[----:B------:R-:W-:-:S03]  /*127a0*/  SHF.L.U32 R3, R11, 0x1f, RZ ;  /* 0x0000001f0b037819 */ /* 0x000fc600000006ff */
[----:B------:R-:W-:-:S04]  /*127b0*/  IMAD R2, R10, 0x8, R2 ;  /* 0x000000080a027824 */ /* 0x000fc800078e0202 */
[----:B------:R-:W1:Y:S02]  /*127c0*/  SYNCS.PHASECHK.TRANS64.TRYWAIT P0, [R2+URZ+0x38840], R3 ;  /* 0x03884003020075a7 */ /* 0x000e64000800017f */
[----:B-1----:R-:W-:Y:S05]  /*127d0*/  @!P0 BRA `(.L_x_4084) ;  /* 0x00000024008c8947 */ /* 0x002fea0003800000 */
.L_x_4137:
[----:B0-----:R-:W0:Y:S02]  /*127e0*/  S2R R6, SR_TID.X ;  /* 0x0000000000067919 */ /* 0x001e240000002100 */
[----:B0-----:R-:W-:-:S04]  /*127f0*/  LOP3.LUT R6, R6, 0x7f, RZ, 0xc0, !PT ;  /* 0x0000007f06067812 */ /* 0x001fc800078ec0ff */
[----:B------:R-:W-:-:S13]  /*12800*/  ISETP.NE.AND P0, PT, R6, RZ, PT ;  /* 0x000000ff0600720c */ /* 0x000fda0003f05270 */
[----:B------:R-:W-:Y:S05]  /*12810*/  @P0 BRA `(.L_x_4085) ;  /* 0x00000000001c0947 */ /* 0x000fea0003800000 */
[----:B------:R-:W0:Y:S01]  /*12820*/  S2R R6, SR_TID.X ;  /* 0x0000000000067919 */ /* 0x000e220000002100 */
[----:B------:R-:W-:-:S04]  /*12830*/  IMAD.MOV.U32 R7, RZ, RZ, 0x2000 ;  /* 0x00002000ff077424 */ /* 0x000fc800078e00ff */
[----:B------:R2:W-:Y:S01]  /*12840*/  SYNCS.ARRIVE.TRANS64 RZ, [R2+URZ+0x38830], R7 ;  /* 0x0388300702ff79a7 */ /* 0x0005e2000800003f */
[----:B0-----:R-:W-:-:S04]  /*12850*/  LOP3.LUT R6, R6, 0x1f, RZ, 0xc0, !PT ;  /* 0x0000001f06067812 */ /* 0x001fc800078ec0ff */
[----:B------:R-:W-:-:S13]  /*12860*/  ISETP.NE.AND P1, PT, R6, RZ, PT ;  /* 0x000000ff0600720c */ /* 0x000fda0003f25270 */
[----:B--2---:R-:W-:Y:S05]  /*12870*/  @!P1 BRA `(.L_x_4085) ;  /* 0x0000000000049947 */ /* 0x004fea0003800000 */
[----:B------:R-:W-:Y:S01]  /*12880*/  BPT.TRAP 0x1 ;  /* 0x000000040000795c */ /* 0x000fe20000300000 */
.L_x_4085:
[----:B------:R-:W2:Y:S01]  /*12890*/  LDL R7, [R1+0x8] ;  /* 0x0000080001077983 */ /* 0x000ea20000100800 */
        /* <DEDUP_REMOVED lines=20> */
.L_x_4138:
[----:B------:R-:W-:Y:S05]  /*129e0*/  @P0 BRA `(.L_x_4087) ;  /* 0x00000000001c0947 */ /* 0x000fea0003800000 */
[----:B------:R-:W2:Y:S01]  /*129f0*/  S2R R7, SR_TID.X ;  /* 0x0000000000077919 */ /* 0x000ea20000002100 */
[----:B01----:R-:W-:-:S04]  /*12a00*/  MOV R3, 0x10000 ;  /* 0x0001000000037802 */ /* 0x003fc80000000f00 */
[----:B------:R3:W-:Y:S01]  /*12a10*/  SYNCS.ARRIVE.TRANS64 RZ, [R2+URZ+0x38850], R3 ;  /* 0x0388500302ff79a7 */ /* 0x0007e2000800003f */
[----:B--2---:R-:W-:-:S04]  /*12a20*/  LOP3.LUT R7, R7, 0x1f, RZ, 0xc0, !PT ;  /* 0x0000001f07077812 */ /* 0x004fc800078ec0ff */
[----:B------:R-:W-:-:S13]  /*12a30*/  ISETP.NE.AND P1, PT, R7, RZ, PT ;  /* 0x000000ff0700720c */ /* 0x000fda0003f25270 */
[----:B---3--:R-:W-:Y:S05]  /*12a40*/  @!P1 BRA `(.L_x_4087) ;  /* 0x0000000000049947 */ /* 0x008fea0003800000 */
[----:B------:R-:W-:Y:S01]  /*12a50*/  BPT.TRAP 0x1 ;  /* 0x000000040000795c */ /* 0x000fe20000300000 */
.L_x_4087:
[----:B------:R-:W2:Y:S01]  /*12a60*/  S2R R7, SR_CgaCtaId ;  /* 0x0000000000077919 */ /* 0x000ea20000008800 */
[----:B01----:R-:W-:Y:S01]  /*12a70*/  MOV R3, 0x400 ;  /* 0x0000040000037802 */ /* 0x003fe20000000f00 */
        /* <DEDUP_REMOVED lines=51> */
.L_x_4082:
[----:B------:R-:W-:Y:S05]  /*12db0*/  BSYNC B1 ;  /* 0x0000000000017941 */ /* 0x000fea0003800000 */
.L_x_4081:
        /* <DEDUP_REMOVED lines=31> */
.L_x_4090:
[----:B------:R-:W2:Y:S01]  /*12fb0*/  S2R R3, SR_CgaCtaId ;  /* 0x0000000000037919 */ /* 0x000ea20000008800 */
[----:B------:R-:W-:-:S04]  /*12fc0*/  MOV R2, 0x400 ;  /* 0x0000040000027802 */ /* 0x000fc80000000f00 */
[----:B--2---:R-:W-:Y:S02]  /*12fd0*/  LEA R2, R3, R2, 0x18 ;  /* 0x0000000203027211 */ /* 0x004fe400078ec0ff */
[----:B------:R-:W-:-:S03]  /*12fe0*/  SHF.L.U32 R3, R12, 0x1f, RZ ;  /* 0x0000001f0c037819 */ /* 0x000fc600000006ff */
[----:B------:R-:W-:-:S04]  /*12ff0*/  IMAD R2, R13, 0x8, R2 ;  /* 0x000000080d027824 */ /* 0x000fc800078e0202 */
[----:B------:R-:W2:Y:S02]  /*13000*/  SYNCS.PHASECHK.TRANS64.TRYWAIT P0, [R2+URZ+0x38840], R3 ;  /* 0x03884003020075a7 */ /* 0x000ea4000800017f */
[----:B--2---:R-:W-:Y:S05]  /*13010*/  @!P0 BRA `(.L_x_4091) ;  /* 0x0000001c00a48947 */ /* 0x004fea0003800000 */
.L_x_4139:
        /* <DEDUP_REMOVED lines=11> */
.L_x_4092:
[----:B------:R-:W3:Y:S01]  /*130d0*/  LDL R6, [R1] ;  /* 0x0000000001067983 */ /* 0x000ee20000100800 */
        /* <DEDUP_REMOVED lines=13> */
[----:B---3--:R-:W-:-:S04]  /*131b0*/  LEA R6, R6, R11, 0xd ;  /* 0x0000000b06067211 */ /* 0x008fc800078e68ff */
[----:B------:R-:W-:Y:S01]  /*131c0*/  R2UR UR8, R6 ;  /* 0x00000000060872ca */ /* 0x000fe200000e0000 */
[----:B----4-:R-:W-:-:S05]  /*131d0*/  IMAD R10, R10, 0x40, R7 ;  /* 0x000000400a0a7824 */ /* 0x010fca00078e0207 */
[----:B------:R-:W-:-:S07]  /*131e0*/  R2UR UR11, R10 ;  /* 0x000000000a0b72ca */ /* 0x000fce00000e0000 */
[----:B------:R-:W-:-:S09]  /*131f0*/  UIADD3 UR8, UR8, 0x22400, URZ ;  /* 0x0002240008087890 */ /* 0x000fd2000fffe03f */
[----:B------:R0:W-:Y:S01]  /*13200*/  UTMALDG.4D [UR8], [UR4], desc[UR6] ;  /* 0x00000608040075b4 */ /* 0x0001e20008019000 */
[----:B------:R-:W1:Y:S02]  /*13210*/  SYNCS.PHASECHK.TRANS64.TRYWAIT P1, [R2+URZ+0x38860], R3 ;  /* 0x03886003020075a7 */ /* 0x000e64000802017f */
[----:B01----:R-:W-:Y:S05]  /*13220*/  @!P1 BRA `(.L_x_4093) ;  /* 0x0000001c00349947 */ /* 0x003fea0003800000 */
.L_x_4140:
        /* <DEDUP_REMOVED lines=8> */
.L_x_4094:
        /* <DEDUP_REMOVED lines=54> */
.L_x_4089:
[----:B------:R-:W-:Y:S05]  /*13610*/  BSYNC B1 ;  /* 0x0000000000017941 */ /* 0x000fea0003800000 */
.L_x_4088:
[C---:B------:R-:W-:Y:S01]  /*13620*/  ISETP.GT.AND P0, PT, R8.reuse, 0x1, PT ;  /* 0x000000010800780c */ /* 0x040fe20003f04270 */
[----:B------:R-:W-:-:S04]  /*13630*/  VIADD R2, R8, 0xfffffffe ;  /* 0xfffffffe08027836 */ /* 0x000fc80000000000 */
[----:B------:R-:W-:-:S08]  /*13640*/  IMAD.MOV.U32 R8, RZ, RZ, R2 ;  /* 0x000000ffff087224 */ /* 0x000fd000078e0002 */
[----:B------:R-:W-:Y:S05]  /*13650*/  @P0 BRA `(.L_x_4095) ;  /* 0xffffffec00c40947 */ /* 0x000fea000383ffff */
.L_x_4071:
[----:B------:R-:W-:Y:S05]  /*13660*/  BSYNC B0 ;  /* 0x0000000000007941 */ /* 0x000fea0003800000 */
.L_x_4070:
[----:B------:R-:W2:Y:S01]  /*13670*/  LDL.LU R3, [R1] ;  /* 0x0000000001037983 */ /* 0x000ea20000300800 */
[----:B------:R-:W-:Y:S01]  /*13680*/  BSSY B0, `(.L_x_4096) ;  /* 0x0000019000007945 */ /* 0x000fe20003800000 */
[----:B------:R-:W1:Y:S02]  /*13690*/  S2R R2, SR_TID.X ;  /* 0x0000000000027919 */ /* 0x000e640000002100 */
[----:B-1----:R-:W-:-:S04]  /*136a0*/  LOP3.LUT R2, R2, 0x1f, RZ, 0xc0, !PT ;  /* 0x0000001f02027812 */ /* 0x002fc800078ec0ff */
[----:B------:R-:W-:Y:S01]  /*136b0*/  ISETP.NE.AND P1, PT, R2, RZ, PT ;  /* 0x000000ff0200720c */ /* 0x000fe20003f25270 */
[----:B--2---:R-:W-:-:S05]  /*136c0*/  VIADD R0, R3, 0x1 ;  /* 0x0000000103007836 */ /* 0x004fca0000000000 */
[----:B------:R-:W-:-:S04]  /*136d0*/  ISETP.NE.AND P0, PT, R0, 0x2, PT ;  /* 0x000000020000780c */ /* 0x000fc80003f05270 */
[----:B------:R-:W-:Y:S02]  /*136e0*/  SEL R2, R0, RZ, P0 ;  /* 0x000000ff00027207 */ /* 0x000fe40000000000 */
[----:B------:R-:W-:-:S03]  /*136f0*/  SEL R0, RZ, 0x1, P0 ;  /* 0x00000001ff007807 */ /* 0x000fc60000000000 */
[----:B------:R1:W-:Y:S01]  /*13700*/  STL [R1], R2 ;  /* 0x0000000201007387 */ /* 0x0003e20000100800 */
[----:B------:R-:W-:Y:S05]  /*13710*/  @P1 BRA `(.L_x_4097) ;  /* 0x00000000003c1947 */ /* 0x000fea0003800000 */
[----:B-1----:R-:W2:Y:S01]  /*13720*/  LDL R2, [R1+0x28] ;  /* 0x0000280001027983 */ /* 0x002ea20000100800 */
        /* <DEDUP_REMOVED lines=9> */
[----:B0-----:R-:W0:Y:S02]  /*137c0*/  S2R R6, SR_LTMASK ;  /* 0x0000000000067919 */ /* 0x001e240000003900 */
[----:B0-----:R-:W-:-:S04]  /*137d0*/  LOP3.LUT R6, R6, UR4, RZ, 0xc0, !PT ;  /* 0x0000000406067c12 */ /* 0x001fc8000f8ec0ff */
[----:B------:R-:W0:Y:S01]  /*137e0*/  POPC R7, R6 ;  /* 0x0000000600077309 */ /* 0x000e220000000000 */
[----:B--2---:R-:W0:Y:S02]  /*137f0*/  SHFL.IDX PT, R4, R3, R4, 0x1f ;  /* 0x00001f0403047589 */ /* 0x004e2400000e0000 */
[----:B0-----:R-:W-:-:S07]  /*13800*/  IADD3 R16, R4, UR5, R7 ;  /* 0x0000000504107c10 */ /* 0x001fce000fffe007 */
.L_x_4097:
[----:B------:R-:W-:Y:S05]  /*13810*/  BSYNC B0 ;  /* 0x0000000000007941 */ /* 0x000fea0003800000 */
.L_x_4096:
[----:B-1----:R-:W2:Y:S02]  /*13820*/  LDL.LU R2, [R1+0x4] ;  /* 0x0000040001027983 */ /* 0x002ea40000300800 */
[----:B--2---:R-:W-:-:S05]  /*13830*/  LOP3.LUT R2, R2, R0, RZ, 0x3c, !PT ;  /* 0x0000000002027212 */ /* 0x004fca00078e3cff */
[----:B------:R1:W-:Y:S02]  /*13840*/  STL [R1+0x4], R2 ;  /* 0x0000040201007387 */ /* 0x0003e40000100800 */
.L_x_4052:
[----:B------:R-:W-:Y:S05]  /*13850*/  BSYNC B6 ;  /* 0x0000000000067941 */ /* 0x000fea0003800000 */
.L_x_4050:
[----:B------:R-:W-:-:S03]  /*13860*/  UMOV UR4, 0xffffffff ;  /* 0xffffffff00047882 */ /* 0x000fc60000000000 */
[----:B------:R-:W-:Y:S05]  /*13870*/  BRA.DIV UR4, `(.L_x_4098) ;  /* 0x0000001604b47947 */ /* 0x000fea000b800000 */
[----:B------:R2:W3:Y:S04]  /*13880*/  SHFL.IDX PT, R4, R16, RZ, 0x1f ;  /* 0x00001fff10047589 */ /* 0x0004e800000e0000 */
[----:B------:R-:W4:Y:S02]  /*13890*/  SHFL.IDX PT, R16, R16, 0x1, 0x1f ;  /* 0x00201f0010107f89 */ /* 0x000f2400000e0000 */
.L_x_4144:
        /* <DEDUP_REMOVED lines=10> */
[----:B-1----:R-:W0:Y:S01]  /*13940*/  LDC.64 R2, c[0x0][0xd58] ;  /* 0x00035600ff027b82 */ /* 0x002e220000000a00 */
[----:B------:R-:W-:Y:S01]  /*13950*/  ULDC.64 UR4, c[0x0][0x208] ;  /* 0x0000820000047ab9 */ /* 0x000fe20000000a00 */
[----:B0-----:R-:W-:-:S06]  /*13960*/  IMAD.WIDE R2, R5, 0x4, R2 ;  /* 0x0000000405027825 */ /* 0x001fcc00078e0202 */
[----:B------:R0:W5:Y:S02]  /*13970*/  LDG.E R3, desc[UR4][R2.64] ;  /* 0x0000000402037981 */ /* 0x000164000c1e1900 */
.L_x_4100:
[----:B------:R-:W-:Y:S05]  /*13980*/  BSYNC B0 ;  /* 0x0000000000007941 */ /* 0x000fea0003800000 */
.L_x_4099:
[----:B------:R-:W-:-:S03]  /*13990*/  UMOV UR4, 0xffffffff ;  /* 0xffffffff00047882 */ /* 0x000fc60000000000 */
[----:B------:R-:W-:Y:S05]  /*139a0*/  BRA.DIV UR4, `(.L_x_4101) ;  /* 0x0000001604b47947 */ /* 0x000fea000b800000 */
[----:B-----5:R-:W0:Y:S01]  /*139b0*/  SHFL.UP PT, R14, R3, 0x1, RZ ;  /* 0x04200000030e7989 */ /* 0x020e2200000e00ff */
        /* <DEDUP_REMOVED lines=17> */
[----:B-1----:R-:W-:-:S05]  /*13ad0*/  SEL R2, R14, RZ, P0 ;  /* 0x000000ff0e027207 */ /* 0x002fca0000000000 */
[----:B------:R-:W-:-:S05]  /*13ae0*/  IMAD.IADD R2, R7, 0x1, R2 ;  /* 0x0000000107027824 */ /* 0x000fca00078e0202 */
[----:B------:R0:W1:Y:S02]  /*13af0*/  SHFL.IDX PT, R14, R2, 0x1f, 0x1f ;  /* 0x03e01f00020e7f89 */ /* 0x00006400000e0000 */
.L_x_4152:
[----:B------:R-:W-:Y:S02]  /*13b00*/  ULDC UR4, c[0x0][0xd10] ;  /* 0x0003440000047ab9 */ /* 0x000fe40000000800 */
[----:B------:R-:W-:-:S04]  /*13b10*/  IMAD.U32 R5, RZ, RZ, UR4 ;  /* 0x00000004ff057e24 */ /* 0x000fc8000f8e00ff */
[----:B-1----:R-:W-:-:S04]  /*13b20*/  IMAD R7, R14, R5, RZ ;  /* 0x000000050e077224 */ /* 0x002fc800078e02ff */
[----:B--2-4-:R-:W-:-:S05]  /*13b30*/  IMAD.IADD R16, R16, 0x1, R7 ;  /* 0x0000000110107824 */ /* 0x014fca00078e0207 */
[----:B---3--:R-:W-:-:S13]  /*13b40*/  ISETP.GT.AND P0, PT, R16, R4, PT ;  /* 0x000000041000720c */ /* 0x008fda0003f04270 */
[----:B------:R-:W-:Y:S05]  /*13b50*/  @P0 BRA `(.L_x_4102) ;  /* 0x0000000000b80947 */ /* 0x000fea0003800000 */
[----:B------:R-:W1:Y:S02]  /*13b60*/  LDC R0, c[0x0][0xd14] ;  /* 0x00034500ff007b82 */ /* 0x000e640000000800 */
.L_x_4107:
        /* <DEDUP_REMOVED lines=15> */
.L_x_4105:
[----:B------:R-:W-:Y:S05]  /*13c60*/  BSYNC B0 ;  /* 0x0000000000007941 */ /* 0x000fea0003800000 */
.L_x_4104:
[----:B------:R-:W-:-:S03]  /*13c70*/  UMOV UR4, 0xffffffff ;  /* 0xffffffff00047882 */ /* 0x000fc60000000000 */
[----:B------:R-:W-:Y:S05]  /*13c80*/  BRA.DIV UR4, `(.L_x_4106) ;  /* 0x0000001604cc7947 */ /* 0x000fea000b800000 */
[----:B-----5:R-:W1:Y:S01]  /*13c90*/  SHFL.UP PT, R14, R3, 0x1, RZ ;  /* 0x04200000030e7989 */ /* 0x020e6200000e00ff */
[C---:B------:R-:W-:Y:S02]  /*13ca0*/  ISETP.NE.AND P0, PT, R7.reuse, RZ, PT ;  /* 0x000000ff0700720c */ /* 0x040fe40003f05270 */
[C---:B------:R-:W-:Y:S02]  /*13cb0*/  ISETP.GE.U32.AND P1, PT, R7.reuse, 0x2, PT ;  /* 0x000000020700780c */ /* 0x040fe40003f26070 */
        /* <DEDUP_REMOVED lines=18> */
.L_x_4160:
[----:B------:R-:W-:Y:S02]  /*13de0*/  ULDC UR4, c[0x0][0xd10] ;  /* 0x0003440000047ab9 */ /* 0x000fe40000000800 */
[----:B------:R-:W-:-:S04]  /*13df0*/  IMAD.U32 R5, RZ, RZ, UR4 ;  /* 0x00000004ff057e24 */ /* 0x000fc8000f8e00ff */
[----:B-1----:R-:W-:-:S04]  /*13e00*/  IMAD R7, R14, R5, RZ ;  /* 0x000000050e077224 */ /* 0x002fc800078e02ff */
[----:B------:R-:W-:-:S05]  /*13e10*/  IMAD.IADD R16, R7, 0x1, R16 ;  /* 0x0000000107107824 */ /* 0x000fca00078e0210 */
[----:B------:R-:W-:-:S13]  /*13e20*/  ISETP.GT.AND P0, PT, R16, R4, PT ;  /* 0x000000041000720c */ /* 0x000fda0003f04270 */
[----:B------:R-:W-:Y:S05]  /*13e30*/  @!P0 BRA `(.L_x_4107) ;  /* 0xfffffffc004c8947 */ /* 0x000fea000383ffff */
.L_x_4102:
        /* <DEDUP_REMOVED lines=8> */
.L_x_4164:
[----:B------:R-:W-:Y:S01]  /*13ec0*/  ISETP.NE.AND P0, PT, R6, RZ, PT ;  /* 0x000000ff0600720c */ /* 0x000fe20003f05270 */
[----:B------:R-:W-:-:S12]  /*13ed0*/  IMAD.MOV.U32 R8, RZ, RZ, RZ ;  /* 0x000000ffff087224 */ /* 0x000fd800078e00ff */
[----:B------:R-:W-:Y:S05]  /*13ee0*/  @!P0 BRA `(.L_x_4109) ;  /* 0x0000000000108947 */ /* 0x000fea0003800000 */
[----:B------:R-:W-:Y:S01]  /*13ef0*/  UMOV UR4, 0xffffffff ;  /* 0xffffffff00047882 */ /* 0x000fe20000000000 */
[----:B------:R-:W-:Y:S02]  /*13f00*/  VIADD R12, R7, 0xffffffff ;  /* 0xffffffff070c7836 */ /* 0x000fe40000000000 */
[----:B------:R-:W-:Y:S05]  /*13f10*/  BRA.DIV UR4, `(.L_x_4110) ;  /* 0x0000001a04407947 */ /* 0x000fea000b800000 */
[----:B------:R3:W4:Y:S02]  /*13f20*/  SHFL.IDX PT, R8, R2, R12, 0x1f ;  /* 0x00001f0c02087589 */ /* 0x00072400000e0000 */
.L_x_4109:
[----:B01-3--:R-:W0:Y:S01]  /*13f30*/  LDC.64 R2, c[0x0][0xd68] ;  /* 0x00035a00ff027b82 */ /* 0x00be220000000a00 */
[----:B------:R-:W-:Y:S01]  /*13f40*/  IADD3 R19, R7, R19, RZ ;  /* 0x0000001307137210 */ /* 0x000fe20007ffe0ff */
[----:B------:R-:W-:-:S04]  /*13f50*/  ULDC.64 UR4, c[0x0][0x208] ;  /* 0x0000820000047ab9 */ /* 0x000fc80000000a00 */
[----:B0-----:R-:W-:-:S05]  /*13f60*/  IMAD.WIDE R2, R19, 0x4, R2 ;  /* 0x0000000413027825 */ /* 0x001fca00078e0202 */
[----:B------:R-:W2:Y:S01]  /*13f70*/  LDG.E R7, desc[UR4][R2.64] ;  /* 0x0000000402077981 */ /* 0x000ea2000c1e1900 */
[----:B----4-:R-:W-:Y:S02]  /*13f80*/  IMAD R16, R8, R5, R16 ;  /* 0x0000000508107224 */ /* 0x010fe400078e0210 */
[----:B--2---:R-:W-:-:S05]  /*13f90*/  IMAD R6, R17, R7, RZ ;  /* 0x0000000711067224 */ /* 0x004fca00078e02ff */
        /* <DEDUP_REMOVED lines=29> */
[----:B------:R-:W-:Y:S02]  /*14170*/  VIADDMNMX R5, R8, R5, R7, PT ;  /* 0x0000000508057246 */ /* 0x000fe40003800107 */
[----:B------:R-:W-:Y:S02]  /*14180*/  IADD3 R4, R6, R4, RZ ;  /* 0x0000000406047210 */ /* 0x000fe40007ffe0ff */
[----:B------:R-:W-:-:S04]  /*14190*/  IABS R7, R5 ;  /* 0x0000000500077213 */ /* 0x000fc80000000000 */
[----:B------:R-:W0:Y:S08]  /*141a0*/  I2F.RP R8, R7 ;  /* 0x0000000700087306 */ /* 0x000e300000209400 */
[----:B0-----:R-:W0:Y:S02]  /*141b0*/  MUFU.RCP R8, R8 ;  /* 0x0000000800087308 */ /* 0x001e240000001000 */
[----:B0-----:R-:W-:Y:S01]  /*141c0*/  VIADD R9, R8, 0xffffffe ;  /* 0x0ffffffe08097836 */ /* 0x001fe20000000000 */
[----:B------:R-:W-:-:S05]  /*141d0*/  IABS R8, R5 ;  /* 0x0000000500087213 */ /* 0x000fca0000000000 */
[----:B------:R-:W0:Y:S01]  /*141e0*/  F2I.FTZ.U32.TRUNC.NTZ R3, R9 ;  /* 0x0000000900037305 */ /* 0x000e22000021f000 */
[----:B------:R-:W-:Y:S02]  /*141f0*/  IMAD.MOV R8, RZ, RZ, -R8 ;  /* 0x000000ffff087224 */ /* 0x000fe400078e0a08 */
[----:B0-----:R-:W-:-:S04]  /*14200*/  IMAD.MOV R2, RZ, RZ, -R3 ;  /* 0x000000ffff027224 */ /* 0x001fc800078e0a03 */
[----:B------:R-:W-:Y:S02]  /*14210*/  IMAD R11, R2, R7, RZ ;  /* 0x00000007020b7224 */ /* 0x000fe400078e02ff */
[----:B------:R-:W-:-:S04]  /*14220*/  IMAD.MOV.U32 R2, RZ, RZ, RZ ;  /* 0x000000ffff027224 */ /* 0x000fc800078e00ff */
[----:B------:R-:W-:Y:S01]  /*14230*/  IMAD.HI.U32 R3, R3, R11, R2 ;  /* 0x0000000b03037227 */ /* 0x000fe200078e0002 */
        /* <DEDUP_REMOVED lines=18> */
.L_x_4103:
[----:B------:R-:W-:Y:S01]  /*14360*/  UMOV UR4, URZ ;  /* 0x0000003f00047c82 */ /* 0x000fe20008000000 */
[----:B------:R-:W-:Y:S01]  /*14370*/  UMOV UR5, URZ ;  /* 0x0000003f00057c82 */ /* 0x000fe20008000000 */
[----:B------:R-:W-:Y:S01]  /*14380*/  ULDC UR6, c[0x0][0xd14] ;  /* 0x0003450000067ab9 */ /* 0x000fe20000000800 */
[----:B------:R-:W-:Y:S02]  /*14390*/  IMAD.MOV.U32 R16, RZ, RZ, R4 ;  /* 0x000000ffff107224 */ /* 0x000fe400078e0004 */
[----:B------:R-:W-:Y:S02]  /*143a0*/  IMAD.U32 R17, RZ, RZ, UR4 ;  /* 0x00000004ff117e24 */ /* 0x000fe4000f8e00ff */
[----:B------:R-:W-:Y:S02]  /*143b0*/  IMAD.U32 R18, RZ, RZ, UR5 ;  /* 0x00000005ff127e24 */ /* 0x000fe4000f8e00ff */
[----:B------:R-:W-:-:S07]  /*143c0*/  IMAD.U32 R19, RZ, RZ, UR6 ;  /* 0x00000006ff137e24 */ /* 0x000fce000f8e00ff */
.L_x_4111:
        /* <DEDUP_REMOVED lines=12> */
.L_x_4046:
        /* <DEDUP_REMOVED lines=13> */
.L_x_4167:
[----:B------:R-:W-:-:S03]  /*14560*/  UMOV UR4, 0xffffffff ;  /* 0xffffffff00047882 */ /* 0x000fc60000000000 */
[----:B------:R-:W-:Y:S05]  /*14570*/  BRA.DIV UR4, `(.L_x_4114) ;  /* 0x0000001204e47947 */ /* 0x000fea000b800000 */
[----:B--2---:R-:W2:Y:S02]  /*14580*/  S2R R2, SR_TID.X ;  /* 0x0000000000027919 */ /* 0x004ea40000002100 */
[----:B--2---:R-:W-:-:S04]  /*14590*/  SHF.R.U32.HI R2, RZ, 0x5, R2 ;  /* 0x00000005ff027819 */ /* 0x004fc80000011602 */
[----:B------:R-:W-:-:S05]  /*145a0*/  LOP3.LUT R2, R2, 0x3, RZ, 0xc0, !PT ;  /* 0x0000000302027812 */ /* 0x000fca00078ec0ff */
[----:B------:R2:W3:Y:S02]  /*145b0*/  SHFL.IDX PT, R14, R2, RZ, 0x1f ;  /* 0x00001fff020e7589 */ /* 0x0004e400000e0000 */
.L_x_4170:
[----:B---3--:R-:W-:Y:S01]  /*145c0*/  ISETP.NE.AND P0, PT, R14, RZ, PT ;  /* 0x000000ff0e00720c */ /* 0x008fe20003f05270 */
[----:B------:R-:W-:-:S12]  /*145d0*/  BSSY B0, `(.L_x_4115) ;  /* 0x0000029000007945 */ /* 0x000fd80003800000 */
[----:B------:R-:W-:Y:S05]  /*145e0*/  @P0 BRA `(.L_x_4116) ;  /* 0x00000000009c0947 */ /* 0x000fea0003800000 */
[----:B------:R-:W-:-:S03]  /*145f0*/  UMOV UR4, 0xffffffff ;  /* 0xffffffff00047882 */ /* 0x000fc60000000000 */
[----:B------:R-:W-:Y:S05]  /*14600*/  BRA.DIV UR4, `(.L_x_4117) ;  /* 0x0000001204f47947 */ /* 0x000fea000b800000 */
[----:B------:R-:W-:-:S13]  /*14610*/  ELECT P6, URZ, PT ;  /* 0x00000000003f782f */ /* 0x000fda00038c0000 */
.L_x_4173:
        /* <DEDUP_REMOVED lines=8> */
.L_x_4118:
[----:B-1----:R-:W2:Y:S04]  /*146a0*/  LDL R3, [R1] ;  /* 0x0000000001037983 */ /* 0x002ea80000100800 */
[----:B------:R-:W3:Y:S01]  /*146b0*/  LDL.LU R7, [R1+0x4] ;  /* 0x0000040001077983 */ /* 0x000ee20000300800 */
[----:B------:R-:W-:-:S05]  /*146c0*/  VIADD R2, R0, 0x38840 ;  /* 0x0003884000027836 */ /* 0x000fca0000000000 */
[C---:B--2---:R-:W-:Y:S01]  /*146d0*/  LEA R6, R3.reuse, R2, 0x3 ;  /* 0x0000000203067211 */ /* 0x044fe200078e18ff */
        /* <DEDUP_REMOVED lines=10> */
.L_x_4174:
[----:B------:R-:W2:Y:S02]  /*14780*/  SYNCS.PHASECHK.TRANS64.TRYWAIT P0, [R7+URZ], R2 ;  /* 0x00000002070075a7 */ /* 0x000ea4000800017f */
[----:B--2---:R-:W-:Y:S05]  /*14790*/  @!P0 BRA `(.L_x_4120) ;  /* 0x0000001000c48947 */ /* 0x004fea0003800000 */
.L_x_4175:
[----:B------:R-:W-:Y:S05]  /*147a0*/  @!P2 BRA `(.L_x_4121) ;  /* 0x000000000004a947 */ /* 0x000fea0003800000 */
[----:B------:R-:W-:Y:S01]  /*147b0*/  BPT.TRAP 0x1 ;  /* 0x000000040000795c */ /* 0x000fe20000300000 */
.L_x_4121:
[----:B------:R-:W3:Y:S01]  /*147c0*/  LDL.LU R4, [R1] ;  /* 0x0000000001047983 */ /* 0x000ee20000300800 */
[----:B------:R-:W-:-:S04]  /*147d0*/  VIADD R0, R0, 0x38860 ;  /* 0x0003886000007836 */ /* 0x000fc80000000000 */
[----:B---3--:R-:W-:-:S04]  /*147e0*/  IMAD R4, R4, 0x8, R0 ;  /* 0x0000000804047824 */ /* 0x008fc800078e0200 */
[----:B------:R-:W3:Y:S02]  /*147f0*/  SYNCS.PHASECHK.TRANS64.TRYWAIT P0, [R4+URZ], R5 ;  /* 0x00000005040075a7 */ /* 0x000ee4000800017f */
[----:B---3--:R-:W-:Y:S05]  /*14800*/  @!P0 BRA `(.L_x_4122) ;  /* 0x0000001000bc8947 */ /* 0x008fea0003800000 */
.L_x_4176:
[----:B------:R-:W-:-:S07]  /*14810*/  IMAD R3, R3, 0x8, R0 ;  /* 0x0000000803037824 */ /* 0x000fce00078e0200 */
.L_x_4123:
[----:B----4-:R4:W0:Y:S02]  /*14820*/  SYNCS.PHASECHK.TRANS64.TRYWAIT P0, [R3+URZ], R2 ;  /* 0x00000002030075a7 */ /* 0x010824000800017f */
[----:B0-----:R-:W-:Y:S05]  /*14830*/  @!P0 NANOSLEEP.SYNCS 0x989680 ;  /* 0x009896800000895d */ /* 0x001fea0003900000 */
[----:B------:R-:W0:Y:S02]  /*14840*/  @!P0 SYNCS.PHASECHK.TRANS64 P0, [R3+URZ], R2 ;  /* 0x00000002030085a7 */ /* 0x000e24000800007f */
[----:B0-----:R-:W-:Y:S05]  /*14850*/  @!P0 BRA `(.L_x_4123) ;  /* 0xfffffffc00f08947 */ /* 0x001fea000383ffff */
.L_x_4116:
[----:B------:R-:W-:Y:S05]  /*14860*/  BSYNC B0 ;  /* 0x0000000000007941 */ /* 0x000fea0003800000 */
.L_x_4115:
[----:B------:R-:W-:Y:S05]  /*14870*/  EXIT ;  /* 0x000000000000794d */ /* 0x000fea0003800000 */
.L_x_3996:
[----:B0-----:R0:W1:Y:S02]  /*14880*/  SYNCS.PHASECHK.TRANS64.TRYWAIT P1, [R17+URZ+0x38800], R4 ;  /* 0x03880004110075a7 */ /* 0x001064000802017f */
[----:B-1----:R-:W-:Y:S05]  /*14890*/  @!P1 NANOSLEEP.SYNCS 0x989680 ;  /* 0x009896800000995d */ /* 0x002fea0003900000 */
[----:B------:R-:W1:Y:S02]  /*148a0*/  @!P1 SYNCS.PHASECHK.TRANS64 P1, [R17+URZ+0x38800], R4 ;  /* 0x03880004110095a7 */ /* 0x000e64000802007f */
[----:B-1----:R-:W-:Y:S05]  /*148b0*/  @!P1 BRA `(.L_x_3996) ;  /* 0xfffffffc00f09947 */ /* 0x002fea000383ffff */
[----:B------:R-:W-:Y:S05]  /*148c0*/  BRA `(.L_x_4124) ;  /* 0xfffffee800a47947 */ /* 0x000fea000383ffff */
.L_x_4000:
[----:B--2---:R2:W3:Y:S02]  /*148d0*/  SYNCS.PHASECHK.TRANS64.TRYWAIT P1, [R6+URZ+0x38830], R7 ;  /* 0x03883007060075a7 */ /* 0x0044e4000802017f */
[----:B---3--:R-:W-:Y:S05]  /*148e0*/  @!P1 NANOSLEEP.SYNCS 0x989680 ;  /* 0x009896800000995d */ /* 0x008fea0003900000 */
[----:B------:R-:W3:Y:S02]  /*148f0*/  @!P1 SYNCS.PHASECHK.TRANS64 P1, [R6+URZ+0x38830], R7 ;  /* 0x03883007060095a7 */ /* 0x000ee4000802007f */
[----:B---3--:R-:W-:Y:S05]  /*14900*/  @!P1 BRA `(.L_x_4000) ;  /* 0xfffffffc00f09947 */ /* 0x008fea000383ffff */
[----:B------:R-:W-:Y:S05]  /*14910*/  BRA `(.L_x_3999) ;  /* 0xfffffee800c47947 */ /* 0x000fea000383ffff */
.L_x_4001:
[----:B---3--:R3:W4:Y:S02]  /*14920*/  SYNCS.PHASECHK.TRANS64.TRYWAIT P1, [R17+URZ+0x38810], R4 ;  /* 0x03881004110075a7 */ /* 0x008724000802017f */
[----:B----4-:R-:W-:Y:S05]  /*14930*/  @!P1 NANOSLEEP.SYNCS 0x989680 ;  /* 0x009896800000995d */ /* 0x010fea0003900000 */
[----:B------:R-:W4:Y:S02]  /*14940*/  @!P1 SYNCS.PHASECHK.TRANS64 P1, [R17+URZ+0x38810], R4 ;  /* 0x03881004110095a7 */ /* 0x000f24000802007f */
[----:B----4-:R-:W-:Y:S05]  /*14950*/  @!P1 BRA `(.L_x_4001) ;  /* 0xfffffffc00f09947 */ /* 0x010fea000383ffff */
[----:B------:R-:W-:Y:S05]  /*14960*/  BRA `(.L_x_4125) ;  /* 0xfffffeec00507947 */ /* 0x000fea000383ffff */
.L_x_4005:
[----:B0-----:R0:W3:Y:S02]  /*14970*/  SYNCS.PHASECHK.TRANS64.TRYWAIT P1, [R6+URZ+0x38850], R7 ;  /* 0x03885007060075a7 */ /* 0x0010e4000802017f */
[----:B---3--:R-:W-:Y:S05]  /*14980*/  @!P1 NANOSLEEP.SYNCS 0x989680 ;  /* 0x009896800000995d */ /* 0x008fea0003900000 */
[----:B------:R-:W3:Y:S02]  /*14990*/  @!P1 SYNCS.PHASECHK.TRANS64 P1, [R6+URZ+0x38850], R7 ;  /* 0x03885007060095a7 */ /* 0x000ee4000802007f */
[----:B---3--:R-:W-:Y:S05]  /*149a0*/  @!P1 BRA `(.L_x_4005) ;  /* 0xfffffffc00f09947 */ /* 0x008fea000383ffff */
[----:B------:R-:W-:Y:S05]  /*149b0*/  BRA `(.L_x_4004) ;  /* 0xfffffeec00807947 */ /* 0x000fea000383ffff */
.L_x_4010:
[----:B-1----:R1:W2:Y:S02]  /*149c0*/  SYNCS.PHASECHK.TRANS64.TRYWAIT P2, [R10+URZ+0x38830], R5 ;  /* 0x038830050a0075a7 */ /* 0x0022a4000804017f */
[----:B--2---:R-:W-:Y:S05]  /*149d0*/  @!P2 NANOSLEEP.SYNCS 0x989680 ;  /* 0x009896800000a95d */ /* 0x004fea0003900000 */
[----:B------:R-:W2:Y:S02]  /*149e0*/  @!P2 SYNCS.PHASECHK.TRANS64 P2, [R10+URZ+0x38830], R5 ;  /* 0x038830050a00a5a7 */ /* 0x000ea4000804007f */
[----:B--2---:R-:W-:Y:S05]  /*149f0*/  @!P2 BRA `(.L_x_4010) ;  /* 0xfffffffc00f0a947 */ /* 0x004fea000383ffff */
[----:B------:R-:W-:Y:S05]  /*14a00*/  BRA `(.L_x_4009) ;  /* 0xffffff1400587947 */ /* 0x000fea000383ffff */
.L_x_4014:
[----:B---3--:R3:W4:Y:S02]  /*14a10*/  SYNCS.PHASECHK.TRANS64.TRYWAIT P2, [R10+URZ+0x38850], R5 ;  /* 0x038850050a0075a7 */ /* 0x008724000804017f */
[----:B----4-:R-:W-:Y:S05]  /*14a20*/  @!P2 NANOSLEEP.SYNCS 0x989680 ;  /* 0x009896800000a95d */ /* 0x010fea0003900000 */
[----:B------:R-:W4:Y:S02]  /*14a30*/  @!P2 SYNCS.PHASECHK.TRANS64 P2, [R10+URZ+0x38850], R5 ;  /* 0x038850050a00a5a7 */ /* 0x000f24000804007f */
[----:B----4-:R-:W-:Y:S05]  /*14a40*/  @!P2 BRA `(.L_x_4014) ;  /* 0xfffffffc00f0a947 */ /* 0x010fea000383ffff */
[----:B------:R-:W-:Y:S05]  /*14a50*/  BRA `(.L_x_4013) ;  /* 0xffffff1400bc7947 */ /* 0x000fea000383ffff */
.L_x_4020:
[----:B-1----:R1:W2:Y:S02]  /*14a60*/  SYNCS.PHASECHK.TRANS64.TRYWAIT P2, [R9+URZ+0x38830], R8 ;  /* 0x03883008090075a7 */ /* 0x0022a4000804017f */
[----:B--2---:R-:W-:Y:S05]  /*14a70*/  @!P2 NANOSLEEP.SYNCS 0x989680 ;  /* 0x009896800000a95d */ /* 0x004fea0003900000 */
[----:B------:R-:W2:Y:S02]  /*14a80*/  @!P2 SYNCS.PHASECHK.TRANS64 P2, [R9+URZ+0x38830], R8 ;  /* 0x038830080900a5a7 */ /* 0x000ea4000804007f */
[----:B--2---:R-:W-:Y:S05]  /*14a90*/  @!P2 BRA `(.L_x_4020) ;  /* 0xfffffffc00f0a947 */ /* 0x004fea000383ffff */
[----:B------:R-:W-:Y:S05]  /*14aa0*/  BRA `(.L_x_4019) ;  /* 0xffffff4400c07947 */ /* 0x000fea000383ffff */
.L_x_4024:
[----:B---3--:R3:W4:Y:S02]  /*14ab0*/  SYNCS.PHASECHK.TRANS64.TRYWAIT P2, [R9+URZ+0x38850], R8 ;  /* 0x03885008090075a7 */ /* 0x008724000804017f */
[----:B----4-:R-:W-:Y:S05]  /*14ac0*/  @!P2 NANOSLEEP.SYNCS 0x989680 ;  /* 0x009896800000a95d */ /* 0x010fea0003900000 */
[----:B------:R-:W4:Y:S02]  /*14ad0*/  @!P2 SYNCS.PHASECHK.TRANS64 P2, [R9+URZ+0x38850], R8 ;  /* 0x038850080900a5a7 */ /* 0x000f24000804007f */
[----:B----4-:R-:W-:Y:S05]  /*14ae0*/  @!P2 BRA `(.L_x_4024) ;  /* 0xfffffffc00f0a947 */ /* 0x010fea000383ffff */
[----:B------:R-:W-:Y:S05]  /*14af0*/  BRA `(.L_x_4023) ;  /* 0xffffff4800247947 */ /* 0x000fea000383ffff */
.L_x_4057:
[----:B------:R-:W0:Y:S01]  /*14b00*/  S2R R5, SR_TID.X ;  /* 0x0000000000057919 */ /* 0x000e220000002100 */
[----:B------:R-:W-:Y:S01]  /*14b10*/  BSSY B0, `(.L_x_4126) ;  /* 0x000000a000007945 */ /* 0x000fe20003800000 */
[----:B------:R-:W-:Y:S02]  /*14b20*/  IMAD.MOV.U32 R12, RZ, RZ, RZ ;  /* 0x000000ffff0c7224 */ /* 0x000fe400078e00ff */
        /* <DEDUP_REMOVED lines=8> */
.L_x_4127:
[----:B------:R-:W-:Y:S05]  /*14bb0*/  BSYNC B0 ;  /* 0x0000000000007941 */ /* 0x000fea0003800000 */
.L_x_4126:
[----:B------:R-:W-:Y:S05]  /*14bc0*/  BRA `(.L_x_4128) ;  /* 0xffffffc000387947 */ /* 0x000fea000383ffff */
.L_x_4058:
[----:B------:R-:W-:Y:S01]  /*14bd0*/  BSSY B0, `(.L_x_4129) ;  /* 0x0000006000007945 */ /* 0x000fe20003800000 */
[----:B------:R-:W-:-:S07]  /*14be0*/  MOV R15, 0xffffffff ;  /* 0xffffffff000f7802 */ /* 0x000fce0000000f00 */
[----:B------:R-:W-:Y:S05]  /*14bf0*/  WARPSYNC.COLLECTIVE R15, `(.L_x_4130) ;  /* 0x000000000f0c7348 */ /* 0x000fea0003c00000 */
[----:B------:R-:W-:Y:S02]  /*14c00*/  ELECT P6, UR62, PT ;  /* 0x00000000003e782f */ /* 0x000fe400038c0000 */
[----:B------:R-:W-:Y:S01]  /*14c10*/  MOV R14, UR62 ;  /* 0x0000003e000e7c02 */ /* 0x000fe20008000f00 */
[----:B------:R-:W-:Y:S10]  /*14c20*/  ENDCOLLECTIVE ;  /* 0x000000000000791b */ /* 0x000ff40003800000 */
.L_x_4130:
[----:B------:R-:W-:Y:S05]  /*14c30*/  BSYNC B0 ;  /* 0x0000000000007941 */ /* 0x000fea0003800000 */
.L_x_4129:
[----:B------:R-:W-:Y:S05]  /*14c40*/  BRA `(.L_x_4131) ;  /* 0xffffffc000287947 */ /* 0x000fea000383ffff */
.L_x_4061:
[----:B0-----:R0:W1:Y:S02]  /*14c50*/  SYNCS.PHASECHK.TRANS64.TRYWAIT P0, [R8+URZ+0x38840], R10 ;  /* 0x0388400a080075a7 */ /* 0x001064000800017f */
[----:B-1----:R-:W-:Y:S05]  /*14c60*/  @!P0 NANOSLEEP.SYNCS 0x989680 ;  /* 0x009896800000895d */ /* 0x002fea0003900000 */
[----:B------:R-:W1:Y:S02]  /*14c70*/  @!P0 SYNCS.PHASECHK.TRANS64 P0, [R8+URZ+0x38840], R10 ;  /* 0x0388400a080085a7 */ /* 0x000e64000800007f */
[----:B-1----:R-:W-:Y:S05]  /*14c80*/  @!P0 BRA `(.L_x_4061) ;  /* 0xfffffffc00f08947 */ /* 0x002fea000383ffff */
[----:B------:R-:W-:Y:S05]  /*14c90*/  BRA `(.L_x_4132) ;  /* 0xffffffc000907947 */ /* 0x000fea000383ffff */
.L_x_4065:
        /* <DEDUP_REMOVED lines=8> */
.L_x_4068:
[----:B0-----:R0:W1:Y:S02]  /*14d20*/  SYNCS.PHASECHK.TRANS64.TRYWAIT P0, [R6+URZ+0x38860], R8 ;  /* 0x03886008060075a7 */ /* 0x001064000800017f */
[----:B-1----:R-:W-:Y:S05]  /*14d30*/  @!P0 NANOSLEEP.SYNCS 0x989680 ;  /* 0x009896800000895d */ /* 0x002fea0003900000 */
[----:B------:R-:W1:Y:S02]  /*14d40*/  @!P0 SYNCS.PHASECHK.TRANS64 P0, [R6+URZ+0x38860], R8 ;  /* 0x03886008060085a7 */ /* 0x000e64000800007f */
[----:B-1----:R-:W-:Y:S05]  /*14d50*/  @!P0 BRA `(.L_x_4068) ;  /* 0xfffffffc00f08947 */ /* 0x002fea000383ffff */
[----:B------:R-:W-:Y:S05]  /*14d60*/  BRA `(.L_x_4134) ;  /* 0xffffffc8008c7947 */ /* 0x000fea000383ffff */
.L_x_4077:
[----:B-1----:R1:W2:Y:S02]  /*14d70*/  SYNCS.PHASECHK.TRANS64.TRYWAIT P0, [R2+URZ+0x38840], R3 ;  /* 0x03884003020075a7 */ /* 0x0022a4000800017f */
[----:B--2---:R-:W-:Y:S05]  /*14d80*/  @!P0 NANOSLEEP.SYNCS 0x989680 ;  /* 0x009896800000895d */ /* 0x004fea0003900000 */
[----:B------:R-:W2:Y:S02]  /*14d90*/  @!P0 SYNCS.PHASECHK.TRANS64 P0, [R2+URZ+0x38840], R3 ;  /* 0x03884003020085a7 */ /* 0x000ea4000800007f */
[----:B--2---:R-:W-:Y:S05]  /*14da0*/  @!P0 BRA `(.L_x_4077) ;  /* 0xfffffffc00f08947 */ /* 0x004fea000383ffff */
[----:B------:R-:W-:Y:S05]  /*14db0*/  BRA `(.L_x_4135) ;  /* 0xffffffd000587947 */ /* 0x000fea000383ffff */
.L_x_4079:
[----:B0-----:R0:W2:Y:S02]  /*14dc0*/  SYNCS.PHASECHK.TRANS64.TRYWAIT P0, [R2+URZ+0x38860], R3 ;  /* 0x03886003020075a7 */ /* 0x0010a4000800017f */
[----:B--2---:R-:W-:Y:S05]  /*14dd0*/  @!P0 NANOSLEEP.SYNCS 0x989680 ;  /* 0x009896800000895d */ /* 0x004fea0003900000 */
[----:B------:R-:W2:Y:S02]  /*14de0*/  @!P0 SYNCS.PHASECHK.TRANS64 P0, [R2+URZ+0x38860], R3 ;  /* 0x03886003020085a7 */ /* 0x000ea4000800007f */
[----:B--2---:R-:W-:Y:S05]  /*14df0*/  @!P0 BRA `(.L_x_4079) ;  /* 0xfffffffc00f08947 */ /* 0x004fea000383ffff */
[----:B------:R-:W-:Y:S05]  /*14e00*/  BRA `(.L_x_4136) ;  /* 0xffffffd000c87947 */ /* 0x000fea000383ffff */
.L_x_4084:
[----:B-1----:R1:W2:Y:S02]  /*14e10*/  SYNCS.PHASECHK.TRANS64.TRYWAIT P0, [R2+URZ+0x38840], R3 ;  /* 0x03884003020075a7 */ /* 0x0022a4000800017f */
[----:B--2---:R-:W-:Y:S05]  /*14e20*/  @!P0 NANOSLEEP.SYNCS 0x989680 ;  /* 0x009896800000895d */ /* 0x004fea0003900000 */
[----:B------:R-:W2:Y:S02]  /*14e30*/  @!P0 SYNCS.PHASECHK.TRANS64 P0, [R2+URZ+0x38840], R3 ;  /* 0x03884003020085a7 */ /* 0x000ea4000800007f */
[----:B--2---:R-:W-:Y:S05]  /*14e40*/  @!P0 BRA `(.L_x_4084) ;  /* 0xfffffffc00f08947 */ /* 0x004fea000383ffff */
[----:B------:R-:W-:Y:S05]  /*14e50*/  BRA `(.L_x_4137) ;  /* 0xffffffd800607947 */ /* 0x000fea000383ffff */
.L_x_4086:
[----:B0-----:R0:W2:Y:S02]  /*14e60*/  SYNCS.PHASECHK.TRANS64.TRYWAIT P1, [R2+URZ+0x38860], R3 ;  /* 0x03886003020075a7 */ /* 0x0010a4000802017f */
[----:B--2---:R-:W-:Y:S05]  /*14e70*/  @!P1 NANOSLEEP.SYNCS 0x989680 ;  /* 0x009896800000995d */ /* 0x004fea0003900000 */
[----:B------:R-:W2:Y:S02]  /*14e80*/  @!P1 SYNCS.PHASECHK.TRANS64 P1, [R2+URZ+0x38860], R3 ;  /* 0x03886003020095a7 */ /* 0x000ea4000802007f */
[----:B--2---:R-:W-:Y:S05]  /*14e90*/  @!P1 BRA `(.L_x_4086) ;  /* 0xfffffffc00f09947 */ /* 0x004fea000383ffff */
[----:B------:R-:W-:Y:S05]  /*14ea0*/  BRA `(.L_x_4138) ;  /* 0xffffffd800cc7947 */ /* 0x000fea000383ffff */
.L_x_4091:
[----:B--2---:R2:W3:Y:S02]  /*14eb0*/  SYNCS.PHASECHK.TRANS64.TRYWAIT P0, [R2+URZ+0x38840], R3 ;  /* 0x03884003020075a7 */ /* 0x0044e4000800017f */
[----:B---3--:R-:W-:Y:S05]  /*14ec0*/  @!P0 NANOSLEEP.SYNCS 0x989680 ;  /* 0x009896800000895d */ /* 0x008fea0003900000 */
[----:B------:R-:W3:Y:S02]  /*14ed0*/  @!P0 SYNCS.PHASECHK.TRANS64 P0, [R2+URZ+0x38840], R3 ;  /* 0x03884003020085a7 */ /* 0x000ee4000800007f */
[----:B---3--:R-:W-:Y:S05]  /*14ee0*/  @!P0 BRA `(.L_x_4091) ;  /* 0xfffffffc00f08947 */ /* 0x008fea000383ffff */
[----:B------:R-:W-:Y:S05]  /*14ef0*/  BRA `(.L_x_4139) ;  /* 0xffffffe000487947 */ /* 0x000fea000383ffff */
.L_x_4093:
[----:B0-----:R0:W1:Y:S02]  /*14f00*/  SYNCS.PHASECHK.TRANS64.TRYWAIT P1, [R2+URZ+0x38860], R3 ;  /* 0x03886003020075a7 */ /* 0x001064000802017f */
[----:B-1----:R-:W-:Y:S05]  /*14f10*/  @!P1 NANOSLEEP.SYNCS 0x989680 ;  /* 0x009896800000995d */ /* 0x002fea0003900000 */
[----:B------:R-:W1:Y:S02]  /*14f20*/  @!P1 SYNCS.PHASECHK.TRANS64 P1, [R2+URZ+0x38860], R3 ;  /* 0x03886003020095a7 */ /* 0x000e64000802007f */
[----:B-1----:R-:W-:Y:S05]  /*14f30*/  @!P1 BRA `(.L_x_4093) ;  /* 0xfffffffc00f09947 */ /* 0x002fea000383ffff */
[----:B------:R-:W-:Y:S05]  /*14f40*/  BRA `(.L_x_4140) ;  /* 0xffffffe000b87947 */ /* 0x000fea000383ffff */
.L_x_4098:
[----:B------:R-:W-:Y:S01]  /*14f50*/  BSSY B0, `(.L_x_4141) ;  /* 0x0000008000007945 */ /* 0x000fe20003800000 */
[----:B0-----:R-:W-:Y:S02]  /*14f60*/  IMAD.MOV.U32 R13, RZ, RZ, R16 ;  /* 0x000000ffff0d7224 */ /* 0x001fe400078e0010 */
[----:B------:R-:W-:Y:S02]  /*14f70*/  IMAD.MOV.U32 R12, RZ, RZ, RZ ;  /* 0x000000ffff0c7224 */ /* 0x000fe400078e00ff */
[----:B------:R-:W-:Y:S02]  /*14f80*/  IMAD.MOV.U32 R11, RZ, RZ, 0x1f ;  /* 0x0000001fff0b7424 */ /* 0x000fe400078e00ff */
[----:B------:R-:W-:-:S07]  /*14f90*/  IMAD.MOV.U32 R15, RZ, RZ, -0x1 ;  /* 0xffffffffff0f7424 */ /* 0x000fce00078e00ff */
[----:B-1----:R-:W-:Y:S05]  /*14fa0*/  WARPSYNC.COLLECTIVE R15, `(.L_x_4142) ;  /* 0x000000000f087348 */ /* 0x002fea0003c00000 */
[----:B------:R0:W2:Y:S02]  /*14fb0*/  SHFL.IDX P6, R14, R13, R12, R11 ;  /* 0x0000000c0d0e7389 */ /* 0x0000a400000c000b */
[----:B012---:R-:W-:Y:S01]  /*14fc0*/  ENDCOLLECTIVE ;  /* 0x000000000000791b */ /* 0x007fe20003800000 */
.L_x_4142:
[----:B------:R-:W-:Y:S05]  /*14fd0*/  BSYNC B0 ;  /* 0x0000000000007941 */ /* 0x000fea0003800000 */
.L_x_4141:
        /* <DEDUP_REMOVED lines=8> */
.L_x_4143:
[----:B------:R-:W-:Y:S01]  /*15060*/  MOV R16, R14 ;  /* 0x0000000e00107202 */ /* 0x000fe20000000f00 */
[----:B------:R-:W-:Y:S06]  /*15070*/  BRA `(.L_x_4144) ;  /* 0xffffffe800087947 */ /* 0x000fec000383ffff */
.L_x_4101:
[----:B------:R-:W-:Y:S01]  /*15080*/  BSSY B0, `(.L_x_4145) ;  /* 0x0000008000007945 */ /* 0x000fe20003800000 */
[----:B-----5:R-:W-:Y:S02]  /*15090*/  IMAD.MOV.U32 R13, RZ, RZ, R3 ;  /* 0x000000ffff0d7224 */ /* 0x020fe400078e0003 */
[----:B------:R-:W-:Y:S02]  /*150a0*/  IMAD.MOV.U32 R12, RZ, RZ, 0x1 ;  /* 0x00000001ff0c7424 */ /* 0x000fe400078e00ff */
[----:B------:R-:W-:Y:S02]  /*150b0*/  IMAD.MOV.U32 R11, RZ, RZ, RZ ;  /* 0x000000ffff0b7224 */ /* 0x000fe400078e00ff */
[----:B------:R-:W-:-:S07]  /*150c0*/  IMAD.MOV.U32 R15, RZ, RZ, -0x1 ;  /* 0xffffffffff0f7424 */ /* 0x000fce00078e00ff */
[----:B01234-:R-:W-:Y:S05]  /*150d0*/  WARPSYNC.COLLECTIVE R15, `(.L_x_4146) ;  /* 0x000000000f087348 */ /* 0x01ffea0003c00000 */
[----:B------:R0:W0:Y:S02]  /*150e0*/  SHFL.UP P6, R14, R13, R12, R11 ;  /* 0x0400000c0d0e7389 */ /* 0x00002400000c000b */
[----:B01234-:R-:W-:Y:S01]  /*150f0*/  ENDCOLLECTIVE ;  /* 0x000000000000791b */ /* 0x01ffe20003800000 */
.L_x_4146:
[----:B------:R-:W-:Y:S05]  /*15100*/  BSYNC B0 ;  /* 0x0000000000007941 */ /* 0x000fea0003800000 */
.L_x_4145:
        /* <DEDUP_REMOVED lines=10> */
.L_x_4147:
        /* <DEDUP_REMOVED lines=8> */
.L_x_4148:
        /* <DEDUP_REMOVED lines=8> */
.L_x_4149:
        /* <DEDUP_REMOVED lines=8> */
.L_x_4150:
        /* <DEDUP_REMOVED lines=8> */
.L_x_4151:
[----:B------:R-:W-:Y:S05]  /*153b0*/  BRA `(.L_x_4152) ;  /* 0xffffffe400d07947 */ /* 0x000fea000383ffff */
.L_x_4106:
[----:B------:R-:W-:Y:S01]  /*153c0*/  BSSY B0, `(.L_x_4153) ;  /* 0x0000008000007945 */ /* 0x000fe20003800000 */
[----:B-----5:R-:W-:Y:S02]  /*153d0*/  IMAD.MOV.U32 R13, RZ, RZ, R3 ;  /* 0x000000ffff0d7224 */ /* 0x020fe400078e0003 */
[----:B------:R-:W-:Y:S02]  /*153e0*/  IMAD.MOV.U32 R12, RZ, RZ, 0x1 ;  /* 0x00000001ff0c7424 */ /* 0x000fe400078e00ff */
[----:B------:R-:W-:Y:S02]  /*153f0*/  IMAD.MOV.U32 R11, RZ, RZ, RZ ;  /* 0x000000ffff0b7224 */ /* 0x000fe400078e00ff */
[----:B------:R-:W-:-:S07]  /*15400*/  IMAD.MOV.U32 R15, RZ, RZ, -0x1 ;  /* 0xffffffffff0f7424 */ /* 0x000fce00078e00ff */
[----:B0-----:R-:W-:Y:S05]  /*15410*/  WARPSYNC.COLLECTIVE R15, `(.L_x_4154) ;  /* 0x000000000f087348 */ /* 0x001fea0003c00000 */
[----:B------:R1:W2:Y:S02]  /*15420*/  SHFL.UP P6, R14, R13, R12, R11 ;  /* 0x0400000c0d0e7389 */ /* 0x0002a400000c000b */
[----:B012---:R-:W-:Y:S01]  /*15430*/  ENDCOLLECTIVE ;  /* 0x000000000000791b */ /* 0x007fe20003800000 */
.L_x_4154:
[----:B------:R-:W-:Y:S05]  /*15440*/  BSYNC B0 ;  /* 0x0000000000007941 */ /* 0x000fea0003800000 */
.L_x_4153:
        /* <DEDUP_REMOVED lines=10> */
.L_x_4155:
        /* <DEDUP_REMOVED lines=8> */
.L_x_4156:
        /* <DEDUP_REMOVED lines=8> */
.L_x_4157:
        /* <DEDUP_REMOVED lines=8> */
.L_x_4158:
        /* <DEDUP_REMOVED lines=8> */
.L_x_4159:
[----:B------:R-:W-:Y:S05]  /*156f0*/  BRA `(.L_x_4160) ;  /* 0xffffffe400b87947 */ /* 0x000fea000383ffff */
.L_x_4108:
[----:B------:R-:W-:Y:S01]  /*15700*/  BSSY B0, `(.L_x_4161) ;  /* 0x0000006000007945 */ /* 0x000fe20003800000 */
[----:B------:R-:W-:Y:S01]  /*15710*/  PLOP3.LUT P6, PT, P6, PT, PT, 0x8, 0x0 ;  /* 0x000000000000781c */ /* 0x000fe200037ce170 */
[----:B------:R-:W-:-:S12]  /*15720*/  IMAD.MOV.U32 R15, RZ, RZ, -0x1 ;  /* 0xffffffffff0f7424 */ /* 0x000fd800078e00ff */
[----:B0-----:R-:W-:Y:S05]  /*15730*/  WARPSYNC.COLLECTIVE R15, `(.L_x_4162) ;  /* 0x000000000f087348 */ /* 0x001fea0003c00000 */
[----:B------:R-:W-:Y:S01]  /*15740*/  VOTE.ANY R14, PT, P6 ;  /* 0x00000000000e7806 */ /* 0x000fe200030e0100 */
[----:B0-----:R-:W-:Y:S06]  /*15750*/  ENDCOLLECTIVE ;  /* 0x000000000000791b */ /* 0x001fec0003800000 */
.L_x_4162:
[----:B------:R-:W-:Y:S05]  /*15760*/  BSYNC B0 ;  /* 0x0000000000007941 */ /* 0x000fea0003800000 */
.L_x_4161:
        /* <DEDUP_REMOVED lines=9> */
.L_x_4163:
[----:B------:R-:W-:Y:S01]  /*15800*/  IMAD.MOV.U32 R17, RZ, RZ, R14 ;  /* 0x000000ffff117224 */ /* 0x000fe200078e000e */
[----:B------:R-:W-:Y:S06]  /*15810*/  BRA `(.L_x_4164) ;  /* 0xffffffe400a87947 */ /* 0x000fec000383ffff */
.L_x_4110:
[----:B------:R-:W-:Y:S01]  /*15820*/  BSSY B0, `(.L_x_4165) ;  /* 0x0000007000007945 */ /* 0x000fe20003800000 */
[----:B------:R-:W-:Y:S01]  /*15830*/  MOV R13, R2 ;  /* 0x00000002000d7202 */ /* 0x000fe20000000f00 */
[----:B------:R-:W-:Y:S02]  /*15840*/  IMAD.MOV.U32 R11, RZ, RZ, 0x1f ;  /* 0x0000001fff0b7424 */ /* 0x000fe400078e00ff */
[----:B------:R-:W-:-:S07]  /*15850*/  IMAD.MOV.U32 R15, RZ, RZ, -0x1 ;  /* 0xffffffffff0f7424 */ /* 0x000fce00078e00ff */
[----:B012---:R-:W-:Y:S05]  /*15860*/  WARPSYNC.COLLECTIVE R15, `(.L_x_4166) ;  /* 0x000000000f087348 */ /* 0x007fea0003c00000 */
[----:B------:R3:W4:Y:S02]  /*15870*/  SHFL.IDX P6, R14, R13, R12, R11 ;  /* 0x0000000c0d0e7389 */ /* 0x00072400000c000b */
[----:B01234-:R-:W-:Y:S01]  /*15880*/  ENDCOLLECTIVE ;  /* 0x000000000000791b */ /* 0x01ffe20003800000 */
.L_x_4166:
[----:B------:R-:W-:Y:S05]  /*15890*/  BSYNC B0 ;  /* 0x0000000000007941 */ /* 0x000fea0003800000 */
.L_x_4165:
[----:B------:R-:W-:Y:S01]  /*158a0*/  IMAD.MOV.U32 R8, RZ, RZ, R14 ;  /* 0x000000ffff087224 */ /* 0x000fe200078e000e */
[----:B------:R-:W-:Y:S06]  /*158b0*/  BRA `(.L_x_4109) ;  /* 0xffffffe4009c7947 */ /* 0x000fec000383ffff */
.L_x_4113:
[----:B-1----:R1:W3:Y:S02]  /*158c0*/  SYNCS.PHASECHK.TRANS64.TRYWAIT P0, [R0+URZ+0x38820], R3 ;  /* 0x03882003000075a7 */ /* 0x0022e4000800017f */
[----:B---3--:R-:W-:Y:S05]  /*158d0*/  @!P0 NANOSLEEP.SYNCS 0x989680 ;  /* 0x009896800000895d */ /* 0x008fea0003900000 */
[----:B------:R-:W3:Y:S02]  /*158e0*/  @!P0 SYNCS.PHASECHK.TRANS64 P0, [R0+URZ+0x38820], R3 ;  /* 0x03882003000085a7 */ /* 0x000ee4000800007f */
[----:B---3--:R-:W-:Y:S05]  /*158f0*/  @!P0 BRA `(.L_x_4113) ;  /* 0xfffffffc00f08947 */ /* 0x008fea000383ffff */
[----:B------:R-:W-:Y:S05]  /*15900*/  BRA `(.L_x_4167) ;  /* 0xffffffec00147947 */ /* 0x000fea000383ffff */
.L_x_4114:
        /* <DEDUP_REMOVED lines=11> */
.L_x_4169:
[----:B------:R-:W-:Y:S05]  /*159c0*/  BSYNC B0 ;  /* 0x0000000000007941 */ /* 0x000fea0003800000 */
.L_x_4168:
[----:B------:R-:W-:Y:S05]  /*159d0*/  BRA `(.L_x_4170) ;  /* 0xffffffe800f87947 */ /* 0x000fea000383ffff */
.L_x_4117:
[----:B------:R-:W-:Y:S01]  /*159e0*/  BSSY B1, `(.L_x_4171) ;  /* 0x0000006000017945 */ /* 0x000fe20003800000 */
[----:B------:R-:W-:-:S07]  /*159f0*/  IMAD.MOV.U32 R15, RZ, RZ, -0x1 ;  /* 0xffffffffff0f7424 */ /* 0x000fce00078e00ff */
[----:B012---:R-:W-:Y:S05]  /*15a00*/  WARPSYNC.COLLECTIVE R15, `(.L_x_4172) ;  /* 0x000000000f0c7348 */ /* 0x007fea0003c00000 */
[----:B------:R-:W-:Y:S02]  /*15a10*/  ELECT P6, UR62, PT ;  /* 0x00000000003e782f */ /* 0x000fe400038c0000 */
[----:B------:R-:W-:Y:S01]  /*15a20*/  MOV R14, UR62 ;  /* 0x0000003e000e7c02 */ /* 0x000fe20008000f00 */
[----:B012---:R-:W-:Y:S10]  /*15a30*/  ENDCOLLECTIVE ;  /* 0x000000000000791b */ /* 0x007ff40003800000 */
.L_x_4172:
[----:B------:R-:W-:Y:S05]  /*15a40*/  BSYNC B1 ;  /* 0x0000000000017941 */ /* 0x000fea0003800000 */
.L_x_4171:
[----:B------:R-:W-:Y:S05]  /*15a50*/  BRA `(.L_x_4173) ;  /* 0xffffffe800f07947 */ /* 0x000fea000383ffff */
.L_x_4119:
[----:B-1----:R1:W2:Y:S02]  /*15a60*/  SYNCS.PHASECHK.TRANS64.TRYWAIT P0, [R6+URZ], R5 ;  /* 0x00000005060075a7 */ /* 0x0022a4000800017f */
[----:B--2---:R-:W-:Y:S05]  /*15a70*/  @!P0 NANOSLEEP.SYNCS 0x989680 ;  /* 0x009896800000895d */ /* 0x004fea0003900000 */
[----:B------:R-:W2:Y:S02]  /*15a80*/  @!P0 SYNCS.PHASECHK.TRANS64 P0, [R6+URZ], R5 ;  /* 0x00000005060085a7 */ /* 0x000ea4000800007f */
[----:B--2---:R-:W-:Y:S05]  /*15a90*/  @!P0 BRA `(.L_x_4119) ;  /* 0xfffffffc00f08947 */ /* 0x004fea000383ffff */
[----:B------:R-:W-:Y:S05]  /*15aa0*/  BRA `(.L_x_4174) ;  /* 0xffffffec00347947 */ /* 0x000fea000383ffff */
.L_x_4120:
[----:B--2---:R2:W3:Y:S02]  /*15ab0*/  SYNCS.PHASECHK.TRANS64.TRYWAIT P0, [R7+URZ], R2 ;  /* 0x00000002070075a7 */ /* 0x0044e4000800017f */
[----:B---3--:R-:W-:Y:S05]  /*15ac0*/  @!P0 NANOSLEEP.SYNCS 0x989680 ;  /* 0x009896800000895d */ /* 0x008fea0003900000 */
[----:B------:R-:W3:Y:S02]  /*15ad0*/  @!P0 SYNCS.PHASECHK.TRANS64 P0, [R7+URZ], R2 ;  /* 0x00000002070085a7 */ /* 0x000ee4000800007f */
[----:B---3--:R-:W-:Y:S05]  /*15ae0*/  @!P0 BRA `(.L_x_4120) ;  /* 0xfffffffc00f08947 */ /* 0x008fea000383ffff */
[----:B------:R-:W-:Y:S05]  /*15af0*/  BRA `(.L_x_4175) ;  /* 0xffffffec00287947 */ /* 0x000fea000383ffff */
.L_x_4122:
[----:B---3--:R3:W4:Y:S02]  /*15b00*/  SYNCS.PHASECHK.TRANS64.TRYWAIT P0, [R4+URZ], R5 ;  /* 0x00000005040075a7 */ /* 0x008724000800017f */
[----:B----4-:R-:W-:Y:S05]  /*15b10*/  @!P0 NANOSLEEP.SYNCS 0x989680 ;  /* 0x009896800000895d */ /* 0x010fea0003900000 */
[----:B------:R-:W4:Y:S02]  /*15b20*/  @!P0 SYNCS.PHASECHK.TRANS64 P0, [R4+URZ], R5 ;  /* 0x00000005040085a7 */ /* 0x000f24000800007f */
[----:B----4-:R-:W-:Y:S05]  /*15b30*/  @!P0 BRA `(.L_x_4122) ;  /* 0xfffffffc00f08947 */ /* 0x010fea000383ffff */
[----:B------:R-:W-:Y:S05]  /*15b40*/  BRA `(.L_x_4176) ;  /* 0xffffffec00307947 */ /* 0x000fea000383ffff */
.L_x_4177:
        /* <DEDUP_REMOVED lines=11> */
.L_x_4565:


//--------------------- .text._ZN7cutlass13device_kernelIN5flash11enable_sm90INS1_16FlashAttnFwdSm90INS1_25CollectiveMainloopFwdSm90ILi2EN4cute5tupleIJNS5_1CILi1EEES8_S8_EEENS6_IJNS7_ILi64EEESA_SA_EEELi512ENS_6half_tEfNS_4arch4Sm90ELb1ELb0ELb0ELb1ELb0ELb1ELb1ELb0ELb0ELb0ELb0ELb0EEENS1_21CollectiveEpilogueFwdINS6_IJSA_NS7_ILi512EEESA_EEES9_SC_SE_Li256ELb1ELb0ELb0ELb0EEENS1_36VarlenDynamicPersistentTileSchedulerILi64ELi64ELi256ELi32ELb0ELb0ELb1ELb1ELb1ELb1EEEEEEEEEvNT_6ParamsE --------------------------
	.section	.text._ZN7cutlass13device_kernelIN5flash11enable_sm90INS1_16FlashAttnFwdSm90INS1_25CollectiveMainloopFwdSm90ILi2EN4cute5tupleIJNS5_1CILi1EEES8_S8_EEENS6_IJNS7_ILi64EEESA_SA_EEELi512ENS_6half_tEfNS_4arch4Sm90ELb1ELb0ELb0ELb1ELb0ELb1ELb1ELb0ELb0ELb0ELb0ELb0EEENS1_21CollectiveEpilogueFwdINS6_IJSA_NS7_ILi512EEESA_EEES9_SC_SE_Li256ELb1ELb0ELb0ELb0EEENS1_36VarlenDynamicPersistentTileSchedulerILi64ELi64ELi256ELi32ELb0ELb0ELb1ELb1ELb1ELb1EEEEEEEEEvNT_6ParamsE,"ax",@progbits
	.align	128
.text._ZN7cutlass13device_kernelIN5flash11enable_sm90INS1_16FlashAttnFwdSm90INS1_25CollectiveMainloopFwdSm90ILi2EN4cute5tupleIJNS5_1CILi1EEES8_S8_EEENS6_IJNS7_ILi64EEESA_SA_EEELi512ENS_6half_tEfNS_4arch4Sm90ELb1ELb0ELb0ELb1ELb0ELb1ELb1ELb0ELb0ELb0ELb0ELb0EEENS1_21CollectiveEpilogueFwdINS6_IJSA_NS7_ILi512EEESA_EEES9_SC_SE_Li256ELb1ELb0ELb0ELb0EEENS1_36VarlenDynamicPersistentTileSchedulerILi64ELi64ELi256ELi32ELb0ELb0ELb1ELb1ELb1ELb1EEEEEEEEEvNT_6ParamsE:
        .type           _ZN7cutlass13device_kernelIN5flash11enable_sm90INS1_16FlashAttnFwdSm90INS1_25CollectiveMainloopFwdSm90ILi2EN4cute5tupleIJNS5_1CILi1EEES8_S8_EEENS6_IJNS7_ILi64EEESA_SA_EEELi512ENS_6half_tEfNS_4arch4Sm90ELb1ELb0ELb0ELb1ELb0ELb1ELb1ELb0ELb0ELb0ELb0ELb0EEENS1_21CollectiveEpilogueFwdINS6_IJSA_NS7_ILi512EEESA_EEES9_SC_SE_Li256ELb1ELb0ELb0ELb0EEENS1_36VarlenDynamicPersistentTileSchedulerILi64ELi64ELi256ELi32ELb0ELb0ELb1ELb1ELb1ELb1EEEEEEEEEvNT_6ParamsE,@function
        .size           _ZN7cutlass13device_kernelIN5flash11enable_sm90INS1_16FlashAttnFwdSm90INS1_25CollectiveMainloopFwdSm90ILi2EN4cute5tupleIJNS5_1CILi1EEES8_S8_EEENS6_IJNS7_ILi64EEESA_SA_EEELi512ENS_6half_tEfNS_4arch4Sm90ELb1ELb0ELb0ELb1ELb0ELb1ELb1ELb0ELb0ELb0ELb0ELb0EEENS1_21CollectiveEpilogueFwdINS6_IJSA_NS7_ILi512EEESA_EEES9_SC_SE_Li256ELb1ELb0ELb0ELb0EEENS1_36VarlenDynamicPersistentTileSchedulerILi64ELi64ELi256ELi32ELb0ELb0ELb1ELb1ELb1ELb1EEEEEEEEEvNT_6ParamsE,(.L_x_4566 - _ZN7cutlass13device_kernelIN5flash11enable_sm90INS1_16FlashAttnFwdSm90INS1_25CollectiveMainloopFwdSm90ILi2EN4cute5tupleIJNS5_1CILi1EEES8_S8_EEENS6_IJNS7_ILi64EEESA_SA_EEELi512ENS_6half_tEfNS_4arch4Sm90ELb1ELb0ELb0ELb1ELb0ELb1ELb1ELb0ELb0ELb0ELb0ELb0EEENS1_21CollectiveEpilogueFwdINS6_IJSA_NS7_ILi512EEESA_EEES9_SC_SE_Li256ELb1ELb0ELb0ELb0EEENS1_36VarlenDynamicPersistentTileSchedulerILi64ELi64ELi256ELi32ELb0ELb0ELb1ELb1ELb1ELb1EEEEEEEEEvNT_6ParamsE)
        .other          _ZN7cutlass13device_kernelIN5flash11enable_sm90INS1_16FlashAttnFwdSm90INS1_25CollectiveMainloopFwdSm90ILi2EN4cute5tupleIJNS5_1CILi1EEES8_S8_EEENS6_IJNS7_ILi64EEESA_SA_EEELi512ENS_6half_tEfNS_4arch4Sm90ELb1ELb0ELb0ELb1ELb0ELb1ELb1ELb0ELb0ELb0ELb0ELb0EEENS1_21CollectiveEpilogueFwdINS6_IJSA_NS7_ILi512EEESA_EEES9_SC_SE_Li256ELb1ELb0ELb0ELb0EEENS1_36VarlenDynamicPersistentTileSchedulerILi64ELi64ELi256ELi32ELb0ELb0ELb1ELb1ELb1ELb1EEEEEEEEEvNT_6ParamsE,@"STO_CUDA_ENTRY STV_DEFAULT"
_ZN7cutlass13device_kernelIN5flash11enable_sm90INS1_16FlashAttnFwdSm90INS1_25CollectiveMainloopFwdSm90ILi2EN4cute5tupleIJNS5_1CILi1EEES8_S8_EEENS6_IJNS7_ILi64EEESA_SA_EEELi512ENS_6half_tEfNS_4arch4Sm90ELb1ELb0ELb0ELb1ELb0ELb1ELb1ELb0ELb0ELb0ELb0ELb0EEENS1_21CollectiveEpilogueFwdINS6_IJSA_NS7_ILi512EEESA_EEES9_SC_SE_Li256ELb1ELb0ELb0ELb0EEENS1_36VarlenDynamicPersistentTileSchedulerILi64ELi64ELi256ELi32ELb0ELb0ELb1ELb1ELb1ELb1EEEEEEEEEvNT_6ParamsE:
        /* <DEDUP_REMOVED lines=29> */
.L_x_4179:
[----:B------:R-:W-:Y:S05]  /*01d0*/  BSYNC B0 ;  /* 0x0000000000007941 */ /* 0x000fea0003800000 */
.L_x_4178:
        /* <DEDUP_REMOVED lines=39> */
.L_x_4180:
        /* <DEDUP_REMOVED lines=22> */
.L_x_4181:
        /* <DEDUP_REMOVED lines=18> */
.L_x_4182:
        /* <DEDUP_REMOVED lines=22> */
.L_x_4183:
        /* <DEDUP_REMOVED lines=22> */
.L_x_4184:
        /* <DEDUP_REMOVED lines=9> */
.L_x_4187:
        /* <DEDUP_REMOVED lines=46> */
[----:B------:R-:W-:Y:S02]  /*0d00*/  LOP3.LUT R11, R9, 0xfffffff8, RZ, 0xc0, !PT ;  /* 0xfffffff8090b7812 */ /* 0x000fe400078ec0ff */
[----:B------:R-:W-:-:S02]  /*0d10*/  SHF.R.S32.HI R223, RZ, 0x7, R0 ;  /* 0x00000007ffdf7819 */ /* 0x000fc40000011400 */
[----:B------:R-:W-:Y:S02]  /*0d20*/  IADD3 R7, R7, -R8, RZ ;  /* 0x8000000807077210 */ /* 0x000fe40007ffe0ff */
[----:B------:R-:W-:Y:S02]  /*0d30*/  SHF.R.S32.HI R4, RZ, 0x5, R4 ;  /* 0x00000005ff047819 */ /* 0x000fe40000011404 */
[----:B------:R-:W-:Y:S02]  /*0d40*/  LOP3.LUT R15, R14, 0x3ffffc, RZ, 0xc0, !PT ;  /* 0x003ffffc0e0f7812 */ /* 0x000fe400078ec0ff */
[----:B------:R-:W-:Y:S02]  /*0d50*/  IADD3 R11, R10, -R11, RZ ;  /* 0x8000000b0a0b7210 */ /* 0x000fe40007ffe0ff */
[----:B------:R-:W-:Y:S01]  /*0d60*/  LOP3.LUT R6, R6, 0x7ffffffc, RZ, 0xc0, !PT ;  /* 0x7ffffffc06067812 */ /* 0x000fe200078ec0ff */
[----:B------:R-:W-:Y:S02]  /*0d70*/  IMAD R14, R223, 0x100, R10 ;  /* 0x00000100df0e7824 */ /* 0x000fe400078e020a */
[----:B------:R-:W-:Y:S01]  /*0d80*/  IMAD R190, R4, 0x10, R7 ;  /* 0x0000001004be7824 */ /* 0x000fe200078e0207 */
[----:B------:R-:W-:Y:S01]  /*0d90*/  LEA.HI R4, R3, R234, RZ, 0x3 ;  /* 0x000000ea03047211 */ /* 0x000fe200078f18ff */
[----:B------:R-:W-:-:S02]  /*0da0*/  IMAD.IADD R15, R212, 0x1, -R15 ;  /* 0x00000001d40f7824 */ /* 0x000fc400078e0a0f */
[----:B------:R-:W-:Y:S02]  /*0db0*/  IMAD.IADD R12, R13, 0x1, -R12 ;  /* 0x000000010d0c7824 */ /* 0x000fe400078e0a0c */
[----:B------:R-:W-:Y:S02]  /*0dc0*/  IMAD.SHL.U32 R10, R11, 0x40, RZ ;  /* 0x000000400b0a7824 */ /* 0x000fe400078e00ff */
[----:B------:R-:W-:Y:S01]  /*0dd0*/  IMAD.IADD R6, R5, 0x1, -R6 ;  /* 0x0000000105067824 */ /* 0x000fe200078e0a06 */
[----:B------:R-:W-:Y:S01]  /*0de0*/  LEA.HI R5, R3, R234, RZ, 0x2 ;  /* 0x000000ea03057211 */ /* 0x000fe200078f10ff */
[----:B------:R-:W-:Y:S01]  /*0df0*/  IMAD R14, R15, 0x10, R14 ;  /* 0x000000100f0e7824 */ /* 0x000fe200078e020e */
[----:B------:R-:W-:Y:S01]  /*0e00*/  LOP3.LUT R3, R4, 0x1ffffff8, RZ, 0xc0, !PT ;  /* 0x1ffffff804037812 */ /* 0x000fe200078ec0ff */
[----:B------:R-:W-:Y:S01]  /*0e10*/  IMAD.SHL.U32 R13, R12, 0x8, RZ ;  /* 0x000000080c0d7824 */ /* 0x000fe200078e00ff */
[----:B------:R-:W-:Y:S01]  /*0e20*/  LOP3.LUT R10, R10, 0x1c0, RZ, 0xc0, !PT ;  /* 0x000001c00a0a7812 */ /* 0x000fe200078ec0ff */
[----:B------:R-:W-:Y:S01]  /*0e30*/  IMAD.SHL.U32 R9, R9, 0x40, RZ ;  /* 0x0000004009097824 */ /* 0x000fe200078e00ff */
[----:B------:R-:W-:Y:S01]  /*0e40*/  SHF.R.S32.HI R19, RZ, 0x2, R5 ;  /* 0x00000002ff137819 */ /* 0x000fe20000011405 */
[--C-:B------:R-:W-:Y:S01]  /*0e50*/  IMAD.U32 R233, R14, 0x40, R13.reuse ;  /* 0x000000400ee97824 */ /* 0x100fe200078e000d */
[----:B------:R-:W-:Y:S01]  /*0e60*/  LOP3.LUT R13, R10, 0x8, R13, 0xf8, !PT ;  /* 0x000000080a0d7812 */ /* 0x000fe200078ef80d */
[----:B------:R-:W-:Y:S01]  /*0e70*/  IMAD.IADD R3, R234, 0x1, -R3 ;  /* 0x00000001ea037824 */ /* 0x000fe200078e0a03 */
[----:B------:R-:W-:Y:S01]  /*0e80*/  SHF.R.U32.HI R10, RZ, 0x3, R10 ;  /* 0x00000003ff0a7819 */ /* 0x000fe2000001160a */
[----:B------:R-:W-:Y:S01]  /*0e90*/  VIADD R236, R19, 0x20 ;  /* 0x0000002013ec7836 */ /* 0x000fe20000000000 */
[----:B------:R-:W-:-:S02]  /*0ea0*/  LOP3.LUT R9, R9, 0x7ffffe00, RZ, 0xc0, !PT ;  /* 0x7ffffe0009097812 */ /* 0x000fc400078ec0ff */
[----:B------:R-:W-:Y:S02]  /*0eb0*/  LOP3.LUT R10, R13, R10, RZ, 0x3c, !PT ;  /* 0x0000000a0d0a7212 */ /* 0x000fe400078e3cff */
[----:B------:R-:W-:Y:S01]  /*0ec0*/  SHF.L.U32 R193, R3, 0x3, RZ ;  /* 0x0000000303c17819 */ /* 0x000fe200000006ff */
[----:B------:R-:W-:Y:S01]  /*0ed0*/  IMAD R9, R212, 0x400, R9 ;  /* 0x00000400d4097824 */ /* 0x000fe200078e0209 */
[----:B------:R-:W-:Y:S02]  /*0ee0*/  LOP3.LUT R7, R5, 0xfffffffc, RZ, 0xc0, !PT ;  /* 0xfffffffc05077812 */ /* 0x000fe400078ec0ff */
[----:B------:R-:W-:Y:S01]  /*0ef0*/  SHF.R.S32.HI R3, RZ, 0x1f, R236 ;  /* 0x0000001fff037819 */ /* 0x000fe200000114ec */
[----:B------:R-:W-:Y:S01]  /*0f00*/  IMAD.IADD R9, R9, 0x1, R10 ;  /* 0x0000000109097824 */ /* 0x000fe200078e020a */
[----:B------:R-:W-:Y:S01]  /*0f10*/  R2P PR, R11, 0x6 ;  /* 0x000000060b007804 */ /* 0x000fe20000000000 */
[----:B------:R-:W-:Y:S01]  /*0f20*/  IMAD.IADD R222, R234, 0x1, -R7 ;  /* 0x00000001eade7824 */ /* 0x000fe200078e0a07 */
[----:B------:R-:W-:Y:S01]  /*0f30*/  LEA.HI R3, R3, R236, RZ, 0x3 ;  /* 0x000000ec03037211 */ /* 0x000fe200078f18ff */
[----:B------:R-:W-:Y:S01]  /*0f40*/  IMAD.SHL.U32 R230, R236, 0x40, RZ ;  /* 0x00000040ece67824 */ /* 0x000fe200078e00ff */
[----:B------:R-:W-:Y:S01]  /*0f50*/  SHF.R.S32.HI R214, RZ, 0x3, R4 ;  /* 0x00000003ffd67819 */ /* 0x000fe20000011404 */
[----:B------:R-:W-:Y:S01]  /*0f60*/  IMAD R195, R9, 0x2, R2 ;  /* 0x0000000209c37824 */ /* 0x000fe200078e0202 */
[----:B------:R-:W-:Y:S01]  /*0f70*/  SHF.R.S32.HI R4, RZ, 0x1f, R5 ;  /* 0x0000001fff047819 */ /* 0x000fe20000011405 */
[----:B------:R-:W-:Y:S01]  /*0f80*/  IMAD.SHL.U32 R232, R3, 0x40, RZ ;  /* 0x0000004003e87824 */ /* 0x000fe200078e00ff */
[----:B------:R-:W-:-:S02]  /*0f90*/  LEA.HI R0, R0, R223, RZ, 0x1 ;  /* 0x000000df00007211 */ /* 0x000fc400078f08ff */
[----:B------:R-:W-:Y:S02]  /*0fa0*/  LOP3.LUT R230, R230, 0x1c0, RZ, 0xc0, !PT ;  /* 0x000001c0e6e67812 */ /* 0x000fe400078ec0ff */
[----:B------:R-:W-:Y:S02]  /*0fb0*/  MOV R209, 0x40 ;  /* 0x0000004000d17802 */ /* 0x000fe40000000f00 */
[----:B------:R-:W-:Y:S02]  /*0fc0*/  IADD3 R210, R195, 0x36400, RZ ;  /* 0x00036400c3d27810 */ /* 0x000fe40007ffe0ff */
[----:B------:R-:W-:Y:S02]  /*0fd0*/  LEA.HI R4, R4, R19, RZ, 0x3 ;  /* 0x0000001304047211 */ /* 0x000fe400078f18ff */
[----:B------:R-:W-:Y:S02]  /*0fe0*/  LOP3.LUT R0, R0, 0xfffffe, RZ, 0xc0, !PT ;  /* 0x00fffffe00007812 */ /* 0x000fe400078ec0ff */
[----:B------:R-:W-:-:S02]  /*0ff0*/  SHF.R.U32.HI R235, RZ, 0x3, R230 ;  /* 0x00000003ffeb7819 */ /* 0x000fc400000116e6 */
[----:B------:R-:W-:Y:S01]  /*1000*/  LOP3.LUT R232, R232, 0xfffffe00, RZ, 0xc0, !PT ;  /* 0xfffffe00e8e87812 */ /* 0x000fe200078ec0ff */
[----:B------:R-:W-:Y:S01]  /*1010*/  VIADD R208, R195, 0x36420 ;  /* 0x00036420c3d07836 */ /* 0x000fe20000000000 */
[----:B------:R-:W-:Y:S01]  /*1020*/  SEL R209, R209, 0xffffffc0, !P2 ;  /* 0xffffffc0d1d17807 */ /* 0x000fe20005000000 */
[----:B------:R-:W-:Y:S01]  /*1030*/  @P1 VIADD R208, R210, 0xffffffe0 ;  /* 0xffffffe0d2d01836 */ /* 0x000fe20000000000 */
[----:B------:R-:W-:Y:S01]  /*1040*/  LOP3.LUT R4, R4, 0xfffffff8, RZ, 0xc0, !PT ;  /* 0xfffffff804047812 */ /* 0x000fe200078ec0ff */
[----:B------:R-:W-:Y:S01]  /*1050*/  IMAD.IADD R0, R223, 0x1, -R0 ;  /* 0x00000001df007824 */ /* 0x000fe200078e0a00 */
[----:B------:R-:W-:Y:S01]  /*1060*/  CS2R R22, SRZ ;  /* 0x0000000000167805 */ /* 0x000fe2000001ff00 */
[----:B------:R-:W-:Y:S01]  /*1070*/  IMAD.IADD R210, R210, 0x1, R209 ;  /* 0x00000001d2d27824 */ /* 0x000fe200078e02d1 */
[----:B------:R-:W-:Y:S01]  /*1080*/  SHF.R.S32.HI R228, RZ, 0x1f, R19 ;  /* 0x0000001fffe47819 */ /* 0x000fe20000011413 */
[----:B------:R-:W-:Y:S01]  /*1090*/  IMAD.MOV.U32 R188, RZ, RZ, RZ ;  /* 0x000000ffffbc7224 */ /* 0x000fe200078e00ff */
[----:B------:R-:W-:Y:S01]  /*10a0*/  IADD3 R209, R209, R208, RZ ;  /* 0x000000d0d1d17210 */ /* 0x000fe20007ffe0ff */
[----:B------:R-:W-:-:S02]  /*10b0*/  IMAD.MOV.U32 R18, RZ, RZ, RZ ;  /* 0x000000ffff127224 */ /* 0x000fc400078e00ff */
[----:B------:R-:W-:Y:S02]  /*10c0*/  IMAD.MOV.U32 R219, RZ, RZ, RZ ;  /* 0x000000ffffdb7224 */ /* 0x000fe400078e00ff */
[----:B------:R-:W-:Y:S02]  /*10d0*/  IMAD.IADD R191, R19, 0x1, -R4 ;  /* 0x0000000113bf7824 */ /* 0x000fe400078e0a04 */
[----:B------:R-:W-:Y:S02]  /*10e0*/  IMAD.SHL.U32 R194, R0, 0x100, RZ ;  /* 0x0000010000c27824 */ /* 0x000fe400078e00ff */
[----:B------:R-:W-:Y:S01]  /*10f0*/  IMAD.SHL.U32 R192, R6, 0x2, RZ ;  /* 0x0000000206c07824 */ /* 0x000fe200078e00ff */
[----:B--2---:R-:W-:Y:S01]  /*1100*/  LOP3.LUT R189, R16, 0x1, RZ, 0xfc, !PT ;  /* 0x0000000110bd7812 */ /* 0x004fe200078efcff */
[----:B------:R-:W-:-:S05]  /*1110*/  IMAD.SHL.U32 R16, R222, 0x8, RZ ;  /* 0x00000008de107824 */ /* 0x000fca00078e00ff */
[----:B------:R-:W-:-:S04]  /*1120*/  LOP3.LUT R3, R230, 0x38, R16, 0xf8, !PT ;  /* 0x00000038e6037812 */ /* 0x000fc800078ef810 */
[----:B------:R-:W-:-:S05]  /*1130*/  LOP3.LUT R3, R232, R3, R235, 0xf6, !PT ;  /* 0x00000003e8037212 */ /* 0x000fca00078ef6eb */
[----:B------:R-:W-:-:S07]  /*1140*/  IMAD R229, R3, 0x2, R2 ;  /* 0x0000000203e57824 */ /* 0x000fce00078e0202 */
.L_x_4329:
        /* <DEDUP_REMOVED lines=9> */
[----:B----4-:R-:W-:Y:S01]  /*11e0*/  IMAD.MOV.U32 R27, RZ, RZ, RZ ;  /* 0x000000ffff1b7224 */ /* 0x010fe200078e00ff */
        /* <DEDUP_REMOVED lines=42> */
.L_x_4189:
[----:B------:R-:W-:Y:S02]  /*1490*/  IMAD.U32 R32, RZ, RZ, UR5 ;  /* 0x00000005ff207e24 */ /* 0x000fe4000f8e00ff */
[----:B------:R-:W-:Y:S01]  /*14a0*/  IMAD.U32 R24, RZ, RZ, UR4 ;  /* 0x00000004ff187e24 */ /* 0x000fe2000f8e00ff */
[----:B------:R-:W-:Y:S06]  /*14b0*/  @!P2 BRA `(.L_x_4190) ;  /* 0x000000000010a947 */ /* 0x000fec0003800000 */
[----:B------:R-:W-:-:S04]  /*14c0*/  IADD3 R4, P0, R216, UR8, RZ ;  /* 0x00000008d8047c10 */ /* 0x000fc8000ff1e0ff */
[----:B------:R-:W-:-:S05]  /*14d0*/  IADD3.X R5, R217, UR9, RZ, P0, !PT ;  /* 0x00000009d9057c10 */ /* 0x000fca00087fe4ff */
[----:B------:R0:W5:Y:S01]  /*14e0*/  LDG.E R24, desc[UR54][R4.64] ;  /* 0x0000003604187981 */ /* 0x000162000c1e1900 */
[----:B------:R-:W-:Y:S05]  /*14f0*/  BRA `(.L_x_4191) ;  /* 0x0000000000107947 */ /* 0x000fea0003800000 */
.L_x_4190:
[----:B------:R-:W-:Y:S05]  /*1500*/  @!P0 BRA `(.L_x_4191) ;  /* 0x00000000000c8947 */ /* 0x000fea0003800000 */
[----:B------:R-:W2:Y:S04]  /*1510*/  LDG.E R5, desc[UR54][R8.64] ;  /* 0x0000003608057981 */ /* 0x000ea8000c1e1900 */
[----:B------:R-:W2:Y:S02]  /*1520*/  LDG.E R24, desc[UR54][R8.64+0x4] ;  /* 0x0000043608187981 */ /* 0x000ea4000c1e1900 */
[----:B--2---:R-:W-:-:S07]  /*1530*/  IMAD.IADD R24, R24, 0x1, -R5 ;  /* 0x0000000118187824 */ /* 0x004fce00078e0a05 */
.L_x_4191:
        /* <DEDUP_REMOVED lines=29> */
[----:B------:R-:W-:-:S05]  /*1710*/  VIMNMX R197, R3, R0, PT ;  /* 0x0000000003c57248 */ /* 0x000fca0003fe0100 */
[----:B------:R-:W-:-:S05]  /*1720*/  IMAD R3, R197, 0x40, -R8 ;  /* 0x00000040c5037824 */ /* 0x000fca00078e0a08 */
        /* <DEDUP_REMOVED lines=30> */
.L_x_4194:
[----:B------:R-:W-:Y:S05]  /*1910*/  BSYNC B6 ;  /* 0x0000000000067941 */ /* 0x000fea0003800000 */
.L_x_4193:
        /* <DEDUP_REMOVED lines=20> */
.L_x_4196:
[----:B------:R-:W-:Y:S05]  /*1a60*/  BSYNC B6 ;  /* 0x0000000000067941 */ /* 0x000fea0003800000 */
.L_x_4195:
[----:B------:R-:W-:Y:S01]  /*1a70*/  ULDC.64 UR4, c[0x0][0xaf0] ;  /* 0x0002bc0000047ab9 */ /* 0x000fe20000000a00 */
[----:B------:R-:W0:Y:S01]  /*1a80*/  LDC R0, c[0x0][0x428] ;  /* 0x00010a00ff007b82 */ /* 0x000e220000000800 */
[----:B------:R-:W-:-:S07]  /*1a90*/  ISETP.NE.U32.AND P0, PT, RZ, UR4, PT ;  /* 0x00000004ff007c0c */ /* 0x000fce000bf05070 */
[----:B------:R-:W1:Y:S01]  /*1aa0*/  LDC.64 R28, c[0x0][0x2f0] ;  /* 0x0000bc00ff1c7b82 */ /* 0x000e620000000a00 */
[----:B------:R-:W-:Y:S01]  /*1ab0*/  ISETP.NE.AND.EX P0, PT, RZ, UR5, PT, P0 ;  /* 0x00000005ff007c0c */ /* 0x000fe2000bf05300 */
[----:B------:R-:W-:Y:S01]  /*1ac0*/  IMAD.IADD R44, R27, 0x1, R24 ;  /* 0x000000011b2c7824 */ /* 0x000fe200078e0218 */
[----:B------:R-:W-:-:S05]  /*1ad0*/  ULDC.64 UR6, c[0x0][0xb00] ;  /* 0x0002c00000067ab9 */ /* 0x000fca0000000a00 */
        /* <DEDUP_REMOVED lines=10> */
[----:B------:R-:W-:Y:S01]  /*1b80*/  SHF.R.S32.HI R17, RZ, 0x1f, R16 ;  /* 0x0000001fff117819 */ /* 0x000fe20000011410 */
[----:B------:R-:W3:Y:S01]  /*1b90*/  S2R R45, SR_TID.X ;  /* 0x00000000002d7919 */ /* 0x000ee20000002100 */
[----:B------:R-:W-:Y:S01]  /*1ba0*/  IMAD.SHL.U32 R58, R191, 0x40, RZ ;  /* 0x00000040bf3a7824 */ /* 0x000fe200078e00ff */
[----:B-1----:R-:W-:Y:S01]  /*1bb0*/  SHF.L.U64.HI R50, R28, 0x6, R29 ;  /* 0x000000061c327819 */ /* 0x002fe2000001021d */
[-C--:B------:R-:W-:Y:S01]  /*1bc0*/  IMAD R3, R15, R28.reuse, RZ ;  /* 0x0000001c0f037224 */ /* 0x080fe200078e02ff */
[----:B--2---:R-:W-:Y:S01]  /*1bd0*/  ISETP.GE.AND P2, PT, R16, R63, PT ;  /* 0x0000003f1000720c */ /* 0x004fe20003f46270 */
[CC--:B----4-:R-:W-:Y:S01]  /*1be0*/  IMAD.WIDE.U32 R4, R44.reuse, R28.reuse, RZ ;  /* 0x0000001c2c047225 */ /* 0x0d0fe200078e00ff */
[----:B------:R-:W-:Y:S01]  /*1bf0*/  SHF.R.S32.HI R39, RZ, 0x1f, R38 ;  /* 0x0000001fff277819 */ /* 0x000fe20000011426 */
[----:B------:R-:W1:Y:S01]  /*1c00*/  LDC R61, c[0x0][0x3d4] ;  /* 0x0000f500ff3d7b82 */ /* 0x000e620000000800 */
[----:B------:R-:W-:Y:S01]  /*1c10*/  SEL R13, R63, RZ, P2 ;  /* 0x000000ff3f0d7207 */ /* 0x000fe20001000000 */
[----:B------:R-:W-:Y:S01]  /*1c20*/  IMAD R3, R44, R29, R3 ;  /* 0x0000001d2c037224 */ /* 0x000fe200078e0203 */
[----:B------:R-:W-:Y:S01]  /*1c30*/  LOP3.LUT R58, R58, 0x1c0, RZ, 0xc0, !PT ;  /* 0x000001c03a3a7812 */ /* 0x000fe200078ec0ff */
[----:B------:R-:W-:Y:S01]  /*1c40*/  IMAD.WIDE.U32 R48, R19, R28, R16 ;  /* 0x0000001c13307225 */ /* 0x000fe200078e0010 */
[----:B------:R-:W-:-:S02]  /*1c50*/  P2R R72, PR, RZ, 0x4 ;  /* 0x00000004ff487803 */ /* 0x000fc40000000000 */
[----:B------:R-:W-:Y:S01]  /*1c60*/  IADD3 R5, R5, R3, RZ ;  /* 0x0000000305057210 */ /* 0x000fe20007ffe0ff */
[----:B------:R-:W2:Y:S01]  /*1c70*/  @P0 LDC R7, c[0x0][0x42c] ;  /* 0x00010b00ff070b82 */ /* 0x000ea20000000800 */
[----:B------:R-:W-:Y:S01]  /*1c80*/  IMAD.IADD R13, R16, 0x1, R13 ;  /* 0x00000001100d7824 */ /* 0x000fe200078e020d */
[----:B------:R-:W-:Y:S01]  /*1c90*/  SHF.R.U32.HI R62, RZ, 0x3, R58 ;  /* 0x00000003ff3e7819 */ /* 0x000fe2000001163a */
[----:B------:R-:W-:Y:S01]  /*1ca0*/  IMAD.SHL.U32 R51, R28, 0x40, RZ ;  /* 0x000000401c337824 */ /* 0x000fe200078e00ff */
[C---:B------:R-:W-:Y:S01]  /*1cb0*/  IADD3 R44, P2, R19.reuse, R44, RZ ;  /* 0x0000002c132c7210 */ /* 0x040fe20007f5e0ff */
[----:B0-----:R-:W-:Y:S01]  /*1cc0*/  IMAD.WIDE.U32 R10, R19, R42, R16 ;  /* 0x0000002a130a7225 */ /* 0x001fe200078e0010 */
[----:B------:R-:W-:Y:S02]  /*1cd0*/  SHF.R.S32.HI R12, RZ, 0x1f, R13 ;  /* 0x0000001fff0c7819 */ /* 0x000fe4000001140d */
[----:B------:R-:W0:Y:S01]  /*1ce0*/  @P0 LDC R9, c[0x0][0x430] ;  /* 0x00010c00ff090b82 */ /* 0x000e220000000800 */
[C---:B------:R-:W-:Y:S01]  /*1cf0*/  SHF.L.U64.HI R54, R42.reuse, 0x6, R43 ;  /* 0x000000062a367819 */ /* 0x040fe2000001022b */
[----:B------:R-:W-:Y:S01]  /*1d00*/  IMAD.SHL.U32 R55, R42, 0x40, RZ ;  /* 0x000000402a377824 */ /* 0x000fe200078e00ff */
[----:B------:R-:W-:Y:S01]  /*1d10*/  IADD3 R80, R16, 0x20, RZ ;  /* 0x0000002010507810 */ /* 0x000fe20007ffe0ff */
[C---:B---3--:R-:W-:Y:S01]  /*1d20*/  IMAD.SHL.U32 R53, R26.reuse, 0x40, RZ ;  /* 0x000000401a357824 */ /* 0x048fe200078e00ff */
[----:B------:R-:W-:Y:S01]  /*1d30*/  SHF.L.U64.HI R52, R26, 0x6, R27 ;  /* 0x000000061a347819 */ /* 0x000fe2000001021b */
[----:B------:R-:W-:-:S02]  /*1d40*/  IMAD.SHL.U32 R63, R63, 0x2, RZ ;  /* 0x000000023f3f7824 */ /* 0x000fc400078e00ff */
[----:B------:R-:W3:Y:S01]  /*1d50*/  LDC R60, c[0x0][0x2e4] ;  /* 0x0000b900ff3c7b82 */ /* 0x000ee20000000800 */
[----:B------:R-:W-:-:S05]  /*1d60*/  SHF.R.U32.HI R45, RZ, 0x7, R45 ;  /* 0x00000007ff2d7819 */ /* 0x000fca000001162d */
[----:B------:R-:W-:Y:S02]  /*1d70*/  VIADD R59, R45, 0x8 ;  /* 0x000000082d3b7836 */ /* 0x000fe40000000000 */
[----:B--2---:R-:W-:-:S04]  /*1d80*/  @P0 IMAD.HI.U32 R0, R186, R7, RZ ;  /* 0x00000007ba000227 */ /* 0x004fc800078e00ff */
[----:B------:R-:W-:Y:S01]  /*1d90*/  IMAD.X R45, R228, 0x1, R15, P2 ;  /* 0x00000001e42d7824 */ /* 0x000fe200010e060f */
[----:B0-----:R-:W-:Y:S02]  /*1da0*/  @P0 SHF.R.U32.HI R186, RZ, R9, R0 ;  /* 0x00000009ffba0219 */ /* 0x001fe40000011600 */
        /* <DEDUP_REMOVED lines=22> */
[----:B------:R-:W-:Y:S02]  /*1f10*/  IMAD R8, R0, UR4, RZ ;  /* 0x0000000400087c24 */ /* 0x000fe4000f8e02ff */
[----:B------:R-:W-:Y:S01]  /*1f20*/  IMAD.IADD R0, R41, 0x1, R3 ;  /* 0x0000000129007824 */ /* 0x000fe200078e0203 */
[----:B------:R-:W-:Y:S01]  /*1f30*/  IADD3 R3, P0, R40, R48, RZ ;  /* 0x0000003028037210 */ /* 0x000fe20007f1e0ff */
[----:B------:R-:W-:-:S02]  /*1f40*/  IMAD R4, R228, R26, RZ ;  /* 0x0000001ae4047224 */ /* 0x000fc400078e02ff */
[C---:B------:R-:W-:Y:S01]  /*1f50*/  IMAD.WIDE.U32 R36, R9.reuse, UR4, R6 ;  /* 0x0000000409247c25 */ /* 0x040fe2000f8e0006 */
[----:B------:R-:W-:Y:S01]  /*1f60*/  IADD3.X R48, R0, R49, R5, P0, !PT ;  /* 0x0000003100307210 */ /* 0x000fe200007fe405 */
[----:B------:R-:W-:Y:S01]  /*1f70*/  ULDC UR4, c[0x0][0x2e4] ;  /* 0x0000b90000047ab9 */ /* 0x000fe20000000800 */
[----:B------:R-:W-:Y:S01]  /*1f80*/  LEA.HI R49, R12, R13, RZ, 0x3 ;  /* 0x0000000d0c317211 */ /* 0x000fe200078f18ff */
[----:B------:R-:W-:Y:S01]  /*1f90*/  IMAD R75, R9, UR5, R8 ;  /* 0x00000005094b7c24 */ /* 0x000fe2000f8e0208 */
[----:B------:R-:W-:Y:S01]  /*1fa0*/  ISETP.GE.AND P0, PT, R16, UR4, PT ;  /* 0x0000000410007c0c */ /* 0x000fe2000bf06270 */
[----:B------:R-:W-:Y:S01]  /*1fb0*/  IMAD R21, R19, R27, R4 ;  /* 0x0000001b13157224 */ /* 0x000fe200078e0204 */
[----:B------:R-:W-:Y:S01]  /*1fc0*/  LOP3.LUT R69, R49, 0xfffffff8, RZ, 0xc0, !PT ;  /* 0xfffffff831457812 */ /* 0x000fe200078ec0ff */
[----:B------:R-:W-:Y:S01]  /*1fd0*/  IMAD.WIDE.U32 R8, R19, R26, R16 ;  /* 0x0000001a13087225 */ /* 0x000fe200078e0010 */
[----:B------:R-:W-:Y:S02]  /*1fe0*/  ISETP.GE.AND P1, PT, R80, UR4, PT ;  /* 0x0000000450007c0c */ /* 0x000fe4000bf26270 */
[----:B------:R-:W-:Y:S01]  /*1ff0*/  SHF.R.S32.HI R73, RZ, 0x1f, R69 ;  /* 0x0000001fff497819 */ /* 0x000fe20000011445 */
[----:B------:R-:W-:-:S02]  /*2000*/  IMAD R6, R228, R42, RZ ;  /* 0x0000002ae4067224 */ /* 0x000fc400078e02ff */
[----:B------:R-:W-:-:S04]  /*2010*/  IMAD.WIDE.U32 R4, R19, R26, R38 ;  /* 0x0000001a13047225 */ /* 0x000fc800078e0026 */
[----:B------:R-:W-:Y:S02]  /*2020*/  IMAD.IADD R9, R21, 0x1, R9 ;  /* 0x0000000115097824 */ /* 0x000fe400078e0209 */
[----:B------:R-:W-:Y:S02]  /*2030*/  IMAD R25, R19, R43, R6 ;  /* 0x0000002b13197224 */ /* 0x000fe400078e0206 */
[----:B------:R-:W-:Y:S01]  /*2040*/  IMAD.IADD R5, R5, 0x1, R21 ;  /* 0x0000000105057824 */ /* 0x000fe200078e0215 */
[----:B-----5:R-:W-:Y:S01]  /*2050*/  SHF.R.S32.HI R21, RZ, 0x1f, R33 ;  /* 0x0000001fff157819 */ /* 0x020fe20000011421 */
[----:B------:R-:W-:Y:S01]  /*2060*/  IMAD.WIDE.U32 R6, R19, R42, R38 ;  /* 0x0000002a13067225 */ /* 0x000fe200078e0026 */
[----:B------:R-:W-:-:S03]  /*2070*/  IADD3 R11, R25, R11, RZ ;  /* 0x0000000b190b7210 */ /* 0x000fc60007ffe0ff */
[----:B------:R-:W-:Y:S02]  /*2080*/  IMAD.IADD R7, R7, 0x1, R25 ;  /* 0x0000000107077824 */ /* 0x000fe400078e0219 */
[C---:B------:R-:W-:Y:S02]  /*2090*/  IMAD R12, R21.reuse, R42, RZ ;  /* 0x0000002a150c7224 */ /* 0x040fe400078e02ff */
[----:B------:R-:W-:Y:S02]  /*20a0*/  IMAD R14, R21, R26, RZ ;  /* 0x0000001a150e7224 */ /* 0x000fe400078e02ff */
[C---:B------:R-:W-:Y:S02]  /*20b0*/  IMAD R71, R33.reuse, R43, R12 ;  /* 0x0000002b21477224 */ /* 0x040fe400078e020c */
[----:B------:R-:W-:-:S04]  /*20c0*/  IMAD.WIDE.U32 R28, R33, R42, R10 ;  /* 0x0000002a211c7225 */ /* 0x000fc800078e000a */
[C---:B------:R-:W-:Y:S02]  /*20d0*/  IMAD.WIDE.U32 R20, R33.reuse, R42, R6 ;  /* 0x0000002a21147225 */ /* 0x040fe400078e0006 */
[----:B------:R-:W0:Y:S02]  /*20e0*/  LDC.64 R42, c[0x0][0x2d8] ;  /* 0x0000b600ff2a7b82 */ /* 0x000e240000000a00 */
[----:B------:R-:W-:Y:S01]  /*20f0*/  IMAD.WIDE.U32 R30, R33, R26, R4 ;  /* 0x0000001a211e7225 */ /* 0x000fe200078e0004 */
[----:B------:R-:W-:-:S03]  /*2100*/  LOP3.LUT R5, R58, 0x18, R16, 0xf8, !PT ;  /* 0x000000183a057812 */ /* 0x000fc600078ef810 */
[----:B------:R-:W-:Y:S01]  /*2110*/  IMAD R13, R33, R27, R14 ;  /* 0x0000001b210d7224 */ /* 0x000fe200078e020e */
[----:B------:R-:W-:Y:S01]  /*2120*/  LOP3.LUT R5, R5, R62, RZ, 0x3c, !PT ;  /* 0x0000003e05057212 */ /* 0x000fe200078e3cff */
[----:B------:R-:W-:-:S03]  /*2130*/  IMAD.WIDE.U32 R34, R33, R26, R8 ;  /* 0x0000001a21227225 */ /* 0x000fc600078e0008 */
[----:B------:R-:W-:Y:S01]  /*2140*/  IADD3 R66, R31, R13, RZ ;  /* 0x0000000d1f427210 */ /* 0x000fe20007ffe0ff */
[----:B------:R-:W-:Y:S01]  /*2150*/  IMAD R64, R212, 0x200, R5 ;  /* 0x00000200d4407824 */ /* 0x000fe200078e0205 */
[----:B------:R-:W-:Y:S01]  /*2160*/  LOP3.LUT R5, R58, 0x38, R49, 0xf8, !PT ;  /* 0x000000383a057812 */ /* 0x000fe200078ef831 */
[----:B------:R-:W-:Y:S02]  /*2170*/  IMAD.IADD R67, R71, 0x1, R29 ;  /* 0x0000000147437824 */ /* 0x000fe400078e021d */
[----:B------:R-:W-:Y:S01]  /*2180*/  IMAD.IADD R65, R13, 0x1, R35 ;  /* 0x000000010d417824 */ /* 0x000fe200078e0223 */
[----:B------:R-:W-:Y:S01]  /*2190*/  LOP3.LUT R5, R5, R62, RZ, 0x3c, !PT ;  /* 0x0000003e05057212 */ /* 0x000fe200078e3cff */
[----:B------:R-:W-:Y:S02]  /*21a0*/  IMAD.IADD R71, R21, 0x1, R71 ;  /* 0x0000000115477824 */ /* 0x000fe400078e0247 */
[----:B------:R-:W-:Y:S02]  /*21b0*/  IMAD.IADD R75, R37, 0x1, R75 ;  /* 0x00000001254b7824 */ /* 0x000fe400078e024b */
[----:B-1-3--:R-:W-:-:S07]  /*21c0*/  IMAD R68, R212, 0x200, R5 ;  /* 0x00000200d4447824 */ /* 0x00afce00078e0205 */
.L_x_4226:
[----:B------:R-:W-:Y:S01]  /*21d0*/  VIADD R47, R47, 0xffffffff ;  /* 0xffffffff2f2f7836 */ /* 0x000fe20000000000 */
[----:B------:R-:W-:Y:S01]  /*21e0*/  ISETP.GE.AND P3, PT, R61, 0x1, PT ;  /* 0x000000013d00780c */ /* 0x000fe20003f66270 */
[----:B--2---:R-:W-:Y:S01]  /*21f0*/  IMAD.SHL.U32 R25, R23, 0x1000, RZ ;  /* 0x0000100017197824 */ /* 0x004fe200078e00ff */
        /* <DEDUP_REMOVED lines=8> */
[----:B0-----:R-:W-:Y:S01]  /*2280*/  LEA R12, P4, R4, R42, 0x1 ;  /* 0x0000002a040c7211 */ /* 0x001fe200078808ff */
        /* <DEDUP_REMOVED lines=29> */
[----:B------:R-:W-:-:S03]  /*2460*/  IADD3 R8, R38, 0x10, RZ ;  /* 0x0000001026087810 */ /* 0x000fc60007ffe0ff */
        /* <DEDUP_REMOVED lines=14> */
.L_x_4201:
[----:B------:R-:W-:Y:S05]  /*2550*/  BSYNC B1 ;  /* 0x0000000000017941 */ /* 0x000fea0003800000 */
.L_x_4200:
[----:B------:R-:W-:Y:S01]  /*2560*/  ISETP.NE.AND P3, PT, R189, 0x3, PT ;  /* 0x00000003bd00780c */ /* 0x000fe20003f65270 */
[----:B-----5:R-:W-:Y:S02]  /*2570*/  IMAD.MOV.U32 R4, RZ, RZ, R8 ;  /* 0x000000ffff047224 */ /* 0x020fe400078e0008 */
[----:B------:R-:W-:Y:S02]  /*2580*/  IMAD.MOV.U32 R5, RZ, RZ, R9 ;  /* 0x000000ffff057224 */ /* 0x000fe400078e0009 */
        /* <DEDUP_REMOVED lines=12> */
.L_x_4202:
[----:B------:R-:W-:Y:S01]  /*2650*/  IMAD R70, R23, 0x8, R2 ;  /* 0x0000000817467824 */ /* 0x000fe200078e0202 */
[----:B------:R-:W-:Y:S01]  /*2660*/  SHF.L.U32 R57, R188, 0x1f, RZ ;  /* 0x0000001fbc397819 */ /* 0x000fe200000006ff */
[----:B------:R-:W-:Y:S03]  /*2670*/  BSSY B1, `(.L_x_4203) ;  /* 0x0000003000017945 */ /* 0x000fe60003800000 */
[----:B------:R-:W0:Y:S02]  /*2680*/  SYNCS.PHASECHK.TRANS64.TRYWAIT P5, [R70+URZ+0x38890], R57 ;  /* 0x03889039460075a7 */ /* 0x000e2400080a017f */
[----:B0-----:R-:W-:Y:S05]  /*2690*/  @!P5 BRA `(.L_x_4204) ;  /* 0x0000019800f8d947 */ /* 0x001fea0003800000 */
.L_x_4431:
[----:B------:R-:W-:Y:S05]  /*26a0*/  BSYNC B1 ;  /* 0x0000000000017941 */ /* 0x000fea0003800000 */
.L_x_4203:
        /* <DEDUP_REMOVED lines=48> */
.L_x_4209:
[----:B------:R-:W-:Y:S05]  /*29b0*/  BSYNC B2 ;  /* 0x0000000000027941 */ /* 0x000fea0003800000 */
.L_x_4208:
[----:B--2---:R1:W-:Y:S02]  /*29c0*/  STG.E.128 desc[UR54][R12.64], R4 ;  /* 0x000000040c007986 */ /* 0x0043e4000c101d36 */
.L_x_4207:
[----:B------:R-:W-:Y:S05]  /*29d0*/  BSYNC B1 ;  /* 0x0000000000017941 */ /* 0x000fea0003800000 */
.L_x_4206:
        /* <DEDUP_REMOVED lines=52> */
.L_x_4211:
[----:B------:R-:W-:Y:S05]  /*2d20*/  BSYNC B1 ;  /* 0x0000000000017941 */ /* 0x000fea0003800000 */
.L_x_4210:
[----:B-1----:R1:W-:Y:S01]  /*2d30*/  STG.E.128 desc[UR54][R12.64+0x40], R4 ;  /* 0x000040040c007986 */ /* 0x0023e2000c101d36 */
[----:B------:R-:W-:Y:S05]  /*2d40*/  BRA `(.L_x_4205) ;  /* 0x0000000c000c7947 */ /* 0x000fea0003800000 */
.L_x_4199:
        /* <DEDUP_REMOVED lines=33> */
[----:B------:R-:W-:-:S02]  /*2f60*/  IMAD.MOV.U32 R13, RZ, RZ, R11 ;  /* 0x000000ffff0d7224 */ /* 0x000fc400078e000b */
[----:B------:R-:W-:Y:S02]  /*2f70*/  IMAD.MOV.U32 R24, RZ, RZ, R8 ;  /* 0x000000ffff187224 */ /* 0x000fe400078e0008 */
[----:B------:R-:W-:Y:S01]  /*2f80*/  IMAD.MOV.U32 R26, RZ, RZ, R9 ;  /* 0x000000ffff1a7224 */ /* 0x000fe200078e0009 */
[----:B------:R-:W-:Y:S02]  /*2f90*/  PRMT R86, R13, 0x7610, R86 ;  /* 0x000076100d567816 */ /* 0x000fe40000000056 */
[----:B------:R-:W-:Y:S02]  /*2fa0*/  PRMT R94, R12, 0x5410, R24 ;  /* 0x000054100c5e7816 */ /* 0x000fe40000000018 */
[----:B------:R-:W-:Y:S01]  /*2fb0*/  PRMT R82, R26, 0x7610, R82 ;  /* 0x000076101a527816 */ /* 0x000fe20000000052 */
[----:B------:R-:W-:Y:S06]  /*2fc0*/  @!P3 BRA `(.L_x_4212) ;  /* 0x000000000004b947 */ /* 0x000fec0003800000 */
[----:B------:R-:W-:Y:S01]  /*2fd0*/  BPT.TRAP 0x1 ;  /* 0x000000040000795c */ /* 0x000fe20000300000 */
.L_x_4212:
[----:B------:R-:W-:Y:S01]  /*2fe0*/  IMAD R70, R23, 0x8, R2 ;  /* 0x0000000817467824 */ /* 0x000fe200078e0202 */
[----:B------:R-:W-:Y:S01]  /*2ff0*/  SHF.L.U32 R57, R188, 0x1f, RZ ;  /* 0x0000001fbc397819 */ /* 0x000fe200000006ff */
[----:B------:R-:W-:Y:S03]  /*3000*/  BSSY B1, `(.L_x_4213) ;  /* 0x0000003000017945 */ /* 0x000fe60003800000 */
[----:B------:R-:W0:Y:S02]  /*3010*/  SYNCS.PHASECHK.TRANS64.TRYWAIT P5, [R70+URZ+0x38890], R57 ;  /* 0x03889039460075a7 */ /* 0x000e2400080a017f */
[----:B0-----:R-:W-:Y:S05]  /*3020*/  @!P5 BRA `(.L_x_4214) ;  /* 0x0000019000a8d947 */ /* 0x001fea0003800000 */
.L_x_4432:
[----:B------:R-:W-:Y:S05]  /*3030*/  BSYNC B1 ;  /* 0x0000000000017941 */ /* 0x000fea0003800000 */
.L_x_4213:
[----:B------:R-:W-:Y:S01]  /*3040*/  ISETP.GE.OR P5, PT, R19, R56, P0 ;  /* 0x000000381300720c */ /* 0x000fe200007a6670 */
[----:B------:R-:W-:Y:S01]  /*3050*/  ULDC.64 UR4, c[0x0][0x2f0] ;  /* 0x0000bc0000047ab9 */ /* 0x000fe20000000a00 */
[----:B------:R-:W-:Y:S01]  /*3060*/  MOV R76, R14 ;  /* 0x0000000e004c7202 */ /* 0x000fe20000000f00 */
[----:B------:R-:W-:-:S04]  /*3070*/  IMAD R12, R228, UR4, RZ ;  /* 0x00000004e40c7c24 */ /* 0x000fc8000f8e02ff */
[----:B------:R-:W-:-:S04]  /*3080*/  IMAD.WIDE.U32 R76, R19, UR4, R76 ;  /* 0x00000004134c7c25 */ /* 0x000fc8000f8e004c */
[----:B------:R-:W-:Y:S02]  /*3090*/  IMAD R93, R19, UR5, R12 ;  /* 0x00000005135d7c24 */ /* 0x000fe4000f8e020c */
        /* <DEDUP_REMOVED lines=107> */
.L_x_4216:
[----:B------:R-:W-:Y:S05]  /*3750*/  BSYNC B1 ;  /* 0x0000000000017941 */ /* 0x000fea0003800000 */
.L_x_4215:
        /* <DEDUP_REMOVED lines=10> */
.L_x_4198:
[----:B------:R-:W-:-:S13]  /*3800*/  ISETP.NE.AND P3, PT, R189, 0x3, PT ;  /* 0x00000003bd00780c */ /* 0x000fda0003f65270 */
[----:B------:R-:W-:Y:S05]  /*3810*/  @!P3 BRA `(.L_x_4217) ;  /* 0x000000000004b947 */ /* 0x000fea0003800000 */
[----:B------:R-:W-:Y:S01]  /*3820*/  BPT.TRAP 0x1 ;  /* 0x000000040000795c */ /* 0x000fe20000300000 */
.L_x_4217:
        /* <DEDUP_REMOVED lines=8> */
.L_x_4433:
[----:B------:R-:W-:Y:S05]  /*38b0*/  BSYNC B1 ;  /* 0x0000000000017941 */ /* 0x000fea0003800000 */
.L_x_4218:
[----:B------:R-:W-:Y:S05]  /*38c0*/  @P4 BRA `(.L_x_4205) ;  /* 0x00000000002c4947 */ /* 0x000fea0003800000 */
[----:B------:R-:W-:Y:S01]  /*38d0*/  @!P1 LOP3.LUT P4, RZ, R191, 0x4, RZ, 0xc0, !PT ;  /* 0x00000004bfff9812 */ /* 0x000fe2000788c0ff */
[----:B------:R-:W-:Y:S01]  /*38e0*/  @!P1 VIADD R4, R64, 0x20 ;  /* 0x0000002040049836 */ /* 0x000fe20000000000 */
[----:B------:R-:W-:Y:S02]  /*38f0*/  PLOP3.LUT P5, PT, PT, PT, PT, 0x8, 0x0 ;  /* 0x000000000000781c */ /* 0x000fe40003fae170 */
[----:B------:R-:W-:-:S13]  /*3900*/  @!P1 PLOP3.LUT P5, PT, P4, PT, PT, 0x80, 0x0 ;  /* 0x000000000000981c */ /* 0x000fda00027af070 */
[----:B------:R-:W-:-:S05]  /*3910*/  @P5 VIADD R4, R64, 0xffffffe0 ;  /* 0xffffffe040045836 */ /* 0x000fca0000000000 */
[----:B------:R-:W-:Y:S02]  /*3920*/  @!P1 IADD3 R25, R25, R4, RZ ;  /* 0x0000000419199210 */ /* 0x000fe40007ffe0ff */
[----:B------:R-:W1:Y:S03]  /*3930*/  @!P0 LDS.128 R4, [R24+0x22400] ;  /* 0x0224000018048984 */ /* 0x000e660000000c00 */
[----:B------:R-:W-:-:S06]  /*3940*/  @!P1 IMAD R8, R25, 0x2, R2 ;  /* 0x0000000219089824 */ /* 0x000fcc00078e0202 */
[----:B------:R-:W2:Y:S04]  /*3950*/  @!P1 LDS.128 R8, [R8+0x22400] ;  /* 0x0224000008089984 */ /* 0x000ea80000000c00 */
[----:B-1----:R1:W-:Y:S04]  /*3960*/  @!P0 STG.E.128 desc[UR54][R12.64], R4 ;  /* 0x000000040c008986 */ /* 0x0023e8000c101d36 */
[----:B--2---:R1:W-:Y:S02]  /*3970*/  @!P1 STG.E.128 desc[UR54][R12.64+0x40], R8 ;  /* 0x000040080c009986 */ /* 0x0043e4000c101d36 */
.L_x_4205:
[----:B------:R-:W-:Y:S05]  /*3980*/  BSYNC B0 ;  /* 0x0000000000007941 */ /* 0x000fea0003800000 */
.L_x_4197:
        /* <DEDUP_REMOVED lines=17> */
.L_x_4221:
[----:B------:R-:W-:Y:S05]  /*3aa0*/  BSYNC B0 ;  /* 0x0000000000007941 */ /* 0x000fea0003800000 */
.L_x_4220:
[----:B------:R-:W4:Y:S01]  /*3ab0*/  SYNCS.PHASECHK.TRANS64.TRYWAIT P5, [R70+URZ+0x388b0], R57 ;  /* 0x0388b039460075a7 */ /* 0x000f2200080a017f */
[----:B------:R-:W-:Y:S01]  /*3ac0*/  BSSY B0, `(.L_x_4222) ;  /* 0x0000003000007945 */ /* 0x000fe20003800000 */
[----:B------:R-:W-:-:S03]  /*3ad0*/  ISETP.GE.AND P3, PT, R19, R56, PT ;  /* 0x000000381300720c */ /* 0x000fc60003f66270 */
[----:B----4-:R-:W-:Y:S10]  /*3ae0*/  @!P5 BRA `(.L_x_4223) ;  /* 0x000001880020d947 */ /* 0x010ff40003800000 */
.L_x_4434:
[----:B------:R-:W-:Y:S05]  /*3af0*/  BSYNC B0 ;  /* 0x0000000000007941 */ /* 0x000fea0003800000 */
.L_x_4222:
        /* <DEDUP_REMOVED lines=9> */
[----:B------:R-:W-:Y:S01]  /*3b90*/  ULDC.64 UR4, c[0x0][0x308] ;  /* 0x0000c20000047ab9 */ /* 0x000fe20000000a00 */
[----:B------:R-:W-:-:S02]  /*3ba0*/  IADD3 R4, R16, 0x40, RZ ;  /* 0x0000004010047810 */ /* 0x000fc40007ffe0ff */
[----:B------:R-:W-:Y:S01]  /*3bb0*/  IMAD R9, R23, 0x8000, R64 ;  /* 0x0000800017097824 */ /* 0x000fe200078e0240 */
[C---:B------:R-:W-:Y:S01]  /*3bc0*/  LEA R56, P5, R6.reuse, UR4, 0x1 ;  /* 0x0000000406387c11 */ /* 0x040fe2000f8a08ff */
[----:B------:R-:W-:Y:S01]  /*3bd0*/  IMAD.IADD R5, R7, 0x1, R5 ;  /* 0x0000000107057824 */ /* 0x000fe200078e0205 */
[----:B------:R-:W-:Y:S01]  /*3be0*/  ULDC UR4, c[0x0][0x310] ;  /* 0x0000c40000047ab9 */ /* 0x000fe20000000800 */
[C---:B------:R-:W-:Y:S02]  /*3bf0*/  VIADD R77, R9.reuse, 0x20 ;  /* 0x00000020094d7836 */ /* 0x040fe40000000000 */
[C---:B------:R-:W-:Y:S01]  /*3c00*/  @P3 VIADD R77, R9.reuse, 0xffffffe0 ;  /* 0xffffffe0094d3836 */ /* 0x040fe20000000000 */
[----:B0---4-:R-:W-:Y:S01]  /*3c10*/  LEA.HI.X R57, R6, UR5, R5, 0x1, P5 ;  /* 0x0000000506397c11 */ /* 0x011fe2000a8f0c05 */
[----:B---3--:R-:W-:Y:S01]  /*3c20*/  IMAD R78, R9, 0x2, R2 ;  /* 0x00000002094e7824 */ /* 0x008fe200078e0202 */
[C---:B------:R-:W-:Y:S01]  /*3c30*/  ISETP.GE.AND P5, PT, R16.reuse, UR4, PT ;  /* 0x0000000410007c0c */ /* 0x040fe2000bfa6270 */
[----:B------:R-:W-:Y:S01]  /*3c40*/  VIADD R12, R16, 0x80 ;  /* 0x00000080100c7836 */ /* 0x000fe20000000000 */
        /* <DEDUP_REMOVED lines=40> */
[----:B------:R-:W-:Y:S02]  /*3ed0*/  ISETP.GE.AND P3, PT, R76, UR4, PT ;  /* 0x000000044c007c0c */ /* 0x000fe4000bf66270 */
[----:B------:R-:W-:-:S07]  /*3ee0*/  IADD3 R76, R16, 0x160, RZ ;  /* 0x00000160104c7810 */ /* 0x000fce0007ffe0ff */
        /* <DEDUP_REMOVED lines=18> */
.L_x_4225:
[----:B------:R-:W-:Y:S05]  /*4010*/  BSYNC B0 ;  /* 0x0000000000007941 */ /* 0x000fea0003800000 */
.L_x_4224:
        /* <DEDUP_REMOVED lines=16> */
[----:B----4-:R-:W-:Y:S06]  /*4120*/  @P2 BRA `(.L_x_4226) ;  /* 0xffffffe000282947 */ /* 0x010fec000383ffff */
.L_x_4192:
[----:B-1----:R-:W4:Y:S01]  /*4130*/  LDL R4, [R1+0x4] ;  /* 0x0000040001047983 */ /* 0x002f220000100800 */
[----:B------:R-:W-:Y:S01]  /*4140*/  BSSY B0, `(.L_x_4227) ;  /* 0x0000049000007945 */ /* 0x000fe20003800000 */
        /* <DEDUP_REMOVED lines=61> */
[----:B--2---:R-:W-:Y:S02]  /*4520*/  CS2R R24, SRZ ;  /* 0x0000000000187805 */ /* 0x004fe4000001ff00 */
[----:B------:R-:W-:Y:S01]  /*4530*/  MOV R174, RZ ;  /* 0x000000ff00ae7202 */ /* 0x000fe20000000f00 */
[----:B------:R-:W-:Y:S02]  /*4540*/  IMAD.MOV.U32 R31, RZ, RZ, RZ ;  /* 0x000000ffff1f7224 */ /* 0x000fe400078e00ff */
[----:B------:R-:W-:Y:S02]  /*4550*/  IMAD.MOV.U32 R7, RZ, RZ, RZ ;  /* 0x000000ffff077224 */ /* 0x000fe400078e00ff */
[----:B------:R-:W-:Y:S02]  /*4560*/  IMAD.MOV.U32 R176, RZ, RZ, RZ ;  /* 0x000000ffffb07224 */ /* 0x000fe400078e00ff */
[----:B------:R-:W-:Y:S02]  /*4570*/  IMAD.MOV.U32 R27, RZ, RZ, RZ ;  /* 0x000000ffff1b7224 */ /* 0x000fe400078e00ff */
[----:B------:R-:W-:Y:S01]  /*4580*/  IMAD.MOV.U32 R5, RZ, RZ, RZ ;  /* 0x000000ffff057224 */ /* 0x000fe200078e00ff */
[----:B----4-:R-:W-:Y:S01]  /*4590*/  ISETP.NE.AND P0, PT, R4, 0x1, PT ;  /* 0x000000010400780c */ /* 0x010fe20003f05270 */
[----:B------:R-:W-:-:S12]  /*45a0*/  @P3 BRA `(.L_x_4228) ;  /* 0x0000000000083947 */ /* 0x000fd80003800000 */
[----:B------:R-:W0:Y:S02]  /*45b0*/  FENCE.VIEW.ASYNC.G ;  /* 0x00000000000073c6 */ /* 0x000e240000000100 */
[----:B0-----:R-:W-:Y:S06]  /*45c0*/  BAR.ARV 0xc, 0x120 ;  /* 0x0304800000007b1d */ /* 0x001fec0000002000 */
.L_x_4228:
[----:B------:R-:W-:Y:S05]  /*45d0*/  BSYNC B0 ;  /* 0x0000000000007941 */ /* 0x000fea0003800000 */
.L_x_4227:
[----:B------:R-:W-:Y:S01]  /*45e0*/  BSSY B7, `(.L_x_4229) ;  /* 0x0000ee4000077945 */ /* 0x000fe20003800000 */
[----:B------:R-:W-:Y:S01]  /*45f0*/  IMAD.MOV.U32 R175, RZ, RZ, RZ ;  /* 0x000000ffffaf7224 */ /* 0x000fe200078e00ff */
[----:B------:R-:W-:Y:S02]  /*4600*/  MOV R177, RZ ;  /* 0x000000ff00b17202 */ /* 0x000fe40000000f00 */
[----:B------:R-:W-:Y:S05]  /*4610*/  @!P0 BRA `(.L_x_4230) ;  /* 0x0000001800408947 */ /* 0x000fea0003800000 */
        /* <DEDUP_REMOVED lines=31> */
[----:B-1----:R-:W-:-:S03]  /*4810*/  LOP3.LUT R20, R20, 0x7f, RZ, 0xc0, !PT ;  /* 0x0000007f14147812 */ /* 0x002fc600078ec0ff */
[----:B------:R-:W-:Y:S01]  /*4820*/  IMAD R6, R18, 0x1000, R15 ;  /* 0x0000100012067824 */ /* 0x000fe200078e020f */
[----:B------:R-:W-:-:S03]  /*4830*/  ISETP.NE.AND P2, PT, R20, RZ, PT ;  /* 0x000000ff1400720c */ /* 0x000fc60003f45270 */
[C---:B------:R-:W-:Y:S01]  /*4840*/  VIADD R8, R6.reuse, 0x80 ;  /* 0x0000008006087836 */ /* 0x040fe20000000000 */
[C---:B------:R-:W-:Y:S01]  /*4850*/  R2UR UR6, R6.reuse ;  /* 0x00000000060672ca */ /* 0x040fe200000e0000 */
[C---:B------:R-:W-:Y:S02]  /*4860*/  VIADD R12, R6.reuse, 0x100 ;  /* 0x00000100060c7836 */ /* 0x040fe40000000000 */
[----:B------:R-:W-:-:S06]  /*4870*/  VIADD R6, R6, 0x180 ;  /* 0x0000018006067836 */ /* 0x000fcc0000000000 */
[----:B------:R-:W-:-:S04]  /*4880*/  @!P2 IMAD R0, R18, 0x8, R2 ;  /* 0x000000081200a824 */ /* 0x000fc800078e0202 */
[----:B------:R-:W-:Y:S01]  /*4890*/  HGMMA.64x256x16.F32 R24, gdesc[UR4].tnspB, RZ, !UPT, gsb0 ;  /* 0x43e00000041879f0 */ /* 0x000fe2000c0008ff */
[----:B------:R-:W-:Y:S02]  /*48a0*/  R2UR UR4, R10 ;  /* 0x000000000a0472ca */ /* 0x000fe400000e0000 */
[----:B------:R-:W-:Y:S02]  /*48b0*/  R2UR UR5, R11 ;  /* 0x000000000b0572ca */ /* 0x000fe400000e0000 */
[----:B------:R-:W-:Y:S01]  /*48c0*/  R2UR UR6, R8 ;  /* 0x00000000080672ca */ /* 0x000fe200000e0000 */
[----:B------:R-:W-:Y:S01]  /*48d0*/  VIADD R8, R4, 0x4 ;  /* 0x0000000404087836 */ /* 0x000fe20000000000 */
[----:B------:R-:W-:Y:S02]  /*48e0*/  R2UR UR7, R9 ;  /* 0x00000000090772ca */ /* 0x000fe400000e0000 */
[----:B------:R-:W-:Y:S02]  /*48f0*/  MOV R9, 0x40000040 ;  /* 0x4000004000097802 */ /* 0x000fe40000000f00 */
[----:B------:R-:W-:-:S04]  /*4900*/  @!P2 IADD3 R0, R0, 0x38860, RZ ;  /* 0x000388600000a810 */ /* 0x000fc80007ffe0ff */
[----:B------:R-:W-:Y:S01]  /*4910*/  @!P2 PRMT R0, RZ, 0x654, R0 ;  /* 0x00000654ff00a816 */ /* 0x000fe20000000000 */
[----:B------:R-:W-:Y:S02]  /*4920*/  WARPGROUP.DEPBAR.LE gsb0, 0x0 ;  /* 0x00008000000079c5 */ /* 0x000fe40000010000 */
[----:B------:R-:W-:-:S10]  /*4930*/  WARPGROUP.ARRIVE ;  /* 0x00000000000079c5 */ /* 0x000fd40000000000 */
[----:B------:R-:W-:Y:S01]  /*4940*/  HGMMA.64x256x16.F32 R24, gdesc[UR4].tnspB, R24, gsb0 ;  /* 0x43e00000041879f0 */ /* 0x000fe20008000818 */
[----:B------:R-:W-:Y:S02]  /*4950*/  R2UR UR4, R8 ;  /* 0x00000000080472ca */ /* 0x000fe400000e0000 */
[----:B------:R-:W-:Y:S02]  /*4960*/  R2UR UR5, R9 ;  /* 0x00000000090572ca */ /* 0x000fe400000e0000 */
[----:B------:R-:W-:Y:S01]  /*4970*/  R2UR UR6, R12 ;  /* 0x000000000c0672ca */ /* 0x000fe200000e0000 */
[----:B------:R-:W-:Y:S01]  /*4980*/  VIADD R12, R4, 0x6 ;  /* 0x00000006040c7836 */ /* 0x000fe20000000000 */
[----:B------:R-:W-:Y:S01]  /*4990*/  R2UR UR7, R13 ;  /* 0x000000000d0772ca */ /* 0x000fe200000e0000 */
[----:B------:R-:W-:Y:S01]  /*49a0*/  IMAD.MOV.U32 R13, RZ, RZ, 0x40000040 ;  /* 0x40000040ff0d7424 */ /* 0x000fe200078e00ff */
[----:B------:R-:W-:Y:S02]  /*49b0*/  WARPGROUP.DEPBAR.LE gsb0, 0x0 ;  /* 0x00008000000079c5 */ /* 0x000fe40000010000 */
[----:B------:R-:W-:-:S15]  /*49c0*/  WARPGROUP.ARRIVE ;  /* 0x00000000000079c5 */ /* 0x000fde0000000000 */
[----:B------:R-:W-:-:S02]  /*49d0*/  NOP ;  /* 0x0000000000007918 */ /* 0x000fc40000000000 */
        /* <DEDUP_REMOVED lines=14> */
.L_x_4234:
[----:B------:R-:W-:Y:S01]  /*4ac0*/  BAR.SYNC.DEFER_BLOCKING 0xe, 0x100 ;  /* 0x0384000000007b1d */ /* 0x000fe20000010000 */
[----:B------:R-:W-:Y:S01]  /*4ad0*/  IMAD R3, R18, 0x40, R190 ;  /* 0x0000004012037824 */ /* 0x000fe200078e02be */
[----:B------:R-:W-:Y:S01]  /*4ae0*/  R2UR UR4, R4 ;  /* 0x00000000040472ca */ /* 0x000fe200000e0000 */
[----:B------:R-:W-:Y:S01]  /*4af0*/  VIADD R18, R18, 0x1 ;  /* 0x0000000112127836 */ /* 0x000fe20000000000 */
[----:B------:R-:W-:Y:S01]  /*4b00*/  R2UR UR5, R5 ;  /* 0x00000000050572ca */ /* 0x000fe200000e0000 */
[----:B------:R-:W-:Y:S01]  /*4b10*/  IMAD R3, R3, 0x4, R2 ;  /* 0x0000000403037824 */ /* 0x000fe200078e0202 */
[C---:B------:R-:W-:Y:S01]  /*4b20*/  ISETP.GT.AND P1, PT, R197.reuse, RZ, PT ;  /* 0x000000ffc500720c */ /* 0x040fe20003f24270 */
[----:B------:R-:W-:Y:S01]  /*4b30*/  IMAD.MOV.U32 R7, RZ, RZ, 0x40000040 ;  /* 0x40000040ff077424 */ /* 0x000fe200078e00ff */
[C---:B------:R-:W-:Y:S01]  /*4b40*/  ISETP.NE.AND P0, PT, R18.reuse, 0x2, PT ;  /* 0x000000021200780c */ /* 0x040fe20003f05270 */
[----:B------:R-:W-:Y:S02]  /*4b50*/  IMAD.MOV.U32 R21, RZ, RZ, 0x40000040 ;  /* 0x40000040ff157424 */ /* 0x000fe400078e00ff */
[----:B------:R-:W-:Y:S01]  /*4b60*/  VIADD R197, R197, 0xffffffff ;  /* 0xffffffffc5c57836 */ /* 0x000fe20000000000 */
[----:B------:R-:W-:-:S02]  /*4b70*/  SEL R18, R18, RZ, P0 ;  /* 0x000000ff12127207 */ /* 0x000fc40000000000 */
[----:B------:R-:W-:Y:S01]  /*4b80*/  R2UR UR7, R7 ;  /* 0x00000000070772ca */ /* 0x000fe200000e0000 */
[----:B------:R-:W-:Y:S02]  /*4b90*/  IMAD.MOV.U32 R7, RZ, RZ, 0x40000040 ;  /* 0x40000040ff077424 */ /* 0x000fe400078e00ff */
[----:B------:R-:W-:-:S05]  /*4ba0*/  IMAD R6, R18, 0x1000, R15 ;  /* 0x0000100012067824 */ /* 0x000fca00078e020f */
[C---:B------:R-:W-:Y:S01]  /*4bb0*/  R2UR UR6, R6.reuse ;  /* 0x00000000060672ca */ /* 0x040fe200000e0000 */
[----:B01----:R-:W0:Y:S01]  /*4bc0*/  LDS R0, [R3+0x38400] ;  /* 0x0384000003007984 */ /* 0x003e220000000800 */
[----:B------:R-:W-:-:S03]  /*4bd0*/  IADD3 R20, R6, 0x80, RZ ;  /* 0x0000008006147810 */ /* 0x000fc60007ffe0ff */
[----:B------:R1:W2:Y:S02]  /*4be0*/  LDS R14, [R3+0x38420] ;  /* 0x03842000030e7984 */ /* 0x0002a40000000800 */
[----:B-1----:R-:W-:-:S04]  /*4bf0*/  SEL R3, RZ, 0x1, P0 ;  /* 0x00000001ff037807 */ /* 0x002fc80000000000 */
[----:B------:R-:W-:Y:S01]  /*4c00*/  LOP3.LUT R22, R22, R3, RZ, 0x3c, !PT ;  /* 0x0000000316167212 */ /* 0x000fe200078e3cff */
        /* <DEDUP_REMOVED lines=128> */
[----:B------:R-:W-:-:S05]  /*5410*/  @!P2 IMAD R0, R18, 0x8, R2 ;  /* 0x000000081200a824 */ /* 0x000fca00078e0202 */
[----:B------:R-:W-:Y:S01]  /*5420*/  WARPGROUP.ARRIVE ;  /* 0x00000000000079c5 */ /* 0x000fe20000000000 */
[----:B------:R-:W-:-:S04]  /*5430*/  @!P2 IADD3 R0, R0, 0x38860, RZ ;  /* 0x000388600000a810 */ /* 0x000fc80007ffe0ff */
[----:B------:R-:W-:Y:S01]  /*5440*/  @!P2 PRMT R0, RZ, 0x654, R0 ;  /* 0x00000654ff00a816 */ /* 0x000fe20000000000 */
        /* <DEDUP_REMOVED lines=31> */
.L_x_4233:
[----:B------:R-:W-:Y:S05]  /*5640*/  BSYNC B0 ;  /* 0x0000000000007941 */ /* 0x000fea0003800000 */
.L_x_4232:
[----:B------:R-:W-:Y:S01]  /*5650*/  BAR.SYNC.DEFER_BLOCKING 0xe, 0x100 ;  /* 0x0384000000007b1d */ /* 0x000fe20000010000 */
[C---:B------:R-:W-:Y:S01]  /*5660*/  IMAD R3, R18.reuse, 0x40, R190 ;  /* 0x0000004012037824 */ /* 0x040fe200078e02be */
[----:B------:R-:W-:Y:S01]  /*5670*/  PLOP3.LUT P0, PT, PT, PT, PT, 0x8, 0x0 ;  /* 0x000000000000781c */ /* 0x000fe20003f0e170 */
[----:B------:R-:W-:Y:S02]  /*5680*/  VIADD R18, R18, 0x1 ;  /* 0x0000000112127836 */ /* 0x000fe40000000000 */
[----:B------:R-:W-:-:S03]  /*5690*/  IMAD R3, R3, 0x4, R2 ;  /* 0x0000000403037824 */ /* 0x000fc600078e0202 */
        /* <DEDUP_REMOVED lines=136> */
.L_x_4230:
        /* <DEDUP_REMOVED lines=31> */
.L_x_4236:
[----:B------:R-:W-:Y:S05]  /*6110*/  BSYNC B6 ;  /* 0x0000000000067941 */ /* 0x000fea0003800000 */
.L_x_4235:
        /* <DEDUP_REMOVED lines=12> */
.L_x_4240:
[----:B-1----:R1:W2:Y:S02]  /*61e0*/  SYNCS.PHASECHK.TRANS64.TRYWAIT P0, [R2+URZ+0x38800], R3 ;  /* 0x03880003020075a7 */ /* 0x0022a4000800017f */
[----:B--2---:R-:W-:Y:S05]  /*61f0*/  @!P0 NANOSLEEP.SYNCS 0x989680 ;  /* 0x009896800000895d */ /* 0x004fea0003900000 */
[----:B------:R-:W2:Y:S02]  /*6200*/  @!P0 SYNCS.PHASECHK.TRANS64 P0, [R2+URZ+0x38800], R3 ;  /* 0x03880003020085a7 */ /* 0x000ea4000800007f */
[----:B--2---:R-:W-:Y:S05]  /*6210*/  @!P0 BRA `(.L_x_4240) ;  /* 0xfffffffc00f08947 */ /* 0x004fea000383ffff */
.L_x_4239:
[----:B------:R-:W-:Y:S05]  /*6220*/  BSYNC B0 ;  /* 0x0000000000007941 */ /* 0x000fea0003800000 */
.L_x_4238:
[----:B------:R-:W-:Y:S05]  /*6230*/  BRA `(.L_x_4241) ;  /* 0x0000002c004c7947 */ /* 0x000fea0003800000 */
.L_x_4237:
[----:B------:R-:W0:Y:S01]  /*6240*/  LDC.64 R46, c[0x0][0x3d8] ;  /* 0x0000f600ff2e7b82 */ /* 0x000e220000000a00 */
[----:B------:R-:W-:Y:S01]  /*6250*/  VIADD R0, R2, 0x20400 ;  /* 0x0002040002007836 */ /* 0x000fe20000000000 */
[----:B-----5:R-:W-:Y:S01]  /*6260*/  SHF.R.S32.HI R3, RZ, 0x1f, R33 ;  /* 0x0000001fff037819 */ /* 0x020fe20000011421 */
[----:B------:R-:W-:Y:S01]  /*6270*/  IMAD.SHL.U32 R24, R222, 0x4, RZ ;  /* 0x00000004de187824 */ /* 0x000fe200078e00ff */
[----:B------:R-:W-:Y:S01]  /*6280*/  SHF.R.S32.HI R5, RZ, 0x1f, R16 ;  /* 0x0000001fff057819 */ /* 0x000fe20000011410 */
[----:B------:R-:W-:Y:S01]  /*6290*/  BSSY B6, `(.L_x_4242) ;  /* 0x0000032000067945 */ /* 0x000fe20003800000 */
[----:B------:R-:W-:Y:S02]  /*62a0*/  LOP3.LUT P0, RZ, R0, 0x3ff, RZ, 0xc0, !PT ;  /* 0x000003ff00ff7812 */ /* 0x000fe4000780c0ff */
[----:B------:R-:W1:Y:S01]  /*62b0*/  LDC.64 R44, c[0x0][0x3e8] ;  /* 0x0000fa00ff2c7b82 */ /* 0x000e620000000a00 */
[----:B------:R-:W-:Y:S02]  /*62c0*/  MOV R4, R16 ;  /* 0x0000001000047202 */ /* 0x000fe40000000f00 */
        /* <DEDUP_REMOVED lines=12> */
[----:B------:R-:W-:-:S04]  /*6390*/  IMAD.WIDE.U32 R40, R33, R44, RZ ;  /* 0x0000002c21287225 */ /* 0x000fc800078e00ff */
[----:B------:R-:W-:-:S04]  /*63a0*/  IMAD.WIDE.U32 R8, R19, R46, R4 ;  /* 0x0000002e13087225 */ /* 0x000fc800078e0004 */
[----:B------:R-:W-:Y:S01]  /*63b0*/  IMAD.WIDE.U32 R10, R19, R44, R4 ;  /* 0x0000002c130a7225 */ /* 0x000fe200078e0004 */
[----:B------:R-:W-:-:S03]  /*63c0*/  IADD3 R27, P3, R8, R42, RZ ;  /* 0x0000002a081b7210 */ /* 0x000fc60007f7e0ff */
        /* <DEDUP_REMOVED lines=30> */
.L_x_4243:
[----:B------:R-:W-:Y:S05]  /*65b0*/  BSYNC B6 ;  /* 0x0000000000067941 */ /* 0x000fea0003800000 */
.L_x_4242:
        /* <DEDUP_REMOVED lines=55> */
[----:B------:R-:W-:Y:S01]  /*6930*/  LEA R14, P4, R15, UR6, 0x1 ;  /* 0x000000060f0e7c11 */ /* 0x000fe2000f8808ff */
[----:B------:R-:W-:Y:S01]  /*6940*/  IMAD.X R31, R59, 0x1, R50, P5 ;  /* 0x000000013b1f7824 */ /* 0x000fe200028e0632 */
[----:B------:R-:W-:-:S02]  /*6950*/  LEA R38, P5, R0, UR8, 0x1 ;  /* 0x0000000800267c11 */ /* 0x000fc4000f8a08ff */
[----:B------:R-:W-:Y:S02]  /*6960*/  CS2R R36, SRZ ;  /* 0x0000000000247805 */ /* 0x000fe4000001ff00 */
[----:B------:R-:W-:Y:S02]  /*6970*/  LEA.HI.X R15, R15, UR7, R30, 0x1, P4 ;  /* 0x000000070f0f7c11 */ /* 0x000fe4000a0f0c1e */
[----:B------:R-:W-:Y:S02]  /*6980*/  CS2R R32, SRZ ;  /* 0x0000000000207805 */ /* 0x000fe4000001ff00 */
[----:B------:R-:W-:Y:S02]  /*6990*/  LEA.HI.X R39, R0, UR9, R31, 0x1, P5 ;  /* 0x0000000900277c11 */ /* 0x000fe4000a8f0c1f */
[----:B------:R-:W-:Y:S02]  /*69a0*/  CS2R R34, SRZ ;  /* 0x0000000000227805 */ /* 0x000fe4000001ff00 */
[----:B------:R-:W-:Y:S01]  /*69b0*/  CS2R R30, SRZ ;  /* 0x00000000001e7805 */ /* 0x000fe2000001ff00 */
[----:B------:R0:W5:Y:S04]  /*69c0*/  @!P3 LDG.E.64 R36, desc[UR54][R14.64] ;  /* 0x000000360e24b981 */ /* 0x000168000c1e1b00 */
[----:B------:R0:W5:Y:S04]  /*69d0*/  @!P2 LDG.E.64 R32, desc[UR54][R14.64+0x20] ;  /* 0x000020360e20a981 */ /* 0x000168000c1e1b00 */
[----:B------:R0:W5:Y:S04]  /*69e0*/  @!P3 LDG.E.64 R34, desc[UR54][R38.64] ;  /* 0x000000362622b981 */ /* 0x000168000c1e1b00 */
[----:B------:R0:W5:Y:S02]  /*69f0*/  @!P2 LDG.E.64 R30, desc[UR54][R38.64+0x20] ;  /* 0x00002036261ea981 */ /* 0x000164000c1e1b00 */
.L_x_4247:
[----:B------:R-:W-:Y:S05]  /*6a00*/  BSYNC B1 ;  /* 0x0000000000017941 */ /* 0x000fea0003800000 */
.L_x_4246:
        /* <DEDUP_REMOVED lines=24> */
.L_x_4249:
[----:B------:R-:W-:Y:S05]  /*6b90*/  BSYNC B1 ;  /* 0x0000000000017941 */ /* 0x000fea0003800000 */
.L_x_4248:
[----:B------:R-:W-:Y:S01]  /*6ba0*/  IMAD.WIDE.U32 R10, R3, R4, R10 ;  /* 0x00000004030a7225 */ /* 0x000fe200078e000a */
[----:B------:R-:W-:Y:S01]  /*6bb0*/  LEA.HI R0, R219, R219, RZ, 0x1 ;  /* 0x000000dbdb007211 */ /* 0x000fe200078f08ff */
[----:B------:R-:W-:Y:S01]  /*6bc0*/  ULDC.64 UR4, c[0x0][0x3c8] ;  /* 0x0000f20000047ab9 */ /* 0x000fe20000000a00 */
[----:B01----:R-:W-:Y:S01]  /*6bd0*/  SHF.L.U32 R14, R191, 0x6, RZ ;  /* 0x00000006bf0e7819 */ /* 0x003fe200000006ff */
[----:B------:R-:W-:Y:S01]  /*6be0*/  IMAD.WIDE.U32 R12, R3, R6, R12 ;  /* 0x00000006030c7225 */ /* 0x000fe200078e000c */
[----:B------:R-:W-:Y:S02]  /*6bf0*/  ULDC.64 UR6, c[0x0][0x3e0] ;  /* 0x0000f80000067ab9 */ /* 0x000fe40000000a00 */
[----:B------:R-:W-:Y:S01]  /*6c00*/  LOP3.LUT R15, R14, 0x1c0, RZ, 0xc0, !PT ;  /* 0x000001c00e0f7812 */ /* 0x000fe200078ec0ff */
[C---:B------:R-:W-:Y:S02]  /*6c10*/  IMAD R4, R41.reuse, R4, RZ ;  /* 0x0000000429047224 */ /* 0x040fe400078e02ff */
[----:B------:R-:W-:Y:S01]  /*6c20*/  IMAD R6, R41, R6, RZ ;  /* 0x0000000629067224 */ /* 0x000fe200078e02ff */
[----:B------:R-:W-:Y:S01]  /*6c30*/  SHF.R.U32.HI R14, RZ, 0x3, R15 ;  /* 0x00000003ff0e7819 */ /* 0x000fe2000001160f */
[C---:B------:R-:W-:Y:S01]  /*6c40*/  IMAD R5, R3.reuse, R5, R4 ;  /* 0x0000000503057224 */ /* 0x040fe200078e0204 */
[----:B------:R-:W-:Y:S01]  /*6c50*/  LEA R4, P2, R10, UR4, 0x1 ;  /* 0x000000040a047c11 */ /* 0x000fe2000f8408ff */
[----:B------:R-:W-:Y:S01]  /*6c60*/  IMAD R3, R3, R7, R6 ;  /* 0x0000000703037224 */ /* 0x000fe200078e0206 */
[----:B------:R-:W-:Y:S01]  /*6c70*/  LOP3.LUT R6, R0, 0xfffffffe, RZ, 0xc0, !PT ;  /* 0xfffffffe00067812 */ /* 0x000fe200078ec0ff */
[----:B------:R-:W-:Y:S01]  /*6c80*/  IMAD.IADD R5, R11, 0x1, R5 ;  /* 0x000000010b057824 */ /* 0x000fe200078e0205 */
[----:B------:R-:W-:Y:S01]  /*6c90*/  LEA R0, P3, R12, UR6, 0x1 ;  /* 0x000000060c007c11 */ /* 0x000fe2000f8608ff */
[----:B------:R-:W-:Y:S01]  /*6ca0*/  IMAD.IADD R3, R13, 0x1, R3 ;  /* 0x000000010d037824 */ /* 0x000fe200078e0203 */
[----:B------:R-:W-:Y:S01]  /*6cb0*/  LOP3.LUT R7, R15, 0x18, R16, 0xf8, !PT ;  /* 0x000000180f077812 */ /* 0x000fe200078ef810 */
[----:B------:R-:W-:Y:S01]  /*6cc0*/  IMAD.IADD R57, R219, 0x1, -R6 ;  /* 0x00000001db397824 */ /* 0x000fe200078e0a06 */
[----:B------:R-:W-:Y:S01]  /*6cd0*/  UMOV UR4, 0xffffffff ;  /* 0xffffffff00047882 */ /* 0x000fe20000000000 */
[----:B------:R-:W-:-:S02]  /*6ce0*/  LEA.HI.X R5, R10, UR5, R5, 0x1, P2 ;  /* 0x000000050a057c11 */ /* 0x000fc400090f0c05 */
[----:B------:R-:W-:Y:S02]  /*6cf0*/  LEA.HI.X R3, R12, UR7, R3, 0x1, P3 ;  /* 0x000000070c037c11 */ /* 0x000fe400098f0c03 */
[----:B------:R-:W-:Y:S02]  /*6d00*/  LOP3.LUT R39, R7, R14, RZ, 0x3c, !PT ;  /* 0x0000000e07277212 */ /* 0x000fe400078e3cff */
[----:B------:R-:W-:Y:S01]  /*6d10*/  SHF.L.U32 R7, R57, 0x1f, RZ ;  /* 0x0000001f39077819 */ /* 0x000fe200000006ff */
[----:B------:R-:W-:Y:S06]  /*6d20*/  BRA.DIV UR4, `(.L_x_4250) ;  /* 0x0000015604a47947 */ /* 0x000fec000b800000 */
.L_x_4437:
[----:B------:R-:W-:-:S03]  /*6d30*/  UMOV UR4, 0xffffffff ;  /* 0xffffffff00047882 */ /* 0x000fc60000000000 */
[----:B------:R-:W-:Y:S05]  /*6d40*/  BRA.DIV UR4, `(.L_x_4251) ;  /* 0x0000015604c47947 */ /* 0x000fea000b800000 */
.L_x_4440:
[----:B------:R-:W-:-:S03]  /*6d50*/  UMOV UR4, 0xffffffff ;  /* 0xffffffff00047882 */ /* 0x000fc60000000000 */
[----:B------:R-:W-:Y:S05]  /*6d60*/  BRA.DIV UR4, `(.L_x_4252) ;  /* 0x0000015604e47947 */ /* 0x000fea000b800000 */
.L_x_4443:
[----:B------:R-:W-:-:S03]  /*6d70*/  UMOV UR4, 0xffffffff ;  /* 0xffffffff00047882 */ /* 0x000fc60000000000 */
[----:B------:R-:W-:Y:S05]  /*6d80*/  BRA.DIV UR4, `(.L_x_4253) ;  /* 0x0000015a04047947 */ /* 0x000fea000b800000 */
.L_x_4446:
[----:B------:R-:W-:-:S03]  /*6d90*/  UMOV UR4, 0xffffffff ;  /* 0xffffffff00047882 */ /* 0x000fc60000000000 */
[----:B------:R-:W-:Y:S05]  /*6da0*/  BRA.DIV UR4, `(.L_x_4254) ;  /* 0x0000015a04247947 */ /* 0x000fea000b800000 */
.L_x_4449:
[----:B------:R-:W-:-:S03]  /*6db0*/  UMOV UR4, 0xffffffff ;  /* 0xffffffff00047882 */ /* 0x000fc60000000000 */
[----:B------:R-:W-:Y:S05]  /*6dc0*/  BRA.DIV UR4, `(.L_x_4255) ;  /* 0x0000015a04447947 */ /* 0x000fea000b800000 */
.L_x_4452:
[----:B------:R-:W-:-:S03]  /*6dd0*/  UMOV UR4, 0xffffffff ;  /* 0xffffffff00047882 */ /* 0x000fc60000000000 */
[----:B------:R-:W-:Y:S05]  /*6de0*/  BRA.DIV UR4, `(.L_x_4256) ;  /* 0x0000015a04647947 */ /* 0x000fea000b800000 */
.L_x_4455:
[----:B------:R-:W-:-:S03]  /*6df0*/  UMOV UR4, 0xffffffff ;  /* 0xffffffff00047882 */ /* 0x000fc60000000000 */
[----:B------:R-:W-:Y:S05]  /*6e00*/  BRA.DIV UR4, `(.L_x_4257) ;  /* 0x0000015a04847947 */ /* 0x000fea000b800000 */
.L_x_4458:
        /* <DEDUP_REMOVED lines=17> */
[----:B------:R-:W-:Y:S01]  /*6f20*/  IMAD.MOV.U32 R5, RZ, RZ, R33 ;  /* 0x000000ffff057224 */ /* 0x000fe200078e0021 */
[C---:B------:R-:W-:Y:S01]  /*6f30*/  IADD3 R4, R3.reuse, 0x20400, RZ ;  /* 0x0002040003047810 */ /* 0x040fe20007ffe0ff */
[----:B------:R-:W-:Y:S01]  /*6f40*/  IMAD.MOV.U32 R6, RZ, RZ, R26 ;  /* 0x000000ffff067224 */ /* 0x000fe200078e001a */
[----:B------:R-:W-:Y:S01]  /*6f50*/  PRMT R14, R0, 0x7610, R14 ;  /* 0x00007610000e7816 */ /* 0x000fe2000000000e */
[----:B------:R-:W-:Y:S01]  /*6f60*/  IMAD.MOV.U32 R11, RZ, RZ, R27 ;  /* 0x000000ffff0b7224 */ /* 0x000fe200078e001b */
[----:B------:R-:W-:Y:S01]  /*6f70*/  PRMT R44, R44, 0x5410, R5 ;  /* 0x000054102c2c7816 */ /* 0x000fe20000000005 */
[----:B------:R-:W-:-:S02]  /*6f80*/  VIADD R0, R3, 0x20440 ;  /* 0x0002044003007836 */ /* 0x000fc40000000000 */
[----:B------:R-:W-:Y:S01]  /*6f90*/  @P3 VIADD R0, R4, 0xffffffc0 ;  /* 0xffffffc004003836 */ /* 0x000fe20000000000 */
[----:B------:R-:W-:Y:S01]  /*6fa0*/  PRMT R45, R6, 0x5410, R11 ;  /* 0x00005410062d7816 */ /* 0x000fe2000000000b */
[----:B------:R-:W-:Y:S01]  /*6fb0*/  IMAD.MOV.U32 R4, RZ, RZ, R8 ;  /* 0x000000ffff047224 */ /* 0x000fe200078e0008 */
[----:B------:R-:W-:Y:S01]  /*6fc0*/  MOV R6, R28 ;  /* 0x0000001c00067202 */ /* 0x000fe20000000f00 */
[----:B------:R-:W-:Y:S02]  /*6fd0*/  IMAD.MOV.U32 R5, RZ, RZ, R9 ;  /* 0x000000ffff057224 */ /* 0x000fe400078e0009 */
[----:B------:R-:W-:-:S03]  /*6fe0*/  IMAD.MOV.U32 R11, RZ, RZ, R29 ;  /* 0x000000ffff0b7224 */ /* 0x000fc600078e001d */
[----:B------:R-:W-:Y:S01]  /*6ff0*/  PRMT R46, R4, 0x5410, R5 ;  /* 0x00005410042e7816 */ /* 0x000fe20000000005 */
[----:B------:R-:W-:Y:S01]  /*7000*/  IMAD.MOV.U32 R4, RZ, RZ, R20 ;  /* 0x000000ffff047224 */ /* 0x000fe200078e0014 */
[----:B------:R-:W-:Y:S01]  /*7010*/  PRMT R47, R6, 0x5410, R11 ;  /* 0x00005410062f7816 */ /* 0x000fe2000000000b */
[----:B------:R-:W-:Y:S01]  /*7020*/  IMAD.MOV.U32 R5, RZ, RZ, R21 ;  /* 0x000000ffff057224 */ /* 0x000fe200078e0015 */
[----:B0-----:R-:W-:Y:S06]  /*7030*/  @!P2 BRA `(.L_x_4259) ;  /* 0x000001580020a947 */ /* 0x001fec0003800000 */
.L_x_4459:
[----:B------:R-:W-:Y:S05]  /*7040*/  BSYNC B1 ;  /* 0x0000000000017941 */ /* 0x000fea0003800000 */
.L_x_4258:
        /* <DEDUP_REMOVED lines=51> */
.L_x_4263:
[----:B------:R-:W-:Y:S05]  /*7380*/  BSYNC B2 ;  /* 0x0000000000027941 */ /* 0x000fea0003800000 */
.L_x_4262:
        /* <DEDUP_REMOVED lines=43> */
.L_x_4261:
[----:B------:R-:W-:Y:S05]  /*7640*/  BSYNC B1 ;  /* 0x0000000000017941 */ /* 0x000fea0003800000 */
.L_x_4260:
        /* <DEDUP_REMOVED lines=49> */
.L_x_4266:
[----:B------:R-:W-:Y:S05]  /*7960*/  BSYNC B1 ;  /* 0x0000000000017941 */ /* 0x000fea0003800000 */
.L_x_4265:
        /* <DEDUP_REMOVED lines=44> */
.L_x_4245:
        /* <DEDUP_REMOVED lines=17> */
[----:B------:R-:W-:Y:S02]  /*7d40*/  @!P0 LEA.HI.X R9, R9, UR5, R10, 0x1, P4 ;  /* 0x0000000509098c11 */ /* 0x000fe4000a0f0c0a */
[----:B------:R-:W-:-:S03]  /*7d50*/  @!P0 IADD3 R11, P5, R54, R29, RZ ;  /* 0x0000001d360b8210 */ /* 0x000fc60007fbe0ff */
[----:B------:R2:W5:Y:S01]  /*7d60*/  @!P0 LDG.E.128 R32, desc[UR54][R8.64] ;  /* 0x0000003608208981 */ /* 0x000562000c1e1d00 */
[----:B------:R-:W-:Y:S02]  /*7d70*/  @!P0 IADD3.X R24, R59, R28, RZ, P5, !PT ;  /* 0x0000001c3b188210 */ /* 0x000fe40002ffe4ff */
[----:B0-----:R-:W-:Y:S02]  /*7d80*/  @!P1 LEA R12, P3, R13, R14, 0x1 ;  /* 0x0000000e0d0c9211 */ /* 0x001fe400078608ff */
[----:B------:R-:W-:Y:S02]  /*7d90*/  CS2R R28, SRZ ;  /* 0x00000000001c7805 */ /* 0x000fe4000001ff00 */
[----:B------:R-:W-:Y:S02]  /*7da0*/  @!P0 LEA R10, P2, R11, UR6, 0x1 ;  /* 0x000000060b0a8c11 */ /* 0x000fe4000f8408ff */
[----:B------:R-:W-:Y:S02]  /*7db0*/  @!P1 LEA.HI.X R13, R13, R15, R20, 0x1, P3 ;  /* 0x0000000f0d0d9211 */ /* 0x000fe400018f0c14 */
[----:B------:R-:W-:-:S02]  /*7dc0*/  @!P0 LEA.HI.X R11, R11, UR7, R24, 0x1, P2 ;  /* 0x000000070b0b8c11 */ /* 0x000fc400090f0c18 */
[----:B-1----:R-:W-:-:S04]  /*7dd0*/  @!P1 LEA R14, P4, R0, R30, 0x1 ;  /* 0x0000001e000e9211 */ /* 0x002fc800078808ff */
[----:B------:R-:W-:Y:S02]  /*7de0*/  @!P1 LEA.HI.X R15, R0, R31, R3, 0x1, P4 ;  /* 0x0000001f000f9211 */ /* 0x000fe400020f0c03 */
[----:B------:R-:W-:Y:S01]  /*7df0*/  CS2R R30, SRZ ;  /* 0x00000000001e7805 */ /* 0x000fe2000001ff00 */
[----:B------:R-:W0:Y:S05]  /*7e00*/  LDC R0, c[0x0][0x428] ;  /* 0x00010a00ff007b82 */ /* 0x000e2a0000000800 */
[----:B------:R-:W5:Y:S01]  /*7e10*/  @!P1 LDG.E.128 R28, desc[UR54][R14.64] ;  /* 0x000000360e1c9981 */ /* 0x000f62000c1e1d00 */
[----:B0-----:R-:W-:-:S13]  /*7e20*/  ISETP.NE.AND P2, PT, R0, 0x1, PT ;  /* 0x000000010000780c */ /* 0x001fda0003f45270 */
[----:B------:R-:W0:Y:S08]  /*7e30*/  @P2 LDC R0, c[0x0][0x42c] ;  /* 0x00010b00ff002b82 */ /* 0x000e300000000800 */
[----:B--2---:R-:W1:Y:S01]  /*7e40*/  @P2 LDC R9, c[0x0][0x430] ;  /* 0x00010c00ff092b82 */ /* 0x004e620000000800 */
        /* <DEDUP_REMOVED lines=8> */
[----:B0-----:R-:W-:-:S03]  /*7ed0*/  @P2 IMAD.HI.U32 R0, R3, R0, RZ ;  /* 0x0000000003002227 */ /* 0x001fc600078e00ff */
[----:B------:R0:W5:Y:S02]  /*7ee0*/  @!P1 LDG.E.128 R24, desc[UR54][R12.64] ;  /* 0x000000360c189981 */ /* 0x000164000c1e1d00 */
[----:B-1----:R-:W-:-:S04]  /*7ef0*/  @P2 SHF.R.U32.HI R3, RZ, R9, R0 ;  /* 0x00000009ff032219 */ /* 0x002fc80000011600 */
[----:B------:R-:W-:Y:S01]  /*7f00*/  SHF.R.S32.HI R21, RZ, 0x1f, R3 ;  /* 0x0000001fff157819 */ /* 0x000fe20000011403 */
[----:B------:R-:W-:Y:S02]  /*7f10*/  IMAD.MOV.U32 R9, RZ, RZ, R49 ;  /* 0x000000ffff097224 */ /* 0x000fe400078e0031 */
[----:B--2---:R-:W-:Y:S02]  /*7f20*/  IMAD.MOV.U32 R10, RZ, RZ, R40 ;  /* 0x000000ffff0a7224 */ /* 0x004fe400078e0028 */
[----:B------:R-:W-:Y:S02]  /*7f30*/  IMAD.MOV.U32 R11, RZ, RZ, R51 ;  /* 0x000000ffff0b7224 */ /* 0x000fe400078e0033 */
[C---:B------:R-:W-:Y:S02]  /*7f40*/  IMAD R0, R21.reuse, R4, RZ ;  /* 0x0000000415007224 */ /* 0x040fe400078e02ff */
[----:B0-----:R-:W-:Y:S02]  /*7f50*/  IMAD R12, R21, R6, RZ ;  /* 0x00000006150c7224 */ /* 0x001fe400078e02ff */
[----:B------:R-:W-:-:S04]  /*7f60*/  IMAD.WIDE.U32 R8, R3, R4, R8 ;  /* 0x0000000403087225 */ /* 0x000fc800078e0008 */
[----:B------:R-:W-:-:S04]  /*7f70*/  IMAD.WIDE.U32 R10, R3, R6, R10 ;  /* 0x00000006030a7225 */ /* 0x000fc800078e000a */
[C---:B------:R-:W-:Y:S02]  /*7f80*/  IMAD R5, R3.reuse, R5, R0 ;  /* 0x0000000503057224 */ /* 0x040fe400078e0200 */
[----:B------:R-:W-:Y:S01]  /*7f90*/  IMAD R3, R3, R7, R12 ;  /* 0x0000000703037224 */ /* 0x000fe200078e020c */
[----:B------:R-:W-:Y:S02]  /*7fa0*/  LEA R4, P2, R8, UR4, 0x1 ;  /* 0x0000000408047c11 */ /* 0x000fe4000f8408ff */
[----:B------:R-:W-:Y:S01]  /*7fb0*/  LEA R0, P3, R10, UR6, 0x1 ;  /* 0x000000060a007c11 */ /* 0x000fe2000f8608ff */
[----:B------:R-:W-:Y:S01]  /*7fc0*/  IMAD.IADD R3, R11, 0x1, R3 ;  /* 0x000000010b037824 */ /* 0x000fe200078e0203 */
[----:B------:R-:W-:Y:S01]  /*7fd0*/  IADD3 R5, R9, R5, RZ ;  /* 0x0000000509057210 */ /* 0x000fe20007ffe0ff */
[----:B------:R-:W-:-:S03]  /*7fe0*/  UMOV UR4, 0xffffffff ;  /* 0xffffffff00047882 */ /* 0x000fc60000000000 */
[----:B------:R-:W-:Y:S02]  /*7ff0*/  LEA.HI.X R5, R8, UR5, R5, 0x1, P2 ;  /* 0x0000000508057c11 */ /* 0x000fe400090f0c05 */
[----:B------:R-:W-:Y:S02]  /*8000*/  LEA.HI.X R3, R10, UR7, R3, 0x1, P3 ;  /* 0x000000070a037c11 */ /* 0x000fe400098f0c03 */
[----:B------:R-:W-:Y:S01]  /*8010*/  LEA.HI R6, R219, R219, RZ, 0x1 ;  /* 0x000000dbdb067211 */ /* 0x000fe200078f08ff */
[----:B------:R-:W-:Y:S06]  /*8020*/  BRA.DIV UR4, `(.L_x_4267) ;  /* 0x0000014a04387947 */ /* 0x000fec000b800000 */
.L_x_4462:
[----:B------:R-:W-:-:S03]  /*8030*/  UMOV UR4, 0xffffffff ;  /* 0xffffffff00047882 */ /* 0x000fc60000000000 */
[----:B------:R-:W-:Y:S05]  /*8040*/  BRA.DIV UR4, `(.L_x_4268) ;  /* 0x0000014a04587947 */ /* 0x000fea000b800000 */
.L_x_4465:
[----:B------:R-:W-:-:S03]  /*8050*/  UMOV UR4, 0xffffffff ;  /* 0xffffffff00047882 */ /* 0x000fc60000000000 */
[----:B------:R-:W-:Y:S05]  /*8060*/  BRA.DIV UR4, `(.L_x_4269) ;  /* 0x0000014a04787947 */ /* 0x000fea000b800000 */
.L_x_4468:
[----:B------:R-:W-:-:S03]  /*8070*/  UMOV UR4, 0xffffffff ;  /* 0xffffffff00047882 */ /* 0x000fc60000000000 */
[----:B------:R-:W-:Y:S05]  /*8080*/  BRA.DIV UR4, `(.L_x_4270) ;  /* 0x0000014a04987947 */ /* 0x000fea000b800000 */
.L_x_4471:
[----:B------:R-:W-:-:S03]  /*8090*/  UMOV UR4, 0xffffffff ;  /* 0xffffffff00047882 */ /* 0x000fc60000000000 */
[----:B------:R-:W-:Y:S05]  /*80a0*/  BRA.DIV UR4, `(.L_x_4271) ;  /* 0x0000014a04b87947 */ /* 0x000fea000b800000 */
.L_x_4474:
[----:B------:R-:W-:Y:S01]  /*80b0*/  UMOV UR4, 0xffffffff ;  /* 0xffffffff00047882 */ /* 0x000fe20000000000 */
[----:B------:R-:W-:Y:S02]  /*80c0*/  LOP3.LUT R6, R6, 0xfffffffe, RZ, 0xc0, !PT ;  /* 0xfffffffe06067812 */ /* 0x000fe400078ec0ff */
[----:B------:R-:W-:Y:S05]  /*80d0*/  BRA.DIV UR4, `(.L_x_4272) ;  /* 0x0000014a04d47947 */ /* 0x000fea000b800000 */
.L_x_4477:
[----:B------:R-:W-:Y:S01]  /*80e0*/  UMOV UR4, 0xffffffff ;  /* 0xffffffff00047882 */ /* 0x000fe20000000000 */
[----:B------:R-:W-:Y:S02]  /*80f0*/  IMAD.IADD R57, R219, 0x1, -R6 ;  /* 0x00000001db397824 */ /* 0x000fe400078e0a06 */
[----:B------:R-:W-:Y:S05]  /*8100*/  BRA.DIV UR4, `(.L_x_4273) ;  /* 0x0000014a04f07947 */ /* 0x000fea000b800000 */
.L_x_4480:
[----:B------:R-:W-:Y:S01]  /*8110*/  UMOV UR4, 0xffffffff ;  /* 0xffffffff00047882 */ /* 0x000fe20000000000 */
[----:B------:R-:W-:Y:S02]  /*8120*/  SHF.L.U32 R3, R57, 0x1f, RZ ;  /* 0x0000001f39037819 */ /* 0x000fe400000006ff */
[----:B------:R-:W-:Y:S05]  /*8130*/  BRA.DIV UR4, `(.L_x_4274) ;  /* 0x0000014e040c7947 */ /* 0x000fea000b800000 */
.L_x_4483:
        /* <DEDUP_REMOVED lines=23> */
[----:B------:R-:W-:-:S02]  /*82b0*/  MOV R6, R27 ;  /* 0x0000001b00067202 */ /* 0x000fc40000000f00 */
[----:B------:R-:W-:Y:S01]  /*82c0*/  PRMT R52, R0, 0x5410, R4 ;  /* 0x0000541000347816 */ /* 0x000fe20000000004 */
[----:B------:R-:W-:Y:S01]  /*82d0*/  IMAD.IADD R0, R16, 0x1, R41 ;  /* 0x0000000110007824 */ /* 0x000fe200078e0229 */
[----:B------:R-:W-:Y:S01]  /*82e0*/  PRMT R54, R5, 0x5410, R6 ;  /* 0x0000541005367816 */ /* 0x000fe20000000006 */
[----:B0-----:R-:W-:Y:S06]  /*82f0*/  @!P2 BRA `(.L_x_4276) ;  /* 0x0000014800c4a947 */ /* 0x001fec0003800000 */
.L_x_4484:
[----:B------:R-:W-:Y:S05]  /*8300*/  BSYNC B1 ;  /* 0x0000000000017941 */ /* 0x000fea0003800000 */
.L_x_4275:
[----:B------:R-:W-:Y:S01]  /*8310*/  BSSY B1, `(.L_x_4277) ;  /* 0x0000063000017945 */ /* 0x000fe20003800000 */
[----:B------:R-:W-:Y:S01]  /*8320*/  IMAD.MOV.U32 R55, RZ, RZ, R30 ;  /* 0x000000ffff377224 */ /* 0x000fe200078e001e */
[----:B------:R-:W-:Y:S01]  /*8330*/  LOP3.LUT R0, R0, 0x38, RZ, 0xc0, !PT ;  /* 0x0000003800007812 */ /* 0x000fe200078ec0ff */
[----:B------:R-:W-:Y:S01]  /*8340*/  IMAD.MOV.U32 R58, RZ, RZ, R31 ;  /* 0x000000ffff3a7224 */ /* 0x000fe200078e001f */
[----:B------:R-:W-:Y:S06]  /*8350*/  @P0 BRA `(.L_x_4278) ;  /* 0x0000000400780947 */ /* 0x000fec0003800000 */
[----:B0-----:R-:W-:Y:S01]  /*8360*/  IMAD.SHL.U32 R3, R191, 0x40, RZ ;  /* 0x00000040bf037824 */ /* 0x001fe200078e00ff */
[--C-:B------:R-:W-:Y:S02]  /*8370*/  SHF.R.U64 R48, R32, 0x10, R33.reuse ;  /* 0x0000001020307819 */ /* 0x100fe40000001221 */
[----:B------:R-:W-:Y:S01]  /*8380*/  SHF.R.U32.HI R44, RZ, 0x10, R33 ;  /* 0x00000010ff2c7819 */ /* 0x000fe20000011621 */
[----:B------:R-:W-:Y:S01]  /*8390*/  HADD2.F32 R33, -RZ, R15.H1_H1 ;  /* 0x3000000fff217230 */ /* 0x000fe20000004100 */
[----:B------:R-:W-:Y:S02]  /*83a0*/  LOP3.LUT R5, R3, 0x1c0, RZ, 0xc0, !PT ;  /* 0x000001c003057812 */ /* 0x000fe400078ec0ff */
[----:B------:R-:W-:Y:S02]  /*83b0*/  SHF.R.U64 R46, R36, 0x10, R37 ;  /* 0x00000010242e7819 */ /* 0x000fe40000001225 */
[----:B------:R-:W-:Y:S02]  /*83c0*/  LOP3.LUT R3, R5, 0x38, R16, 0xf8, !PT ;  /* 0x0000003805037812 */ /* 0x000fe400078ef810 */
[----:B------:R-:W-:-:S02]  /*83d0*/  SHF.R.U32.HI R4, RZ, 0x3, R5 ;  /* 0x00000003ff047819 */ /* 0x000fc40000011605 */
[----:B------:R-:W-:Y:S01]  /*83e0*/  SHF.R.U64 R47, R34, 0x10, R35 ;  /* 0x00000010222f7819 */ /* 0x000fe20000001223 */
[----:B------:R-:W-:Y:S01]  /*83f0*/  HADD2.F32 R34, -RZ, R15.H0_H0 ;  /* 0x2000000fff227230 */ /* 0x000fe20000004100 */
[----:B------:R-:W-:Y:S02]  /*8400*/  LOP3.LUT R3, R3, R4, RZ, 0x3c, !PT ;  /* 0x0000000403037212 */ /* 0x000fe400078e3cff */
[----:B------:R-:W-:Y:S02]  /*8410*/  SHF.R.U32.HI R36, RZ, 0x10, R37 ;  /* 0x00000010ff247819 */ /* 0x000fe40000011625 */
[----:B------:R-:W-:Y:S02]  /*8420*/  LEA R3, R212, R3, 0x9 ;  /* 0x00000003d4037211 */ /* 0x000fe400078e48ff */
[----:B------:R-:W-:Y:S01]  /*8430*/  SHF.R.U32.HI R42, RZ, 0x10, R35 ;  /* 0x00000010ff2a7819 */ /* 0x000fe20000011623 */
[----:B------:R-:W-:Y:S01]  /*8440*/  HADD2.F32 R35, -RZ, R36.H0_H0 ;  /* 0x20000024ff237230 */ /* 0x000fe20000004100 */
[----:B------:R-:W-:Y:S01]  /*8450*/  SHF.R.U64 R45, R38, 0x10, R39 ;  /* 0x00000010262d7819 */ /* 0x000fe20000001227 */
[----:B------:R-:W-:Y:S01]  /*8460*/  IMAD R41, R3, 0x2, R2 ;  /* 0x0000000203297824 */ /* 0x000fe200078e0202 */
[----:B------:R-:W-:Y:S01]  /*8470*/  LOP3.LUT R3, R4, R0, R5, 0x1e, !PT ;  /* 0x0000000004037212 */ /* 0x000fe200078e1e05 */
[----:B------:R-:W-:Y:S01]  /*8480*/  HADD2.F32 R36, -RZ, R50.H0_H0 ;  /* 0x20000032ff247230 */ /* 0x000fe20000004100 */
[----:B------:R-:W-:-:S02]  /*8490*/  SHF.R.U32.HI R40, RZ, 0x10, R39 ;  /* 0x00000010ff287819 */ /* 0x000fc40000011627 */
[----:B------:R-:W0:Y:S01]  /*84a0*/  LDS.128 R4, [R41+0x20400] ;  /* 0x0204000029047984 */ /* 0x000e220000000c00 */
        /* <DEDUP_REMOVED lines=8> */
[----:B-1----:R-:W-:-:S02]  /*8530*/  HADD2.F32 R15, -RZ, R9.H0_H0 ;  /* 0x20000009ff0f7230 */ /* 0x002fc40000004100 */
        /* <DEDUP_REMOVED lines=9> */
[-C--:B------:R-:W-:Y:S01]  /*85d0*/  FMUL.FTZ R20, R20, R15.reuse ;  /* 0x0000000f14147220 */ /* 0x080fe20000410000 */
[----:B------:R-:W-:Y:S01]  /*85e0*/  FMUL.FTZ R34, R21, R36 ;  /* 0x0000002415227220 */ /* 0x000fe20000410000 */
[C---:B------:R-:W-:Y:S01]  /*85f0*/  FFMA.FTZ R38, R5.reuse, R15, -R38 ;  /* 0x0000000f05267223 */ /* 0x040fe20000010826 */
[----:B------:R-:W-:Y:S02]  /*8600*/  HADD2.F32 R15, -RZ, R40.H0_H0 ;  /* 0x20000028ff0f7230 */ /* 0x000fe40000004100 */
[----:B------:R-:W-:Y:S01]  /*8610*/  FFMA.FTZ R40, R5, R35, R20 ;  /* 0x0000002305287223 */ /* 0x000fe20000010014 */
[----:B------:R-:W-:Y:S02]  /*8620*/  HADD2.F32 R32, -RZ, R11.H1_H1 ;  /* 0x3000000bff207230 */ /* 0x000fe40000004100 */
[-C--:B------:R-:W-:Y:S01]  /*8630*/  FMUL.FTZ R21, R21, R12.reuse ;  /* 0x0000000c15157220 */ /* 0x080fe20000410000 */
[----:B------:R-:W-:Y:S01]  /*8640*/  FFMA.FTZ R33, R13, R12, -R34 ;  /* 0x0000000c0d217223 */ /* 0x000fe20000010822 */
[----:B------:R-:W-:-:S02]  /*8650*/  HADD2.F32 R5, -RZ, R42.H0_H0 ;  /* 0x2000002aff057230 */ /* 0x000fc40000004100 */
[----:B------:R-:W-:Y:S02]  /*8660*/  HADD2.F32 R9, -RZ, R8.H0_H0 ;  /* 0x20000008ff097230 */ /* 0x000fe40000004100 */
[----:B------:R-:W-:Y:S01]  /*8670*/  FFMA.FTZ R35, R13, R36, R21 ;  /* 0x000000240d237223 */ /* 0x000fe20000010015 */
[--C-:B------:R-:W-:Y:S02]  /*8680*/  HADD2.F32 R34, -RZ, R49.reuse.H0_H0 ;  /* 0x20000031ff227230 */ /* 0x100fe40000004100 */
[C---:B------:R-:W-:Y:S01]  /*8690*/  FMUL.FTZ R13, R32.reuse, R15 ;  /* 0x0000000f200d7220 */ /* 0x040fe20000410000 */
[----:B------:R-:W-:Y:S02]  /*86a0*/  HADD2.F32 R12, -RZ, R50.H1_H1 ;  /* 0x30000032ff0c7230 */ /* 0x000fe40000004100 */
[----:B------:R-:W-:Y:S01]  /*86b0*/  FMUL.FTZ R21, R32, R5 ;  /* 0x0000000520157220 */ /* 0x000fe20000410000 */
[----:B------:R-:W-:Y:S02]  /*86c0*/  HADD2.F32 R11, -RZ, R10.H0_H0 ;  /* 0x2000000aff0b7230 */ /* 0x000fe40000004100 */
[----:B------:R-:W-:Y:S01]  /*86d0*/  FMUL.FTZ R36, R9, R34 ;  /* 0x0000002209247220 */ /* 0x000fe20000410000 */
[----:B------:R-:W-:-:S02]  /*86e0*/  HADD2.F32 R32, -RZ, R49.H1_H1 ;  /* 0x30000031ff207230 */ /* 0x000fc40000004100 */
[-C--:B------:R-:W-:Y:S01]  /*86f0*/  FMUL.FTZ R9, R9, R12.reuse ;  /* 0x0000000c09097220 */ /* 0x080fe20000410000 */
[----:B------:R-:W-:Y:S02]  /*8700*/  HADD2.F32 R20, -RZ, R51.H0_H0 ;  /* 0x20000033ff147230 */ /* 0x000fe40000004100 */
[C---:B------:R-:W-:Y:S01]  /*8710*/  FFMA.FTZ R42, R14.reuse, R5, -R13 ;  /* 0x000000050e2a7223 */ /* 0x040fe2000001080d */
[----:B------:R-:W-:Y:S01]  /*8720*/  FFMA.FTZ R44, R14, R15, R21 ;  /* 0x0000000f0e2c7223 */ /* 0x000fe20000010015 */
[----:B------:R-:W-:Y:S01]  /*8730*/  FFMA.FTZ R36, R3, R12, -R36 ;  /* 0x0000000c03247223 */ /* 0x000fe20000010824 */
[----:B------:R-:W-:Y:S02]  /*8740*/  HADD2.F32 R7, -RZ, R6.H0_H0 ;  /* 0x20000006ff077230 */ /* 0x000fe40000004100 */
[----:B------:R-:W-:Y:S01]  /*8750*/  FMUL.FTZ R14, R11, R32 ;  /* 0x000000200b0e7220 */ /* 0x000fe20000410000 */
[----:B------:R-:W-:Y:S01]  /*8760*/  FFMA.FTZ R34, R3, R34, R9 ;  /* 0x0000002203227223 */ /* 0x000fe20000010009 */
[----:B------:R-:W-:Y:S01]  /*8770*/  FMUL.FTZ R12, R11, R20 ;  /* 0x000000140b0c7220 */ /* 0x000fe20000410000 */
[----:B------:R-:W-:-:S02]  /*8780*/  HADD2.F32 R8, -RZ, R8.H1_H1 ;  /* 0x30000008ff087230 */ /* 0x000fc40000004100 */
[C---:B------:R-:W-:Y:S01]  /*8790*/  FFMA.FTZ R14, R7.reuse, R20, -R14 ;  /* 0x00000014070e7223 */ /* 0x040fe2000001080e */
[----:B------:R-:W-:Y:S02]  /*87a0*/  HADD2.F32 R10, -RZ, R10.H1_H1 ;  /* 0x3000000aff0a7230 */ /* 0x000fe40000004100 */
[----:B------:R-:W-:Y:S01]  /*87b0*/  FFMA.FTZ R12, R7, R32, R12 ;  /* 0x00000020070c7223 */ /* 0x000fe2000001000c */
[----:B------:R-:W-:Y:S02]  /*87c0*/  HADD2.F32 R9, -RZ, R46.H0_H0 ;  /* 0x2000002eff097230 */ /* 0x000fe40000004100 */
        /* <DEDUP_REMOVED lines=23> */
.L_x_4278:
[----:B------:R-:W-:Y:S05]  /*8940*/  BSYNC B1 ;  /* 0x0000000000017941 */ /* 0x000fea0003800000 */
.L_x_4277:
[----:B------:R-:W-:Y:S01]  /*8950*/  PRMT R39, R55, 0x5410, R58 ;  /* 0x0000541037277816 */ /* 0x000fe2000000003a */
[----:B------:R-:W-:Y:S06]  /*8960*/  @P1 BRA `(.L_x_4264) ;  /* 0x00000004005c1947 */ /* 0x000fec0003800000 */
[----:B0-----:R-:W-:Y:S01]  /*8970*/  LOP3.LUT R3, R235, R0, R230, 0x1e, !PT ;  /* 0x00000000eb037212 */ /* 0x001fe200078e1ee6 */
[----:B-1----:R-:W0:Y:S01]  /*8980*/  LDS.128 R4, [R229+0x20400] ;  /* 0x02040000e5047984 */ /* 0x002e220000000c00 */
        /* <DEDUP_REMOVED lines=59> */
[----:B------:R-:W-:Y:S02]  /*8d40*/  HADD2.F32 R10, -RZ, R10.H1_H1 ;  /* 0x3000000aff0a7230 */ /* 0x000fe40000004100 */
[----:B------:R-:W-:Y:S01]  /*8d50*/  FFMA.FTZ R33, R7, R0, -R34 ;  /* 0x0000000007217223 */ /* 0x000fe20000010822 */
[----:B------:R-:W-:-:S02]  /*8d60*/  HADD2.F32 R11, -RZ, R36.H0_H0 ;  /* 0x20000024ff0b7230 */ /* 0x000fc40000004100 */
[----:B------:R-:W-:Y:S02]  /*8d70*/  HADD2.F32 R13, -RZ, R35.H0_H0 ;  /* 0x20000023ff0d7230 */ /* 0x000fe40000004100 */
[----:B------:R-:W-:Y:S01]  /*8d80*/  FFMA.FTZ R35, R7, R12, R14 ;  /* 0x0000000c07237223 */ /* 0x000fe2000001000e */
[----:B------:R-:W-:Y:S02]  /*8d90*/  HADD2.F32 R5, -RZ, R38.H0_H0 ;  /* 0x20000026ff057230 */ /* 0x000fe40000004100 */
[----:B------:R-:W-:Y:S01]  /*8da0*/  FMUL.FTZ R7, R8, R11 ;  /* 0x0000000b08077220 */ /* 0x000fe20000410000 */
[----:B------:R-:W-:Y:S02]  /*8db0*/  HADD2.F32 R9, -RZ, R37.H0_H0 ;  /* 0x20000025ff097230 */ /* 0x000fe40000004100 */
[----:B------:R-:W-:Y:S01]  /*8dc0*/  FMUL.FTZ R27, R10, R13 ;  /* 0x0000000d0a1b7220 */ /* 0x000fe20000410000 */
[----:B------:R-:W-:Y:S02]  /*8dd0*/  HADD2.F32 R6, -RZ, R6.H1_H1 ;  /* 0x30000006ff067230 */ /* 0x000fe40000004100 */
[-C--:B------:R-:W-:Y:S01]  /*8de0*/  FMUL.FTZ R8, R8, R5.reuse ;  /* 0x0000000508087220 */ /* 0x080fe20000410000 */
[----:B------:R-:W-:Y:S01]  /*8df0*/  FFMA.FTZ R0, R4, R5, -R7 ;  /* 0x0000000504007223 */ /* 0x000fe20000010807 */
[-C--:B------:R-:W-:Y:S01]  /*8e00*/  FMUL.FTZ R12, R10, R9.reuse ;  /* 0x000000090a0c7220 */ /* 0x080fe20000410000 */
        /* <DEDUP_REMOVED lines=13> */
.L_x_4264:
[----:B------:R-:W-:Y:S05]  /*8ee0*/  BSYNC B0 ;  /* 0x0000000000007941 */ /* 0x000fea0003800000 */
.L_x_4244:
        /* <DEDUP_REMOVED lines=8> */
.L_x_4241:
[----:B------:R-:W-:-:S13]  /*8f70*/  ISETP.NE.AND P0, PT, R189, 0x3, PT ;  /* 0x00000003bd00780c */ /* 0x000fda0003f05270 */
[----:B------:R-:W-:Y:S05]  /*8f80*/  @!P0 BRA `(.L_x_4279) ;  /* 0x0000000000048947 */ /* 0x000fea0003800000 */
[----:B------:R-:W-:Y:S01]  /*8f90*/  BPT.TRAP 0x1 ;  /* 0x000000040000795c */ /* 0x000fe20000300000 */
.L_x_4279:
[----:B------:R-:W-:Y:S01]  /*8fa0*/  IMAD R21, R18, 0x8, R2 ;  /* 0x0000000812157824 */ /* 0x000fe200078e0202 */
[----:B---3--:R-:W-:-:S04]  /*8fb0*/  SHF.L.U32 R14, R22, 0x1f, RZ ;  /* 0x0000001f160e7819 */ /* 0x008fc800000006ff */
[----:B------:R3:W0:Y:S01]  /*8fc0*/  SYNCS.PHASECHK.TRANS64.TRYWAIT P1, [R21+URZ+0x38830], R14 ;  /* 0x0388300e150075a7 */ /* 0x000622000802017f */
[----:B------:R-:W-:Y:S05]  /*8fd0*/  @!P0 BRA `(.L_x_4280) ;  /* 0x0000000000048947 */ /* 0x000fea0003800000 */
[----:B------:R-:W-:Y:S01]  /*8fe0*/  BPT.TRAP 0x1 ;  /* 0x000000040000795c */ /* 0x000fe20000300000 */
.L_x_4280:
[C---:B--2---:R-:W-:Y:S01]  /*8ff0*/  IADD3 R0, R2.reuse, 0x22400, RZ ;  /* 0x0002240002007810 */ /* 0x044fe20007ffe0ff */
        /* <DEDUP_REMOVED lines=9> */
.L_x_4281:
[----:B------:R-:W-:Y:S01]  /*9090*/  IMAD R4, R18, 0x200, R15 ;  /* 0x0000020012047824 */ /* 0x000fe200078e020f */
[----:B------:R-:W-:Y:S01]  /*90a0*/  LOP3.LUT R6, R3, 0x10000, RZ, 0xfc, !PT ;  /* 0x0001000003067812 */ /* 0x000fe200078efcff */
[----:B------:R-:W-:Y:S01]  /*90b0*/  IMAD.MOV.U32 R7, RZ, RZ, 0x40000040 ;  /* 0x40000040ff077424 */ /* 0x000fe200078e00ff */
[----:B------:R-:W-:Y:S05]  /*90c0*/  WARPSYNC.ALL ;  /* 0x0000000000007948 */ /* 0x000fea0003800000 */
[----:B------:R-:W-:Y:S01]  /*90d0*/  IMAD.MOV.U32 R5, RZ, RZ, 0x40000040 ;  /* 0x40000040ff057424 */ /* 0x000fe200078e00ff */
        /* <DEDUP_REMOVED lines=10> */
[----:B------:R-:W-:Y:S01]  /*9180*/  SHF.L.U32 R57, R57, 0x1f, RZ ;  /* 0x0000001f39397819 */ /* 0x000fe200000006ff */
[----:B------:R-:W-:Y:S01]  /*9190*/  IMAD.MOV.U32 R11, RZ, RZ, 0x40000040 ;  /* 0x40000040ff0b7424 */ /* 0x000fe200078e00ff */
[----:B------:R-:W-:Y:S01]  /*91a0*/  BSSY B0, `(.L_x_4283) ;  /* 0x0000020000007945 */ /* 0x000fe20003800000 */
[----:B------:R-:W-:-:S06]  /*91b0*/  IMAD.MOV.U32 R5, RZ, RZ, 0x40000040 ;  /* 0x40000040ff057424 */ /* 0x000fcc00078e00ff */
[----:B------:R-:W-:Y:S01]  /*91c0*/  HGMMA.64x64x16.F32 R24, gdesc[UR4], RZ, !UPT, gsb0 ;  /* 0x00e00000041879f0 */ /* 0x000fe2000c0008ff */
        /* <DEDUP_REMOVED lines=8> */
[----:B------:R-:W-:-:S08]  /*9250*/  WARPGROUP.ARRIVE ;  /* 0x00000000000079c5 */ /* 0x000fd00000000000 */
        /* <DEDUP_REMOVED lines=20> */
.L_x_4485:
[----:B------:R-:W-:Y:S05]  /*93a0*/  BSYNC B0 ;  /* 0x0000000000007941 */ /* 0x000fea0003800000 */
.L_x_4283:
[----:B------:R-:W-:Y:S05]  /*93b0*/  @!P0 BRA `(.L_x_4285) ;  /* 0x0000000000048947 */ /* 0x000fea0003800000 */
[----:B------:R-:W-:Y:S01]  /*93c0*/  BPT.TRAP 0x1 ;  /* 0x000000040000795c */ /* 0x000fe20000300000 */
.L_x_4285:
[----:B------:R2:W4:Y:S01]  /*93d0*/  SYNCS.PHASECHK.TRANS64.TRYWAIT P1, [R21+URZ+0x38850], R14 ;  /* 0x0388500e150075a7 */ /* 0x000522000802017f */
[----:B------:R-:W-:Y:S05]  /*93e0*/  @!P0 BRA `(.L_x_4286) ;  /* 0x0000000000048947 */ /* 0x000fea0003800000 */
[----:B------:R-:W-:Y:S01]  /*93f0*/  BPT.TRAP 0x1 ;  /* 0x000000040000795c */ /* 0x000fe20000300000 */
.L_x_4286:
[C---:B------:R-:W-:Y:S01]  /*9400*/  VIADD R0, R2.reuse, 0x400 ;  /* 0x0000040002007836 */ /* 0x040fe20000000000 */
[----:B------:R-:W-:Y:S01]  /*9410*/  BSSY B0, `(.L_x_4287) ;  /* 0x000000a000007945 */ /* 0x000fe20003800000 */
[----:B------:R-:W-:-:S03]  /*9420*/  VIADD R3, R2, 0x26400 ;  /* 0x0002640002037836 */ /* 0x000fc60000000000 */
[----:B------:R-:W-:Y:S02]  /*9430*/  SHF.R.U32.HI R0, RZ, 0x4, R0 ;  /* 0x00000004ff007819 */ /* 0x000fe40000011600 */
[----:B------:R-:W-:Y:S02]  /*9440*/  SHF.R.U32.HI R3, RZ, 0x4, R3 ;  /* 0x00000004ff037819 */ /* 0x000fe40000011603 */
[----:B------:R-:W-:Y:S02]  /*9450*/  LOP3.LUT R0, R0, 0x3fff, RZ, 0xc0, !PT ;  /* 0x00003fff00007812 */ /* 0x000fe400078ec0ff */
[----:B------:R-:W-:Y:S02]  /*9460*/  LOP3.LUT R3, R3, 0x3fff, RZ, 0xc0, !PT ;  /* 0x00003fff03037812 */ /* 0x000fe400078ec0ff */
[----:B------:R-:W-:Y:S01]  /*9470*/  LOP3.LUT R20, R0, 0x10000, RZ, 0xfc, !PT ;  /* 0x0001000000147812 */ /* 0x000fe200078efcff */
[----:B----4-:R-:W-:Y:S06]  /*9480*/  @P1 BRA `(.L_x_4288) ;  /* 0x0000000000081947 */ /* 0x010fec0003800000 */
[----:B------:R-:W4:Y:S02]  /*9490*/  SYNCS.PHASECHK.TRANS64.TRYWAIT P1, [R21+URZ+0x38850], R14 ;  /* 0x0388500e150075a7 */ /* 0x000f24000802017f */
[----:B----4-:R-:W-:Y:S05]  /*94a0*/  @!P1 BRA `(.L_x_4289) ;  /* 0x0000013800949947 */ /* 0x010fea0003800000 */
.L_x_4288:
[----:B------:R-:W-:Y:S05]  /*94b0*/  BSYNC B0 ;  /* 0x0000000000007941 */ /* 0x000fea0003800000 */
.L_x_4287:
[----:B------:R-:W-:Y:S01]  /*94c0*/  IMAD R58, R18, 0x1000, R20 ;  /* 0x00001000123a7824 */ /* 0x000fe200078e0214 */
[----:B------:R-:W-:Y:S01]  /*94d0*/  LOP3.LUT R4, R3, 0x10000, RZ, 0xfc, !PT ;  /* 0x0001000003047812 */ /* 0x000fe200078efcff */
[----:B------:R-:W-:Y:S01]  /*94e0*/  IMAD.MOV.U32 R5, RZ, RZ, 0x40000040 ;  /* 0x40000040ff057424 */ /* 0x000fe200078e00ff */
[----:B------:R-:W-:Y:S01]  /*94f0*/  MOV R59, 0x40000040 ;  /* 0x40000040003b7802 */ /* 0x000fe20000000f00 */
[----:B------:R-:W-:Y:S05]  /*9500*/  WARPSYNC.ALL ;  /* 0x0000000000007948 */ /* 0x000fea0003800000 */
[C---:B------:R-:W-:Y:S01]  /*9510*/  R2UR UR4, R4.reuse ;  /* 0x00000000040472ca */ /* 0x040fe200000e0000 */
[----:B------:R-:W-:Y:S01]  /*9520*/  WARPGROUP.ARRIVE ;  /* 0x00000000000079c5 */ /* 0x000fe20000000000 */
[----:B------:R-:W-:Y:S01]  /*9530*/  R2UR UR5, R5 ;  /* 0x00000000050572ca */ /* 0x000fe200000e0000 */
[----:B------:R-:W-:Y:S01]  /*9540*/  VIADD R62, R4, 0x2 ;  /* 0x00000002043e7836 */ /* 0x000fe20000000000 */
[C---:B------:R-:W-:Y:S01]  /*9550*/  R2UR UR6, R58.reuse ;  /* 0x000000003a0672ca */ /* 0x040fe200000e0000 */
[C---:B------:R-:W-:Y:S01]  /*9560*/  VIADD R60, R58.reuse, 0x2 ;  /* 0x000000023a3c7836 */ /* 0x040fe20000000000 */
[----:B------:R-:W-:Y:S01]  /*9570*/  R2UR UR7, R59 ;  /* 0x000000003b0772ca */ /* 0x000fe200000e0000 */
[----:B------:R-:W-:Y:S01]  /*9580*/  IMAD.MOV.U32 R63, RZ, RZ, 0x40000040 ;  /* 0x40000040ff3f7424 */ /* 0x000fe200078e00ff */
[----:B------:R-:W5:Y:S01]  /*9590*/  S2R R0, SR_TID.X ;  /* 0x0000000000007919 */ /* 0x000f620000002100 */
[----:B------:R-:W-:Y:S01]  /*95a0*/  IMAD.MOV.U32 R61, RZ, RZ, 0x40000040 ;  /* 0x40000040ff3d7424 */ /* 0x000fe200078e00ff */
[----:B------:R-:W-:Y:S01]  /*95b0*/  MOV R67, 0x40000040 ;  /* 0x4000004000437802 */ /* 0x000fe20000000f00 */
[----:B-1----:R-:W-:Y:S01]  /*95c0*/  VIADD R57, R58, 0x800 ;  /* 0x000008003a397836 */ /* 0x002fe20000000000 */
[----:B------:R-:W1:Y:S01]  /*95d0*/  S2R R65, SR_TID.X ;  /* 0x0000000000417919 */ /* 0x000e620000002100 */
[----:B------:R-:W-:Y:S01]  /*95e0*/  VIADD R3, R4, 0x800 ;  /* 0x0000080004037836 */ /* 0x000fe20000000000 */
[----:B------:R-:W-:Y:S01]  /*95f0*/  BSSY B1, `(.L_x_4290) ;  /* 0x0000610000017945 */ /* 0x000fe20003800000 */
[----:B------:R-:W-:-:S02]  /*9600*/  IMAD.MOV.U32 R64, RZ, RZ, 0x4 ;  /* 0x00000004ff407424 */ /* 0x000fc400078e00ff */
[----:B------:R-:W-:Y:S02]  /*9610*/  IMAD.MOV.U32 R69, RZ, RZ, 0x40000040 ;  /* 0x40000040ff457424 */ /* 0x000fe400078e00ff */
        /* <DEDUP_REMOVED lines=9> */
[----:B------:R-:W-:-:S02]  /*96b0*/  MOV R63, 0x40000040 ;  /* 0x40000040003f7802 */ /* 0x000fc40000000f00 */
[----:B-----5:R-:W-:Y:S02]  /*96c0*/  SHF.R.U32.HI R0, RZ, 0x7, R0 ;  /* 0x00000007ff007819 */ /* 0x020fe40000011600 */
[----:B-1----:R-:W-:-:S04]  /*96d0*/  LOP3.LUT R65, R65, 0x7f, RZ, 0xc0, !PT ;  /* 0x0000007f41417812 */ /* 0x002fc800078ec0ff */
[----:B------:R-:W1:Y:S02]  /*96e0*/  SHFL.IDX PT, R0, R0, RZ, 0x1f ;  /* 0x00001fff00007589 */ /* 0x000e6400000e0000 */
[----:B-1----:R-:W-:-:S04]  /*96f0*/  ISETP.GT.AND P1, PT, R0, 0x7f, PT ;  /* 0x0000007f0000780c */ /* 0x002fc80003f24270 */
[----:B------:R-:W-:Y:S02]  /*9700*/  SEL R0, RZ, 0x2, !P1 ;  /* 0x00000002ff007807 */ /* 0x000fe40004800000 */
[C---:B0-234-:R-:W-:Y:S02]  /*9710*/  SEL R14, R64.reuse, 0x2, P1 ;  /* 0x00000002400e7807 */ /* 0x05dfe40000800000 */
        /* <DEDUP_REMOVED lines=177> */
[----:B------:R-:W-:Y:S01]  /*a230*/  MOV R57, 0xa00 ;  /* 0x00000a0000397802 */ /* 0x000fe20000000f00 */
[----:B------:R-:W-:-:S03]  /*a240*/  IMAD.MOV.U32 R3, RZ, RZ, 0x28 ;  /* 0x00000028ff037424 */ /* 0x000fc600078e00ff */
[----:B------:R-:W-:Y:S02]  /*a250*/  SEL R57, R57, 0x980, P1 ;  /* 0x0000098039397807 */ /* 0x000fe40000800000 */
[----:B------:R-:W-:Y:S02]  /*a260*/  SEL R3, R3, 0x26, P1 ;  /* 0x0000002603037807 */ /* 0x000fe40000800000 */
[----:B------:R-:W-:Y:S02]  /*a270*/  LOP3.LUT R57, R57, 0xa00, RZ, 0xc0, !PT ;  /* 0x00000a0039397812 */ /* 0x000fe400078ec0ff */
[----:B------:R-:W-:Y:S01]  /*a280*/  LOP3.LUT R3, R3, 0x6, RZ, 0xc0, !PT ;  /* 0x0000000603037812 */ /* 0x000fe200078ec0ff */
        /* <DEDUP_REMOVED lines=9> */
[CC--:B------:R-:W-:Y:S02]  /*a320*/  IADD3 R62, R3.reuse, R57.reuse, R4 ;  /* 0x00000039033e7210 */ /* 0x0c0fe40007ffe004 */
[----:B------:R-:W-:Y:S01]  /*a330*/  IADD3 R60, R3, R57, R58 ;  /* 0x00000039033c7210 */ /* 0x000fe20007ffe03a */
[----:B------:R-:W-:-:S02]  /*a340*/  IMAD.MOV.U32 R3, RZ, RZ, 0x30 ;  /* 0x00000030ff037424 */ /* 0x000fc400078e00ff */
        /* <DEDUP_REMOVED lines=13> */
[----:B------:R-:W-:Y:S01]  /*a420*/  VIADD R61, R4, 0xa00 ;  /* 0x00000a00043d7836 */ /* 0x000fe20000000000 */
[----:B------:R-:W-:Y:S01]  /*a430*/  IADD3 R62, R64, R63, RZ ;  /* 0x0000003f403e7210 */ /* 0x000fe20007ffe0ff */
[----:B------:R-:W-:-:S02]  /*a440*/  IMAD.IADD R68, R0, 0x1, R63 ;  /* 0x0000000100447824 */ /* 0x000fc400078e023f */
[--C-:B------:R-:W-:Y:S02]  /*a450*/  IMAD.IADD R66, R0, 0x1, R61.reuse ;  /* 0x0000000100427824 */ /* 0x100fe400078e023d */
        /* <DEDUP_REMOVED lines=34> */
[----:B------:R-:W-:Y:S01]  /*a680*/  IMAD.MOV.U32 R57, RZ, RZ, 0xe00 ;  /* 0x00000e00ff397424 */ /* 0x000fe200078e00ff */
[----:B------:R-:W-:-:S04]  /*a690*/  MOV R3, 0x38 ;  /* 0x0000003800037802 */ /* 0x000fc80000000f00 */
        /* <DEDUP_REMOVED lines=12> */
[--C-:B------:R-:W-:Y:S01]  /*a760*/  IMAD.IADD R68, R0, 0x1, R63.reuse ;  /* 0x0000000100447824 */ /* 0x100fe200078e023f */
[----:B------:R-:W-:Y:S01]  /*a770*/  IADD3 R61, R4, 0xc00, RZ ;  /* 0x00000c00043d7810 */ /* 0x000fe20007ffe0ff */
[----:B------:R-:W-:-:S04]  /*a780*/  IMAD.IADD R62, R64, 0x1, R63 ;  /* 0x00000001403e7824 */ /* 0x000fc800078e023f */
        /* <DEDUP_REMOVED lines=10> */
[----:B------:R-:W-:Y:S01]  /*a830*/  IMAD.MOV.U32 R61, RZ, RZ, 0x40000040 ;  /* 0x40000040ff3d7424 */ /* 0x000fe200078e00ff */
[----:B------:R-:W-:Y:S01]  /*a840*/  R2UR UR7, R69 ;  /* 0x00000000450772ca */ /* 0x000fe200000e0000 */
[----:B------:R-:W-:Y:S01]  /*a850*/  IMAD.MOV.U32 R69, RZ, RZ, 0x40000040 ;  /* 0x40000040ff457424 */ /* 0x000fe200078e00ff */
[----:B------:R-:W-:Y:S01]  /*a860*/  IADD3 R68, R14, R63, RZ ;  /* 0x0000003f0e447210 */ /* 0x000fe20007ffe0ff */
[----:B------:R-:W-:Y:S01]  /*a870*/  IMAD.MOV.U32 R63, RZ, RZ, 0x40000040 ;  /* 0x40000040ff3f7424 */ /* 0x000fe200078e00ff */
        /* <DEDUP_REMOVED lines=8> */
[----:B------:R-:W-:Y:S02]  /*a900*/  WARPGROUP.DEPBAR.LE gsb0, 0x0 ;  /* 0x00008000000079c5 */ /* 0x000fe40000010000 */
[----:B------:R-:W-:-:S10]  /*a910*/  WARPGROUP.ARRIVE ;  /* 0x00000000000079c5 */ /* 0x000fd40000000000 */
        /* <DEDUP_REMOVED lines=9> */
[----:B------:R-:W-:Y:S01]  /*a9b0*/  VIADD R3, R4, 0xe00 ;  /* 0x00000e0004037836 */ /* 0x000fe20000000000 */
[----:B------:R-:W-:-:S02]  /*a9c0*/  WARPGROUP.DEPBAR.LE gsb0, 0x0 ;  /* 0x00008000000079c5 */ /* 0x000fc40000010000 */
[----:B------:R-:W-:-:S06]  /*a9d0*/  WARPGROUP.ARRIVE ;  /* 0x00000000000079c5 */ /* 0x000fcc0000000000 */
[----:B------:R-:W-:Y:S01]  /*a9e0*/  HGMMA.64x64x16.F32 R24, gdesc[UR4], R24, gsb0 ;  /* 0x00e00000041879f0 */ /* 0x000fe20008000818 */
[----:B------:R-:W-:Y:S02]  /*a9f0*/  R2UR UR4, R62 ;  /* 0x000000003e0472ca */ /* 0x000fe400000e0000 */
[----:B------:R-:W-:Y:S01]  /*aa00*/  R2UR UR5, R63 ;  /* 0x000000003f0572ca */ /* 0x000fe200000e0000 */
[----:B------:R-:W-:Y:S01]  /*aa10*/  VIADD R63, R58, 0xe00 ;  /* 0x00000e003a3f7836 */ /* 0x000fe20000000000 */
[----:B------:R-:W-:Y:S02]  /*aa20*/  R2UR UR6, R60 ;  /* 0x000000003c0672ca */ /* 0x000fe400000e0000 */
[----:B------:R-:W-:Y:S01]  /*aa30*/  R2UR UR7, R61 ;  /* 0x000000003d0772ca */ /* 0x000fe200000e0000 */
[C---:B------:R-:W-:Y:S01]  /*aa40*/  IMAD.IADD R66, R0.reuse, 0x1, R63 ;  /* 0x0000000100427824 */ /* 0x040fe200078e023f */
[----:B------:R-:W-:Y:S01]  /*aa50*/  IADD3 R60, R0, R3, RZ ;  /* 0x00000003003c7210 */ /* 0x000fe20007ffe0ff */
[----:B------:R-:W-:-:S02]  /*aa60*/  IMAD.MOV.U32 R61, RZ, RZ, 0x40000040 ;  /* 0x40000040ff3d7424 */ /* 0x000fc400078e00ff */
        /* <DEDUP_REMOVED lines=13> */
[----:B------:R-:W-:-:S05]  /*ab40*/  IMAD.MOV.U32 R14, RZ, RZ, 0x40 ;  /* 0x00000040ff0e7424 */ /* 0x000fca00078e00ff */
[----:B------:R-:W-:-:S04]  /*ab50*/  SEL R0, R14, 0x3e, P1 ;  /* 0x0000003e0e007807 */ /* 0x000fc80000800000 */
[----:B------:R-:W-:Y:S01]  /*ab60*/  LOP3.LUT R59, R0, 0x6, RZ, 0xc0, !PT ;  /* 0x00000006003b7812 */ /* 0x000fe200078ec0ff */
[----:B------:R-:W-:Y:S02]  /*ab70*/  IMAD R0, R197, -0x40, R14 ;  /* 0xffffffc0c5007824 */ /* 0x000fe400078e020e */
[----:B------:R-:W-:Y:S02]  /*ab80*/  IMAD R14, R185, 0x40, R190 ;  /* 0x00000040b90e7824 */ /* 0x000fe400078e02be */
[----:B------:R-:W-:Y:S01]  /*ab90*/  VIADD R197, R197, 0xfffffffe ;  /* 0xfffffffec5c57836 */ /* 0x000fe20000000000 */
        /* <DEDUP_REMOVED lines=8> */
[----:B------:R-:W-:Y:S01]  /*ac20*/  IADD3 R60, R64, R3, RZ ;  /* 0x00000003403c7210 */ /* 0x000fe20007ffe0ff */
[----:B------:R-:W-:-:S05]  /*ac30*/  IMAD.MOV.U32 R3, RZ, RZ, 0x1000 ;  /* 0x00001000ff037424 */ /* 0x000fca00078e00ff */
[----:B------:R-:W-:-:S04]  /*ac40*/  SEL R3, R3, 0xf80, P1 ;  /* 0x00000f8003037807 */ /* 0x000fc80000800000 */
        /* <DEDUP_REMOVED lines=10> */
[----:B------:R-:W-:Y:S02]  /*acf0*/  IADD3 R60, R59, R3, R4 ;  /* 0x000000033b3c7210 */ /* 0x000fe40007ffe004 */
[----:B------:R-:W-:-:S02]  /*ad00*/  MOV R59, 0x40000040 ;  /* 0x40000040003b7802 */ /* 0x000fc40000000f00 */
[----:B------:R-:W-:Y:S02]  /*ad10*/  IADD3 R3, R187, 0x1, R0 ;  /* 0x00000001bb037810 */ /* 0x000fe40007ffe000 */
[C---:B------:R-:W-:Y:S02]  /*ad20*/  IADD3 R0, -R192.reuse, R0, R187 ;  /* 0x00000000c0007210 */ /* 0x040fe40007ffe1bb */
[----:B------:R-:W-:Y:S01]  /*ad30*/  IADD3 R3, -R192, R3, -R184 ;  /* 0x00000003c0037210 */ /* 0x000fe20007ffe9b8 */
[----:B------:R-:W-:Y:S02]  /*ad40*/  WARPGROUP.DEPBAR.LE gsb0, 0x0 ;  /* 0x00008000000079c5 */ /* 0x000fe40000010000 */
[----:B------:R-:W-:-:S06]  /*ad50*/  WARPGROUP.ARRIVE ;  /* 0x00000000000079c5 */ /* 0x000fcc0000000000 */
[----:B------:R-:W-:Y:S01]  /*ad60*/  HGMMA.64x64x16.F32 R24, gdesc[UR4], R24, gsb0 ;  /* 0x00e00000041879f0 */ /* 0x000fe20008000818 */
[----:B------:R-:W-:Y:S02]  /*ad70*/  R2UR UR4, R60 ;  /* 0x000000003c0472ca */ /* 0x000fe400000e0000 */
[----:B------:R-:W-:Y:S02]  /*ad80*/  R2UR UR5, R61 ;  /* 0x000000003d0572ca */ /* 0x000fe400000e0000 */
[----:B------:R-:W-:Y:S02]  /*ad90*/  R2UR UR6, R58 ;  /* 0x000000003a0672ca */ /* 0x000fe400000e0000 */
[----:B------:R-:W-:Y:S02]  /*ada0*/  R2UR UR7, R59 ;  /* 0x000000003b0772ca */ /* 0x000fe400000e0000 */
[----:B------:R-:W-:Y:S02]  /*adb0*/  VIADDMNMX R59, R14, R3, R0, PT ;  /* 0x000000030e3b7246 */ /* 0x000fe40003800100 */
[----:B------:R-:W-:-:S02]  /*adc0*/  IADD3 R3, R3, 0x8, R14 ;  /* 0x0000000803037810 */ /* 0x000fc40007ffe00e */
[C---:B------:R-:W-:Y:S02]  /*add0*/  ISETP.GT.AND P1, PT, R59.reuse, RZ, PT ;  /* 0x000000ff3b00720c */ /* 0x040fe40003f24270 */
[C---:B------:R-:W-:Y:S02]  /*ade0*/  ISETP.GT.AND P2, PT, R59.reuse, 0x1, PT ;  /* 0x000000013b00780c */ /* 0x040fe40003f44270 */
[----:B------:R-:W-:Y:S02]  /*adf0*/  ISETP.GT.AND P3, PT, R59, 0x8, PT ;  /* 0x000000083b00780c */ /* 0x000fe40003f64270 */
[----:B------:R-:W-:Y:S01]  /*ae00*/  VIMNMX R14, R0, R3, PT ;  /* 0x00000003000e7248 */ /* 0x000fe20003fe0100 */
[----:B------:R-:W-:Y:S02]  /*ae10*/  WARPGROUP.DEPBAR.LE gsb0, 0x0 ;  /* 0x00008000000079c5 */ /* 0x000fe40000010000 */
[----:B------:R-:W-:-:S06]  /*ae20*/  WARPGROUP.ARRIVE ;  /* 0x00000000000079c5 */ /* 0x000fcc0000000000 */
[----:B------:R-:W-:Y:S01]  /*ae30*/  HGMMA.64x64x16.F32 R24, gdesc[UR4], R24, gsb0 ;  /* 0x00e00000041879f0 */ /* 0x000fe20008000818 */
[----:B------:R-:W-:Y:S01]  /*ae40*/  ULDC UR4, c[0x0][0xa80] ;  /* 0x0002a00000047ab9 */ /* 0x000fe20000000800 */
[----:B------:R-:W-:Y:S01]  /*ae50*/  R2UR UR7, R171 ;  /* 0x00000000ab0772ca */ /* 0x000fe200000e0000 */
[----:B------:R-:W-:Y:S01]  /*ae60*/  IMAD.MOV.U32 R171, RZ, RZ, 0x40000040 ;  /* 0x40000040ffab7424 */ /* 0x000fe200078e00ff */
        /* <DEDUP_REMOVED lines=54> */
[----:B------:R-:W-:Y:S02]  /*b1d0*/  ISETP.GT.AND P2, PT, R14, 0x10, PT ;  /* 0x000000100e00780c */ /* 0x000fe40003f44270 */
[----:B------:R-:W-:Y:S02]  /*b1e0*/  FMNMX.FTZ R3, R30, R3, !PT ;  /* 0x000000031e037209 */ /* 0x000fe40007810000 */
[----:B------:R-:W-:Y:S02]  /*b1f0*/  FSEL R34, R34, -INF , P2 ;  /* 0xff80000022227808 */ /* 0x000fe40001000000 */
[C---:B------:R-:W-:Y:S02]  /*b200*/  ISETP.GT.AND P2, PT, R14.reuse, 0x18, PT ;  /* 0x000000180e00780c */ /* 0x040fe40003f44270 */
[----:B------:R-:W-:-:S02]  /*b210*/  ISETP.GT.AND P3, PT, R14, 0x29, PT ;  /* 0x000000290e00780c */ /* 0x000fc40003f64270 */
        /* <DEDUP_REMOVED lines=12> */
[----:B------:R-:W-:-:S02]  /*b2e0*/  ISETP.GT.AND P1, PT, R14, 0x21, PT ;  /* 0x000000210e00780c */ /* 0x000fc40003f24270 */
[----:B------:R-:W-:Y:S02]  /*b2f0*/  FSEL R42, R42, -INF , P2 ;  /* 0xff8000002a2a7808 */ /* 0x000fe40001000000 */
[----:B------:R-:W-:Y:S02]  /*b300*/  ISETP.GT.AND P2, PT, R14, 0x28, PT ;  /* 0x000000280e00780c */ /* 0x000fe40003f44270 */
[----:B------:R-:W-:Y:S02]  /*b310*/  FSEL R78, R43, -INF , P1 ;  /* 0xff8000002b4e7808 */ /* 0x000fe40000800000 */
[----:B------:R-:W-:Y:S02]  /*b320*/  FSEL R46, R46, -INF , P2 ;  /* 0xff8000002e2e7808 */ /* 0x000fe40001000000 */
[----:B------:R-:W-:Y:S02]  /*b330*/  ISETP.GT.AND P1, PT, R14, 0x30, PT ;  /* 0x000000300e00780c */ /* 0x000fe40003f24270 */
[----:B0-----:R-:W-:-:S02]  /*b340*/  FMNMX.FTZ R0, R29, R0, !PT ;  /* 0x000000001d007209 */ /* 0x001fc40007810000 */
[----:B------:R-:W-:Y:S01]  /*b350*/  FMNMX.FTZ R29, R38, R3, !PT ;  /* 0x00000003261d7209 */ /* 0x000fe20007810000 */
[----:B------:R-:W-:Y:S01]  /*b360*/  IMAD.U32 R3, RZ, RZ, UR4 ;  /* 0x00000004ff037e24 */ /* 0x000fe2000f8e00ff */
[----:B------:R-:W-:Y:S02]  /*b370*/  FSETP.NEU.FTZ.AND P4, PT, R0, -INF , PT ;  /* 0xff8000000000780b */ /* 0x000fe40003f9d000 */
[----:B------:R-:W-:Y:S01]  /*b380*/  FMNMX.FTZ R29, R76, R29, !PT ;  /* 0x0000001d4c1d7209 */ /* 0x000fe20007810000 */
[----:B------:R-:W-:Y:S01]  /*b390*/  FMUL.FTZ R31, R0, R3 ;  /* 0x00000003001f7220 */ /* 0x000fe20000410000 */
[----:B------:R-:W-:Y:S02]  /*b3a0*/  FSEL R80, R47, -INF , P3 ;  /* 0xff8000002f507808 */ /* 0x000fe40001800000 */
[----:B------:R-:W-:Y:S02]  /*b3b0*/  FMNMX.FTZ R29, R42, R29, !PT ;  /* 0x0000001d2a1d7209 */ /* 0x000fe40007810000 */
[----:B------:R-:W-:-:S02]  /*b3c0*/  FSEL R31, R31, RZ, P4 ;  /* 0x000000ff1f1f7208 */ /* 0x000fc40002000000 */
[----:B------:R-:W-:Y:S02]  /*b3d0*/  FMNMX.FTZ R29, R78, R29, !PT ;  /* 0x0000001d4e1d7209 */ /* 0x000fe40007810000 */
[----:B------:R-:W-:Y:S01]  /*b3e0*/  ISETP.GT.AND P2, PT, R14, 0x31, PT ;  /* 0x000000310e00780c */ /* 0x000fe20003f44270 */
[--C-:B------:R-:W-:Y:S01]  /*b3f0*/  FFMA.FTZ R33, R24, R3, -R31.reuse ;  /* 0x0000000318217223 */ /* 0x100fe2000001081f */
[----:B------:R-:W-:Y:S01]  /*b400*/  FMNMX.FTZ R29, R46, R29, !PT ;  /* 0x0000001d2e1d7209 */ /* 0x000fe20007810000 */
[-CC-:B------:R-:W-:Y:S01]  /*b410*/  FFMA.FTZ R25, R25, R3.reuse, -R31.reuse ;  /* 0x0000000319197223 */ /* 0x180fe2000001081f */
[----:B------:R-:W-:Y:S01]  /*b420*/  FSEL R50, R50, -INF , P1 ;  /* 0xff80000032327808 */ /* 0x000fe20000800000 */
[--C-:B------:R-:W-:Y:S01]  /*b430*/  FFMA.FTZ R176, R28, R3, -R31.reuse ;  /* 0x000000031cb07223 */ /* 0x100fe2000001081f */
[----:B------:R-:W-:Y:S01]  /*b440*/  FMNMX.FTZ R29, R80, R29, !PT ;  /* 0x0000001d501d7209 */ /* 0x000fe20007810000 */
[----:B------:R-:W-:Y:S01]  /*b450*/  MUFU.EX2 R152, R25 ;  /* 0x0000001900987308 */ /* 0x000fe20000000800 */
[----:B------:R-:W-:Y:S01]  /*b460*/  ISETP.GT.AND P1, PT, R14, 0x38, PT ;  /* 0x000000380e00780c */ /* 0x000fe20003f24270 */
[-CC-:B------:R-:W-:Y:S01]  /*b470*/  FFMA.FTZ R177, R58, R3.reuse, -R31.reuse ;  /* 0x000000033ab17223 */ /* 0x180fe2000001081f */
[----:B------:R-:W-:Y:S01]  /*b480*/  FSEL R24, R51, -INF , P2 ;  /* 0xff80000033187808 */ /* 0x000fe20001000000 */
[--C-:B------:R-:W-:Y:S01]  /*b490*/  FFMA.FTZ R178, R32, R3, -R31.reuse ;  /* 0x0000000320b27223 */ /* 0x100fe2000001081f */
[----:B------:R-:W-:Y:S01]  /*b4a0*/  FMNMX.FTZ R29, R50, R29, !PT ;  /* 0x0000001d321d7209 */ /* 0x000fe20007810000 */
[-CC-:B------:R-:W-:Y:S01]  /*b4b0*/  FFMA.FTZ R179, R60, R3.reuse, -R31.reuse ;  /* 0x000000033cb37223 */ /* 0x180fe2000001081f */
[----:B------:R-:W-:Y:S01]  /*b4c0*/  ISETP.GT.AND P2, PT, R14, 0x39, PT ;  /* 0x000000390e00780c */ /* 0x000fe20003f44270 */
[-CC-:B------:R-:W-:Y:S01]  /*b4d0*/  FFMA.FTZ R180, R36, R3.reuse, -R31.reuse ;  /* 0x0000000324b47223 */ /* 0x180fe2000001081f */
[----:B------:R-:W-:Y:S01]  /*b4e0*/  FSEL R54, R54, -INF , P1 ;  /* 0xff80000036367808 */ /* 0x000fe20000800000 */
[--C-:B------:R-:W-:Y:S01]  /*b4f0*/  FFMA.FTZ R181, R62, R3, -R31.reuse ;  /* 0x000000033eb57223 */ /* 0x100fe2000001081f */
[----:B------:R-:W-:Y:S01]  /*b500*/  FMNMX.FTZ R29, R24, R29, !PT ;  /* 0x0000001d181d7209 */ /* 0x000fe20007810000 */
[-CC-:B------:R-:W-:Y:S01]  /*b510*/  FFMA.FTZ R182, R40, R3.reuse, -R31.reuse ;  /* 0x0000000328b67223 */ /* 0x180fe2000001081f */
[----:B------:R-:W-:Y:S01]  /*b520*/  FSEL R82, R55, -INF , P2 ;  /* 0xff80000037527808 */ /* 0x000fe20001000000 */
        /* <DEDUP_REMOVED lines=8> */
[----:B------:R-:W-:Y:S01]  /*b5b0*/  FFMA.FTZ R173, R70, R3, -R31 ;  /* 0x0000000346ad7223 */ /* 0x000fe2000001081f */
[----:B------:R-:W0:Y:S01]  /*b5c0*/  MUFU.EX2 R33, R33 ;  /* 0x0000002100217308 */ /* 0x000e220000000800 */
[----:B------:R-:W1:Y:S07]  /*b5d0*/  SHFL.BFLY PT, R14, R29, 0x2, 0x1f ;  /* 0x0c401f001d0e7f89 */ /* 0x000e6e00000e0000 */
[----:B------:R-:W-:Y:S08]  /*b5e0*/  MUFU.EX2 R176, R176 ;  /* 0x000000b000b07308 */ /* 0x000ff00000000800 */
[----:B------:R-:W2:Y:S01]  /*b5f0*/  MUFU.EX2 R177, R177 ;  /* 0x000000b100b17308 */ /* 0x000ea20000000800 */
[----:B0-----:R-:W-:Y:S01]  /*b600*/  FADD.FTZ R231, R33, R152 ;  /* 0x0000009821e77221 */ /* 0x001fe20000010000 */
[----:B------:R-:W-:-:S06]  /*b610*/  F2FP.F16.F32.PACK_AB R152, R152, R33 ;  /* 0x000000219898723e */ /* 0x000fcc00000000ff */
[----:B------:R-:W-:Y:S01]  /*b620*/  MUFU.EX2 R178, R178 ;  /* 0x000000b200b27308 */ /* 0x000fe20000000800 */
[----:B-1----:R-:W-:-:S05]  /*b630*/  FMNMX.FTZ R14, R29, R14, !PT ;  /* 0x0000000e1d0e7209 */ /* 0x002fca0007810000 */
[----:B------:R-:W0:Y:S02]  /*b640*/  SHFL.BFLY PT, R25, R14, 0x1, 0x1f ;  /* 0x0c201f000e197f89 */ /* 0x000e2400000e0000 */
[----:B------:R-:W1:Y:S01]  /*b650*/  MUFU.EX2 R179, R179 ;  /* 0x000000b300b37308 */ /* 0x000e620000000800 */
[----:B--2---:R-:W-:Y:S01]  /*b660*/  F2FP.F16.F32.PACK_AB R154, R177, R176 ;  /* 0x000000b0b19a723e */ /* 0x004fe200000000ff */
[----:B------:R-:W-:-:S04]  /*b670*/  FADD.FTZ R176, R176, R231 ;  /* 0x000000e7b0b07221 */ /* 0x000fc80000010000 */
[----:B------:R-:W-:Y:S02]  /*b680*/  FADD.FTZ R177, R177, R176 ;  /* 0x000000b0b1b17221 */ /* 0x000fe40000010000 */
[----:B------:R-:W-:Y:S08]  /*b690*/  MUFU.EX2 R180, R180 ;  /* 0x000000b400b47308 */ /* 0x000ff00000000800 */
[----:B------:R-:W2:Y:S01]  /*b6a0*/  MUFU.EX2 R181, R181 ;  /* 0x000000b500b57308 */ /* 0x000ea20000000800 */
[----:B-1----:R-:W-:Y:S01]  /*b6b0*/  F2FP.F16.F32.PACK_AB R156, R179, R178 ;  /* 0x000000b2b39c723e */ /* 0x002fe200000000ff */
[----:B------:R-:W-:Y:S01]  /*b6c0*/  FADD.FTZ R178, R178, R177 ;  /* 0x000000b1b2b27221 */ /* 0x000fe20000010000 */
[----:B0-----:R-:W-:-:S03]  /*b6d0*/  FMNMX.FTZ R168, R14, R25, !PT ;  /* 0x000000190ea87209 */ /* 0x001fc60007810000 */
[----:B------:R-:W-:Y:S02]  /*b6e0*/  FADD.FTZ R179, R179, R178 ;  /* 0x000000b2b3b37221 */ /* 0x000fe40000010000 */
[----:B------:R-:W-:Y:S01]  /*b6f0*/  MUFU.EX2 R182, R182 ;  /* 0x000000b600b67308 */ /* 0x000fe20000000800 */
[C---:B------:R-:W-:Y:S01]  /*b700*/  FSETP.NEU.FTZ.AND P1, PT, R168.reuse, -INF , PT ;  /* 0xff800000a800780b */ /* 0x040fe20003f3d000 */
[----:B------:R-:W-:-:S05]  /*b710*/  FMUL.FTZ R14, R168, R3 ;  /* 0x00000003a80e7220 */ /* 0x000fca0000410000 */
[----:B------:R-:W-:Y:S01]  /*b720*/  FSEL R29, R14, RZ, P1 ;  /* 0x000000ff0e1d7208 */ /* 0x000fe20000800000 */
[----:B------:R-:W0:Y:S01]  /*b730*/  MUFU.EX2 R183, R183 ;  /* 0x000000b700b77308 */ /* 0x000e220000000800 */
[----:B------:R-:W-:Y:S02]  /*b740*/  ISETP.NE.AND P1, PT, R65, RZ, PT ;  /* 0x000000ff4100720c */ /* 0x000fe40003f25270 */
[----:B------:R-:W-:Y:S01]  /*b750*/  LOP3.LUT R14, R56, 0x2000000, RZ, 0xfc, !PT ;  /* 0x02000000380e7812 */ /* 0x000fe200078efcff */
        /* <DEDUP_REMOVED lines=14> */
[-CC-:B------:R-:W-:Y:S01]  /*b840*/  FFMA.FTZ R227, R50, R3.reuse, -R29.reuse ;  /* 0x0000000332e37223 */ /* 0x180fe2000001081d */
[----:B------:R-:W-:Y:S01]  /*b850*/  @!P1 PRMT R25, RZ, 0x654, R24 ;  /* 0x00000654ff199816 */ /* 0x000fe20000000018 */
[-CC-:B------:R-:W-:Y:S01]  /*b860*/  FFMA.FTZ R175, R54, R3.reuse, -R29.reuse ;  /* 0x0000000336af7223 */ /* 0x180fe2000001081d */
[----:B------:R-:W-:Y:S01]  /*b870*/  FFMA.FTZ R186, R82, R3, -R29 ;  /* 0x0000000352ba7223 */ /* 0x000fe2000001081d */
[----:B------:R-:W-:Y:S01]  /*b880*/  MUFU.EX2 R200, R200 ;  /* 0x000000c800c87308 */ /* 0x000fe20000000800 */
[----:B------:R1:W-:Y:S01]  /*b890*/  @!P1 SYNCS.ARRIVE.TRANS64.RED.A1T0 RZ, [R25+URZ], RZ ;  /* 0x000000ff19ff99a7 */ /* 0x0003e2000810043f */
[----:B------:R-:W-:Y:S01]  /*b8a0*/  IMAD R170, R18, 0x1000, R14 ;  /* 0x0000100012aa7824 */ /* 0x000fe200078e020e */
[----:B--2---:R-:W-:Y:S01]  /*b8b0*/  F2FP.F16.F32.PACK_AB R158, R181, R180 ;  /* 0x000000b4b59e723e */ /* 0x004fe200000000ff */
[----:B------:R-:W-:Y:S01]  /*b8c0*/  FADD.FTZ R180, R180, R179 ;  /* 0x000000b3b4b47221 */ /* 0x000fe20000010000 */
[----:B0-----:R-:W-:Y:S01]  /*b8d0*/  F2FP.F16.F32.PACK_AB R160, R183, R182 ;  /* 0x000000b6b7a0723e */ /* 0x001fe200000000ff */
[C---:B------:R-:W-:Y:S01]  /*b8e0*/  VIADD R24, R170.reuse, 0x80 ;  /* 0x00000080aa187836 */ /* 0x040fe20000000000 */
[----:B------:R-:W-:Y:S01]  /*b8f0*/  R2UR UR6, R170 ;  /* 0x00000000aa0672ca */ /* 0x000fe200000e0000 */
[----:B------:R-:W0:Y:S01]  /*b900*/  MUFU.EX2 R201, R201 ;  /* 0x000000c900c97308 */ /* 0x000e220000000800 */
[----:B-1----:R-:W-:Y:S01]  /*b910*/  MOV R25, 0x40000040 ;  /* 0x4000004000197802 */ /* 0x002fe20000000f00 */
[----:B------:R-:W-:Y:S01]  /*b920*/  FADD.FTZ R181, R181, R180 ;  /* 0x000000b4b5b57221 */ /* 0x000fe20000010000 */
[----:B------:R-:W-:-:S02]  /*b930*/  R2UR UR10, R24 ;  /* 0x00000000180a72ca */ /* 0x000fc400000e0000 */
[----:B------:R-:W-:Y:S01]  /*b940*/  R2UR UR11, R25 ;  /* 0x00000000190b72ca */ /* 0x000fe200000e0000 */
[----:B------:R-:W-:Y:S01]  /*b950*/  FADD.FTZ R182, R182, R181 ;  /* 0x000000b5b6b67221 */ /* 0x000fe20000010000 */
[----:B------:R-:W-:Y:S01]  /*b960*/  @!P1 IADD3 R21, R21, 0x38860, RZ ;  /* 0x0003886015159810 */ /* 0x000fe20007ffe0ff */
[----:B------:R-:W-:Y:S02]  /*b970*/  MUFU.EX2 R202, R202 ;  /* 0x000000ca00ca7308 */ /* 0x000fe40000000800 */
[----:B------:R-:W-:Y:S01]  /*b980*/  FADD.FTZ R183, R183, R182 ;  /* 0x000000b6b7b77221 */ /* 0x000fe20000010000 */
[----:B------:R-:W-:-:S05]  /*b990*/  @!P1 PRMT R21, RZ, 0x654, R21 ;  /* 0x00000654ff159816 */ /* 0x000fca0000000015 */
        /* <DEDUP_REMOVED lines=16> */
[----:B------:R-:W3:Y:S01]  /*baa0*/  MUFU.EX2 R198, R198 ;  /* 0x000000c600c67308 */ /* 0x000ee20000000800 */
[----:B-1----:R-:W-:Y:S01]  /*bab0*/  F2FP.F16.F32.PACK_AB R159, R207, R206 ;  /* 0x000000cecf9f723e */ /* 0x002fe200000000ff */
[----:B------:R-:W-:-:S04]  /*bac0*/  FADD.FTZ R206, R206, R205 ;  /* 0x000000cdcece7221 */ /* 0x000fc80000010000 */
[----:B------:R1:W-:Y:S01]  /*bad0*/  STSM.16.M88.4 [R208], R156 ;  /* 0x0000009cd0007844 */ /* 0x0003e20000000200 */
[----:B------:R-:W-:Y:S01]  /*bae0*/  FADD.FTZ R206, R207, R206 ;  /* 0x000000cecfce7221 */ /* 0x000fe20000010000 */
[----:B------:R-:W-:Y:S01]  /*baf0*/  MUFU.EX2 R211, R211 ;  /* 0x000000d300d37308 */ /* 0x000fe20000000800 */
[----:B0-----:R-:W-:-:S07]  /*bb00*/  FADD.FTZ R183, R196, R183 ;  /* 0x000000b7c4b77221 */ /* 0x001fce0000010000 */
[----:B------:R-:W0:Y:S01]  /*bb10*/  MUFU.EX2 R224, R224 ;  /* 0x000000e000e07308 */ /* 0x000e220000000800 */
[C---:B---3--:R-:W-:Y:S01]  /*bb20*/  F2FP.F16.F32.PACK_AB R162, R198.reuse, R196 ;  /* 0x000000c4c6a2723e */ /* 0x048fe200000000ff */
[----:B------:R-:W-:-:S06]  /*bb30*/  FADD.FTZ R198, R198, R183 ;  /* 0x000000b7c6c67221 */ /* 0x000fcc0000010000 */
        /* <DEDUP_REMOVED lines=11> */
[----:B------:R-:W-:Y:S01]  /*bbf0*/  MUFU.EX2 R172, R172 ;  /* 0x000000ac00ac7308 */ /* 0x000fe20000000800 */
[----:B0-----:R-:W-:-:S07]  /*bc00*/  FADD.FTZ R198, R199, R198 ;  /* 0x000000c6c7c67221 */ /* 0x001fce0000010000 */
[----:B------:R-:W0:Y:S01]  /*bc10*/  MUFU.EX2 R173, R173 ;  /* 0x000000ad00ad7308 */ /* 0x000e220000000800 */
[C---:B----4-:R-:W-:Y:S01]  /*bc20*/  F2FP.F16.F32.PACK_AB R164, R169.reuse, R199 ;  /* 0x000000c7a9a4723e */ /* 0x050fe200000000ff */
[----:B------:R-:W-:-:S06]  /*bc30*/  FADD.FTZ R169, R169, R198 ;  /* 0x000000c6a9a97221 */ /* 0x000fcc0000010000 */
[----:B------:R-:W-:Y:S08]  /*bc40*/  MUFU.EX2 R227, R227 ;  /* 0x000000e300e37308 */ /* 0x000ff00000000800 */
[----:B------:R-:W3:Y:S01]  /*bc50*/  MUFU.EX2 R174, R174 ;  /* 0x000000ae00ae7308 */ /* 0x000ee20000000800 */
[----:B0-----:R-:W-:Y:S01]  /*bc60*/  F2FP.F16.F32.PACK_AB R166, R173, R172 ;  /* 0x000000acada6723e */ /* 0x001fe200000000ff */
[----:B------:R-:W-:-:S06]  /*bc70*/  FADD.FTZ R172, R172, R169 ;  /* 0x000000a9acac7221 */ /* 0x000fcc0000010000 */
[----:B------:R-:W-:Y:S08]  /*bc80*/  MUFU.EX2 R175, R175 ;  /* 0x000000af00af7308 */ /* 0x000ff00000000800 */
[----:B------:R-:W0:Y:S01]  /*bc90*/  MUFU.EX2 R186, R186 ;  /* 0x000000ba00ba7308 */ /* 0x000e220000000800 */
[----:B---3--:R-:W-:Y:S01]  /*bca0*/  F2FP.F16.F32.PACK_AB R165, R174, R227 ;  /* 0x000000e3aea5723e */ /* 0x008fe200000000ff */
[----:B------:R-:W-:-:S04]  /*bcb0*/  FADD.FTZ R227, R227, R226 ;  /* 0x000000e2e3e37221 */ /* 0x000fc80000010000 */
[----:B------:R-:W-:Y:S01]  /*bcc0*/  FADD.FTZ R174, R174, R227 ;  /* 0x000000e3aeae7221 */ /* 0x000fe20000010000 */
[----:B0-----:R-:W-:-:S03]  /*bcd0*/  F2FP.F16.F32.PACK_AB R167, R186, R175 ;  /* 0x000000afbaa7723e */ /* 0x001fc600000000ff */
[----:B------:R-:W-:Y:S02]  /*bce0*/  FADD.FTZ R175, R175, R174 ;  /* 0x000000aeafaf7221 */ /* 0x000fe40000010000 */
[----:B------:R1:W-:Y:S01]  /*bcf0*/  STSM.16.M88.4 [R209], R164 ;  /* 0x000000a4d1007844 */ /* 0x0003e20000000200 */
[----:B------:R-:W-:Y:S01]  /*bd00*/  WARPGROUP.ARRIVE ;  /* 0x00000000000079c5 */ /* 0x000fe20000000000 */
[----:B------:R-:W-:-:S05]  /*bd10*/  FADD.FTZ R186, R186, R175 ;  /* 0x000000afbaba7221 */ /* 0x000fca0000010000 */
[----:B------:R-:W-:Y:S03]  /*bd20*/  HGMMA.64x256x16.F32 R24, R152, gdesc[UR4].tnspB, RZ, !UPT, gsb0 ;  /* 0x43e0000498187df0 */ /* 0x000fe6000c0008ff */
[----:B------:R-:W-:Y:S02]  /*bd30*/  WARPGROUP.DEPBAR.LE gsb0, 0x0 ;  /* 0x00008000000079c5 */ /* 0x000fe40000010000 */
[----:B------:R-:W-:Y:S01]  /*bd40*/  WARPGROUP.ARRIVE ;  /* 0x00000000000079c5 */ /* 0x000fe20000000000 */
[C---:B--2---:R-:W-:Y:S02]  /*bd50*/  VIADD R152, R170.reuse, 0x100 ;  /* 0x00000100aa987836 */ /* 0x044fe40000000000 */
[----:B------:R-:W-:Y:S02]  /*bd60*/  IMAD.MOV.U32 R153, RZ, RZ, 0x40000040 ;  /* 0x40000040ff997424 */ /* 0x000fe400078e00ff */
[----:B------:R-:W-:-:S15]  /*bd70*/  VIADD R170, R170, 0x180 ;  /* 0x00000180aaaa7836 */ /* 0x000fde0000000000 */
[----:B------:R-:W-:-:S03]  /*bd80*/  NOP ;  /* 0x0000000000007918 */ /* 0x000fc60000000000 */
        /* <DEDUP_REMOVED lines=29> */
[----:B0-----:R-:W-:Y:S01]  /*bf60*/  FADD.FTZ R21, R173, R172 ;  /* 0x000000acad157221 */ /* 0x001fe20000010000 */
[----:B-1----:R-:W-:Y:S06]  /*bf70*/  @!P2 BRA `(.L_x_4291) ;  /* 0x0000003400dca947 */ /* 0x002fec0003800000 */
[----:B------:R-:W-:Y:S01]  /*bf80*/  BSSY B0, `(.L_x_4292) ;  /* 0x0000375000007945 */ /* 0x000fe20003800000 */
[----:B------:R-:W-:Y:S02]  /*bf90*/  IMAD.MOV.U32 R200, RZ, RZ, R168 ;  /* 0x000000ffffc87224 */ /* 0x000fe400078e00a8 */
[----:B------:R-:W-:Y:S02]  /*bfa0*/  IMAD.MOV.U32 R198, RZ, RZ, R0 ;  /* 0x000000ffffc67224 */ /* 0x000fe400078e0000 */
[----:B------:R-:W-:-:S07]  /*bfb0*/  IMAD.MOV.U32 R199, RZ, RZ, R18 ;  /* 0x000000ffffc77224 */ /* 0x000fce00078e0012 */
.L_x_4303:
[----:B------:R-:W-:-:S05]  /*bfc0*/  VIADD R18, R199, 0x1 ;  /* 0x00000001c7127836 */ /* 0x000fca0000000000 */
[----:B------:R-:W-:-:S04]  /*bfd0*/  ISETP.NE.AND P2, PT, R18, 0x2, PT ;  /* 0x000000021200780c */ /* 0x000fc80003f45270 */
[----:B------:R-:W-:Y:S02]  /*bfe0*/  SEL R3, RZ, 0x1, P2 ;  /* 0x00000001ff037807 */ /* 0x000fe40001000000 */
[----:B------:R-:W-:Y:S02]  /*bff0*/  SEL R18, R18, RZ, P2 ;  /* 0x000000ff12127207 */ /* 0x000fe40001000000 */
[----:B------:R-:W-:Y:S01]  /*c000*/  LOP3.LUT R22, R22, R3, RZ, 0x3c, !PT ;  /* 0x0000000316167212 */ /* 0x000fe200078e3cff */
[----:B-1----:R-:W-:Y:S06]  /*c010*/  @!P0 BRA `(.L_x_4293) ;  /* 0x0000000000048947 */ /* 0x002fec0003800000 */
[----:B------:R-:W-:Y:S01]  /*c020*/  BPT.TRAP 0x1 ;  /* 0x000000040000795c */ /* 0x000fe20000300000 */
.L_x_4293:
[----:B------:R-:W-:Y:S01]  /*c030*/  IMAD R196, R18, 0x8, R2 ;  /* 0x0000000812c47824 */ /* 0x000fe200078e0202 */
[----:B------:R-:W-:-:S04]  /*c040*/  SHF.L.U32 R3, R22, 0x1f, RZ ;  /* 0x0000001f16037819 */ /* 0x000fc800000006ff */
[----:B------:R0:W1:Y:S01]  /*c050*/  SYNCS.PHASECHK.TRANS64.TRYWAIT P2, [R196+URZ+0x38830], R3 ;  /* 0x03883003c40075a7 */ /* 0x000062000804017f */
[----:B------:R-:W-:Y:S05]  /*c060*/  @!P0 BRA `(.L_x_4294) ;  /* 0x0000000000048947 */ /* 0x000fea0003800000 */
[----:B------:R-:W-:Y:S01]  /*c070*/  BPT.TRAP 0x1 ;  /* 0x000000040000795c */ /* 0x000fe20000300000 */
.L_x_4294:
[----:B------:R-:W-:Y:S01]  /*c080*/  BSSY B2, `(.L_x_4295) ;  /* 0x0000006000027945 */ /* 0x000fe20003800000 */
[----:B------:R-:W-:Y:S01]  /*c090*/  LEA R202, R18, R15, 0x9 ;  /* 0x0000000f12ca7211 */ /* 0x000fe200078e48ff */
[----:B------:R-:W-:Y:S02]  /*c0a0*/  IMAD.MOV.U32 R203, RZ, RZ, 0x40000040 ;  /* 0x40000040ffcb7424 */ /* 0x000fe400078e00ff */
[----:B-1----:R-:W-:Y:S05]  /*c0b0*/  @P2 BRA `(.L_x_4296) ;  /* 0x0000000000082947 */ /* 0x002fea0003800000 */
[----:B------:R-:W1:Y:S02]  /*c0c0*/  SYNCS.PHASECHK.TRANS64.TRYWAIT P2, [R196+URZ+0x38830], R3 ;  /* 0x03883003c40075a7 */ /* 0x000e64000804017f */
[----:B-1----:R-:W-:Y:S05]  /*c0d0*/  @!P2 BRA `(.L_x_4297) ;  /* 0x0000010c009ca947 */ /* 0x002fea0003800000 */
.L_x_4296:
[----:B------:R-:W-:Y:S05]  /*c0e0*/  BSYNC B2 ;  /* 0x0000000000027941 */ /* 0x000fea0003800000 */
.L_x_4295:
[C---:B------:R-:W-:Y:S01]  /*c0f0*/  R2UR UR6, R202.reuse ;  /* 0x00000000ca0672ca */ /* 0x040fe200000e0000 */
[----:B------:R-:W-:Y:S01]  /*c100*/  WARPGROUP.ARRIVE ;  /* 0x00000000000079c5 */ /* 0x000fe20000000000 */
[----:B------:R-:W-:Y:S01]  /*c110*/  R2UR UR7, R203 ;  /* 0x00000000cb0772ca */ /* 0x000fe200000e0000 */
[----:B------:R-:W-:Y:S01]  /*c120*/  VIADD R204, R202, 0x2 ;  /* 0x00000002cacc7836 */ /* 0x000fe20000000000 */
[----:B------:R-:W-:Y:S01]  /*c130*/  R2UR UR4, R6 ;  /* 0x00000000060472ca */ /* 0x000fe200000e0000 */
[----:B------:R-:W-:Y:S01]  /*c140*/  IMAD.MOV.U32 R205, RZ, RZ, 0x40000040 ;  /* 0x40000040ffcd7424 */ /* 0x000fe200078e00ff */
[----:B------:R-:W-:Y:S02]  /*c150*/  R2UR UR5, R7 ;  /* 0x00000000070572ca */ /* 0x000fe400000e0000 */
[----:B------:R-:W-:-:S11]  /*c160*/  MOV R203, 0x40000040 ;  /* 0x4000004000cb7802 */ /* 0x000fd60000000f00 */
        /* <DEDUP_REMOVED lines=28> */
.L_x_4298:
[----:B------:R2:W3:Y:S01]  /*c330*/  SYNCS.PHASECHK.TRANS64.TRYWAIT P2, [R196+URZ+0x38850], R3 ;  /* 0x03885003c40075a7 */ /* 0x0004e2000804017f */
[----:B------:R-:W-:Y:S05]  /*c340*/  @!P0 BRA `(.L_x_4299) ;  /* 0x0000000000048947 */ /* 0x000fea0003800000 */
[----:B------:R-:W-:Y:S01]  /*c350*/  BPT.TRAP 0x1 ;  /* 0x000000040000795c */ /* 0x000fe20000300000 */
.L_x_4299:
[----:B------:R-:W-:Y:S04]  /*c360*/  BSSY B2, `(.L_x_4300) ;  /* 0x0000004000027945 */ /* 0x000fe80003800000 */
[----:B---3--:R-:W-:Y:S05]  /*c370*/  @P2 BRA `(.L_x_4301) ;  /* 0x0000000000082947 */ /* 0x008fea0003800000 */
[----:B------:R-:W3:Y:S02]  /*c380*/  SYNCS.PHASECHK.TRANS64.TRYWAIT P2, [R196+URZ+0x38850], R3 ;  /* 0x03885003c40075a7 */ /* 0x000ee4000804017f */
[----:B---3--:R-:W-:Y:S05]  /*c390*/  @!P2 BRA `(.L_x_4302) ;  /* 0x0000010c0000a947 */ /* 0x008fea0003800000 */
.L_x_4301:
[----:B------:R-:W-:Y:S05]  /*c3a0*/  BSYNC B2 ;  /* 0x0000000000027941 */ /* 0x000fea0003800000 */
.L_x_4300:
        /* <DEDUP_REMOVED lines=11> */
[----:B------:R-:W-:Y:S02]  /*c460*/  VIADD R206, R4, 0x800 ;  /* 0x0000080004ce7836 */ /* 0x000fe40000000000 */
[----:B0123--:R-:W-:Y:S02]  /*c470*/  IMAD.MOV.U32 R3, RZ, RZ, 0x4 ;  /* 0x00000004ff037424 */ /* 0x00ffe400078e00ff */
[----:B------:R-:W-:-:S03]  /*c480*/  IMAD.MOV.U32 R207, RZ, RZ, 0x40000040 ;  /* 0x40000040ffcf7424 */ /* 0x000fc600078e00ff */
        /* <DEDUP_REMOVED lines=8> */
[----:B------:R-:W-:Y:S02]  /*c510*/  IADD3 R204, R4, 0x4, RZ ;  /* 0x0000000404cc7810 */ /* 0x000fe40007ffe0ff */
        /* <DEDUP_REMOVED lines=192> */
[----:B------:R-:W-:Y:S02]  /*d120*/  R2UR UR7, R205 ;  /* 0x00000000cd0772ca */ /* 0x000fe400000e0000 */
[----:B------:R-:W-:-:S02]  /*d130*/  SEL R203, R203, 0x26, P2 ;  /* 0x00000026cbcb7807 */ /* 0x000fc40001000000 */
[----:B------:R-:W-:Y:S02]  /*d140*/  SEL R204, R204, 0x980, P2 ;  /* 0x00000980cccc7807 */ /* 0x000fe40001000000 */
[----:B------:R-:W-:Y:S02]  /*d150*/  LOP3.LUT R203, R203, 0x6, RZ, 0xc0, !PT ;  /* 0x00000006cbcb7812 */ /* 0x000fe400078ec0ff */
[----:B------:R-:W-:Y:S02]  /*d160*/  LOP3.LUT R206, R204, 0xa00, RZ, 0xc0, !PT ;  /* 0x00000a00ccce7812 */ /* 0x000fe400078ec0ff */
[----:B------:R-:W-:Y:S02]  /*d170*/  MOV R205, 0x40000040 ;  /* 0x4000004000cd7802 */ /* 0x000fe40000000f00 */
[CC--:B------:R-:W-:Y:S02]  /*d180*/  IADD3 R204, R203.reuse, R206.reuse, R4 ;  /* 0x000000cecbcc7210 */ /* 0x0c0fe40007ffe004 */
[----:B------:R-:W-:Y:S01]  /*d190*/  IADD3 R206, R203, R206, R202 ;  /* 0x000000cecbce7210 */ /* 0x000fe20007ffe0ca */
[----:B------:R-:W-:Y:S01]  /*d1a0*/  VIADD R203, R4, 0xa00 ;  /* 0x00000a0004cb7836 */ /* 0x000fe20000000000 */
[----:B------:R-:W-:-:S02]  /*d1b0*/  WARPGROUP.DEPBAR.LE gsb0, 0x0 ;  /* 0x00008000000079c5 */ /* 0x000fc40000010000 */
        /* <DEDUP_REMOVED lines=44> */
[----:B------:R-:W-:Y:S02]  /*d480*/  R2UR UR7, R205 ;  /* 0x00000000cd0772ca */ /* 0x000fe400000e0000 */
[----:B------:R-:W-:Y:S02]  /*d490*/  MOV R205, 0x40000040 ;  /* 0x4000004000cd7802 */ /* 0x000fe40000000f00 */
        /* <DEDUP_REMOVED lines=66> */
[----:B------:R-:W-:Y:S02]  /*d8c0*/  IMAD.MOV.U32 R207, RZ, RZ, 0x40000040 ;  /* 0x40000040ffcf7424 */ /* 0x000fe400078e00ff */
[----:B------:R-:W-:Y:S01]  /*d8d0*/  IMAD.IADD R204, R0, 0x1, R206 ;  /* 0x0000000100cc7824 */ /* 0x000fe200078e02ce */
[----:B------:R-:W-:-:S02]  /*d8e0*/  WARPGROUP.DEPBAR.LE gsb0, 0x0 ;  /* 0x00008000000079c5 */ /* 0x000fc40000010000 */
[----:B------:R-:W-:-:S07]  /*d8f0*/  WARPGROUP.ARRIVE ;  /* 0x00000000000079c5 */ /* 0x000fce0000000000 */
        /* <DEDUP_REMOVED lines=10> */
[----:B------:R-:W-:Y:S01]  /*d9a0*/  SEL R0, R0, 0x3e, P2 ;  /* 0x0000003e00007807 */ /* 0x000fe20001000000 */
[----:B------:R-:W-:-:S02]  /*d9b0*/  WARPGROUP.DEPBAR.LE gsb0, 0x0 ;  /* 0x00008000000079c5 */ /* 0x000fc40000010000 */
[----:B------:R-:W-:-:S08]  /*d9c0*/  WARPGROUP.ARRIVE ;  /* 0x00000000000079c5 */ /* 0x000fd00000000000 */
[----:B------:R-:W-:Y:S01]  /*d9d0*/  HGMMA.64x64x16.F32 R152, gdesc[UR4], R152, gsb0 ;  /* 0x00e00000049879f0 */ /* 0x000fe20008000898 */
[----:B------:R-:W-:Y:S01]  /*d9e0*/  R2UR UR4, R204 ;  /* 0x00000000cc0472ca */ /* 0x000fe200000e0000 */
[--C-:B------:R-:W-:Y:S01]  /*d9f0*/  IMAD.IADD R204, R201, 0x1, R206.reuse ;  /* 0x00000001c9cc7824 */ /* 0x100fe200078e02ce */
[----:B------:R-:W-:Y:S01]  /*da00*/  R2UR UR5, R205 ;  /* 0x00000000cd0572ca */ /* 0x000fe200000e0000 */
[----:B------:R-:W-:Y:S02]  /*da10*/  IMAD.MOV.U32 R205, RZ, RZ, 0x40000040 ;  /* 0x40000040ffcd7424 */ /* 0x000fe400078e00ff */
[----:B------:R-:W-:Y:S01]  /*da20*/  IMAD.IADD R206, R3, 0x1, R206 ;  /* 0x0000000103ce7824 */ /* 0x000fe200078e02ce */
[----:B------:R-:W-:Y:S02]  /*da30*/  R2UR UR6, R204 ;  /* 0x00000000cc0672ca */ /* 0x000fe400000e0000 */
[----:B------:R-:W-:Y:S01]  /*da40*/  R2UR UR7, R205 ;  /* 0x00000000cd0772ca */ /* 0x000fe200000e0000 */
[----:B------:R-:W-:Y:S01]  /*da50*/  IMAD.MOV.U32 R205, RZ, RZ, 0x40000040 ;  /* 0x40000040ffcd7424 */ /* 0x000fe200078e00ff */
[----:B------:R-:W-:Y:S01]  /*da60*/  IADD3 R204, R203, R3, RZ ;  /* 0x00000003cbcc7210 */ /* 0x000fe20007ffe0ff */
[----:B------:R-:W-:Y:S01]  /*da70*/  IMAD.MOV.U32 R3, RZ, RZ, 0x1000 ;  /* 0x00001000ff037424 */ /* 0x000fe200078e00ff */
[----:B------:R-:W-:Y:S01]  /*da80*/  LOP3.LUT R203, R0, 0x6, RZ, 0xc0, !PT ;  /* 0x0000000600cb7812 */ /* 0x000fe200078ec0ff */
[----:B------:R-:W-:-:S03]  /*da90*/  IMAD.MOV.U32 R0, RZ, RZ, -0x40 ;  /* 0xffffffc0ff007424 */ /* 0x000fc600078e00ff */
[----:B------:R-:W-:Y:S01]  /*daa0*/  SEL R3, R3, 0xf80, P2 ;  /* 0x00000f8003037807 */ /* 0x000fe20001000000 */
[----:B------:R-:W-:-:S03]  /*dab0*/  IMAD R0, R197, R0, 0x1 ;  /* 0x00000001c5007424 */ /* 0x000fc600078e0200 */
[----:B------:R-:W-:Y:S01]  /*dac0*/  LOP3.LUT R3, R3, 0x1e00, RZ, 0xc0, !PT ;  /* 0x00001e0003037812 */ /* 0x000fe200078ec0ff */
[----:B------:R-:W-:-:S03]  /*dad0*/  IMAD R0, R185, 0x40, R0 ;  /* 0x00000040b9007824 */ /* 0x000fc600078e0200 */
        /* <DEDUP_REMOVED lines=8> */
[----:B------:R-:W-:Y:S01]  /*db60*/  IADD3 R204, R203, R3, R4 ;  /* 0x00000003cbcc7210 */ /* 0x000fe20007ffe004 */
[----:B------:R-:W-:Y:S01]  /*db70*/  IMAD.MOV.U32 R203, RZ, RZ, 0x40000040 ;  /* 0x40000040ffcb7424 */ /* 0x000fe200078e00ff */
[----:B------:R-:W-:-:S02]  /*db80*/  MOV R205, 0x40000040 ;  /* 0x4000004000cd7802 */ /* 0x000fc40000000f00 */
[----:B------:R-:W-:-:S04]  /*db90*/  IADD3 R3, -R184, R0, R187 ;  /* 0x00000000b8037210 */ /* 0x000fc80007ffe1bb */
[----:B------:R-:W-:-:S04]  /*dba0*/  IADD3 R0, R190, R3, -R192 ;  /* 0x00000003be007210 */ /* 0x000fc80007ffe8c0 */
[C---:B------:R-:W-:Y:S02]  /*dbb0*/  ISETP.GT.AND P2, PT, R0.reuse, RZ, PT ;  /* 0x000000ff0000720c */ /* 0x040fe40003f44270 */
[----:B------:R-:W-:Y:S01]  /*dbc0*/  ISETP.GT.AND P3, PT, R0, 0x1, PT ;  /* 0x000000010000780c */ /* 0x000fe20003f64270 */
        /* <DEDUP_REMOVED lines=41> */
[C---:B------:R-:W-:Y:S02]  /*de60*/  ISETP.GT.AND P3, PT, R0.reuse, 0x29, PT ;  /* 0x000000290000780c */ /* 0x040fe40003f64270 */
[----:B------:R-:W-:Y:S02]  /*de70*/  FMNMX.FTZ R172, R169, R202, !PT ;  /* 0x000000caa9ac7209 */ /* 0x000fe40007810000 */
[----:B------:R-:W-:Y:S02]  /*de80*/  ISETP.GT.AND P2, PT, R0, 0x30, PT ;  /* 0x000000300000780c */ /* 0x000fe40003f44270 */
[----:B------:R-:W-:Y:S01]  /*de90*/  FSEL R202, R173, -INF , P3 ;  /* 0xff800000adca7808 */ /* 0x000fe20001800000 */
[----:B------:R-:W-:Y:S01]  /*dea0*/  IMAD.MOV.U32 R173, RZ, RZ, 0x40000040 ;  /* 0x40000040ffad7424 */ /* 0x000fe200078e00ff */
        /* <DEDUP_REMOVED lines=12> */
[----:B------:R-:W-:-:S02]  /*df70*/  IADD3 R0, R0, 0x8, RZ ;  /* 0x0000000800007810 */ /* 0x000fc40007ffe0ff */
[----:B------:R-:W-:Y:S01]  /*df80*/  FMNMX.FTZ R203, R181, R172, !PT ;  /* 0x000000acb5cb7209 */ /* 0x000fe20007810000 */
[----:B------:R-:W-:Y:S01]  /*df90*/  IMAD R172, R18, 0x1000, R14 ;  /* 0x0000100012ac7824 */ /* 0x000fe200078e020e */
[C---:B------:R-:W-:Y:S02]  /*dfa0*/  ISETP.GT.AND P3, PT, R0.reuse, RZ, PT ;  /* 0x000000ff0000720c */ /* 0x040fe40003f64270 */
[----:B------:R-:W-:Y:S01]  /*dfb0*/  ISETP.GT.AND P6, PT, R0, 0x1, PT ;  /* 0x000000010000780c */ /* 0x000fe20003fc4270 */
[----:B------:R-:W0:Y:S01]  /*dfc0*/  SHFL.BFLY PT, R204, R203, 0x2, 0x1f ;  /* 0x0c401f00cbcc7f89 */ /* 0x000e2200000e0000 */
[----:B------:R-:W-:Y:S02]  /*dfd0*/  FSEL R154, R154, -INF , P3 ;  /* 0xff8000009a9a7808 */ /* 0x000fe40001800000 */
[C---:B------:R-:W-:Y:S02]  /*dfe0*/  ISETP.GT.AND P2, PT, R0.reuse, 0x9, PT ;  /* 0x000000090000780c */ /* 0x040fe40003f44270 */
[----:B------:R-:W-:-:S02]  /*dff0*/  ISETP.GT.AND P5, PT, R0, 0x8, PT ;  /* 0x000000080000780c */ /* 0x000fc40003fa4270 */
[----:B------:R-:W-:Y:S02]  /*e000*/  FSEL R155, R155, -INF , P6 ;  /* 0xff8000009b9b7808 */ /* 0x000fe40003000000 */
[C---:B------:R-:W-:Y:S02]  /*e010*/  ISETP.GT.AND P4, PT, R0.reuse, 0x10, PT ;  /* 0x000000100000780c */ /* 0x040fe40003f84270 */
[----:B------:R-:W-:Y:S02]  /*e020*/  FSEL R159, R159, -INF , P2 ;  /* 0xff8000009f9f7808 */ /* 0x000fe40001000000 */
[----:B------:R-:W-:Y:S02]  /*e030*/  ISETP.GT.AND P2, PT, R0, 0x20, PT ;  /* 0x000000200000780c */ /* 0x000fe40003f44270 */
[----:B------:R-:W-:Y:S02]  /*e040*/  FSEL R158, R158, -INF , P5 ;  /* 0xff8000009e9e7808 */ /* 0x000fe40002800000 */
[----:B------:R-:W-:-:S02]  /*e050*/  FSEL R162, R162, -INF , P4 ;  /* 0xff800000a2a27808 */ /* 0x000fc40002000000 */
[C---:B------:R-:W-:Y:S02]  /*e060*/  ISETP.GT.AND P4, PT, R0.reuse, 0x21, PT ;  /* 0x000000210000780c */ /* 0x040fe40003f84270 */
[C---:B------:R-:W-:Y:S02]  /*e070*/  ISETP.GT.AND P3, PT, R0.reuse, 0x11, PT ;  /* 0x000000110000780c */ /* 0x040fe40003f64270 */
[----:B------:R-:W-:Y:S02]  /*e080*/  ISETP.GT.AND P6, PT, R0, 0x18, PT ;  /* 0x000000180000780c */ /* 0x000fe40003fc4270 */
[----:B0-----:R-:W-:Y:S02]  /*e090*/  FMNMX.FTZ R3, R203, R204, !PT ;  /* 0x000000cccb037209 */ /* 0x001fe40007810000 */
[----:B------:R-:W-:Y:S02]  /*e0a0*/  FMNMX.FTZ R204, R154, R200, !PT ;  /* 0x000000c89acc7209 */ /* 0x000fe40007810000 */
[----:B------:R-:W-:-:S02]  /*e0b0*/  FSEL R203, R170, -INF , P2 ;  /* 0xff800000aacb7808 */ /* 0x000fc40001000000 */
[----:B------:R-:W-:Y:S02]  /*e0c0*/  FMNMX.FTZ R205, R155, R204, !PT ;  /* 0x000000cc9bcd7209 */ /* 0x000fe40007810000 */
[----:B------:R-:W-:Y:S02]  /*e0d0*/  FSEL R204, R171, -INF , P4 ;  /* 0xff800000abcc7808 */ /* 0x000fe40002000000 */
[----:B------:R-:W-:Y:S02]  /*e0e0*/  FMNMX.FTZ R170, R158, R205, !PT ;  /* 0x000000cd9eaa7209 */ /* 0x000fe40007810000 */
[----:B------:R-:W-:Y:S02]  /*e0f0*/  FSEL R163, R163, -INF , P3 ;  /* 0xff800000a3a37808 */ /* 0x000fe40001800000 */
[----:B------:R-:W-:Y:S02]  /*e100*/  FMNMX.FTZ R171, R159, R170, !PT ;  /* 0x000000aa9fab7209 */ /* 0x000fe40007810000 */
[----:B------:R-:W-:-:S02]  /*e110*/  ISETP.GT.AND P5, PT, R0, 0x19, PT ;  /* 0x000000190000780c */ /* 0x000fc40003fa4270 */
[----:B------:R-:W-:Y:S02]  /*e120*/  FMNMX.FTZ R170, R162, R171, !PT ;  /* 0x000000aba2aa7209 */ /* 0x000fe40007810000 */
[----:B------:R-:W-:Y:S02]  /*e130*/  FSEL R166, R166, -INF , P6 ;  /* 0xff800000a6a67808 */ /* 0x000fe40003000000 */
[----:B------:R-:W-:Y:S02]  /*e140*/  FMNMX.FTZ R171, R163, R170, !PT ;  /* 0x000000aaa3ab7209 */ /* 0x000fe40007810000 */
[----:B------:R-:W-:Y:S02]  /*e150*/  R2UR UR7, R173 ;  /* 0x00000000ad0772ca */ /* 0x000fe400000e0000 */
[----:B------:R-:W0:Y:S01]  /*e160*/  SHFL.BFLY PT, R173, R3, 0x1, 0x1f ;  /* 0x0c201f0003ad7f89 */ /* 0x000e2200000e0000 */
[----:B------:R-:W-:Y:S02]  /*e170*/  FSEL R167, R167, -INF , P5 ;  /* 0xff800000a7a77808 */ /* 0x000fe40002800000 */
[----:B------:R-:W-:-:S02]  /*e180*/  FMNMX.FTZ R170, R166, R171, !PT ;  /* 0x000000aba6aa7209 */ /* 0x000fc40007810000 */
[C---:B------:R-:W-:Y:S02]  /*e190*/  ISETP.GT.AND P3, PT, R0.reuse, 0x28, PT ;  /* 0x000000280000780c */ /* 0x040fe40003f64270 */
[----:B------:R-:W-:Y:S02]  /*e1a0*/  FMNMX.FTZ R170, R167, R170, !PT ;  /* 0x000000aaa7aa7209 */ /* 0x000fe40007810000 */
[----:B------:R-:W-:Y:S02]  /*e1b0*/  ISETP.GT.AND P6, PT, R0, 0x29, PT ;  /* 0x000000290000780c */ /* 0x000fe40003fc4270 */
[----:B------:R-:W-:Y:S02]  /*e1c0*/  FMNMX.FTZ R171, R203, R170, !PT ;  /* 0x000000aacbab7209 */ /* 0x000fe40007810000 */
        /* <DEDUP_REMOVED lines=9> */
[----:B------:R-:W-:Y:S02]  /*e260*/  ISETP.GT.AND P3, PT, R0, 0x39, PT ;  /* 0x000000390000780c */ /* 0x000fe40003f64270 */
[----:B0-----:R-:W-:Y:S01]  /*e270*/  FMNMX.FTZ R0, R3, R173, !PT ;  /* 0x000000ad03007209 */ /* 0x001fe20007810000 */
[----:B------:R-:W-:Y:S01]  /*e280*/  IMAD.U32 R3, RZ, RZ, UR4 ;  /* 0x00000004ff037e24 */ /* 0x000fe2000f8e00ff */
[----:B------:R-:W-:Y:S02]  /*e290*/  FSEL R225, R179, -INF , P2 ;  /* 0xff800000b3e17808 */ /* 0x000fe40001000000 */
[----:B------:R-:W-:Y:S01]  /*e2a0*/  FMNMX.FTZ R170, R224, R171, !PT ;  /* 0x000000abe0aa7209 */ /* 0x000fe20007810000 */
[----:B------:R-:W-:Y:S01]  /*e2b0*/  FMUL.FTZ R207, R0, R3 ;  /* 0x0000000300cf7220 */ /* 0x000fe20000410000 */
[----:B------:R-:W-:-:S02]  /*e2c0*/  FSEL R226, R182, -INF , P4 ;  /* 0xff800000b6e27808 */ /* 0x000fc40002000000 */
[----:B------:R-:W-:Y:S02]  /*e2d0*/  FMNMX.FTZ R171, R225, R170, !PT ;  /* 0x000000aae1ab7209 */ /* 0x000fe40007810000 */
[----:B------:R-:W-:Y:S02]  /*e2e0*/  FSETP.NEU.FTZ.AND P6, PT, R0, -INF , PT ;  /* 0xff8000000000780b */ /* 0x000fe40003fdd000 */
[----:B------:R-:W-:Y:S02]  /*e2f0*/  FSEL R227, R183, -INF , P3 ;  /* 0xff800000b7e37808 */ /* 0x000fe40001800000 */
[----:B------:R-:W-:Y:S02]  /*e300*/  FMNMX.FTZ R170, R226, R171, !PT ;  /* 0x000000abe2aa7209 */ /* 0x000fe40007810000 */
[----:B------:R-:W-:Y:S02]  /*e310*/  FSEL R207, R207, RZ, P6 ;  /* 0x000000ffcfcf7208 */ /* 0x000fe40003000000 */
[----:B------:R-:W-:-:S02]  /*e320*/  FMNMX.FTZ R175, R227, R170, !PT ;  /* 0x000000aae3af7209 */ /* 0x000fc40007810000 */
[----:B------:R-:W-:Y:S01]  /*e330*/  R2UR UR6, R172 ;  /* 0x00000000ac0672ca */ /* 0x000fe200000e0000 */
[-CC-:B------:R-:W-:Y:S01]  /*e340*/  FFMA.FTZ R183, R157, R3.reuse, -R207.reuse ;  /* 0x000000039db77223 */ /* 0x180fe200000108cf */
[-CC-:B------:R-:W-:Y:S01]  /*e350*/  FFMA.FTZ R157, R160, R3.reuse, -R207.reuse ;  /* 0x00000003a09d7223 */ /* 0x180fe200000108cf */
[-CC-:B------:R-:W-:Y:S01]  /*e360*/  FFMA.FTZ R170, R161, R3.reuse, -R207.reuse ;  /* 0x00000003a1aa7223 */ /* 0x180fe200000108cf */
[----:B------:R-:W0:Y:S01]  /*e370*/  SHFL.BFLY PT, R160, R175, 0x2, 0x1f ;  /* 0x0c401f00afa07f89 */ /* 0x000e2200000e0000 */
        /* <DEDUP_REMOVED lines=12> */
[-CC-:B------:R-:W-:Y:S01]  /*e440*/  FFMA.FTZ R176, R176, R3.reuse, -R207.reuse ;  /* 0x00000003b0b07223 */ /* 0x180fe200000108cf */
[----:B------:R-:W-:Y:S01]  /*e450*/  @!P1 PRMT R164, RZ, 0x654, R164 ;  /* 0x00000654ffa49816 */ /* 0x000fe200000000a4 */
[----:B------:R-:W-:Y:S01]  /*e460*/  FFMA.FTZ R177, R177, R3, -R207 ;  /* 0x00000003b1b17223 */ /* 0x000fe200000108cf */
[----:B------:R-:W-:-:S02]  /*e470*/  @!P1 IADD3 R196, R196, 0x38860, RZ ;  /* 0x00038860c4c49810 */ /* 0x000fc40007ffe0ff */
[----:B------:R-:W-:Y:S01]  /*e480*/  MUFU.EX2 R152, R152 ;  /* 0x0000009800987308 */ /* 0x000fe20000000800 */
[----:B------:R1:W-:Y:S01]  /*e490*/  @!P1 SYNCS.ARRIVE.TRANS64.RED.A1T0 RZ, [R164+URZ], RZ ;  /* 0x000000ffa4ff99a7 */ /* 0x0003e2000810043f */
[----:B------:R-:W-:Y:S02]  /*e4a0*/  @!P1 PRMT R196, RZ, 0x654, R196 ;  /* 0x00000654ffc49816 */ /* 0x000fe400000000c4 */
[----:B0-----:R-:W-:Y:S01]  /*e4b0*/  FMNMX.FTZ R160, R175, R160, !PT ;  /* 0x000000a0afa07209 */ /* 0x001fe20007810000 */
[----:B------:R-:W-:-:S03]  /*e4c0*/  FFMA.FTZ R175, R201, R3, -R207 ;  /* 0x00000003c9af7223 */ /* 0x000fc600000108cf */
[----:B------:R-:W-:Y:S01]  /*e4d0*/  MUFU.EX2 R153, R153 ;  /* 0x0000009900997308 */ /* 0x000fe20000000800 */
[----:B------:R-:W0:Y:S07]  /*e4e0*/  SHFL.BFLY PT, R161, R160, 0x1, 0x1f ;  /* 0x0c201f00a0a17f89 */ /* 0x000e2e00000e0000 */
[----:B------:R-:W-:Y:S08]  /*e4f0*/  MUFU.EX2 R156, R156 ;  /* 0x0000009c009c7308 */ /* 0x000ff00000000800 */
[----:B------:R-:W-:Y:S08]  /*e500*/  MUFU.EX2 R157, R157 ;  /* 0x0000009d009d7308 */ /* 0x000ff00000000800 */
[----:B------:R-:W-:Y:S01]  /*e510*/  MUFU.EX2 R170, R170 ;  /* 0x000000aa00aa7308 */ /* 0x000fe20000000800 */
[----:B0-----:R-:W-:-:S04]  /*e520*/  FMNMX.FTZ R168, R160, R161, !PT ;  /* 0x000000a1a0a87209 */ /* 0x001fc80007810000 */
[C---:B------:R-:W-:Y:S01]  /*e530*/  FSETP.NEU.FTZ.AND P2, PT, R168.reuse, -INF , PT ;  /* 0xff800000a800780b */ /* 0x040fe20003f5d000 */
[C---:B------:R-:W-:Y:S02]  /*e540*/  FMUL.FTZ R160, R168.reuse, R3 ;  /* 0x00000003a8a07220 */ /* 0x040fe40000410000 */
[----:B------:R-:W-:Y:S01]  /*e550*/  MUFU.EX2 R171, R171 ;  /* 0x000000ab00ab7308 */ /* 0x000fe20000000800 */
[----:B------:R-:W-:Y:S02]  /*e560*/  FSEL R165, R168, RZ, P2 ;  /* 0x000000ffa8a57208 */ /* 0x000fe40001000000 */
[----:B------:R-:W-:-:S05]  /*e570*/  FSEL R160, R160, RZ, P2 ;  /* 0x000000ffa0a07208 */ /* 0x000fca0001000000 */
[----:B------:R-:W-:Y:S01]  /*e580*/  MUFU.EX2 R173, R173 ;  /* 0x000000ad00ad7308 */ /* 0x000fe20000000800 */
[-CC-:B------:R-:W-:Y:S01]  /*e590*/  FFMA.FTZ R181, R163, R3.reuse, -R160.reuse ;  /* 0x00000003a3b57223 */ /* 0x180fe200000108a0 */
[----:B------:R-:W-:Y:S01]  /*e5a0*/  FSEL R163, R0, RZ, P6 ;  /* 0x000000ff00a37208 */ /* 0x000fe20003000000 */
[-CC-:B------:R-:W-:Y:S01]  /*e5b0*/  FFMA.FTZ R161, R155, R3.reuse, -R160.reuse ;  /* 0x000000039ba17223 */ /* 0x180fe200000108a0 */
[-CC-:B------:R-:W-:Y:S01]  /*e5c0*/  FFMA.FTZ R155, R158, R3.reuse, -R160.reuse ;  /* 0x000000039e9b7223 */ /* 0x180fe200000108a0 */
[-CC-:B------:R-:W-:Y:S01]  /*e5d0*/  FFMA.FTZ R158, R162, R3.reuse, -R160.reuse ;  /* 0x00000003a29e7223 */ /* 0x180fe200000108a0 */
[-C--:B------:R-:W-:Y:S01]  /*e5e0*/  FFMA.FTZ R154, R154, R3.reuse, -R160 ;  /* 0x000000039a9a7223 */ /* 0x080fe200000108a0 */
[----:B------:R-:W-:Y:S01]  /*e5f0*/  FADD.FTZ R162, -R163, R198 ;  /* 0x000000c6a3a27221 */ /* 0x000fe20000010100 */
[-CC-:B------:R-:W-:Y:S01]  /*e600*/  FFMA.FTZ R159, R159, R3.reuse, -R160.reuse ;  /* 0x000000039f9f7223 */ /* 0x180fe200000108a0 */
[----:B------:R-:W-:Y:S01]  /*e610*/  MUFU.EX2 R161, R161 ;  /* 0x000000a100a17308 */ /* 0x000fe20000000800 */
[-C--:B------:R-:W-:Y:S01]  /*e620*/  FFMA.FTZ R203, R203, R3.reuse, -R160 ;  /* 0x00000003cbcb7223 */ /* 0x080fe200000108a0 */
[----:B------:R-:W-:Y:S01]  /*e630*/  FMUL.FTZ R163, R162, R3 ;  /* 0x00000003a2a37220 */ /* 0x000fe20000410000 */
[----:B------:R-:W-:Y:S01]  /*e640*/  FADD.FTZ R162, -R165, R200 ;  /* 0x000000c8a5a27221 */ /* 0x000fe20000010100 */
[----:B------:R-:W-:-:S02]  /*e650*/  IMAD.MOV R165, RZ, RZ, -R194 ;  /* 0x000000ffffa57224 */ /* 0x000fc400078e0ac2 */
[-CC-:B------:R-:W-:Y:S01]  /*e660*/  FFMA.FTZ R182, R166, R3.reuse, -R160.reuse ;  /* 0x00000003a6b67223 */ /* 0x180fe200000108a0 */
[-CC-:B------:R-:W-:Y:S01]  /*e670*/  FFMA.FTZ R201, R167, R3.reuse, -R160.reuse ;  /* 0x00000003a7c97223 */ /* 0x180fe200000108a0 */
[----:B------:R-:W-:Y:S01]  /*e680*/  FMUL.FTZ R162, R162, R3 ;  /* 0x00000003a2a27220 */ /* 0x000fe20000410000 */
[----:B------:R-:W-:Y:S01]  /*e690*/  MUFU.EX2 R154, R154 ;  /* 0x0000009a009a7308 */ /* 0x000fe20000000800 */
[----:B------:R-:W-:Y:S01]  /*e6a0*/  ISETP.NE.AND P2, PT, R192, R165, PT ;  /* 0x000000a5c000720c */ /* 0x000fe20003f45270 */
[-CC-:B------:R-:W-:Y:S01]  /*e6b0*/  FFMA.FTZ R200, R204, R3.reuse, -R160.reuse ;  /* 0x00000003ccc87223 */ /* 0x180fe200000108a0 */
[-CC-:B------:R-:W-:Y:S01]  /*e6c0*/  FFMA.FTZ R202, R206, R3.reuse, -R160.reuse ;  /* 0x00000003ceca7223 */ /* 0x180fe200000108a0 */
[-CC-:B------:R-:W-:Y:S01]  /*e6d0*/  FFMA.FTZ R224, R224, R3.reuse, -R160.reuse ;  /* 0x00000003e0e07223 */ /* 0x180fe200000108a0 */
[-CC-:B------:R-:W-:Y:S01]  /*e6e0*/  FFMA.FTZ R225, R225, R3.reuse, -R160.reuse ;  /* 0x00000003e1e17223 */ /* 0x180fe200000108a0 */
[----:B------:R-:W-:Y:S02]  /*e6f0*/  FFMA.FTZ R227, R227, R3, -R160 ;  /* 0x00000003e3e37223 */ /* 0x000fe400000108a0 */
[----:B------:R-:W0:Y:S06]  /*e700*/  MUFU.EX2 R163, R163 ;  /* 0x000000a300a37308 */ /* 0x000e2c0000000800 */
[----:B------:R-:W-:-:S02]  /*e710*/  @!P2 IMAD R165, R199, 0x40, R190 ;  /* 0x00000040c7a5a824 */ /* 0x000fc400078e02be */
[----:B------:R-:W-:Y:S01]  /*e720*/  FFMA.FTZ R199, R205, R3, -R160 ;  /* 0x00000003cdc77223 */ /* 0x000fe200000108a0 */
[----:B------:R-:W2:Y:S01]  /*e730*/  MUFU.EX2 R162, R162 ;  /* 0x000000a200a27308 */ /* 0x000ea20000000800 */
[----:B-1----:R-:W-:-:S07]  /*e740*/  @!P2 IMAD R164, R165, 0x4, R2 ;  /* 0x00000004a5a4a824 */ /* 0x002fce00078e0202 */
[----:B------:R-:W1:Y:S01]  /*e750*/  MUFU.EX2 R155, R155 ;  /* 0x0000009b009b7308 */ /* 0x000e620000000800 */
[----:B0-----:R-:W-:Y:S01]  /*e760*/  @!P2 STS [R164+0x38400], R163 ;  /* 0x038400a3a400a388 */ /* 0x001fe20000000800 */
[-C--:B------:R-:W-:Y:S01]  /*e770*/  FMUL.FTZ R24, R24, R163.reuse ;  /* 0x000000a318187220 */ /* 0x080fe20000410000 */
[-C--:B------:R-:W-:Y:S01]  /*e780*/  FMUL.FTZ R25, R25, R163.reuse ;  /* 0x000000a319197220 */ /* 0x080fe20000410000 */
[-C--:B------:R-:W-:Y:S01]  /*e790*/  FMUL.FTZ R28, R28, R163.reuse ;  /* 0x000000a31c1c7220 */ /* 0x080fe20000410000 */
[-C--:B------:R-:W-:Y:S01]  /*e7a0*/  FMUL.FTZ R29, R29, R163.reuse ;  /* 0x000000a31d1d7220 */ /* 0x080fe20000410000 */
[-C--:B------:R-:W-:Y:S01]  /*e7b0*/  FMUL.FTZ R32, R32, R163.reuse ;  /* 0x000000a320207220 */ /* 0x080fe20000410000 */
[-C--:B------:R-:W-:Y:S01]  /*e7c0*/  FMUL.FTZ R33, R33, R163.reuse ;  /* 0x000000a321217220 */ /* 0x080fe20000410000 */
[----:B------:R-:W0:Y:S01]  /*e7d0*/  MUFU.EX2 R159, R159 ;  /* 0x0000009f009f7308 */ /* 0x000e220000000800 */
[----:B--2---:R-:W-:Y:S01]  /*e7e0*/  FFMA.FTZ R186, R162, R186, R154 ;  /* 0x000000baa2ba7223 */ /* 0x004fe2000001009a */
[----:B------:R2:W-:Y:S01]  /*e7f0*/  @!P2 STS [R164+0x38420], R162 ;  /* 0x038420a2a400a388 */ /* 0x0005e20000000800 */
[-C--:B------:R-:W-:Y:S01]  /*e800*/  FMUL.FTZ R36, R36, R163.reuse ;  /* 0x000000a324247220 */ /* 0x080fe20000410000 */
[-C--:B------:R-:W-:Y:S01]  /*e810*/  FMUL.FTZ R37, R37, R163.reuse ;  /* 0x000000a325257220 */ /* 0x080fe20000410000 */
[----:B------:R-:W-:Y:S01]  /*e820*/  FADD.FTZ R186, R161, R186 ;  /* 0x000000baa1ba7221 */ /* 0x000fe20000010000 */
        /* <DEDUP_REMOVED lines=11> */
[----:B---3--:R-:W-:Y:S01]  /*e8e0*/  FFMA.FTZ R203, R226, R3, -R160 ;  /* 0x00000003e2cb7223 */ /* 0x008fe200000108a0 */
[----:B------:R-:W-:Y:S01]  /*e8f0*/  FFMA.FTZ R160, R163, R21, R152 ;  /* 0x00000015a3a07223 */ /* 0x000fe20000010098 */
[----:B------:R-:W-:Y:S01]  /*e900*/  F2FP.F16.F32.PACK_AB R152, R153, R152 ;  /* 0x000000989998723e */ /* 0x000fe200000000ff */
[C---:B0-----:R-:W-:Y:S01]  /*e910*/  FADD.FTZ R205, R159.reuse, R186 ;  /* 0x000000ba9fcd7221 */ /* 0x041fe20000010000 */
[----:B------:R-:W-:Y:S01]  /*e920*/  F2FP.F16.F32.PACK_AB R155, R159, R155 ;  /* 0x0000009b9f9b723e */ /* 0x000fe200000000ff */
[----:B------:R-:W-:Y:S01]  /*e930*/  FADD.FTZ R165, R153, R160 ;  /* 0x000000a099a57221 */ /* 0x000fe20000010000 */
[----:B------:R-:W-:Y:S01]  /*e940*/  F2FP.F16.F32.PACK_AB R153, R161, R154 ;  /* 0x0000009aa199723e */ /* 0x000fe200000000ff */
[----:B------:R-:W0:Y:S01]  /*e950*/  MUFU.EX2 R181, R181 ;  /* 0x000000b500b57308 */ /* 0x000e220000000800 */
[-C--:B------:R-:W-:Y:S01]  /*e960*/  FMUL.FTZ R56, R56, R163.reuse ;  /* 0x000000a338387220 */ /* 0x080fe20000410000 */
[----:B------:R-:W-:Y:S01]  /*e970*/  FADD.FTZ R154, R156, R165 ;  /* 0x000000a59c9a7221 */ /* 0x000fe20000010000 */
[-C--:B------:R-:W-:Y:S01]  /*e980*/  FMUL.FTZ R57, R57, R163.reuse ;  /* 0x000000a339397220 */ /* 0x080fe20000410000 */
[-C--:B------:R-:W-:Y:S01]  /*e990*/  FMUL.FTZ R60, R60, R163.reuse ;  /* 0x000000a33c3c7220 */ /* 0x080fe20000410000 */
[----:B------:R-:W-:Y:S01]  /*e9a0*/  FMUL.FTZ R61, R61, R163 ;  /* 0x000000a33d3d7220 */ /* 0x000fe20000410000 */
[C---:B------:R-:W-:Y:S01]  /*e9b0*/  FADD.FTZ R204, R183.reuse, R154 ;  /* 0x0000009ab7cc7221 */ /* 0x040fe20000010000 */
[----:B------:R-:W-:Y:S01]  /*e9c0*/  F2FP.F16.F32.PACK_AB R154, R183, R156 ;  /* 0x0000009cb79a723e */ /* 0x000fe200000000ff */
[----:B------:R-:W-:Y:S01]  /*e9d0*/  BAR.SYNC.DEFER_BLOCKING 0xf, 0x100 ;  /* 0x03c4000000007b1d */ /* 0x000fe20000010000 */
[----:B------:R-:W-:Y:S01]  /*e9e0*/  F2FP.F16.F32.PACK_AB R156, R170, R157 ;  /* 0x0000009daa9c723e */ /* 0x000fe200000000ff */
[----:B------:R-:W-:Y:S01]  /*e9f0*/  FADD.FTZ R204, R157, R204 ;  /* 0x000000cc9dcc7221 */ /* 0x000fe20000010000 */
[----:B-1----:R-:W-:Y:S01]  /*ea00*/  FADD.FTZ R205, R158, R205 ;  /* 0x000000cd9ecd7221 */ /* 0x002fe20000010000 */
[-C--:B------:R-:W-:Y:S01]  /*ea10*/  FMUL.FTZ R64, R64, R163.reuse ;  /* 0x000000a340407220 */ /* 0x080fe20000410000 */
[-C--:B------:R-:W-:Y:S01]  /*ea20*/  FMUL.FTZ R65, R65, R163.reuse ;  /* 0x000000a341417220 */ /* 0x080fe20000410000 */
[----:B------:R-:W-:Y:S01]  /*ea30*/  MUFU.EX2 R182, R182 ;  /* 0x000000b600b67308 */ /* 0x000fe20000000800 */
[-C--:B------:R-:W-:Y:S01]  /*ea40*/  FMUL.FTZ R68, R68, R163.reuse ;  /* 0x000000a344447220 */ /* 0x080fe20000410000 */
[-C--:B------:R-:W-:Y:S01]  /*ea50*/  FMUL.FTZ R69, R69, R163.reuse ;  /* 0x000000a345457220 */ /* 0x080fe20000410000 */
[----:B0-----:R-:W-:Y:S01]  /*ea60*/  F2FP.F16.F32.PACK_AB R157, R181, R158 ;  /* 0x0000009eb59d723e */ /* 0x001fe200000000ff */
        /* <DEDUP_REMOVED lines=45> */
[----:B------:R-:W-:Y:S01]  /*ed40*/  FMUL.FTZ R149, R149, R163 ;  /* 0x000000a395957220 */ /* 0x000fe20000410000 */
        /* <DEDUP_REMOVED lines=74> */
[----:B------:R5:W-:Y:S01]  /*f1f0*/  STSM.16.M88.4 [R195+0x36400], R152 ;  /* 0x03640098c3007844 */ /* 0x000be20000000200 */
[----:B0-----:R-:W-:Y:S01]  /*f200*/  F2FP.F16.F32.PACK_AB R159, R201, R182 ;  /* 0x000000b6c99f723e */ /* 0x001fe200000000ff */
[----:B------:R-:W-:Y:S01]  /*f210*/  FADD.FTZ R204, R170, R204 ;  /* 0x000000ccaacc7221 */ /* 0x000fe20000010000 */
[----:B-1----:R-:W-:Y:S01]  /*f220*/  F2FP.F16.F32.PACK_AB R160, R169, R174 ;  /* 0x000000aea9a0723e */ /* 0x002fe200000000ff */
[----:B------:R-:W0:Y:S01]  /*f230*/  MUFU.EX2 R186, R227 ;  /* 0x000000e300ba7308 */ /* 0x000e220000000800 */
[----:B---3--:R-:W-:Y:S01]  /*f240*/  F2FP.F16.F32.PACK_AB R161, R200, R198 ;  /* 0x000000c6c8a1723e */ /* 0x008fe200000000ff */
[----:B------:R1:W-:Y:S01]  /*f250*/  STSM.16.M88.4 [R208], R156 ;  /* 0x0000009cd0007844 */ /* 0x0003e20000000200 */
[----:B--2---:R-:W-:Y:S01]  /*f260*/  F2FP.F16.F32.PACK_AB R162, R178, R175 ;  /* 0x000000afb2a2723e */ /* 0x004fe200000000ff */
[----:B------:R-:W-:Y:S01]  /*f270*/  FADD.FTZ R205, R181, R205 ;  /* 0x000000cdb5cd7221 */ /* 0x000fe20000010000 */
[----:B----4-:R-:W-:Y:S01]  /*f280*/  F2FP.F16.F32.PACK_AB R163, R202, R199 ;  /* 0x000000c7caa3723e */ /* 0x010fe200000000ff */
[----:B------:R-:W-:Y:S01]  /*f290*/  FADD.FTZ R204, R171, R204 ;  /* 0x000000ccabcc7221 */ /* 0x000fe20000010000 */
[----:B-----5:R-:W-:Y:S01]  /*f2a0*/  F2FP.F16.F32.PACK_AB R164, R177, R176 ;  /* 0x000000b0b1a4723e */ /* 0x020fe200000000ff */
[----:B------:R-:W-:Y:S01]  /*f2b0*/  FADD.FTZ R182, R182, R205 ;  /* 0x000000cdb6b67221 */ /* 0x000fe20000010000 */
[----:B------:R-:W-:Y:S01]  /*f2c0*/  F2FP.F16.F32.PACK_AB R165, R183, R21 ;  /* 0x00000015b7a5723e */ /* 0x000fe200000000ff */
[----:B------:R1:W-:Y:S01]  /*f2d0*/  STSM.16.M88.4 [R210], R160 ;  /* 0x000000a0d2007844 */ /* 0x0003e20000000200 */
[----:B------:R-:W-:Y:S01]  /*f2e0*/  F2FP.F16.F32.PACK_AB R166, R180, R179 ;  /* 0x000000b3b4a6723e */ /* 0x000fe200000000ff */
[----:B------:R-:W-:Y:S01]  /*f2f0*/  FADD.FTZ R173, R173, R204 ;  /* 0x000000ccadad7221 */ /* 0x000fe20000010000 */
[----:B------:R-:W-:Y:S01]  /*f300*/  FADD.FTZ R201, R201, R182 ;  /* 0x000000b6c9c97221 */ /* 0x000fe20000010000 */
[----:B------:R-:W-:-:S02]  /*f310*/  ISETP.GT.AND P2, PT, R197, R211, PT ;  /* 0x000000d3c500720c */ /* 0x000fc40003f44270 */
[----:B------:R-:W-:Y:S01]  /*f320*/  FADD.FTZ R174, R174, R173 ;  /* 0x000000adaeae7221 */ /* 0x000fe20000010000 */
[----:B0-----:R-:W-:Y:S01]  /*f330*/  F2FP.F16.F32.PACK_AB R167, R186, R203 ;  /* 0x000000cbbaa7723e */ /* 0x001fe200000000ff */
[----:B------:R-:W-:Y:S01]  /*f340*/  FADD.FTZ R201, R198, R201 ;  /* 0x000000c9c6c97221 */ /* 0x000fe20000010000 */
[----:B------:R-:W-:Y:S02]  /*f350*/  IMAD.MOV.U32 R198, RZ, RZ, R0 ;  /* 0x000000ffffc67224 */ /* 0x000fe400078e0000 */
[----:B------:R-:W-:Y:S01]  /*f360*/  FADD.FTZ R174, R169, R174 ;  /* 0x000000aea9ae7221 */ /* 0x000fe20000010000 */
[----:B------:R1:W-:Y:S01]  /*f370*/  STSM.16.M88.4 [R209], R164 ;  /* 0x000000a4d1007844 */ /* 0x0003e20000000200 */
[----:B------:R-:W-:Y:S01]  /*f380*/  WARPGROUP.ARRIVE ;  /* 0x00000000000079c5 */ /* 0x000fe20000000000 */
[----:B------:R-:W-:Y:S01]  /*f390*/  FADD.FTZ R200, R200, R201 ;  /* 0x000000c9c8c87221 */ /* 0x000fe20000010000 */
[----:B------:R-:W-:-:S03]  /*f3a0*/  FADD.FTZ R175, R175, R174 ;  /* 0x000000aeafaf7221 */ /* 0x000fc60000010000 */
[----:B------:R-:W-:Y:S01]  /*f3b0*/  FADD.FTZ R199, R199, R200 ;  /* 0x000000c8c7c77221 */ /* 0x000fe20000010000 */
[----:B------:R-:W-:Y:S01]  /*f3c0*/  HGMMA.64x256x16.F32 R24, R152, gdesc[UR4].tnspB, R24, gsb0 ;  /* 0x43e0000498187df0 */ /* 0x000fe20008000818 */
[----:B------:R-:W-:Y:S01]  /*f3d0*/  FADD.FTZ R175, R178, R175 ;  /* 0x000000afb2af7221 */ /* 0x000fe20000010000 */
[----:B------:R-:W-:Y:S02]  /*f3e0*/  IMAD.MOV.U32 R200, RZ, RZ, R168 ;  /* 0x000000ffffc87224 */ /* 0x000fe400078e00a8 */
        /* <DEDUP_REMOVED lines=9> */
[----:B------:R-:W-:Y:S01]  /*f480*/  FADD.FTZ R186, R186, R203 ;  /* 0x000000cbbaba7221 */ /* 0x000fe20000010000 */
[----:B------:R-:W-:Y:S02]  /*f490*/  WARPGROUP.DEPBAR.LE gsb0, 0x0 ;  /* 0x00008000000079c5 */ /* 0x000fe40000010000 */
[----:B------:R-:W-:Y:S01]  /*f4a0*/  IMAD.MOV.U32 R153, RZ, RZ, 0x40000040 ;  /* 0x40000040ff997424 */ /* 0x000fe200078e00ff */
[----:B------:R-:W-:Y:S01]  /*f4b0*/  IADD3 R152, R172, 0x80, RZ ;  /* 0x00000080ac987810 */ /* 0x000fe20007ffe0ff */
[----:B------:R-:W-:-:S03]  /*f4c0*/  WARPGROUP.ARRIVE ;  /* 0x00000000000079c5 */ /* 0x000fc60000000000 */
[----:B------:R-:W-:Y:S01]  /*f4d0*/  R2UR UR6, R152 ;  /* 0x00000000980672ca */ /* 0x000fe200000e0000 */
[----:B------:R-:W-:Y:S01]  /*f4e0*/  VIADD R152, R172, 0x100 ;  /* 0x00000100ac987836 */ /* 0x000fe20000000000 */
[----:B------:R-:W-:Y:S01]  /*f4f0*/  R2UR UR7, R153 ;  /* 0x00000000990772ca */ /* 0x000fe200000e0000 */
[----:B------:R-:W-:-:S12]  /*f500*/  IMAD.MOV.U32 R153, RZ, RZ, 0x40000040 ;  /* 0x40000040ff997424 */ /* 0x000fd800078e00ff */
        /* <DEDUP_REMOVED lines=11> */
[----:B------:R-:W-:-:S03]  /*f5c0*/  R2UR UR7, R153 ;  /* 0x00000000990772ca */ /* 0x000fc600000e0000 */
[----:B------:R-:W-:Y:S01]  /*f5d0*/  IMAD.MOV.U32 R197, RZ, RZ, R152 ;  /* 0x000000ffffc57224 */ /* 0x000fe200078e0098 */
        /* <DEDUP_REMOVED lines=16> */
.L_x_4292:
[----:B------:R-:W-:-:S07]  /*f6e0*/  MOV R197, R152 ;  /* 0x0000009800c57202 */ /* 0x000fce0000000f00 */
.L_x_4291:
[----:B------:R-:W-:Y:S05]  /*f6f0*/  BSYNC B1 ;  /* 0x0000000000017941 */ /* 0x000fea0003800000 */
.L_x_4290:
[----:B------:R-:W-:Y:S01]  /*f700*/  ISETP.GE.AND P2, PT, R197, RZ, PT ;  /* 0x000000ffc500720c */ /* 0x000fe20003f46270 */
[----:B------:R-:W-:-:S12]  /*f710*/  BSSY B0, `(.L_x_4304) ;  /* 0x0000329000007945 */ /* 0x000fd80003800000 */
[----:B------:R-:W-:Y:S05]  /*f720*/  @!P2 BRA `(.L_x_4305) ;  /* 0x00000030009ca947 */ /* 0x000fea0003800000 */
[----:B------:R-:W-:Y:S02]  /*f730*/  IMAD.MOV.U32 R199, RZ, RZ, R168 ;  /* 0x000000ffffc77224 */ /* 0x000fe400078e00a8 */
[----:B-1----:R-:W-:Y:S02]  /*f740*/  IMAD.MOV.U32 R196, RZ, RZ, R0 ;  /* 0x000000ffffc47224 */ /* 0x002fe400078e0000 */
[----:B------:R-:W-:-:S07]  /*f750*/  IMAD.MOV.U32 R198, RZ, RZ, R18 ;  /* 0x000000ffffc67224 */ /* 0x000fce00078e0012 */
.L_x_4316:
[----:B------:R-:W-:-:S05]  /*f760*/  VIADD R18, R198, 0x1 ;  /* 0x00000001c6127836 */ /* 0x000fca0000000000 */
[----:B------:R-:W-:-:S04]  /*f770*/  ISETP.NE.AND P2, PT, R18, 0x2, PT ;  /* 0x000000021200780c */ /* 0x000fc80003f45270 */
[----:B------:R-:W-:Y:S02]  /*f780*/  SEL R3, RZ, 0x1, P2 ;  /* 0x00000001ff037807 */ /* 0x000fe40001000000 */
[----:B------:R-:W-:Y:S02]  /*f790*/  SEL R18, R18, RZ, P2 ;  /* 0x000000ff12127207 */ /* 0x000fe40001000000 */
[----:B------:R-:W-:Y:S01]  /*f7a0*/  LOP3.LUT R22, R22, R3, RZ, 0x3c, !PT ;  /* 0x0000000316167212 */ /* 0x000fe200078e3cff */
[----:B0-----:R-:W-:Y:S06]  /*f7b0*/  @!P0 BRA `(.L_x_4306) ;  /* 0x0000000000048947 */ /* 0x001fec0003800000 */
[----:B------:R-:W-:Y:S01]  /*f7c0*/  BPT.TRAP 0x1 ;  /* 0x000000040000795c */ /* 0x000fe20000300000 */
.L_x_4306:
[----:B------:R-:W-:Y:S01]  /*f7d0*/  IMAD R187, R18, 0x8, R2 ;  /* 0x0000000812bb7824 */ /* 0x000fe200078e0202 */
[----:B------:R-:W-:-:S04]  /*f7e0*/  SHF.L.U32 R0, R22, 0x1f, RZ ;  /* 0x0000001f16007819 */ /* 0x000fc800000006ff */
[----:B------:R0:W1:Y:S01]  /*f7f0*/  SYNCS.PHASECHK.TRANS64.TRYWAIT P2, [R187+URZ+0x38830], R0 ;  /* 0x03883000bb0075a7 */ /* 0x000062000804017f */
[----:B------:R-:W-:Y:S05]  /*f800*/  @!P0 BRA `(.L_x_4307) ;  /* 0x0000000000048947 */ /* 0x000fea0003800000 */
[----:B------:R-:W-:Y:S01]  /*f810*/  BPT.TRAP 0x1 ;  /* 0x000000040000795c */ /* 0x000fe20000300000 */
.L_x_4307:
[----:B------:R-:W-:Y:S01]  /*f820*/  BSSY B1, `(.L_x_4308) ;  /* 0x0000006000017945 */ /* 0x000fe20003800000 */
[----:B------:R-:W-:Y:S01]  /*f830*/  LEA R184, R18, R15, 0x9 ;  /* 0x0000000f12b87211 */ /* 0x000fe200078e48ff */
[----:B------:R-:W-:Y:S02]  /*f840*/  IMAD.MOV.U32 R185, RZ, RZ, 0x40000040 ;  /* 0x40000040ffb97424 */ /* 0x000fe400078e00ff */
[----:B-1----:R-:W-:Y:S05]  /*f850*/  @P2 BRA `(.L_x_4309) ;  /* 0x0000000000082947 */ /* 0x002fea0003800000 */
[----:B------:R-:W1:Y:S02]  /*f860*/  SYNCS.PHASECHK.TRANS64.TRYWAIT P2, [R187+URZ+0x38830], R0 ;  /* 0x03883000bb0075a7 */ /* 0x000e64000804017f */
[----:B-1----:R-:W-:Y:S05]  /*f870*/  @!P2 BRA `(.L_x_4310) ;  /* 0x000000d400dca947 */ /* 0x002fea0003800000 */
.L_x_4309:
[----:B------:R-:W-:Y:S05]  /*f880*/  BSYNC B1 ;  /* 0x0000000000017941 */ /* 0x000fea0003800000 */
.L_x_4308:
        /* <DEDUP_REMOVED lines=36> */
.L_x_4311:
[----:B------:R2:W3:Y:S01]  /*fad0*/  SYNCS.PHASECHK.TRANS64.TRYWAIT P2, [R187+URZ+0x38850], R0 ;  /* 0x03885000bb0075a7 */ /* 0x0004e2000804017f */
[----:B------:R-:W-:Y:S05]  /*fae0*/  @!P0 BRA `(.L_x_4312) ;  /* 0x0000000000048947 */ /* 0x000fea0003800000 */
[----:B------:R-:W-:Y:S01]  /*faf0*/  BPT.TRAP 0x1 ;  /* 0x000000040000795c */ /* 0x000fe20000300000 */
.L_x_4312:
[----:B------:R-:W-:Y:S04]  /*fb00*/  BSSY B1, `(.L_x_4313) ;  /* 0x0000004000017945 */ /* 0x000fe80003800000 */
[----:B---3--:R-:W-:Y:S05]  /*fb10*/  @P2 BRA `(.L_x_4314) ;  /* 0x0000000000082947 */ /* 0x008fea0003800000 */
[----:B------:R-:W3:Y:S02]  /*fb20*/  SYNCS.PHASECHK.TRANS64.TRYWAIT P2, [R187+URZ+0x38850], R0 ;  /* 0x03885000bb0075a7 */ /* 0x000ee4000804017f */
[----:B---3--:R-:W-:Y:S05]  /*fb30*/  @!P2 BRA `(.L_x_4315) ;  /* 0x000000d40040a947 */ /* 0x008fea0003800000 */
.L_x_4314:
[----:B------:R-:W-:Y:S05]  /*fb40*/  BSYNC B1 ;  /* 0x0000000000017941 */ /* 0x000fea0003800000 */
.L_x_4313:
[----:B------:R-:W-:Y:S01]  /*fb50*/  IMAD R200, R18, 0x1000, R20 ;  /* 0x0000100012c87824 */ /* 0x000fe200078e0214 */
[----:B------:R-:W-:Y:S01]  /*fb60*/  R2UR UR4, R4 ;  /* 0x00000000040472ca */ /* 0x000fe200000e0000 */
[----:B------:R-:W-:Y:S01]  /*fb70*/  IMAD.MOV.U32 R201, RZ, RZ, 0x40000040 ;  /* 0x40000040ffc97424 */ /* 0x000fe200078e00ff */
[----:B------:R-:W-:Y:S01]  /*fb80*/  R2UR UR5, R5 ;  /* 0x00000000050572ca */ /* 0x000fe200000e0000 */
[----:B------:R-:W-:Y:S01]  /*fb90*/  WARPGROUP.ARRIVE ;  /* 0x00000000000079c5 */ /* 0x000fe20000000000 */
[----:B------:R-:W-:Y:S01]  /*fba0*/  R2UR UR6, R200 ;  /* 0x00000000c80672ca */ /* 0x000fe200000e0000 */
[----:B------:R-:W-:Y:S01]  /*fbb0*/  IMAD.MOV.U32 R185, RZ, RZ, 0x40000040 ;  /* 0x40000040ffb97424 */ /* 0x000fe200078e00ff */
[----:B------:R-:W-:Y:S01]  /*fbc0*/  R2UR UR7, R201 ;  /* 0x00000000c90772ca */ /* 0x000fe200000e0000 */
[----:B------:R-:W-:Y:S02]  /*fbd0*/  VIADD R184, R4, 0x2 ;  /* 0x0000000204b87836 */ /* 0x000fe40000000000 */
[----:B------:R-:W4:Y:S01]  /*fbe0*/  S2R R3, SR_TID.X ;  /* 0x0000000000037919 */ /* 0x000f220000002100 */
[----:B------:R-:W-:Y:S01]  /*fbf0*/  VIADD R201, R200, 0x800 ;  /* 0x00000800c8c97836 */ /* 0x000fe20000000000 */
[----:B------:R-:W-:Y:S01]  /*fc00*/  MOV R203, 0x40000040 ;  /* 0x4000004000cb7802 */ /* 0x000fe20000000f00 */
[----:B------:R-:W-:-:S07]  /*fc10*/  VIADD R205, R4, 0x800 ;  /* 0x0000080004cd7836 */ /* 0x000fce0000000000 */
        /* <DEDUP_REMOVED lines=9> */
[----:B----4-:R-:W-:-:S05]  /*fcb0*/  SHF.R.U32.HI R3, RZ, 0x7, R3 ;  /* 0x00000007ff037819 */ /* 0x010fca0000011603 */
[----:B0123--:R0:W1:Y:S02]  /*fcc0*/  SHFL.IDX PT, R0, R3, RZ, 0x1f ;  /* 0x00001fff03007589 */ /* 0x00f06400000e0000 */
[----:B0-----:R-:W-:Y:S01]  /*fcd0*/  IMAD.MOV.U32 R3, RZ, RZ, 0x4 ;  /* 0x00000004ff037424 */ /* 0x001fe200078e00ff */
[----:B-1----:R-:W-:-:S04]  /*fce0*/  ISETP.GT.AND P2, PT, R0, 0x7f, PT ;  /* 0x0000007f0000780c */ /* 0x002fc80003f44270 */
        /* <DEDUP_REMOVED lines=153> */
[----:B------:R-:W-:Y:S02]  /*10680*/  R2UR UR7, R185 ;  /* 0x00000000b90772ca */ /* 0x000fe400000e0000 */
[----:B------:R-:W-:Y:S01]  /*10690*/  MOV R185, 0x40000040 ;  /* 0x4000004000b97802 */ /* 0x000fe20000000f00 */
[----:B------:R-:W-:Y:S02]  /*106a0*/  WARPGROUP.DEPBAR.LE gsb0, 0x0 ;  /* 0x00008000000079c5 */ /* 0x000fe40000010000 */
[----:B------:R-:W-:-:S08]  /*106b0*/  WARPGROUP.ARRIVE ;  /* 0x00000000000079c5 */ /* 0x000fd00000000000 */
        /* <DEDUP_REMOVED lines=24> */
[----:B------:R-:W-:Y:S01]  /*10840*/  IMAD.MOV.U32 R205, RZ, RZ, 0x40000040 ;  /* 0x40000040ffcd7424 */ /* 0x000fe200078e00ff */
[----:B------:R-:W-:Y:S02]  /*10850*/  WARPGROUP.DEPBAR.LE gsb0, 0x0 ;  /* 0x00008000000079c5 */ /* 0x000fe40000010000 */
[----:B------:R-:W-:-:S07]  /*10860*/  WARPGROUP.ARRIVE ;  /* 0x00000000000079c5 */ /* 0x000fce0000000000 */
[----:B------:R-:W-:Y:S01]  /*10870*/  HGMMA.64x64x16.F32 R152, gdesc[UR4], R152, gsb0 ;  /* 0x00e00000049879f0 */ /* 0x000fe20008000898 */
[----:B------:R-:W-:Y:S01]  /*10880*/  R2UR UR4, R202 ;  /* 0x00000000ca0472ca */ /* 0x000fe200000e0000 */
[----:B------:R-:W-:Y:S01]  /*10890*/  IMAD.IADD R202, R201, 0x1, R3 ;  /* 0x00000001c9ca7824 */ /* 0x000fe200078e0203 */
[----:B------:R-:W-:Y:S01]  /*108a0*/  R2UR UR5, R203 ;  /* 0x00000000cb0572ca */ /* 0x000fe200000e0000 */
[----:B------:R-:W-:Y:S01]  /*108b0*/  IMAD.MOV.U32 R201, RZ, RZ, 0xa00 ;  /* 0x00000a00ffc97424 */ /* 0x000fe200078e00ff */
[----:B------:R-:W-:Y:S02]  /*108c0*/  MOV R203, 0x40000040 ;  /* 0x4000004000cb7802 */ /* 0x000fe40000000f00 */
        /* <DEDUP_REMOVED lines=121> */
[----:B------:R-:W-:Y:S01]  /*11060*/  VIADD R205, R4, 0xe00 ;  /* 0x00000e0004cd7836 */ /* 0x000fe20000000000 */
[----:B------:R-:W-:Y:S01]  /*11070*/  IADD3 R202, R0, R201, RZ ;  /* 0x000000c900ca7210 */ /* 0x000fe20007ffe0ff */
[----:B------:R-:W-:-:S02]  /*11080*/  WARPGROUP.DEPBAR.LE gsb0, 0x0 ;  /* 0x00008000000079c5 */ /* 0x000fc40000010000 */
        /* <DEDUP_REMOVED lines=9> */
[----:B------:R-:W-:Y:S01]  /*11120*/  R2UR UR5, R203 ;  /* 0x00000000cb0572ca */ /* 0x000fe200000e0000 */
[----:B------:R-:W-:Y:S01]  /*11130*/  IMAD.IADD R184, R184, 0x1, R201 ;  /* 0x00000001b8b87824 */ /* 0x000fe200078e02c9 */
[----:B------:R-:W-:-:S02]  /*11140*/  MOV R203, 0x40000040 ;  /* 0x4000004000cb7802 */ /* 0x000fc40000000f00 */
[----:B------:R-:W-:Y:S01]  /*11150*/  SEL R0, R0, 0x3e, P2 ;  /* 0x0000003e00007807 */ /* 0x000fe20001000000 */
        /* <DEDUP_REMOVED lines=11> */
[----:B------:R-:W-:Y:S01]  /*11210*/  IMAD.MOV.U32 R3, RZ, RZ, 0x1000 ;  /* 0x00001000ff037424 */ /* 0x000fe200078e00ff */
[----:B------:R-:W-:-:S04]  /*11220*/  LOP3.LUT R201, R0, 0x6, RZ, 0xc0, !PT ;  /* 0x0000000600c97812 */ /* 0x000fc800078ec0ff */
        /* <DEDUP_REMOVED lines=12> */
[----:B------:R-:W-:Y:S01]  /*112f0*/  IMAD.MOV.U32 R201, RZ, RZ, 0x40000040 ;  /* 0x40000040ffc97424 */ /* 0x000fe200078e00ff */
[----:B------:R-:W-:-:S02]  /*11300*/  WARPGROUP.DEPBAR.LE gsb0, 0x0 ;  /* 0x00008000000079c5 */ /* 0x000fc40000010000 */
[----:B------:R-:W-:-:S07]  /*11310*/  WARPGROUP.ARRIVE ;  /* 0x00000000000079c5 */ /* 0x000fce0000000000 */
[----:B------:R-:W-:Y:S01]  /*11320*/  HGMMA.64x64x16.F32 R152, gdesc[UR4], R152, gsb0 ;  /* 0x00e00000049879f0 */ /* 0x000fe20008000898 */
[----:B------:R-:W-:Y:S01]  /*11330*/  R2UR UR4, R184 ;  /* 0x00000000b80472ca */ /* 0x000fe200000e0000 */
[----:B------:R-:W-:Y:S01]  /*11340*/  IMAD R184, R18, 0x1000, R14 ;  /* 0x0000100012b87824 */ /* 0x000fe200078e020e */
[----:B------:R-:W-:Y:S02]  /*11350*/  R2UR UR5, R185 ;  /* 0x00000000b90572ca */ /* 0x000fe400000e0000 */
[----:B------:R-:W-:Y:S02]  /*11360*/  R2UR UR6, R200 ;  /* 0x00000000c80672ca */ /* 0x000fe400000e0000 */
[----:B------:R-:W-:Y:S02]  /*11370*/  R2UR UR7, R201 ;  /* 0x00000000c90772ca */ /* 0x000fe400000e0000 */
[----:B------:R-:W-:Y:S01]  /*11380*/  MOV R185, 0x40000040 ;  /* 0x4000004000b97802 */ /* 0x000fe20000000f00 */
[----:B------:R-:W-:-:S02]  /*11390*/  WARPGROUP.DEPBAR.LE gsb0, 0x0 ;  /* 0x00008000000079c5 */ /* 0x000fc40000010000 */
[----:B------:R-:W-:-:S08]  /*113a0*/  WARPGROUP.ARRIVE ;  /* 0x00000000000079c5 */ /* 0x000fd00000000000 */
        /* <DEDUP_REMOVED lines=30> */
[----:B------:R-:W-:Y:S02]  /*11590*/  FMNMX.FTZ R185, R163, R200, !PT ;  /* 0x000000c8a3b97209 */ /* 0x000fe40007810000 */
[----:B0-----:R-:W-:-:S05]  /*115a0*/  FMNMX.FTZ R0, R201, R202, !PT ;  /* 0x000000cac9007209 */ /* 0x001fca0007810000 */
[----:B------:R-:W-:Y:S01]  /*115b0*/  FADD.FTZ R200, -R0, R196 ;  /* 0x000000c400c87221 */ /* 0x000fe20000010100 */
[----:B------:R-:W-:Y:S01]  /*115c0*/  FMNMX.FTZ R196, R166, R185, !PT ;  /* 0x000000b9a6c47209 */ /* 0x000fe20007810000 */
[-C--:B------:R-:W-:Y:S02]  /*115d0*/  FMUL.FTZ R205, R0, R3.reuse ;  /* 0x0000000300cd7220 */ /* 0x080fe40000410000 */
[-C--:B------:R-:W-:Y:S01]  /*115e0*/  FMUL.FTZ R200, R200, R3.reuse ;  /* 0x00000003c8c87220 */ /* 0x080fe20000410000 */
[----:B------:R-:W-:Y:S01]  /*115f0*/  FMNMX.FTZ R185, R167, R196, !PT ;  /* 0x000000c4a7b97209 */ /* 0x000fe20007810000 */
[-CC-:B------:R-:W-:Y:S01]  /*11600*/  FFMA.FTZ R203, R157, R3.reuse, -R205.reuse ;  /* 0x000000039dcb7223 */ /* 0x180fe200000108cd */
[--C-:B------:R-:W-:Y:S01]  /*11610*/  FFMA.FTZ R152, R152, R3, -R205.reuse ;  /* 0x0000000398987223 */ /* 0x100fe200000108cd */
[----:B------:R0:W1:Y:S01]  /*11620*/  MUFU.EX2 R204, R200 ;  /* 0x000000c800cc7308 */ /* 0x0000620000000800 */
[----:B------:R-:W-:Y:S01]  /*11630*/  FMNMX.FTZ R196, R170, R185, !PT ;  /* 0x000000b9aac47209 */ /* 0x000fe20007810000 */
[-CC-:B------:R-:W-:Y:S01]  /*11640*/  FFMA.FTZ R153, R153, R3.reuse, -R205.reuse ;  /* 0x0000000399997223 */ /* 0x180fe200000108cd */
[-CC-:B------:R-:W-:Y:S01]  /*11650*/  FFMA.FTZ R156, R156, R3.reuse, -R205.reuse ;  /* 0x000000039c9c7223 */ /* 0x180fe200000108cd */
[-CC-:B------:R-:W-:Y:S01]  /*11660*/  FFMA.FTZ R201, R164, R3.reuse, -R205.reuse ;  /* 0x00000003a4c97223 */ /* 0x180fe200000108cd */
[----:B------:R-:W-:Y:S01]  /*11670*/  FMNMX.FTZ R185, R171, R196, !PT ;  /* 0x000000c4abb97209 */ /* 0x000fe20007810000 */
[-CC-:B------:R-:W-:Y:S01]  /*11680*/  FFMA.FTZ R202, R165, R3.reuse, -R205.reuse ;  /* 0x00000003a5ca7223 */ /* 0x180fe200000108cd */
[--C-:B------:R-:W-:Y:S01]  /*11690*/  FFMA.FTZ R169, R169, R3, -R205.reuse ;  /* 0x00000003a9a97223 */ /* 0x100fe200000108cd */
[----:B------:R-:W2:Y:S01]  /*116a0*/  MUFU.EX2 R152, R152 ;  /* 0x0000009800987308 */ /* 0x000ea20000000800 */
[----:B------:R-:W-:Y:S01]  /*116b0*/  FMNMX.FTZ R196, R174, R185, !PT ;  /* 0x000000b9aec47209 */ /* 0x000fe20007810000 */
[-CC-:B0-----:R-:W-:Y:S01]  /*116c0*/  FFMA.FTZ R200, R161, R3.reuse, -R205.reuse ;  /* 0x00000003a1c87223 */ /* 0x181fe200000108cd */
[-CC-:B------:R-:W-:Y:S01]  /*116d0*/  FFMA.FTZ R172, R172, R3.reuse, -R205.reuse ;  /* 0x00000003acac7223 */ /* 0x180fe200000108cd */
[-CC-:B------:R-:W-:Y:S01]  /*116e0*/  FFMA.FTZ R173, R173, R3.reuse, -R205.reuse ;  /* 0x00000003adad7223 */ /* 0x180fe200000108cd */
[----:B------:R-:W-:Y:S01]  /*116f0*/  FMNMX.FTZ R185, R175, R196, !PT ;  /* 0x000000c4afb97209 */ /* 0x000fe20007810000 */
[-CC-:B------:R-:W-:Y:S01]  /*11700*/  FFMA.FTZ R176, R176, R3.reuse, -R205.reuse ;  /* 0x00000003b0b07223 */ /* 0x180fe200000108cd */
[--C-:B------:R-:W-:Y:S01]  /*11710*/  FFMA.FTZ R177, R177, R3, -R205.reuse ;  /* 0x00000003b1b17223 */ /* 0x100fe200000108cd */
[----:B------:R-:W0:Y:S01]  /*11720*/  MUFU.EX2 R153, R153 ;  /* 0x0000009900997308 */ /* 0x000e220000000800 */
[----:B------:R-:W-:Y:S01]  /*11730*/  FMNMX.FTZ R196, R178, R185, !PT ;  /* 0x000000b9b2c47209 */ /* 0x000fe20007810000 */
[-CC-:B------:R-:W-:Y:S01]  /*11740*/  FFMA.FTZ R180, R180, R3.reuse, -R205.reuse ;  /* 0x00000003b4b47223 */ /* 0x180fe200000108cd */
[--C-:B------:R-:W-:Y:S01]  /*11750*/  FFMA.FTZ R181, R181, R3, -R205.reuse ;  /* 0x00000003b5b57223 */ /* 0x100fe200000108cd */
[----:B-1----:R-:W-:Y:S01]  /*11760*/  FMUL.FTZ R24, R24, R204 ;  /* 0x000000cc18187220 */ /* 0x002fe20000410000 */
[----:B------:R-:W-:Y:S01]  /*11770*/  FMNMX.FTZ R185, R179, R196, !PT ;  /* 0x000000c4b3b97209 */ /* 0x000fe20007810000 */
[-C--:B------:R-:W-:Y:S01]  /*11780*/  FMUL.FTZ R25, R25, R204.reuse ;  /* 0x000000cc19197220 */ /* 0x080fe20000410000 */
[-C--:B------:R-:W-:Y:S01]  /*11790*/  FMUL.FTZ R28, R28, R204.reuse ;  /* 0x000000cc1c1c7220 */ /* 0x080fe20000410000 */
[----:B------:R-:W-:Y:S01]  /*117a0*/  MUFU.EX2 R156, R156 ;  /* 0x0000009c009c7308 */ /* 0x000fe20000000800 */
[----:B------:R-:W-:Y:S01]  /*117b0*/  FMNMX.FTZ R196, R182, R185, !PT ;  /* 0x000000b9b6c47209 */ /* 0x000fe20007810000 */
[-C--:B------:R-:W-:Y:S01]  /*117c0*/  FMUL.FTZ R29, R29, R204.reuse ;  /* 0x000000cc1d1d7220 */ /* 0x080fe20000410000 */
[-C--:B------:R-:W-:Y:S01]  /*117d0*/  FMUL.FTZ R32, R32, R204.reuse ;  /* 0x000000cc20207220 */ /* 0x080fe20000410000 */
[----:B------:R-:W-:Y:S01]  /*117e0*/  FMUL.FTZ R33, R33, R204 ;  /* 0x000000cc21217220 */ /* 0x000fe20000410000 */
[----:B------:R-:W-:Y:S01]  /*117f0*/  FMNMX.FTZ R157, R183, R196, !PT ;  /* 0x000000c4b79d7209 */ /* 0x000fe20007810000 */
[-CC-:B------:R-:W-:Y:S01]  /*11800*/  FFMA.FTZ R196, R160, R3.reuse, -R205.reuse ;  /* 0x00000003a0c47223 */ /* 0x180fe200000108cd */
[-C--:B------:R-:W-:Y:S01]  /*11810*/  FMUL.FTZ R36, R36, R204.reuse ;  /* 0x000000cc24247220 */ /* 0x080fe20000410000 */
[----:B------:R1:W-:Y:S01]  /*11820*/  MUFU.EX2 R185, R203 ;  /* 0x000000cb00b97308 */ /* 0x0003e20000000800 */
[-C--:B------:R-:W-:Y:S01]  /*11830*/  FMUL.FTZ R37, R37, R204.reuse ;  /* 0x000000cc25257220 */ /* 0x080fe20000410000 */
[----:B------:R-:W3:Y:S01]  /*11840*/  SHFL.BFLY PT, R160, R157, 0x2, 0x1f ;  /* 0x0c401f009da07f89 */ /* 0x000ee200000e0000 */
[-C--:B------:R-:W-:Y:S01]  /*11850*/  FMUL.FTZ R40, R40, R204.reuse ;  /* 0x000000cc28287220 */ /* 0x080fe20000410000 */
[-C--:B------:R-:W-:Y:S01]  /*11860*/  FMUL.FTZ R41, R41, R204.reuse ;  /* 0x000000cc29297220 */ /* 0x080fe20000410000 */
[-C--:B------:R-:W-:Y:S01]  /*11870*/  FMUL.FTZ R44, R44, R204.reuse ;  /* 0x000000cc2c2c7220 */ /* 0x080fe20000410000 */
[-C--:B------:R-:W-:Y:S01]  /*11880*/  FMUL.FTZ R45, R45, R204.reuse ;  /* 0x000000cc2d2d7220 */ /* 0x080fe20000410000 */
[-C--:B------:R-:W-:Y:S01]  /*11890*/  FMUL.FTZ R48, R48, R204.reuse ;  /* 0x000000cc30307220 */ /* 0x080fe20000410000 */
[----:B------:R-:W-:Y:S01]  /*118a0*/  MUFU.EX2 R196, R196 ;  /* 0x000000c400c47308 */ /* 0x000fe20000000800 */
[----:B-1----:R-:W-:Y:S01]  /*118b0*/  FFMA.FTZ R203, R168, R3, -R205 ;  /* 0x00000003a8cb7223 */ /* 0x002fe200000108cd */
        /* <DEDUP_REMOVED lines=16> */
[----:B---3--:R-:W-:Y:S01]  /*119c0*/  FMNMX.FTZ R160, R157, R160, !PT ;  /* 0x000000a09da07209 */ /* 0x008fe20007810000 */
        /* <DEDUP_REMOVED lines=42> */
[----:B------:R-:W-:Y:S01]  /*11c70*/  FFMA.FTZ R199, R159, R3, -R160 ;  /* 0x000000039fc77223 */ /* 0x000fe200000108a0 */
[----:B------:R-:W-:-:S02]  /*11c80*/  IMAD.MOV R159, RZ, RZ, -R194 ;  /* 0x000000ffff9f7224 */ /* 0x000fc400078e0ac2 */
[-CC-:B------:R-:W-:Y:S01]  /*11c90*/  FFMA.FTZ R154, R154, R3.reuse, -R160.reuse ;  /* 0x000000039a9a7223 */ /* 0x180fe200000108a0 */
[-CC-:B------:R-:W-:Y:S01]  /*11ca0*/  FFMA.FTZ R161, R155, R3.reuse, -R160.reuse ;  /* 0x000000039ba17223 */ /* 0x180fe200000108a0 */
[--C-:B------:R-:W-:Y:S01]  /*11cb0*/  FFMA.FTZ R155, R158, R3, -R160.reuse ;  /* 0x000000039e9b7223 */ /* 0x100fe200000108a0 */
[----:B------:R-:W-:Y:S01]  /*11cc0*/  MUFU.EX2 R157, R157 ;  /* 0x0000009d009d7308 */ /* 0x000fe20000000800 */
[----:B------:R-:W-:Y:S01]  /*11cd0*/  ISETP.NE.AND P2, PT, R192, R159, PT ;  /* 0x0000009fc000720c */ /* 0x000fe20003f45270 */
[----:B------:R-:W-:Y:S02]  /*11ce0*/  @!P1 VIADD R158, R187, 0x38840 ;  /* 0x00038840bb9e9836 */ /* 0x000fe40000000000 */
[-CC-:B------:R-:W-:Y:S01]  /*11cf0*/  FFMA.FTZ R205, R162, R3.reuse, -R160.reuse ;  /* 0x00000003a2cd7223 */ /* 0x180fe200000108a0 */
[-CC-:B------:R-:W-:Y:S01]  /*11d00*/  FFMA.FTZ R206, R163, R3.reuse, -R160.reuse ;  /* 0x00000003a3ce7223 */ /* 0x180fe200000108a0 */
[-CC-:B------:R-:W-:Y:S01]  /*11d10*/  FFMA.FTZ R207, R166, R3.reuse, -R160.reuse ;  /* 0x00000003a6cf7223 */ /* 0x180fe200000108a0 */
[-C--:B------:R-:W-:Y:S01]  /*11d20*/  FFMA.FTZ R211, R167, R3.reuse, -R160 ;  /* 0x00000003a7d37223 */ /* 0x080fe200000108a0 */
[----:B------:R-:W-:Y:S01]  /*11d30*/  @!P1 PRMT R158, RZ, 0x654, R158 ;  /* 0x00000654ff9e9816 */ /* 0x000fe2000000009e */
[----:B------:R-:W1:Y:S01]  /*11d40*/  MUFU.EX2 R154, R154 ;  /* 0x0000009a009a7308 */ /* 0x000e620000000800 */
[-CC-:B------:R-:W-:Y:S01]  /*11d50*/  FFMA.FTZ R170, R170, R3.reuse, -R160.reuse ;  /* 0x00000003aaaa7223 */ /* 0x180fe200000108a0 */
[-CC-:B------:R-:W-:Y:S01]  /*11d60*/  FFMA.FTZ R171, R171, R3.reuse, -R160.reuse ;  /* 0x00000003abab7223 */ /* 0x180fe200000108a0 */
[-CC-:B------:R-:W-:Y:S01]  /*11d70*/  FFMA.FTZ R174, R174, R3.reuse, -R160.reuse ;  /* 0x00000003aeae7223 */ /* 0x180fe200000108a0 */
[----:B------:R2:W-:Y:S01]  /*11d80*/  @!P1 SYNCS.ARRIVE.TRANS64.RED.A1T0 RZ, [R158+URZ], RZ ;  /* 0x000000ff9eff99a7 */ /* 0x0005e2000810043f */
[----:B------:R-:W-:Y:S01]  /*11d90*/  FFMA.FTZ R175, R175, R3, -R160 ;  /* 0x00000003afaf7223 */ /* 0x000fe200000108a0 */
[----:B------:R-:W-:-:S02]  /*11da0*/  @!P2 IMAD R159, R198, 0x40, R190 ;  /* 0x00000040c69fa824 */ /* 0x000fc400078e02be */
[-CC-:B------:R-:W-:Y:S01]  /*11db0*/  FFMA.FTZ R178, R178, R3.reuse, -R160.reuse ;  /* 0x00000003b2b27223 */ /* 0x180fe200000108a0 */
[----:B------:R-:W3:Y:S01]  /*11dc0*/  MUFU.EX2 R161, R161 ;  /* 0x000000a100a17308 */ /* 0x000ee20000000800 */
[-C--:B------:R-:W-:Y:S01]  /*11dd0*/  FFMA.FTZ R179, R179, R3.reuse, -R160 ;  /* 0x00000003b3b37223 */ /* 0x080fe200000108a0 */
[----:B------:R-:W-:Y:S02]  /*11de0*/  @!P2 IMAD R159, R159, 0x4, R2 ;  /* 0x000000049f9fa824 */ /* 0x000fe400078e0202 */
[----:B------:R-:W-:Y:S01]  /*11df0*/  FFMA.FTZ R182, R182, R3, -R160 ;  /* 0x00000003b6b67223 */ /* 0x000fe200000108a0 */
[----:B--2---:R-:W-:Y:S01]  /*11e00*/  FFMA.FTZ R158, R204, R21, R152 ;  /* 0x00000015cc9e7223 */ /* 0x004fe20000010098 */
[----:B------:R-:W-:Y:S01]  /*11e10*/  FFMA.FTZ R162, R183, R3, -R160 ;  /* 0x00000003b7a27223 */ /* 0x000fe200000108a0 */
[----:B0-----:R-:W-:Y:S01]  /*11e20*/  F2FP.F16.F32.PACK_AB R152, R153, R152 ;  /* 0x000000989998723e */ /* 0x001fe200000000ff */
[----:B------:R-:W-:Y:S01]  /*11e30*/  @!P2 STS [R159+0x38400], R204 ;  /* 0x038400cc9f00a388 */ /* 0x000fe20000000800 */
[----:B------:R-:W0:Y:S01]  /*11e40*/  MUFU.EX2 R155, R155 ;  /* 0x0000009b009b7308 */ /* 0x000e220000000800 */
[----:B-1----:R-:W-:Y:S01]  /*11e50*/  FFMA.FTZ R186, R157, R186, R154 ;  /* 0x000000ba9dba7223 */ /* 0x002fe2000001009a */
[----:B------:R-:W-:Y:S01]  /*11e60*/  FADD.FTZ R163, R153, R158 ;  /* 0x0000009e99a37221 */ /* 0x000fe20000010000 */
[----:B------:R1:W-:Y:S01]  /*11e70*/  @!P2 STS [R159+0x38420], R157 ;  /* 0x0384209d9f00a388 */ /* 0x0003e20000000800 */
        /* <DEDUP_REMOVED lines=12> */
[----:B------:R-:W-:Y:S01]  /*11f40*/  MUFU.EX2 R205, R205 ;  /* 0x000000cd00cd7308 */ /* 0x000fe20000000800 */
[----:B0-----:R-:W-:Y:S01]  /*11f50*/  FADD.FTZ R183, R155, R158 ;  /* 0x0000009e9bb77221 */ /* 0x001fe20000010000 */
        /* <DEDUP_REMOVED lines=63> */
[----:B------:R-:W-:Y:S01]  /*12350*/  F2FP.F16.F32.PACK_AB R154, R185, R156 ;  /* 0x0000009cb99a723e */ /* 0x000fe200000000ff */
[-C--:B------:R-:W-:Y:S01]  /*12360*/  FMUL.FTZ R141, R141, R204.reuse ;  /* 0x000000cc8d8d7220 */ /* 0x080fe20000410000 */
[----:B--2---:R-:W-:Y:S01]  /*12370*/  F2FP.F16.F32.PACK_AB R155, R199, R155 ;  /* 0x0000009bc79b723e */ /* 0x004fe200000000ff */
[----:B------:R-:W-:Y:S01]  /*12380*/  BAR.SYNC.DEFER_BLOCKING 0xf, 0x100 ;  /* 0x03c4000000007b1d */ /* 0x000fe20000010000 */
[----:B-1----:R-:W-:Y:S01]  /*12390*/  F2FP.F16.F32.PACK_AB R157, R206, R205 ;  /* 0x000000cdce9d723e */ /* 0x002fe200000000ff */
[-C--:B------:R-:W-:Y:S01]  /*123a0*/  FMUL.FTZ R144, R144, R204.reuse ;  /* 0x000000cc90907220 */ /* 0x080fe20000410000 */
[----:B------:R-:W-:Y:S01]  /*123b0*/  F2FP.F16.F32.PACK_AB R158, R202, R201 ;  /* 0x000000c9ca9e723e */ /* 0x000fe200000000ff */
[-C--:B------:R-:W-:Y:S01]  /*123c0*/  FMUL.FTZ R145, R145, R204.reuse ;  /* 0x000000cc91917220 */ /* 0x080fe20000410000 */
[----:B0-----:R-:W-:Y:S01]  /*123d0*/  F2FP.F16.F32.PACK_AB R159, R211, R207 ;  /* 0x000000cfd39f723e */ /* 0x001fe200000000ff */
[----:B------:R-:W-:Y:S01]  /*123e0*/  MUFU.EX2 R176, R176 ;  /* 0x000000b000b07308 */ /* 0x000fe20000000800 */
[----:B------:R-:W-:Y:S01]  /*123f0*/  F2FP.F16.F32.PACK_AB R160, R169, R203 ;  /* 0x000000cba9a0723e */ /* 0x000fe200000000ff */
[----:B------:R-:W-:Y:S01]  /*12400*/  FMUL.FTZ R148, R148, R204 ;  /* 0x000000cc94947220 */ /* 0x000fe20000410000 */
[----:B---3--:R-:W-:Y:S01]  /*12410*/  F2FP.F16.F32.PACK_AB R161, R171, R170 ;  /* 0x000000aaaba1723e */ /* 0x008fe200000000ff */
[----:B------:R-:W-:Y:S01]  /*12420*/  FMUL.FTZ R149, R149, R204 ;  /* 0x000000cc95957220 */ /* 0x000fe20000410000 */
[----:B------:R-:W-:Y:S01]  /*12430*/  ISETP.GT.AND P2, PT, R197, RZ, PT ;  /* 0x000000ffc500720c */ /* 0x000fe20003f44270 */
[----:B------:R-:W-:Y:S01]  /*12440*/  IMAD.MOV.U32 R198, RZ, RZ, R18 ;  /* 0x000000ffffc67224 */ /* 0x000fe200078e0012 */
[----:B------:R-:W-:Y:S01]  /*12450*/  @!P1 IADD3 R187, R187, 0x38860, RZ ;  /* 0x00038860bbbb9810 */ /* 0x000fe20007ffe0ff */
[----:B------:R-:W0:Y:S03]  /*12460*/  MUFU.EX2 R177, R177 ;  /* 0x000000b100b17308 */ /* 0x000e260000000800 */
[----:B------:R-:W-:-:S05]  /*12470*/  @!P1 PRMT R187, RZ, 0x654, R187 ;  /* 0x00000654ffbb9816 */ /* 0x000fca00000000bb */
[----:B------:R-:W-:Y:S01]  /*12480*/  MUFU.EX2 R180, R180 ;  /* 0x000000b400b47308 */ /* 0x000fe20000000800 */
[----:B------:R1:W-:Y:S07]  /*12490*/  STSM.16.M88.4 [R195+0x36400], R152 ;  /* 0x03640098c3007844 */ /* 0x0003ee0000000200 */
[----:B------:R-:W2:Y:S01]  /*124a0*/  MUFU.EX2 R181, R181 ;  /* 0x000000b500b57308 */ /* 0x000ea20000000800 */
[----:B0-----:R-:W-:-:S07]  /*124b0*/  F2FP.F16.F32.PACK_AB R164, R177, R176 ;  /* 0x000000b0b1a4723e */ /* 0x001fce00000000ff */
[----:B------:R-:W0:Y:S08]  /*124c0*/  MUFU.EX2 R178, R178 ;  /* 0x000000b200b27308 */ /* 0x000e300000000800 */
[----:B------:R3:W-:Y:S01]  /*124d0*/  MUFU.EX2 R179, R182 ;  /* 0x000000b600b37308 */ /* 0x0007e20000000800 */
[----:B--2---:R-:W-:-:S07]  /*124e0*/  F2FP.F16.F32.PACK_AB R166, R181, R180 ;  /* 0x000000b4b5a6723e */ /* 0x004fce00000000ff */
[----:B------:R2:W4:Y:S01]  /*124f0*/  MUFU.EX2 R186, R162 ;  /* 0x000000a200ba7308 */ /* 0x0005220000000800 */
[----:B---3--:R-:W-:Y:S01]  /*12500*/  FADD.FTZ R182, R156, R163 ;  /* 0x000000a39cb67221 */ /* 0x008fe20000010000 */
[----:B------:R-:W-:Y:S02]  /*12510*/  F2FP.F16.F32.PACK_AB R156, R200, R196 ;  /* 0x000000c4c89c723e */ /* 0x000fe400000000ff */
[----:B------:R-:W-:Y:S01]  /*12520*/  F2FP.F16.F32.PACK_AB R163, R175, R174 ;  /* 0x000000aeafa3723e */ /* 0x000fe200000000ff */
[----:B------:R-:W-:Y:S01]  /*12530*/  FADD.FTZ R185, R185, R182 ;  /* 0x000000b6b9b97221 */ /* 0x000fe20000010000 */
[----:B0-----:R-:W-:Y:S01]  /*12540*/  F2FP.F16.F32.PACK_AB R165, R21, R178 ;  /* 0x000000b215a5723e */ /* 0x001fe200000000ff */
[----:B------:R0:W-:Y:S01]  /*12550*/  STSM.16.M88.4 [R208], R156 ;  /* 0x0000009cd0007844 */ /* 0x0001e20000000200 */
[----:B--2---:R-:W-:Y:S01]  /*12560*/  F2FP.F16.F32.PACK_AB R162, R173, R172 ;  /* 0x000000acada2723e */ /* 0x004fe200000000ff */
[----:B------:R-:W-:Y:S01]  /*12570*/  FADD.FTZ R185, R196, R185 ;  /* 0x000000b9c4b97221 */ /* 0x000fe20000010000 */
[----:B------:R-:W-:-:S03]  /*12580*/  IMAD.MOV.U32 R196, RZ, RZ, R0 ;  /* 0x000000ffffc47224 */ /* 0x000fc600078e0000 */
        /* <DEDUP_REMOVED lines=11> */
[----:B------:R-:W-:-:S04]  /*12640*/  FADD.FTZ R173, R173, R172 ;  /* 0x000000acadad7221 */ /* 0x000fc80000010000 */
[----:B------:R-:W-:-:S04]  /*12650*/  FADD.FTZ R176, R176, R173 ;  /* 0x000000adb0b07221 */ /* 0x000fc80000010000 */
[----:B------:R-:W-:-:S04]  /*12660*/  FADD.FTZ R177, R177, R176 ;  /* 0x000000b0b1b17221 */ /* 0x000fc80000010000 */
[----:B------:R-:W-:Y:S01]  /*12670*/  FADD.FTZ R180, R180, R177 ;  /* 0x000000b1b4b47221 */ /* 0x000fe20000010000 */
[----:B------:R-:W-:Y:S02]  /*12680*/  WARPGROUP.DEPBAR.LE gsb0, 0x0 ;  /* 0x00008000000079c5 */ /* 0x000fe40000010000 */
[----:B-1----:R-:W-:Y:S01]  /*12690*/  IMAD.MOV.U32 R153, RZ, RZ, 0x40000040 ;  /* 0x40000040ff997424 */ /* 0x002fe200078e00ff */
        /* <DEDUP_REMOVED lines=18> */
[----:B------:R-:W-:Y:S02]  /*127c0*/  IMAD.MOV.U32 R199, RZ, RZ, R168 ;  /* 0x000000ffffc77224 */ /* 0x000fe400078e00a8 */
[----:B------:R-:W-:Y:S01]  /*127d0*/  FADD.FTZ R205, R205, R152 ;  /* 0x00000098cdcd7221 */ /* 0x000fe20000010000 */
[----:B------:R-:W-:-:S03]  /*127e0*/  VIADD R152, R197, 0xffffffff ;  /* 0xffffffffc5987836 */ /* 0x000fc60000000000 */
[----:B------:R-:W-:Y:S01]  /*127f0*/  FADD.FTZ R206, R206, R205 ;  /* 0x000000cdcece7221 */ /* 0x000fe20000010000 */
[----:B------:R-:W-:-:S03]  /*12800*/  IMAD.MOV.U32 R197, RZ, RZ, R152 ;  /* 0x000000ffffc57224 */ /* 0x000fc600078e0098 */
[----:B------:R-:W-:-:S04]  /*12810*/  FADD.FTZ R206, R207, R206 ;  /* 0x000000cecfce7221 */ /* 0x000fc80000010000 */
[----:B------:R-:W-:-:S04]  /*12820*/  FADD.FTZ R211, R211, R206 ;  /* 0x000000ced3d37221 */ /* 0x000fc80000010000 */
[----:B------:R-:W-:-:S04]  /*12830*/  FADD.FTZ R170, R170, R211 ;  /* 0x000000d3aaaa7221 */ /* 0x000fc80000010000 */
[----:B------:R-:W-:-:S04]  /*12840*/  FADD.FTZ R171, R171, R170 ;  /* 0x000000aaabab7221 */ /* 0x000fc80000010000 */
[----:B------:R-:W-:-:S04]  /*12850*/  FADD.FTZ R174, R174, R171 ;  /* 0x000000abaeae7221 */ /* 0x000fc80000010000 */
[----:B------:R-:W-:-:S04]  /*12860*/  FADD.FTZ R175, R175, R174 ;  /* 0x000000aeafaf7221 */ /* 0x000fc80000010000 */
[----:B------:R-:W-:-:S04]  /*12870*/  FADD.FTZ R178, R178, R175 ;  /* 0x000000afb2b27221 */ /* 0x000fc80000010000 */
[----:B------:R-:W-:Y:S01]  /*12880*/  FADD.FTZ R178, R21, R178 ;  /* 0x000000b215b27221 */ /* 0x000fe20000010000 */
[----:B------:R-:W-:-:S03]  /*12890*/  FADD.FTZ R21, R181, R180 ;  /* 0x000000b4b5157221 */ /* 0x000fc60000010000 */
[----:B------:R-:W-:-:S04]  /*128a0*/  FADD.FTZ R179, R179, R178 ;  /* 0x000000b2b3b37221 */ /* 0x000fc80000010000 */
[----:B------:R-:W-:Y:S01]  /*128b0*/  FADD.FTZ R186, R186, R179 ;  /* 0x000000b3baba7221 */ /* 0x000fe20000010000 */
[----:B------:R-:W-:Y:S02]  /*128c0*/  WARPGROUP.DEPBAR.LE gsb0, 0x0 ;  /* 0x00008000000079c5 */ /* 0x000fe40000010000 */
[----:B------:R-:W-:-:S06]  /*128d0*/  WARPGROUP.ARRIVE ;  /* 0x00000000000079c5 */ /* 0x000fcc0000000000 */
        /* <DEDUP_REMOVED lines=12> */
.L_x_4305:
[----:B------:R-:W-:Y:S05]  /*129a0*/  BSYNC B0 ;  /* 0x0000000000007941 */ /* 0x000fea0003800000 */
.L_x_4304:
[----:B------:R-:W2:Y:S01]  /*129b0*/  SHFL.BFLY PT, R4, R21, 0x2, 0x1f ;  /* 0x0c401f0015047f89 */ /* 0x000ea200000e0000 */
[----:B01----:R-:W-:Y:S01]  /*129c0*/  IMAD.MOV.U32 R167, RZ, RZ, -0x800000 ;  /* 0xff800000ffa77424 */ /* 0x003fe200078e00ff */
[----:B------:R-:W-:Y:S01]  /*129d0*/  IADD3 R219, R219, 0x1, RZ ;  /* 0x00000001dbdb7810 */ /* 0x000fe20007ffe0ff */
[----:B------:R-:W-:Y:S01]  /*129e0*/  IMAD.MOV.U32 R169, RZ, RZ, -0x800000 ;  /* 0xff800000ffa97424 */ /* 0x000fe200078e00ff */
[----:B------:R-:W0:Y:S01]  /*129f0*/  SHFL.BFLY PT, R7, R186, 0x2, 0x1f ;  /* 0x0c401f00ba077f89 */ /* 0x000e2200000e0000 */
[----:B------:R-:W-:Y:S08]  /*12a00*/  BAR.ARV 0x8, 0xa0 ;  /* 0x0202800000007b1d */ /* 0x000ff00000002000 */
[----:B------:R-:W-:Y:S01]  /*12a10*/  BAR.SYNC.DEFER_BLOCKING 0xf, 0x100 ;  /* 0x03c4000000007b1d */ /* 0x000fe20000010000 */
[----:B--2---:R-:W-:Y:S01]  /*12a20*/  FADD.FTZ R4, R4, R21 ;  /* 0x0000001504047221 */ /* 0x004fe20000010000 */
[----:B0-----:R-:W-:-:S04]  /*12a30*/  FADD.FTZ R8, R7, R186 ;  /* 0x000000ba07087221 */ /* 0x001fc80000010000 */
[----:B------:R-:W0:Y:S04]  /*12a40*/  SHFL.BFLY PT, R5, R4, 0x1, 0x1f ;  /* 0x0c201f0004057f89 */ /* 0x000e2800000e0000 */
[----:B------:R-:W1:Y:S01]  /*12a50*/  SHFL.BFLY PT, R7, R8, 0x1, 0x1f ;  /* 0x0c201f0008077f89 */ /* 0x000e6200000e0000 */
[----:B0-----:R-:W-:Y:S01]  /*12a60*/  FADD.FTZ R10, R4, R5 ;  /* 0x00000005040a7221 */ /* 0x001fe20000010000 */
[----:B------:R-:W-:Y:S02]  /*12a70*/  VIADD R4, R18, 0x1 ;  /* 0x0000000112047836 */ /* 0x000fe40000000000 */
[----:B-1----:R-:W-:Y:S02]  /*12a80*/  FADD.FTZ R5, R8, R7 ;  /* 0x0000000708057221 */ /* 0x002fe40000010000 */
[----:B------:R-:W-:-:S02]  /*12a90*/  FSETP.NE.FTZ.AND P2, PT, R10, RZ, PT ;  /* 0x000000ff0a00720b */ /* 0x000fc40003f55000 */
[----:B------:R-:W-:Y:S02]  /*12aa0*/  IADD3 R7, -R194, RZ, RZ ;  /* 0x000000ffc2077210 */ /* 0x000fe40007ffe1ff */
[----:B------:R-:W-:Y:S02]  /*12ab0*/  FSETP.NE.FTZ.AND P3, PT, R5, RZ, PT ;  /* 0x000000ff0500720b */ /* 0x000fe40003f75000 */
[----:B------:R-:W-:Y:S02]  /*12ac0*/  ISETP.NE.AND P0, PT, R192, R7, PT ;  /* 0x00000007c000720c */ /* 0x000fe40003f05270 */
[----:B------:R-:W-:Y:S02]  /*12ad0*/  CS2R R6, SRZ ;  /* 0x0000000000067805 */ /* 0x000fe4000001ff00 */
[----:B------:R-:W-:-:S04]  /*12ae0*/  ISETP.NE.AND P1, PT, R4, 0x2, PT ;  /* 0x000000020400780c */ /* 0x000fc80003f25270 */
[----:B------:R-:W-:Y:S01]  /*12af0*/  SEL R11, RZ, 0x1, P1 ;  /* 0x00000001ff0b7807 */ /* 0x000fe20000800000 */
[----:B------:R-:W0:Y:S03]  /*12b00*/  @P2 MUFU.RCP R7, R10 ;  /* 0x0000000a00072308 */ /* 0x000e260000001000 */
[----:B------:R-:W-:Y:S01]  /*12b10*/  LOP3.LUT R22, R22, R11, RZ, 0x3c, !PT ;  /* 0x0000000b16167212 */ /* 0x000fe200078e3cff */
[C---:B------:R-:W-:Y:S01]  /*12b20*/  @P3 FMUL.FTZ R20, R3.reuse, 0.69314718246459960938 ;  /* 0x3f31721803143820 */ /* 0x040fe20000410000 */
[----:B------:R-:W-:Y:S02]  /*12b30*/  @!P0 IMAD R9, R18, 0x40, R190 ;  /* 0x0000004012098824 */ /* 0x000fe400078e02be */
[----:B------:R-:W-:Y:S01]  /*12b40*/  @P2 FMUL.FTZ R18, R3, 0.69314718246459960938 ;  /* 0x3f31721803122820 */ /* 0x000fe20000410000 */
[----:B------:R-:W1:Y:S01]  /*12b50*/  @P3 MUFU.RCP R6, R5 ;  /* 0x0000000500063308 */ /* 0x000e620000001000 */
[----:B------:R-:W-:-:S07]  /*12b60*/  @!P0 IMAD R9, R9, 0x4, R2 ;  /* 0x0000000409098824 */ /* 0x000fce00078e0202 */
[----:B------:R-:W2:Y:S01]  /*12b70*/  @P2 MUFU.LG2 R2, R10 ;  /* 0x0000000a00022308 */ /* 0x000ea20000000c00 */
[----:B0-----:R-:W-:Y:S01]  /*12b80*/  @!P0 STS [R9+0x38400], R7 ;  /* 0x0384000709008388 */ /* 0x001fe20000000800 */
[-C--:B------:R-:W-:Y:S01]  /*12b90*/  FMUL.FTZ R177, R24, R7.reuse ;  /* 0x0000000718b17220 */ /* 0x080fe20000410000 */
[-C--:B------:R-:W-:Y:S01]  /*12ba0*/  FMUL.FTZ R24, R33, R7.reuse ;  /* 0x0000000721187220 */ /* 0x080fe20000410000 */
[-C--:B------:R-:W-:Y:S01]  /*12bb0*/  FMUL.FTZ R175, R25, R7.reuse ;  /* 0x0000000719af7220 */ /* 0x080fe20000410000 */
[-C--:B------:R-:W-:Y:S01]  /*12bc0*/  FMUL.FTZ R176, R28, R7.reuse ;  /* 0x000000071cb07220 */ /* 0x080fe20000410000 */
[-C--:B------:R-:W-:Y:S01]  /*12bd0*/  FMUL.FTZ R173, R29, R7.reuse ;  /* 0x000000071dad7220 */ /* 0x080fe20000410000 */
[-C--:B------:R-:W-:Y:S01]  /*12be0*/  FMUL.FTZ R174, R32, R7.reuse ;  /* 0x0000000720ae7220 */ /* 0x080fe20000410000 */
[----:B------:R-:W0:Y:S01]  /*12bf0*/  @P3 MUFU.LG2 R21, R5 ;  /* 0x0000000500153308 */ /* 0x000e220000000c00 */
        /* <DEDUP_REMOVED lines=63> */
[-C--:B-1----:R-:W-:Y:S01]  /*12ff0*/  FMUL.FTZ R9, R58, R6.reuse ;  /* 0x000000063a097220 */ /* 0x082fe20000410000 */
        /* <DEDUP_REMOVED lines=66> */
.L_x_4231:
[----:B------:R-:W-:Y:S05]  /*13420*/  BSYNC B7 ;  /* 0x0000000000077941 */ /* 0x000fea0003800000 */
.L_x_4229:
        /* <DEDUP_REMOVED lines=9> */
[----:B-----5:R-:W2:Y:S01]  /*134c0*/  S2R R33, SR_SWINHI ;  /* 0x0000000000217919 */ /* 0x020ea20000002f00 */
        /* <DEDUP_REMOVED lines=26> */
[----:B------:R-:W-:Y:S01]  /*13670*/  IADD3 R197, P3, R122, 0x2000, RZ ;  /* 0x000020007ac57810 */ /* 0x000fe20007f7e0ff */
[--C-:B------:R-:W-:Y:S01]  /*13680*/  IMAD.X R41, RZ, RZ, R123.reuse, P1 ;  /* 0x000000ffff297224 */ /* 0x100fe200008e067b */
[----:B------:R-:W-:Y:S01]  /*13690*/  LOP3.LUT R40, R179, 0x380, RZ, 0xc0, !PT ;  /* 0x00000380b3287812 */ /* 0x000fe200078ec0ff */
[--C-:B------:R-:W-:Y:S01]  /*136a0*/  IMAD.X R45, RZ, RZ, R123.reuse, P0 ;  /* 0x000000ffff2d7224 */ /* 0x100fe200000e067b */
[----:B------:R-:W-:Y:S01]  /*136b0*/  LOP3.LUT R44, R181, 0x380, RZ, 0xc0, !PT ;  /* 0x00000380b52c7812 */ /* 0x000fe200078ec0ff */
[----:B------:R-:W-:Y:S01]  /*136c0*/  IMAD.X R53, RZ, RZ, R123, P3 ;  /* 0x000000ffff357224 */ /* 0x000fe200018e067b */
[----:B------:R-:W-:Y:S02]  /*136d0*/  LOP3.LUT R52, R197, 0x380, RZ, 0xc0, !PT ;  /* 0x00000380c5347812 */ /* 0x000fe400078ec0ff */
[----:B------:R-:W-:Y:S02]  /*136e0*/  SHF.R.U64 R40, R40, 0x3, RZ ;  /* 0x0000000328287819 */ /* 0x000fe400000012ff */
[----:B------:R-:W-:-:S02]  /*136f0*/  SHF.R.U64 R44, R44, 0x3, RZ ;  /* 0x000000032c2c7819 */ /* 0x000fc400000012ff */
[C---:B------:R-:W-:Y:S02]  /*13700*/  IADD3 R183, P4, R122.reuse, 0x60, RZ ;  /* 0x000000607ab77810 */ /* 0x040fe40007f9e0ff */
[C---:B------:R-:W-:Y:S02]  /*13710*/  IADD3 R56, P6, R122.reuse, 0x2020, RZ ;  /* 0x000020207a387810 */ /* 0x040fe40007fde0ff */
[----:B------:R-:W-:Y:S01]  /*13720*/  IADD3 R60, P5, R122, 0x2040, RZ ;  /* 0x000020407a3c7810 */ /* 0x000fe20007fbe0ff */
[--C-:B------:R-:W-:Y:S01]  /*13730*/  IMAD.X R49, RZ, RZ, R123.reuse, P4 ;  /* 0x000000ffff317224 */ /* 0x100fe200020e067b */
[----:B------:R-:W-:Y:S02]  /*13740*/  SHF.R.U64 R52, R52, 0x3, RZ ;  /* 0x0000000334347819 */ /* 0x000fe400000012ff */
[----:B------:R-:W-:Y:S01]  /*13750*/  IADD3 R98, P1, R122, 0x4000, RZ ;  /* 0x000040007a627810 */ /* 0x000fe20007f3e0ff */
[----:B------:R-:W-:Y:S01]  /*13760*/  IMAD.X R61, RZ, RZ, R123, P5 ;  /* 0x000000ffff3d7224 */ /* 0x000fe200028e067b */
[----:B------:R-:W-:-:S02]  /*13770*/  LOP3.LUT R40, R40, R179, RZ, 0x3c, !PT ;  /* 0x000000b328287212 */ /* 0x000fc400078e3cff */
[----:B------:R-:W-:Y:S01]  /*13780*/  LOP3.LUT R44, R44, R181, RZ, 0x3c, !PT ;  /* 0x000000b52c2c7212 */ /* 0x000fe200078e3cff */
[----:B------:R-:W-:Y:S01]  /*13790*/  IMAD.X R99, RZ, RZ, R123, P1 ;  /* 0x000000ffff637224 */ /* 0x000fe200008e067b */
[----:B------:R-:W-:Y:S02]  /*137a0*/  LOP3.LUT R48, R183, 0x380, RZ, 0xc0, !PT ;  /* 0x00000380b7307812 */ /* 0x000fe400078ec0ff */
[----:B------:R-:W-:Y:S02]  /*137b0*/  LOP3.LUT R179, R56, 0x380, RZ, 0xc0, !PT ;  /* 0x0000038038b37812 */ /* 0x000fe400078ec0ff */
[----:B------:R-:W-:Y:S02]  /*137c0*/  LOP3.LUT R181, R60, 0x380, RZ, 0xc0, !PT ;  /* 0x000003803cb57812 */ /* 0x000fe400078ec0ff */
[----:B------:R-:W-:Y:S02]  /*137d0*/  LOP3.LUT R52, R52, R197, RZ, 0x3c, !PT ;  /* 0x000000c534347212 */ /* 0x000fe400078e3cff */
[----:B------:R-:W-:-:S02]  /*137e0*/  LOP3.LUT R197, R98, 0x380, RZ, 0xc0, !PT ;  /* 0x0000038062c57812 */ /* 0x000fc400078ec0ff */
[----:B------:R-:W-:Y:S02]  /*137f0*/  SHF.R.U64 R48, R48, 0x3, RZ ;  /* 0x0000000330307819 */ /* 0x000fe400000012ff */
[----:B------:R-:W-:Y:S02]  /*13800*/  SHF.R.U64 R179, R179, 0x3, RZ ;  /* 0x00000003b3b37819 */ /* 0x000fe400000012ff */
[----:B------:R-:W-:Y:S02]  /*13810*/  SHF.R.U64 R181, R181, 0x3, RZ ;  /* 0x00000003b5b57819 */ /* 0x000fe400000012ff */
[C---:B------:R-:W-:Y:S02]  /*13820*/  IADD3 R64, P2, R122.reuse, 0x2060, RZ ;  /* 0x000020607a407810 */ /* 0x040fe40007f5e0ff */
[C---:B------:R-:W-:Y:S02]  /*13830*/  IADD3 R4, P0, R122.reuse, 0x4020, RZ ;  /* 0x000040207a047810 */ /* 0x040fe40007f1e0ff */
[C---:B------:R-:W-:Y:S01]  /*13840*/  IADD3 R32, P4, R122.reuse, 0x4040, RZ ;  /* 0x000040407a207810 */ /* 0x040fe20007f9e0ff */
[--C-:B------:R-:W-:Y:S01]  /*13850*/  IMAD.X R65, RZ, RZ, R123.reuse, P2 ;  /* 0x000000ffff417224 */ /* 0x100fe200010e067b */
[----:B------:R-:W-:Y:S01]  /*13860*/  IADD3.X R57, RZ, R123, RZ, P6, !PT ;  /* 0x0000007bff397210 */ /* 0x000fe200037fe4ff */
[--C-:B------:R-:W-:Y:S01]  /*13870*/  IMAD.X R103, RZ, RZ, R123.reuse, P0 ;  /* 0x000000ffff677224 */ /* 0x100fe200000e067b */
[----:B------:R-:W-:Y:S01]  /*13880*/  SHF.R.U64 R197, R197, 0x3, RZ ;  /* 0x00000003c5c57819 */ /* 0x000fe200000012ff */
[----:B------:R-:W-:Y:S01]  /*13890*/  IMAD.X R107, RZ, RZ, R123, P4 ;  /* 0x000000ffff6b7224 */ /* 0x000fe200020e067b */
[----:B------:R-:W-:-:S02]  /*138a0*/  IADD3 R6, P6, R122, 0x6000, RZ ;  /* 0x000060007a067810 */ /* 0x000fc40007fde0ff */
[----:B------:R-:W-:Y:S02]  /*138b0*/  LOP3.LUT R48, R48, R183, RZ, 0x3c, !PT ;  /* 0x000000b730307212 */ /* 0x000fe400078e3cff */
[----:B------:R-:W-:Y:S01]  /*138c0*/  LOP3.LUT R56, R179, R56, RZ, 0x3c, !PT ;  /* 0x00000038b3387212 */ /* 0x000fe200078e3cff */
[----:B------:R-:W-:Y:S01]  /*138d0*/  IMAD.X R115, RZ, RZ, R123, P6 ;  /* 0x000000ffff737224 */ /* 0x000fe200030e067b */
[----:B------:R-:W-:Y:S02]  /*138e0*/  LOP3.LUT R60, R181, R60, RZ, 0x3c, !PT ;  /* 0x0000003cb53c7212 */ /* 0x000fe400078e3cff */
[----:B------:R-:W-:Y:S02]  /*138f0*/  LOP3.LUT R183, R64, 0x380, RZ, 0xc0, !PT ;  /* 0x0000038040b77812 */ /* 0x000fe400078ec0ff */
[----:B------:R-:W-:Y:S02]  /*13900*/  LOP3.LUT R179, R4, 0x380, RZ, 0xc0, !PT ;  /* 0x0000038004b37812 */ /* 0x000fe400078ec0ff */
[----:B------:R-:W-:-:S02]  /*13910*/  LOP3.LUT R181, R32, 0x380, RZ, 0xc0, !PT ;  /* 0x0000038020b57812 */ /* 0x000fc400078ec0ff */
[----:B------:R-:W-:Y:S02]  /*13920*/  LOP3.LUT R33, R122, 0x380, RZ, 0xc0, !PT ;  /* 0x000003807a217812 */ /* 0x000fe400078ec0ff */
[----:B------:R-:W-:Y:S02]  /*13930*/  LOP3.LUT R98, R197, R98, RZ, 0x3c, !PT ;  /* 0x00000062c5627212 */ /* 0x000fe400078e3cff */
[----:B------:R-:W-:Y:S02]  /*13940*/  LOP3.LUT R197, R6, 0x380, RZ, 0xc0, !PT ;  /* 0x0000038006c57812 */ /* 0x000fe400078ec0ff */
[----:B------:R-:W-:Y:S02]  /*13950*/  SHF.R.U64 R183, R183, 0x3, RZ ;  /* 0x00000003b7b77819 */ /* 0x000fe400000012ff */
[----:B------:R-:W-:Y:S02]  /*13960*/  SHF.R.U64 R179, R179, 0x3, RZ ;  /* 0x00000003b3b37819 */ /* 0x000fe400000012ff */
[----:B------:R-:W-:-:S02]  /*13970*/  SHF.R.U64 R181, R181, 0x3, RZ ;  /* 0x00000003b5b57819 */ /* 0x000fc400000012ff */
[C---:B------:R-:W-:Y:S02]  /*13980*/  IADD3 R36, P3, R122.reuse, 0x4060, RZ ;  /* 0x000040607a247810 */ /* 0x040fe40007f7e0ff */
[C---:B------:R-:W-:Y:S02]  /*13990*/  IADD3 R0, P5, R122.reuse, 0x6020, RZ ;  /* 0x000060207a007810 */ /* 0x040fe40007fbe0ff */
[C---:B------:R-:W-:Y:S02]  /*139a0*/  IADD3 R26, P2, R122.reuse, 0x6040, RZ ;  /* 0x000060407a1a7810 */ /* 0x040fe40007f5e0ff */
[----:B------:R-:W-:Y:S01]  /*139b0*/  IADD3 R30, P1, R122, 0x6060, RZ ;  /* 0x000060607a1e7810 */ /* 0x000fe20007f3e0ff */
[--C-:B------:R-:W-:Y:S01]  /*139c0*/  IMAD.X R119, RZ, RZ, R123.reuse, P5 ;  /* 0x000000ffff777224 */ /* 0x100fe200028e067b */
[----:B------:R-:W-:Y:S02]  /*139d0*/  SHF.R.U64 R33, R33, 0x3, RZ ;  /* 0x0000000321217819 */ /* 0x000fe400000012ff */
[----:B------:R-:W-:Y:S01]  /*139e0*/  SHF.R.U64 R197, R197, 0x3, RZ ;  /* 0x00000003c5c57819 */ /* 0x000fe200000012ff */
[----:B------:R-:W-:Y:S01]  /*139f0*/  IMAD.X R37, RZ, RZ, R123, P1 ;  /* 0x000000ffff257224 */ /* 0x000fe200008e067b */
[----:B------:R-:W-:-:S02]  /*13a00*/  LOP3.LUT R64, R183, R64, RZ, 0x3c, !PT ;  /* 0x00000040b7407212 */ /* 0x000fc400078e3cff */
[----:B------:R-:W-:Y:S02]  /*13a10*/  LOP3.LUT R102, R179, R4, RZ, 0x3c, !PT ;  /* 0x00000004b3667212 */ /* 0x000fe400078e3cff */
[----:B------:R-:W-:Y:S02]  /*13a20*/  LOP3.LUT R106, R181, R32, RZ, 0x3c, !PT ;  /* 0x00000020b56a7212 */ /* 0x000fe400078e3cff */
[----:B------:R-:W-:Y:S02]  /*13a30*/  LOP3.LUT R183, R36, 0x380, RZ, 0xc0, !PT ;  /* 0x0000038024b77812 */ /* 0x000fe400078ec0ff */
[----:B------:R-:W-:Y:S02]  /*13a40*/  F2FP.F16.F32.PACK_AB R4, R175, R177 ;  /* 0x000000b1af04723e */ /* 0x000fe400000000ff */
[----:B------:R-:W-:Y:S02]  /*13a50*/  LOP3.LUT R27, R0, 0x380, RZ, 0xc0, !PT ;  /* 0x00000380001b7812 */ /* 0x000fe400078ec0ff */
[----:B------:R-:W-:-:S02]  /*13a60*/  LOP3.LUT R32, R26, 0x380, RZ, 0xc0, !PT ;  /* 0x000003801a207812 */ /* 0x000fc400078ec0ff */
[----:B------:R-:W-:Y:S01]  /*13a70*/  LOP3.LUT R122, R33, R122, RZ, 0x3c, !PT ;  /* 0x0000007a217a7212 */ /* 0x000fe200078e3cff */
[----:B------:R-:W-:Y:S01]  /*13a80*/  IMAD.X R33, RZ, RZ, R123, P2 ;  /* 0x000000ffff217224 */ /* 0x000fe200010e067b */
[----:B------:R-:W-:Y:S02]  /*13a90*/  LOP3.LUT R175, R30, 0x380, RZ, 0xc0, !PT ;  /* 0x000003801eaf7812 */ /* 0x000fe400078ec0ff */
[----:B------:R-:W-:Y:S02]  /*13aa0*/  LOP3.LUT R114, R197, R6, RZ, 0x3c, !PT ;  /* 0x00000006c5727212 */ /* 0x000fe400078e3cff */
[----:B------:R-:W-:Y:S02]  /*13ab0*/  F2FP.F16.F32.PACK_AB R6, R173, R176 ;  /* 0x000000b0ad06723e */ /* 0x000fe400000000ff */
[----:B------:R-:W-:Y:S02]  /*13ac0*/  IADD3.X R111, RZ, R123, RZ, P3, !PT ;  /* 0x0000007bff6f7210 */ /* 0x000fe40001ffe4ff */
[----:B------:R-:W-:-:S02]  /*13ad0*/  SHF.R.U64 R183, R183, 0x3, RZ ;  /* 0x00000003b7b77819 */ /* 0x000fc400000012ff */
[----:B------:R-:W-:Y:S02]  /*13ae0*/  SHF.R.U64 R27, R27, 0x3, RZ ;  /* 0x000000031b1b7819 */ /* 0x000fe400000012ff */
[----:B------:R-:W-:Y:S02]  /*13af0*/  SHF.R.U64 R173, R32, 0x3, RZ ;  /* 0x0000000320ad7819 */ /* 0x000fe400000012ff */
[----:B------:R-:W-:Y:S01]  /*13b00*/  MOV R123, R122 ;  /* 0x0000007a007b7202 */ /* 0x000fe20000000f00 */
[----:B------:R-:W-:Y:S01]  /*13b10*/  BAR.SYNC.DEFER_BLOCKING 0x1, 0x100 ;  /* 0x0044000000007b1d */ /* 0x000fe20000010000 */
[----:B------:R-:W-:Y:S02]  /*13b20*/  SHF.R.U64 R175, R175, 0x3, RZ ;  /* 0x00000003afaf7819 */ /* 0x000fe400000012ff */
[----:B------:R-:W-:Y:S02]  /*13b30*/  LOP3.LUT R110, R183, R36, RZ, 0x3c, !PT ;  /* 0x00000024b76e7212 */ /* 0x000fe400078e3cff */
        /* <DEDUP_REMOVED lines=9> */
[----:B------:R-:W-:Y:S01]  /*13bd0*/  MOV R52, R52 ;  /* 0x0000003400347202 */ /* 0x000fe20000000f00 */
[----:B------:R2:W-:Y:S01]  /*13be0*/  STSM.16.M88.4 [R123], R4 ;  /* 0x000000047b007844 */ /* 0x0005e20000000200 */
[----:B------:R-:W-:Y:S02]  /*13bf0*/  MOV R56, R56 ;  /* 0x0000003800387202 */ /* 0x000fe40000000f00 */
[----:B------:R-:W-:Y:S01]  /*13c00*/  MOV R60, R60 ;  /* 0x0000003c003c7202 */ /* 0x000fe20000000f00 */
[----:B------:R-:W-:Y:S01]  /*13c10*/  STSM.16.M88.4 [R122], R24 ;  /* 0x000000187a007844 */ /* 0x000fe20000000200 */
[----:B------:R-:W-:-:S02]  /*13c20*/  F2FP.F16.F32.PACK_AB R81, R83, R82 ;  /* 0x000000525351723e */ /* 0x000fc400000000ff */
[----:B------:R-:W-:Y:S01]  /*13c30*/  F2FP.F16.F32.PACK_AB R88, R89, R88 ;  /* 0x000000585958723e */ /* 0x000fe200000000ff */
[----:B------:R-:W-:Y:S01]  /*13c40*/  STSM.16.M88.4 [R44], R28 ;  /* 0x0000001c2c007844 */ /* 0x000fe20000000200 */
[----:B------:R-:W-:Y:S02]  /*13c50*/  MOV R64, R64 ;  /* 0x0000004000407202 */ /* 0x000fe40000000f00 */
[----:B------:R-:W-:Y:S02]  /*13c60*/  F2FP.F16.F32.PACK_AB R82, R85, R84 ;  /* 0x000000545552723e */ /* 0x000fe400000000ff */
[----:B------:R-:W-:Y:S02]  /*13c70*/  F2FP.F16.F32.PACK_AB R83, R87, R86 ;  /* 0x000000565753723e */ /* 0x000fe400000000ff */
[----:B------:R-:W-:Y:S02]  /*13c80*/  F2FP.F16.F32.PACK_AB R89, R91, R90 ;  /* 0x0000005a5b59723e */ /* 0x000fe400000000ff */
[----:B--2---:R-:W-:-:S02]  /*13c90*/  F2FP.F16.F32.PACK_AB R4, R162, R165 ;  /* 0x000000a5a204723e */ /* 0x004fc400000000ff */
[----:B------:R-:W-:Y:S02]  /*13ca0*/  F2FP.F16.F32.PACK_AB R5, R51, R50 ;  /* 0x000000323305723e */ /* 0x000fe400000000ff */
[----:B------:R-:W-:Y:S02]  /*13cb0*/  F2FP.F16.F32.PACK_AB R6, R160, R163 ;  /* 0x000000a3a006723e */ /* 0x000fe400000000ff */
[----:B------:R-:W-:Y:S02]  /*13cc0*/  F2FP.F16.F32.PACK_AB R7, R55, R54 ;  /* 0x000000363707723e */ /* 0x000fe400000000ff */
[----:B------:R-:W-:Y:S02]  /*13cd0*/  MOV R0, R98 ;  /* 0x0000006200007202 */ /* 0x000fe40000000f00 */
        /* <DEDUP_REMOVED lines=12> */
[----:B------:R-:W-:Y:S01]  /*13da0*/  F2FP.F16.F32.PACK_AB R104, R105, R104 ;  /* 0x000000686968723e */ /* 0x000fe200000000ff */
[----:B------:R-:W-:Y:S01]  /*13db0*/  STSM.16.M88.4 [R64], R80 ;  /* 0x0000005040007844 */ /* 0x000fe20000000200 */
[----:B------:R-:W-:Y:S02]  /*13dc0*/  MOV R41, R114 ;  /* 0x0000007200297202 */ /* 0x000fe40000000f00 */
[----:B------:R-:W-:Y:S01]  /*13dd0*/  F2FP.F16.F32.PACK_AB R105, R66, R62 ;  /* 0x0000003e4269723e */ /* 0x000fe200000000ff */
[----:B------:R2:W-:Y:S01]  /*13de0*/  STSM.16.M88.4 [R0], R88 ;  /* 0x0000005800007844 */ /* 0x0005e20000000200 */
[----:B------:R-:W-:Y:S02]  /*13df0*/  F2FP.F16.F32.PACK_AB R106, R109, R108 ;  /* 0x0000006c6d6a723e */ /* 0x000fe400000000ff */
[----:B------:R-:W-:Y:S01]  /*13e00*/  F2FP.F16.F32.PACK_AB R107, R70, R68 ;  /* 0x00000044466b723e */ /* 0x000fe200000000ff */
[----:B------:R-:W-:Y:S01]  /*13e10*/  STSM.16.M88.4 [R102], R96 ;  /* 0x0000006066007844 */ /* 0x000fe20000000200 */
[----:B------:R-:W-:-:S02]  /*13e20*/  F2FP.F16.F32.PACK_AB R112, R113, R112 ;  /* 0x000000707170723e */ /* 0x000fc400000000ff */
[----:B------:R-:W-:Y:S01]  /*13e30*/  MOV R110, R110 ;  /* 0x0000006e006e7202 */ /* 0x000fe20000000f00 */
[----:B------:R-:W-:Y:S01]  /*13e40*/  STSM.16.M88.4 [R40], R104 ;  /* 0x0000006828007844 */ /* 0x000fe20000000200 */
[----:B------:R-:W-:Y:S02]  /*13e50*/  F2FP.F16.F32.PACK_AB R113, R153, R152 ;  /* 0x000000989971723e */ /* 0x000fe400000000ff */
[----:B------:R-:W-:Y:S02]  /*13e60*/  F2FP.F16.F32.PACK_AB R114, R117, R116 ;  /* 0x000000747572723e */ /* 0x000fe400000000ff */
[----:B------:R-:W-:Y:S02]  /*13e70*/  F2FP.F16.F32.PACK_AB R115, R155, R154 ;  /* 0x0000009a9b73723e */ /* 0x000fe400000000ff */
[----:B------:R-:W-:Y:S01]  /*13e80*/  F2FP.F16.F32.PACK_AB R120, R121, R120 ;  /* 0x000000787978723e */ /* 0x000fe200000000ff */
[----:B--2---:R-:W-:Y:S01]  /*13e90*/  IMAD.MOV.U32 R0, RZ, RZ, RZ ;  /* 0x000000ffff007224 */ /* 0x004fe200078e00ff */
[----:B------:R-:W-:Y:S01]  /*13ea0*/  F2FP.F16.F32.PACK_AB R128, R129, R128 ;  /* 0x000000808180723e */ /* 0x000fe200000000ff */
[----:B------:R-:W-:Y:S01]  /*13eb0*/  STSM.16.M88.4 [R110], R112 ;  /* 0x000000706e007844 */ /* 0x000fe20000000200 */
[----:B------:R-:W-:-:S02]  /*13ec0*/  F2FP.F16.F32.PACK_AB R121, R157, R156 ;  /* 0x0000009c9d79723e */ /* 0x000fc400000000ff */
[----:B------:R-:W-:Y:S02]  /*13ed0*/  F2FP.F16.F32.PACK_AB R122, R125, R124 ;  /* 0x0000007c7d7a723e */ /* 0x000fe400000000ff */
[----:B------:R-:W-:Y:S02]  /*13ee0*/  F2FP.F16.F32.PACK_AB R123, R127, R126 ;  /* 0x0000007e7f7b723e */ /* 0x000fe400000000ff */
[----:B------:R-:W-:Y:S02]  /*13ef0*/  F2FP.F16.F32.PACK_AB R129, R131, R130 ;  /* 0x000000828381723e */ /* 0x000fe400000000ff */
[----:B------:R-:W-:Y:S01]  /*13f00*/  F2FP.F16.F32.PACK_AB R136, R137, R136 ;  /* 0x000000888988723e */ /* 0x000fe200000000ff */
[----:B------:R2:W-:Y:S01]  /*13f10*/  STSM.16.M88.4 [R41], R120 ;  /* 0x0000007829007844 */ /* 0x0005e20000000200 */
[----:B------:R-:W-:Y:S02]  /*13f20*/  ISETP.NE.U32.AND P0, PT, RZ, UR4, PT ;  /* 0x00000004ff007c0c */ /* 0x000fe4000bf05070 */
[----:B------:R-:W-:-:S02]  /*13f30*/  IADD3 R4, P1, R216, UR4, RZ ;  /* 0x00000004d8047c10 */ /* 0x000fc4000ff3e0ff */
[----:B------:R-:W-:Y:S02]  /*13f40*/  MOV R118, R118 ;  /* 0x0000007600767202 */ /* 0x000fe40000000f00 */
        /* <DEDUP_REMOVED lines=10> */
[----:B------:R3:W-:Y:S01]  /*13ff0*/  STSM.16.M88.4 [R32], R136 ;  /* 0x0000008820007844 */ /* 0x0007e20000000200 */
[----:B------:R-:W-:Y:S02]  /*14000*/  F2FP.F16.F32.PACK_AB R146, R149, R148 ;  /* 0x000000949592723e */ /* 0x000fe400000000ff */
[----:B------:R-:W-:-:S02]  /*14010*/  F2FP.F16.F32.PACK_AB R147, R151, R150 ;  /* 0x000000969793723e */ /* 0x000fc400000000ff */
[----:B------:R-:W-:Y:S02]  /*14020*/  ISETP.NE.AND.EX P0, PT, RZ, UR5, PT, P0 ;  /* 0x00000005ff007c0c */ /* 0x000fe4000bf05300 */
[----:B------:R-:W-:Y:S01]  /*14030*/  IADD3.X R5, R217, UR5, RZ, P1, !PT ;  /* 0x00000005d9057c10 */ /* 0x000fe20008ffe4ff */
[----:B------:R-:W-:Y:S01]  /*14040*/  ULDC.64 UR4, c[0x0][0xce0] ;  /* 0x0003380000047ab9 */ /* 0x000fe20000000a00 */
[----:B------:R4:W-:Y:S01]  /*14050*/  STSM.16.M88.4 [R36], R144 ;  /* 0x0000009024007844 */ /* 0x0009e20000000200 */
[----:B------:R-:W-:Y:S01]  /*14060*/  BAR.SYNC.DEFER_BLOCKING 0x1, 0x100 ;  /* 0x0044000000007b1d */ /* 0x000fe20000010000 */
[----:B------:R-:W-:-:S04]  /*14070*/  ISETP.NE.U32.AND P6, PT, RZ, UR4, PT ;  /* 0x00000004ff007c0c */ /* 0x000fc8000bfc5070 */
[----:B------:R-:W-:Y:S02]  /*14080*/  ISETP.NE.AND.EX P6, PT, RZ, UR5, PT, P6 ;  /* 0x00000005ff007c0c */ /* 0x000fe4000bfc5360 */
[----:B------:R-:W-:-:S05]  /*14090*/  LEA R3, R214, R193, 0x6 ;  /* 0x000000c1d6037211 */ /* 0x000fca00078e30ff */
[----:B------:R-:W-:-:S06]  /*140a0*/  IMAD.WIDE R20, R3, 0x2, R20 ;  /* 0x0000000203147825 */ /* 0x000fcc00078e0214 */
        /* <DEDUP_REMOVED lines=27> */
[----:B------:R-:W-:-:S02]  /*14260*/  P2R R7, PR, RZ, 0x20 ;  /* 0x00000020ff077803 */ /* 0x000fc40000000000 */
[C---:B------:R-:W-:Y:S02]  /*14270*/  IADD3 R37, P1, R20.reuse, 0x6000, RZ ;  /* 0x0000600014257810 */ /* 0x040fe40007f3e0ff */
[C---:B--2---:R-:W-:Y:S02]  /*14280*/  IADD3 R41, P2, R20.reuse, 0x7000, RZ ;  /* 0x0000700014297810 */ /* 0x044fe40007f5e0ff */
[C---:B------:R-:W-:Y:S02]  /*14290*/  IADD3 R45, P3, R20.reuse, 0x8000, RZ ;  /* 0x00008000142d7810 */ /* 0x040fe40007f7e0ff */
[C---:B------:R-:W-:Y:S02]  /*142a0*/  IADD3 R49, P4, R20.reuse, 0x9000, RZ ;  /* 0x0000900014317810 */ /* 0x040fe40007f9e0ff */
[----:B------:R-:W-:Y:S02]  /*142b0*/  IADD3 R53, P5, R20, 0xa000, RZ ;  /* 0x0000a00014357810 */ /* 0x000fe40007fbe0ff */
[----:B---3--:R-:W-:-:S02]  /*142c0*/  LOP3.LUT R32, R33, 0x380, RZ, 0xc0, !PT ;  /* 0x0000038021207812 */ /* 0x008fc400078ec0ff */
[----:B----4-:R-:W-:Y:S02]  /*142d0*/  LOP3.LUT R36, R37, 0x380, RZ, 0xc0, !PT ;  /* 0x0000038025247812 */ /* 0x010fe400078ec0ff */
        /* <DEDUP_REMOVED lines=15> */
[----:B------:R-:W-:Y:S01]  /*143d0*/  LOP3.LUT R52, R52, R53, RZ, 0x3c, !PT ;  /* 0x0000003534347212 */ /* 0x000fe200078e3cff */
[----:B0-----:R-:W-:Y:S06]  /*143e0*/  @P6 BRA `(.L_x_4319) ;  /* 0x0000000000106947 */ /* 0x001fec0003800000 */
[----:B------:R-:W-:Y:S05]  /*143f0*/  @!P0 BRA `(.L_x_4319) ;  /* 0x00000000000c8947 */ /* 0x000fea0003800000 */
[----:B------:R-:W2:Y:S04]  /*14400*/  LDG.E R6, desc[UR54][R4.64] ;  /* 0x0000003604067981 */ /* 0x000ea8000c1e1900 */
[----:B-----5:R-:W2:Y:S02]  /*14410*/  LDG.E R3, desc[UR54][R4.64+0x4] ;  /* 0x0000043604037981 */ /* 0x020ea4000c1e1900 */
[----:B--2---:R-:W-:-:S07]  /*14420*/  IADD3 R3, -R6, R3, RZ ;  /* 0x0000000306037210 */ /* 0x004fce0007ffe1ff */
.L_x_4319:
[----:B------:R-:W0:Y:S01]  /*14430*/  SHFL.IDX PT, R4, R223, RZ, 0x1f ;  /* 0x00001fffdf047589 */ /* 0x000e2200000e0000 */
        /* <DEDUP_REMOVED lines=18> */
[----:B0-----:R-:W-:Y:S02]  /*14560*/  ISETP.NE.AND P5, PT, R4, RZ, PT ;  /* 0x000000ff0400720c */ /* 0x001fe40003fa5270 */
        /* <DEDUP_REMOVED lines=16> */
[----:B------:R-:W-:Y:S02]  /*14670*/  LOP3.LUT R72, R4, R5, RZ, 0x3c, !PT ;  /* 0x0000000504487212 */ /* 0x000fe400078e3cff */
[----:B------:R-:W-:Y:S02]  /*14680*/  SHF.R.S32.HI R76, RZ, 0x1f, R213 ;  /* 0x0000001fff4c7819 */ /* 0x000fe400000114d5 */
[----:B------:R-:W-:Y:S02]  /*14690*/  SEL R79, R218, RZ, !P0 ;  /* 0x000000ffda4f7207 */ /* 0x000fe40004000000 */
        /* <DEDUP_REMOVED lines=28> */
.L_x_4320:
[----:B------:R-:W2:Y:S01]  /*14860*/  LDC R87, c[0x0][0xb8c] ;  /* 0x0002e300ff577b82 */ /* 0x000ea20000000800 */
[----:B0-----:R0:W5:Y:S01]  /*14870*/  LD.E.128 R4, desc[UR54][R20.64] ;  /* 0x0000003614047980 */ /* 0x001162000c101d00 */
[----:B------:R-:W-:Y:S02]  /*14880*/  ULDC.64 UR4, c[0x0][0xba0] ;  /* 0x0002e80000047ab9 */ /* 0x000fe40000000a00 */
[----:B------:R-:W-:Y:S01]  /*14890*/  IMAD R77, R77, UR4, RZ ;  /* 0x000000044d4d7c24 */ /* 0x000fe2000f8e02ff */
[----:B------:R-:W5:Y:S01]  /*148a0*/  LD.E.128 R8, desc[UR54][R8.64] ;  /* 0x0000003608087980 */ /* 0x000f62000c101d00 */
[----:B------:R-:W-:-:S03]  /*148b0*/  VIADD R82, R193, 0x40 ;  /* 0x00000040c1527836 */ /* 0x000fc60000000000 */
[----:B------:R-:W5:Y:S01]  /*148c0*/  LD.E.128 R12, desc[UR54][R12.64] ;  /* 0x000000360c0c7980 */ /* 0x000f62000c101d00 */
[----:B0-----:R-:W-:Y:S02]  /*148d0*/  SHF.R.S32.HI R21, RZ, 0x1f, R193 ;  /* 0x0000001fff157819 */ /* 0x001fe400000114c1 */
[----:B------:R-:W-:Y:S01]  /*148e0*/  MOV R20, R193 ;  /* 0x000000c100147202 */ /* 0x000fe20000000f00 */
[----:B------:R-:W-:Y:S01]  /*148f0*/  IMAD R77, R0, UR5, R77 ;  /* 0x00000005004d7c24 */ /* 0x000fe2000f8e024d */
[----:B------:R-:W5:Y:S01]  /*14900*/  LD.E.128 R24, desc[UR54][R24.64] ;  /* 0x0000003618187980 */ /* 0x000f62000c101d00 */
[----:B------:R-:W-:Y:S02]  /*14910*/  IMAD R3, R220, -0x40, R3 ;  /* 0xffffffc0dc037824 */ /* 0x000fe400078e0203 */
[----:B------:R-:W-:Y:S01]  /*14920*/  IMAD.WIDE.U32 R20, R0, UR4, R20 ;  /* 0x0000000400147c25 */ /* 0x000fe2000f8e0014 */
[----:B------:R-:W5:Y:S01]  /*14930*/  LD.E.128 R28, desc[UR54][R28.64] ;  /* 0x000000361c1c7980 */ /* 0x000f62000c101d00 */
[----:B------:R-:W-:-:S02]  /*14940*/  ULDC.64 UR4, c[0x0][0xbe0] ;  /* 0x0002f80000047ab9 */ /* 0x000fc40000000a00 */
[----:B------:R-:W-:Y:S01]  /*14950*/  VIADD R0, R214, 0x20 ;  /* 0x00000020d6007836 */ /* 0x000fe20000000000 */
[----:B------:R-:W5:Y:S01]  /*14960*/  LD.E.128 R32, desc[UR54][R32.64] ;  /* 0x0000003620207980 */ /* 0x000f62000c101d00 */
[----:B--2---:R-:W-:Y:S02]  /*14970*/  ISETP.GE.AND P3, PT, R82, R87, PT ;  /* 0x000000575200720c */ /* 0x004fe40003f66270 */
[-C--:B------:R-:W-:Y:S01]  /*14980*/  ISETP.GE.AND P1, PT, R214, R3.reuse, PT ;  /* 0x00000003d600720c */ /* 0x080fe20003f26270 */
[----:B------:R-:W5:Y:S01]  /*14990*/  LD.E.128 R36, desc[UR54][R36.64] ;  /* 0x0000003624247980 */ /* 0x000f62000c101d00 */
[----:B------:R-:W-:Y:S02]  /*149a0*/  ISETP.GE.AND P0, PT, R0, R3, PT ;  /* 0x000000030000720c */ /* 0x000fe40003f06270 */
[----:B------:R-:W-:Y:S01]  /*149b0*/  SEL R3, RZ, 0xffffffff, P3 ;  /* 0xffffffffff037807 */ /* 0x000fe20001800000 */
[----:B------:R-:W5:Y:S01]  /*149c0*/  LD.E.128 R40, desc[UR54][R40.64] ;  /* 0x0000003628287980 */ /* 0x000f62000c101d00 */
[----:B------:R-:W-:-:S03]  /*149d0*/  ISETP.GE.AND P2, PT, R193, R87, PT ;  /* 0x00000057c100720c */ /* 0x000fc60003f46270 */
        /* <DEDUP_REMOVED lines=9> */
[----:B------:R-:W-:Y:S01]  /*14a70*/  IADD3 R84, R193, 0xc0, RZ ;  /* 0x000000c0c1547810 */ /* 0x000fe20007ffe0ff */
        /* <DEDUP_REMOVED lines=8> */
[----:B------:R-:W-:Y:S01]  /*14b00*/  IMAD R76, R76, UR4, RZ ;  /* 0x000000044c4c7c24 */ /* 0x000fe2000f8e02ff */
[-C--:B------:R-:W-:Y:S01]  /*14b10*/  ISETP.GE.AND P2, PT, R83, R87.reuse, PT ;  /* 0x000000575300720c */ /* 0x080fe20003f46270 */
[----:B------:R-:W-:Y:S01]  /*14b20*/  IMAD.SHL.U32 R3, R3, 0x2, RZ ;  /* 0x0000000203037824 */ /* 0x000fe200078e00ff */
[-C--:B------:R-:W-:Y:S01]  /*14b30*/  ISETP.GE.AND P3, PT, R84, R87.reuse, PT ;  /* 0x000000575400720c */ /* 0x080fe20003f66270 */
[C---:B------:R-:W-:Y:S01]  /*14b40*/  IMAD R77, R213.reuse, UR5, R76 ;  /* 0x00000005d54d7c24 */ /* 0x040fe2000f8e024c */
[----:B------:R-:W-:Y:S01]  /*14b50*/  SHF.R.S32.HI R215, RZ, 0x1f, R214 ;  /* 0x0000001fffd77819 */ /* 0x000fe200000114d6 */
[----:B------:R-:W-:Y:S01]  /*14b60*/  IMAD.WIDE.U32 R20, R213, UR4, R20 ;  /* 0x00000004d5147c25 */ /* 0x000fe2000f8e0014 */
[----:B------:R-:W-:Y:S01]  /*14b70*/  LOP3.LUT R0, R3, 0x2, R0, 0xe2, !PT ;  /* 0x0000000203007812 */ /* 0x000fe200078ee200 */
[----:B------:R-:W-:Y:S01]  /*14b80*/  ULDC.64 UR4, c[0x0][0xbe8] ;  /* 0x0002fa0000047ab9 */ /* 0x000fe20000000a00 */
[----:B------:R-:W-:Y:S01]  /*14b90*/  SEL R3, RZ, 0x4, P2 ;  /* 0x00000004ff037807 */ /* 0x000fe20001000000 */
[C---:B------:R-:W-:Y:S01]  /*14ba0*/  VIADD R85, R193.reuse, 0x100 ;  /* 0x00000100c1557836 */ /* 0x040fe20000000000 */
[----:B------:R-:W-:Y:S01]  /*14bb0*/  SEL R76, RZ, 0x8, P3 ;  /* 0x00000008ff4c7807 */ /* 0x000fe20001800000 */
[----:B------:R-:W-:Y:S01]  /*14bc0*/  VIADD R86, R193, 0x140 ;  /* 0x00000140c1567836 */ /* 0x000fe20000000000 */
[----:B------:R-:W-:Y:S01]  /*14bd0*/  BSSY B1, `(.L_x_4321) ;  /* 0x0000033000017945 */ /* 0x000fe20003800000 */
[----:B------:R-:W-:Y:S01]  /*14be0*/  IMAD.IADD R21, R21, 0x1, R77 ;  /* 0x0000000115157824 */ /* 0x000fe200078e024d */
[----:B------:R-:W-:Y:S01]  /*14bf0*/  LOP3.LUT R3, R76, R0, R3, 0xfe, !PT ;  /* 0x000000004c037212 */ /* 0x000fe200078efe03 */
[----:B------:R-:W-:Y:S01]  /*14c00*/  VIADD R77, R193, 0x180 ;  /* 0x00000180c14d7836 */ /* 0x000fe20000000000 */
[-C--:B------:R-:W-:Y:S01]  /*14c10*/  ISETP.GE.AND P2, PT, R85, R87.reuse, PT ;  /* 0x000000575500720c */ /* 0x080fe20003f46270 */
[----:B------:R-:W-:Y:S01]  /*14c20*/  VIADD R78, R193, 0x1c0 ;  /* 0x000001c0c14e7836 */ /* 0x000fe20000000000 */
[----:B------:R-:W-:-:S02]  /*14c30*/  ISETP.GE.AND P3, PT, R86, R87, PT ;  /* 0x000000575600720c */ /* 0x000fc40003f66270 */
[----:B------:R-:W-:Y:S02]  /*14c40*/  IADD3 R0, R2, 0x38820, RZ ;  /* 0x0003882002007810 */ /* 0x000fe40007ffe0ff */
[----:B------:R-:W-:Y:S02]  /*14c50*/  ISETP.GE.AND P4, PT, R77, R87, PT ;  /* 0x000000574d00720c */ /* 0x000fe40003f86270 */
[----:B------:R-:W-:Y:S02]  /*14c60*/  SEL R76, RZ, 0x10, P2 ;  /* 0x00000010ff4c7807 */ /* 0x000fe40001000000 */
[----:B------:R-:W-:Y:S02]  /*14c70*/  SEL R77, RZ, 0x20, P3 ;  /* 0x00000020ff4d7807 */ /* 0x000fe40001800000 */
[----:B------:R-:W-:Y:S02]  /*14c80*/  PRMT R0, RZ, 0x654, R0 ;  /* 0x00000654ff007816 */ /* 0x000fe40000000000 */
[----:B------:R-:W-:Y:S01]  /*14c90*/  LOP3.LUT R3, R77, R3, R76, 0xfe, !PT ;  /* 0x000000034d037212 */ /* 0x000fe200078efe4c */
[----:B------:R-:W-:Y:S01]  /*14ca0*/  IMAD R76, R221, UR4, RZ ;  /* 0x00000004dd4c7c24 */ /* 0x000fe2000f8e02ff */
[----:B0-----:R0:W-:Y:S01]  /*14cb0*/  SYNCS.ARRIVE.TRANS64.RED.A1T0 RZ, [R0+URZ], RZ ;  /* 0x000000ff00ff79a7 */ /* 0x0011e2000810043f */
[----:B------:R-:W-:-:S02]  /*14cc0*/  ISETP.GE.AND P2, PT, R78, R87, PT ;  /* 0x000000574e00720c */ /* 0x000fc40003f46270 */
[C---:B------:R-:W-:Y:S02]  /*14cd0*/  IMAD R81, R79.reuse, UR5, R76 ;  /* 0x000000054f517c24 */ /* 0x040fe4000f8e024c */
[----:B------:R-:W-:Y:S01]  /*14ce0*/  IMAD.WIDE.U32 R78, R79, UR4, R20 ;  /* 0x000000044f4e7c25 */ /* 0x000fe2000f8e0014 */
[----:B0-----:R-:W-:-:S03]  /*14cf0*/  SEL R0, RZ, 0x40, P4 ;  /* 0x00000040ff007807 */ /* 0x001fc60002000000 */
[----:B------:R-:W-:Y:S01]  /*14d00*/  IMAD.WIDE R76, R220, 0x40, R214 ;  /* 0x00000040dc4c7825 */ /* 0x000fe200078e02d6 */
[----:B------:R-:W-:-:S03]  /*14d10*/  LOP3.LUT R0, R3, R0, RZ, 0xfc, !PT ;  /* 0x0000000003007212 */ /* 0x000fc600078efcff */
[----:B------:R-:W-:Y:S01]  /*14d20*/  IMAD.IADD R89, R79, 0x1, R81 ;  /* 0x000000014f597824 */ /* 0x000fe200078e0251 */
[----:B------:R-:W-:-:S04]  /*14d30*/  SEL R3, RZ, 0x80, P2 ;  /* 0x00000080ff037807 */ /* 0x000fc80001000000 */
        /* <DEDUP_REMOVED lines=28> */
.L_x_4322:
[----:B------:R-:W-:Y:S05]  /*14f00*/  BSYNC B1 ;  /* 0x0000000000017941 */ /* 0x000fea0003800000 */
.L_x_4321:
        /* <DEDUP_REMOVED lines=31> */
.L_x_4318:
[----:B------:R-:W-:Y:S01]  /*15100*/  ULDC.64 UR4, c[0x0][0xcd8] ;  /* 0x0003360000047ab9 */ /* 0x000fe20000000a00 */
[----:B------:R-:W-:Y:S01]  /*15110*/  IMAD.MOV.U32 R9, RZ, RZ, RZ ;  /* 0x000000ffff097224 */ /* 0x000fe200078e00ff */
[----:B------:R-:W-:Y:S01]  /*15120*/  ISETP.NE.U32.AND P0, PT, RZ, UR4, PT ;  /* 0x00000004ff007c0c */ /* 0x000fe2000bf05070 */
[----:B------:R-:W2:Y:S01]  /*15130*/  LDC R14, c[0x0][0xb8c] ;  /* 0x0002e300ff0e7b82 */ /* 0x000ea20000000800 */
        /* <DEDUP_REMOVED lines=15> */
[----:B------:R-:W4:Y:S04]  /*15230*/  LDG.E R0, desc[UR54][R4.64] ;  /* 0x0000003604007981 */ /* 0x000f28000c1e1900 */
[----:B-----5:R-:W4:Y:S02]  /*15240*/  LDG.E R3, desc[UR54][R4.64+0x4] ;  /* 0x0000043604037981 */ /* 0x020f24000c1e1900 */
[----:B----4-:R-:W-:-:S07]  /*15250*/  IMAD.IADD R3, R3, 0x1, -R0 ;  /* 0x0000000103037824 */ /* 0x010fce00078e0a00 */
.L_x_4324:
        /* <DEDUP_REMOVED lines=8> */
[----:B----4-:R-:W-:-:S05]  /*152e0*/  LEA R0, R220, R0, 0x6 ;  /* 0x00000000dc007211 */ /* 0x010fca00078e30ff */
        /* <DEDUP_REMOVED lines=20> */
.L_x_4326:
[----:B------:R-:W-:Y:S05]  /*15430*/  BSYNC B1 ;  /* 0x0000000000017941 */ /* 0x000fea0003800000 */
.L_x_4325:
[----:B------:R-:W-:Y:S01]  /*15440*/  ULDC.64 UR4, c[0x0][0xba0] ;  /* 0x0002e80000047ab9 */ /* 0x000fe20000000a00 */
[----:B---34-:R-:W-:Y:S01]  /*15450*/  MOV R5, R12 ;  /* 0x0000000c00057202 */ /* 0x018fe20000000f00 */
[----:B------:R-:W-:Y:S01]  /*15460*/  IMAD.MOV.U32 R4, RZ, RZ, R193 ;  /* 0x000000ffff047224 */ /* 0x000fe200078e00c1 */
[C---:B--2---:R-:W-:Y:S01]  /*15470*/  ISETP.GE.AND P2, PT, R193.reuse, R14, PT ;  /* 0x0000000ec100720c */ /* 0x044fe20003f46270 */
[----:B------:R-:W-:Y:S01]  /*15480*/  IMAD R0, R8, UR4, RZ ;  /* 0x0000000408007c24 */ /* 0x000fe2000f8e02ff */
[----:B------:R-:W-:Y:S01]  /*15490*/  IADD3 R15, R193, 0x80, RZ ;  /* 0x00000080c10f7810 */ /* 0x000fe20007ffe0ff */
[C---:B------:R-:W-:Y:S01]  /*154a0*/  IMAD.WIDE.U32 R4, R9.reuse, UR4, R4 ;  /* 0x0000000409047c25 */ /* 0x040fe2000f8e0004 */
[----:B------:R-:W-:Y:S03]  /*154b0*/  BSSY B1, `(.L_x_4327) ;  /* 0x000004a000017945 */ /* 0x000fe60003800000 */
[----:B------:R-:W-:Y:S01]  /*154c0*/  IMAD R9, R9, UR5, R0 ;  /* 0x0000000509097c24 */ /* 0x000fe2000f8e0200 */
[----:B------:R-:W-:Y:S01]  /*154d0*/  ULDC.64 UR4, c[0x0][0xbe0] ;  /* 0x0002f80000047ab9 */ /* 0x000fe20000000a00 */
[----:B------:R-:W-:-:S02]  /*154e0*/  VIADD R13, R193, 0x40 ;  /* 0x00000040c10d7836 */ /* 0x000fc40000000000 */
[----:B------:R-:W-:Y:S02]  /*154f0*/  IMAD R0, R10, UR4, RZ ;  /* 0x000000040a007c24 */ /* 0x000fe4000f8e02ff */
[----:B------:R-:W-:Y:S01]  /*15500*/  IMAD R3, R220, -0x40, R3 ;  /* 0xffffffc0dc037824 */ /* 0x000fe200078e0203 */
[-C--:B------:R-:W-:Y:S01]  /*15510*/  ISETP.GE.AND P0, PT, R13, R14.reuse, PT ;  /* 0x0000000e0d00720c */ /* 0x080fe20003f06270 */
[----:B------:R-:W-:Y:S02]  /*15520*/  IMAD R7, R213, UR5, R0 ;  /* 0x00000005d5077c24 */ /* 0x000fe4000f8e0200 */
[C---:B------:R-:W-:Y:S01]  /*15530*/  VIADD R0, R214.reuse, 0x20 ;  /* 0x00000020d6007836 */ /* 0x040fe20000000000 */
[----:B------:R-:W-:Y:S01]  /*15540*/  SEL R6, RZ, 0xffffffff, P0 ;  /* 0xffffffffff067807 */ /* 0x000fe20000000000 */
[----:B------:R-:W-:Y:S01]  /*15550*/  IMAD.IADD R5, R5, 0x1, R9 ;  /* 0x0000000105057824 */ /* 0x000fe200078e0209 */
[-C--:B------:R-:W-:Y:S01]  /*15560*/  ISETP.GE.AND P1, PT, R214, R3.reuse, PT ;  /* 0x00000003d600720c */ /* 0x080fe20003f26270 */
[----:B------:R-:W-:Y:S01]  /*15570*/  VIADD R21, R193, 0xc0 ;  /* 0x000000c0c1157836 */ /* 0x000fe20000000000 */
[----:B------:R-:W-:Y:S01]  /*15580*/  ISETP.GE.AND P0, PT, R0, R3, PT ;  /* 0x000000030000720c */ /* 0x000fe20003f06270 */
[----:B------:R-:W-:Y:S01]  /*15590*/  IMAD.WIDE.U32 R4, R213, UR4, R4 ;  /* 0x00000004d5047c25 */ /* 0x000fe2000f8e0004 */
[----:B------:R-:W-:Y:S01]  /*155a0*/  SEL R0, RZ, 0x1, P2 ;  /* 0x00000001ff007807 */ /* 0x000fe20001000000 */
[----:B------:R-:W-:Y:S01]  /*155b0*/  ULDC.64 UR4, c[0x0][0xbe8] ;  /* 0x0002fa0000047ab9 */ /* 0x000fe20000000a00 */
[-C--:B------:R-:W-:Y:S01]  /*155c0*/  ISETP.GE.AND P2, PT, R15, R14.reuse, PT ;  /* 0x0000000e0f00720c */ /* 0x080fe20003f46270 */
[----:B------:R-:W-:Y:S01]  /*155d0*/  IMAD.SHL.U32 R3, R6, 0x2, RZ ;  /* 0x0000000206037824 */ /* 0x000fe200078e00ff */
[----:B------:R-:W-:Y:S01]  /*155e0*/  ISETP.GE.AND P3, PT, R21, R14, PT ;  /* 0x0000000e1500720c */ /* 0x000fe20003f66270 */
[----:B------:R-:W-:-:S02]  /*155f0*/  VIADD R25, R193, 0x100 ;  /* 0x00000100c1197836 */ /* 0x000fc40000000000 */
[----:B------:R-:W-:Y:S01]  /*15600*/  VIADD R27, R193, 0x140 ;  /* 0x00000140c11b7836 */ /* 0x000fe20000000000 */
[----:B------:R-:W-:Y:S01]  /*15610*/  LOP3.LUT R0, R3, 0x2, R0, 0xe2, !PT ;  /* 0x0000000203007812 */ /* 0x000fe200078ee200 */
[----:B------:R-:W-:Y:S01]  /*15620*/  IMAD.IADD R5, R5, 0x1, R7 ;  /* 0x0000000105057824 */ /* 0x000fe200078e0207 */
[----:B------:R-:W-:Y:S01]  /*15630*/  SEL R3, RZ, 0x4, P2 ;  /* 0x00000004ff037807 */ /* 0x000fe20001000000 */
[C---:B------:R-:W-:Y:S01]  /*15640*/  VIADD R7, R193.reuse, 0x180 ;  /* 0x00000180c1077836 */ /* 0x040fe20000000000 */
[----:B------:R-:W-:Y:S01]  /*15650*/  SEL R6, RZ, 0x8, P3 ;  /* 0x00000008ff067807 */ /* 0x000fe20001800000 */
[----:B------:R-:W-:Y:S01]  /*15660*/  VIADD R9, R193, 0x1c0 ;  /* 0x000001c0c1097836 */ /* 0x000fe20000000000 */
[-C--:B------:R-:W-:Y:S02]  /*15670*/  ISETP.GE.AND P2, PT, R25, R14.reuse, PT ;  /* 0x0000000e1900720c */ /* 0x080fe40003f46270 */
[-C--:B------:R-:W-:Y:S02]  /*15680*/  ISETP.GE.AND P3, PT, R27, R14.reuse, PT ;  /* 0x0000000e1b00720c */ /* 0x080fe40003f66270 */
[----:B------:R-:W-:-:S02]  /*15690*/  ISETP.GE.AND P4, PT, R7, R14, PT ;  /* 0x0000000e0700720c */ /* 0x000fc40003f86270 */
        /* <DEDUP_REMOVED lines=9> */
[----:B------:R-:W-:-:S02]  /*15730*/  LOP3.LUT R29, R29, R8, RZ, 0xfc, !PT ;  /* 0x000000081d1d7212 */ /* 0x000fc400078efcff */
[----:B------:R-:W-:Y:S01]  /*15740*/  SHF.R.S32.HI R9, RZ, 0x1f, R214 ;  /* 0x0000001fff097819 */ /* 0x000fe200000114d6 */
[----:B------:R-:W-:Y:S01]  /*15750*/  IMAD.IADD R11, R7, 0x1, R3 ;  /* 0x00000001070b7824 */ /* 0x000fe200078e0203 */
[----:B------:R-:W-:Y:S02]  /*15760*/  MOV R8, R214 ;  /* 0x000000d600087202 */ /* 0x000fe40000000f00 */
[----:B------:R-:W-:-:S03]  /*15770*/  SEL R0, RZ, 0x80, P2 ;  /* 0x00000080ff007807 */ /* 0x000fc60001000000 */
        /* <DEDUP_REMOVED lines=29> */
.L_x_4328:
[----:B------:R-:W-:Y:S05]  /*15950*/  BSYNC B1 ;  /* 0x0000000000017941 */ /* 0x000fea0003800000 */
.L_x_4327:
        /* <DEDUP_REMOVED lines=29> */
.L_x_4323:
[----:B------:R-:W-:Y:S05]  /*15b30*/  BSYNC B0 ;  /* 0x0000000000007941 */ /* 0x000fea0003800000 */
.L_x_4317:
[----:B------:R-:W-:Y:S02]  /*15b40*/  ULDC UR4, c[0x0][0xd14] ;  /* 0x0003450000047ab9 */ /* 0x000fe40000000800 */
[----:B-1----:R-:W-:-:S13]  /*15b50*/  ISETP.GE.AND P0, PT, R187, UR4, PT ;  /* 0x00000004bb007c0c */ /* 0x002fda000bf06270 */
[----:B------:R-:W-:Y:S05]  /*15b60*/  @!P0 BRA `(.L_x_4329) ;  /* 0xfffffeb400788947 */ /* 0x000fea000383ffff */
[----:B------:R-:W-:Y:S05]  /*15b70*/  BRA `(.L_x_4188) ;  /* 0x0000006400b87947 */ /* 0x000fea0003800000 */
.L_x_4186:
        /* <DEDUP_REMOVED lines=56> */
[----:B------:R-:W-:Y:S01]  /*15f00*/  MOV R5, R2 ;  /* 0x0000000200057202 */ /* 0x000fe20000000f00 */
[----:B------:R-:W-:Y:S01]  /*15f10*/  IMAD.MOV.U32 R6, RZ, RZ, RZ ;  /* 0x000000ffff067224 */ /* 0x000fe200078e00ff */
[----:B------:R-:W-:Y:S01]  /*15f20*/  ULDC UR5, c[0x0][0xd14] ;  /* 0x0003450000057ab9 */ /* 0x000fe20000000800 */
[----:B------:R-:W-:Y:S01]  /*15f30*/  ULDC UR7, c[0x0][0xd14] ;  /* 0x0003450000077ab9 */ /* 0x000fe20000000800 */
[----:B------:R-:W-:-:S05]  /*15f40*/  ULDC UR4, c[0x0][0xd10] ;  /* 0x0003440000047ab9 */ /* 0x000fca0000000800 */
.L_x_4334:
        /* <DEDUP_REMOVED lines=15> */
.L_x_4333:
[----:B------:R-:W-:Y:S05]  /*16040*/  BSYNC B0 ;  /* 0x0000000000007941 */ /* 0x000fea0003800000 */
.L_x_4332:
        /* <DEDUP_REMOVED lines=25> */
.L_x_4330:
        /* <DEDUP_REMOVED lines=20> */
.L_x_4335:
[----:B-1----:R-:W-:Y:S01]  /*16320*/  IMAD.MOV R2, RZ, RZ, -R3 ;  /* 0x000000ffff027224 */ /* 0x002fe200078e0a03 */
[----:B--2---:R-:W-:Y:S01]  /*16330*/  IABS R4, R6 ;  /* 0x0000000600047213 */ /* 0x004fe20000000000 */
[----:B---3--:R-:W-:Y:S02]  /*16340*/  IMAD R16, R16, UR4, R7 ;  /* 0x0000000410107c24 */ /* 0x008fe4000f8e0207 */
[----:B------:R-:W-:Y:S01]  /*16350*/  IMAD R5, R2, R11, RZ ;  /* 0x0000000b02057224 */ /* 0x000fe200078e02ff */
[----:B------:R-:W-:Y:S01]  /*16360*/  IADD3 R4, RZ, -R4, RZ ;  /* 0x80000004ff047210 */ /* 0x000fe20007ffe0ff */
[----:B------:R-:W-:-:S04]  /*16370*/  IMAD.MOV.U32 R2, RZ, RZ, RZ ;  /* 0x000000ffff027224 */ /* 0x000fc800078e00ff */
        /* <DEDUP_REMOVED lines=24> */
[----:B-1----:R-:W-:-:S06]  /*16500*/  IADD3 R2, R10, 0xffffffe, RZ ;  /* 0x0ffffffe0a027810 */ /* 0x002fcc0007ffe0ff */
        /* <DEDUP_REMOVED lines=25> */
.L_x_4331:
[----:B------:R-:W-:Y:S01]  /*166a0*/  MOV R17, RZ ;  /* 0x000000ff00117202 */ /* 0x000fe20000000f00 */
[----:B------:R-:W-:Y:S02]  /*166b0*/  IMAD.U32 R16, RZ, RZ, UR6 ;  /* 0x00000006ff107e24 */ /* 0x000fe4000f8e00ff */
[----:B------:R-:W-:-:S07]  /*166c0*/  IMAD.MOV.U32 R18, RZ, RZ, RZ ;  /* 0x000000ffff127224 */ /* 0x000fce00078e00ff */
.L_x_4336:
        /* <DEDUP_REMOVED lines=15> */
[----:B------:R-:W-:Y:S01]  /*167c0*/  STL [R1+0x28], RZ ;  /* 0x000028ff01007387 */ /* 0x000fe20000100800 */
[----:B------:R-:W-:Y:S01]  /*167d0*/  ULDC UR4, c[0x0][0xc] ;  /* 0x0000030000047ab9 */ /* 0x000fe20000000800 */
[----:B------:R-:W-:Y:S02]  /*167e0*/  IMAD.MOV.U32 R2, RZ, RZ, 0x1 ;  /* 0x00000001ff027424 */ /* 0x000fe400078e00ff */
[----:B------:R1:W-:Y:S04]  /*167f0*/  STL [R1+0xc], R0 ;  /* 0x00000c0001007387 */ /* 0x0003e80000100800 */
[----:B------:R2:W-:Y:S04]  /*16800*/  STL [R1+0x4], RZ ;  /* 0x000004ff01007387 */ /* 0x0005e80000100800 */
[----:B------:R2:W-:Y:S01]  /*16810*/  STL [R1], RZ ;  /* 0x000000ff01007387 */ /* 0x0005e20000100800 */
[----:B-1----:R-:W-:-:S03]  /*16820*/  MOV R0, UR4 ;  /* 0x0000000400007c02 */ /* 0x002fc60008000f00 */
[----:B------:R2:W-:Y:S04]  /*16830*/  STL [R1+0x8], R2 ;  /* 0x0000080201007387 */ /* 0x0005e80000100800 */
[----:B------:R2:W-:Y:S02]  /*16840*/  STL [R1+0x30], R0 ;  /* 0x0000300001007387 */ /* 0x0005e40000100800 */
.L_x_4421:
[----:B--23--:R-:W1:Y:S02]  /*16850*/  LDC.64 R2, c[0x0][0xd60] ;  /* 0x00035800ff027b82 */ /* 0x00ce640000000a00 */
[----:B-1----:R-:W-:-:S05]  /*16860*/  IMAD.WIDE R2, R19, 0x4, R2 ;  /* 0x0000000413027825 */ /* 0x002fca00078e0202 */
[----:B------:R-:W2:Y:S01]  /*16870*/  LDG.E R11, desc[UR54][R2.64] ;  /* 0x00000036020b7981 */ /* 0x000ea2000c1e1900 */
[----:B------:R-:W-:Y:S05]  /*16880*/  YIELD ;  /* 0x0000000000007946 */ /* 0x000fea0003800000 */
[----:B------:R-:W-:Y:S01]  /*16890*/  ULDC.64 UR4, c[0x0][0xb20] ;  /* 0x0002c80000047ab9 */ /* 0x000fe20000000a00 */
[----:B------:R-:W-:Y:S02]  /*168a0*/  CS2R R8, SRZ ;  /* 0x0000000000087805 */ /* 0x000fe4000001ff00 */
[----:B------:R-:W-:Y:S01]  /*168b0*/  ISETP.NE.U32.AND P0, PT, RZ, UR4, PT ;  /* 0x00000004ff007c0c */ /* 0x000fe2000bf05070 */
[----:B------:R-:W-:Y:S01]  /*168c0*/  ULDC.64 UR8, c[0x0][0xb00] ;  /* 0x0002c00000087ab9 */ /* 0x000fe20000000a00 */
        /* <DEDUP_REMOVED lines=39> */
[----:B------:R-:W-:Y:S01]  /*16b40*/  ISETP.NE.U32.AND P1, PT, RZ, UR10, PT ;  /* 0x0000000aff007c0c */ /* 0x000fe2000bf25070 */
[----:B------:R-:W-:-:S03]  /*16b50*/  IMAD.U32 R0, RZ, RZ, UR6 ;  /* 0x00000006ff007e24 */ /* 0x000fc6000f8e00ff */
        /* <DEDUP_REMOVED lines=8> */
.L_x_4338:
[----:B------:R-:W-:Y:S01]  /*16be0*/  MOV R2, RZ ;  /* 0x000000ff00027202 */ /* 0x000fe20000000f00 */
[----:B------:R-:W-:Y:S01]  /*16bf0*/  IMAD.MOV.U32 R20, RZ, RZ, RZ ;  /* 0x000000ffff147224 */ /* 0x000fe200078e00ff */
        /* <DEDUP_REMOVED lines=12> */
.L_x_4339:
[----:B------:R-:W-:Y:S05]  /*16cc0*/  @!P3 BRA `(.L_x_4340) ;  /* 0x00000000000cb947 */ /* 0x000fea0003800000 */
[----:B------:R-:W2:Y:S04]  /*16cd0*/  LDG.E R9, desc[UR54][R6.64] ;  /* 0x0000003606097981 */ /* 0x000ea8000c1e1900 */
[----:B------:R-:W2:Y:S02]  /*16ce0*/  LDG.E R6, desc[UR54][R6.64+0x4] ;  /* 0x0000043606067981 */ /* 0x000ea4000c1e1900 */
[----:B--2---:R-:W-:-:S07]  /*16cf0*/  IMAD.IADD R9, R6, 0x1, -R9 ;  /* 0x0000000106097824 */ /* 0x004fce00078e0a09 */
.L_x_4340:
[----:B0-----:R-:W2:Y:S01]  /*16d00*/  @P1 LDG.E R2, desc[UR54][R4.64] ;  /* 0x0000003604021981 */ /* 0x001ea2000c1e1900 */
[----:B-----5:R-:W-:-:S03]  /*16d10*/  IMAD.IADD R9, R9, 0x1, -R8 ;  /* 0x0000000109097824 */ /* 0x020fc600078e0a08 */
[----:B------:R-:W2:Y:S01]  /*16d20*/  @P1 LDG.E R4, desc[UR54][R4.64+0x4] ;  /* 0x0000043604041981 */ /* 0x000ea2000c1e1900 */
[----:B------:R-:W-:Y:S01]  /*16d30*/  LEA R3, R17, 0x7f, 0x6 ;  /* 0x0000007f11037811 */ /* 0x000fe200078e30ff */
[----:B------:R-:W-:Y:S01]  /*16d40*/  BSSY B0, `(.L_x_4341) ;  /* 0x0000117000007945 */ /* 0x000fe20003800000 */
[----:B------:R-:W-:Y:S01]  /*16d50*/  PLOP3.LUT P2, PT, PT, PT, PT, 0x80, 0x0 ;  /* 0x000000000000781c */ /* 0x000fe20003f4f070 */
[----:B--2---:R-:W-:-:S05]  /*16d60*/  @P1 IMAD.IADD R0, R4, 0x1, -R2 ;  /* 0x0000000104001824 */ /* 0x004fca00078e0a02 */
[----:B------:R-:W-:-:S04]  /*16d70*/  IADD3 R2, R9, R0, RZ ;  /* 0x0000000009027210 */ /* 0x000fc80007ffe0ff */
        /* <DEDUP_REMOVED lines=9> */
[--C-:B------:R-:W-:Y:S02]  /*16e10*/  IMAD R2, R6, 0x40, -R9.reuse ;  /* 0x0000004006027824 */ /* 0x100fe400078e0a09 */
[----:B------:R-:W-:-:S03]  /*16e20*/  IMAD.MOV R9, RZ, RZ, -R9 ;  /* 0x000000ffff097224 */ /* 0x000fc600078e0a09 */
        /* <DEDUP_REMOVED lines=14> */
[----:B0-----:R-:W-:Y:S02]  /*16f10*/  ISETP.NE.AND P0, PT, R3, 0x1, PT ;  /* 0x000000010300780c */ /* 0x001fe40003f05270 */
[----:B------:R-:W-:-:S11]  /*16f20*/  MOV R3, R18 ;  /* 0x0000001200037202 */ /* 0x000fd60000000f00 */
[----:B------:R-:W0:Y:S08]  /*16f30*/  @P0 LDC R4, c[0x0][0x42c] ;  /* 0x00010b00ff040b82 */ /* 0x000e300000000800 */
[----:B------:R-:W1:Y:S01]  /*16f40*/  @P0 LDC R5, c[0x0][0x430] ;  /* 0x00010c00ff050b82 */ /* 0x000e620000000800 */
[----:B0-----:R-:W-:-:S05]  /*16f50*/  @P0 IMAD.HI.U32 R4, R18, R4, RZ ;  /* 0x0000000412040227 */ /* 0x001fca00078e00ff */
[----:B-1----:R-:W-:Y:S02]  /*16f60*/  @P0 SHF.R.U32.HI R3, RZ, R5, R4 ;  /* 0x00000005ff030219 */ /* 0x002fe40000011604 */
[----:B------:R-:W-:Y:S01]  /*16f70*/  SEL R4, R11, RZ, !P1 ;  /* 0x000000ff0b047207 */ /* 0x000fe20004800000 */
[----:B------:R-:W-:Y:S06]  /*16f80*/  BRA.DIV UR4, `(.L_x_4343) ;  /* 0x0000006204407947 */ /* 0x000fec000b800000 */
.L_x_4488:
[----:B------:R-:W-:-:S03]  /*16f90*/  UMOV UR4, 0xffffffff ;  /* 0xffffffff00047882 */ /* 0x000fc60000000000 */
[----:B------:R-:W-:Y:S05]  /*16fa0*/  BRA.DIV UR4, `(.L_x_4344) ;  /* 0x00000062046c7947 */ /* 0x000fea000b800000 */
[----:B------:R-:W-:-:S13]  /*16fb0*/  ELECT P6, URZ, PT ;  /* 0x00000000003f782f */ /* 0x000fda00038c0000 */
.L_x_4491:
[----:B------:R-:W2:Y:S01]  /*16fc0*/  LDL R5, [R1+0x28] ;  /* 0x0000280001057983 */ /* 0x000ea20000100800 */
[----:B------:R-:W0:Y:S01]  /*16fd0*/  S2R R9, SR_CgaCtaId ;  /* 0x0000000000097919 */ /* 0x000e220000008800 */
[----:B--2---:R-:W-:-:S05]  /*16fe0*/  VIADD R5, R5, 0x1 ;  /* 0x0000000105057836 */ /* 0x004fca0000000000 */
        /* <DEDUP_REMOVED lines=8> */
.L_x_4492:
        /* <DEDUP_REMOVED lines=8> */
.L_x_4493:
        /* <DEDUP_REMOVED lines=11> */
.L_x_4349:
        /* <DEDUP_REMOVED lines=18> */
[----:B------:R-:W2:Y:S02]  /*172c0*/  SYNCS.PHASECHK.TRANS64.TRYWAIT P0, [R5+URZ+0x388c0], R7 ;  /* 0x0388c007050075a7 */ /* 0x000ea4000800017f */
[----:B-12---:R-:W-:Y:S05]  /*172d0*/  @!P0 BRA `(.L_x_4350) ;  /* 0x0000005c00e88947 */ /* 0x006fea0003800000 */
.L_x_4494:
        /* <DEDUP_REMOVED lines=8> */
.L_x_4351:
        /* <DEDUP_REMOVED lines=52> */
.L_x_4347:
[----:B------:R-:W-:Y:S05]  /*176a0*/  BSYNC B1 ;  /* 0x0000000000017941 */ /* 0x000fea0003800000 */
.L_x_4346:
        /* <DEDUP_REMOVED lines=12> */
[----:B0-----:R-:W-:Y:S05]  /*17770*/  @!P0 BRA `(.L_x_4342) ;  /* 0x0000000400cc8947 */ /* 0x001fea0003800000 */
[C---:B------:R-:W-:Y:S01]  /*17780*/  LEA R5, R2.reuse, R20, 0x6 ;  /* 0x0000001402057211 */ /* 0x040fe200078e30ff */
[----:B------:R-:W-:-:S04]  /*17790*/  VIADD R2, R2, 0xffffffff ;  /* 0xffffffff02027836 */ /* 0x000fc80000000000 */
[----:B------:R-:W-:-:S07]  /*177a0*/  VIADD R5, R5, 0xffffff80 ;  /* 0xffffff8005057836 */ /* 0x000fce0000000000 */
.L_x_4358:
        /* <DEDUP_REMOVED lines=9> */
.L_x_4495:
        /* <DEDUP_REMOVED lines=11> */
.L_x_4355:
        /* <DEDUP_REMOVED lines=18> */
.L_x_4496:
        /* <DEDUP_REMOVED lines=8> */
.L_x_4357:
        /* <DEDUP_REMOVED lines=52> */
.L_x_4353:
[----:B------:R-:W-:Y:S05]  /*17dd0*/  BSYNC B1 ;  /* 0x0000000000017941 */ /* 0x000fea0003800000 */
.L_x_4352:
        /* <DEDUP_REMOVED lines=13> */
.L_x_4342:
[----:B------:R-:W-:Y:S05]  /*17eb0*/  BSYNC B0 ;  /* 0x0000000000007941 */ /* 0x000fea0003800000 */
.L_x_4341:
[----:B0-----:R-:W2:Y:S01]  /*17ec0*/  LDL R6, [R1+0x1c] ;  /* 0x00001c0001067983 */ /* 0x001ea20000100800 */
[----:B------:R-:W-:Y:S05]  /*17ed0*/  @!P2 WARPSYNC.ALL ;  /* 0x000000000000a948 */ /* 0x000fea0003800000 */
[----:B------:R-:W-:Y:S01]  /*17ee0*/  BSSY B6, `(.L_x_4359) ;  /* 0x000033e000067945 */ /* 0x000fe20003800000 */
[----:B------:R-:W-:Y:S01]  /*17ef0*/  @!P2 BAR.SYNC.DEFER_BLOCKING 0xc, 0x120 ;  /* 0x030480000000ab1d */ /* 0x000fe20000010000 */
[----:B--2---:R-:W-:-:S13]  /*17f00*/  ISETP.GT.AND P0, PT, R6, RZ, PT ;  /* 0x000000ff0600720c */ /* 0x004fda0003f04270 */
[----:B------:R-:W-:Y:S05]  /*17f10*/  @P0 BRA `(.L_x_4360) ;  /* 0x00000000004c0947 */ /* 0x000fea0003800000 */
[----:B------:R-:W0:Y:S02]  /*17f20*/  S2R R6, SR_TID.X ;  /* 0x0000000000067919 */ /* 0x000e240000002100 */
[----:B0-----:R-:W-:-:S04]  /*17f30*/  LOP3.LUT R6, R6, 0x1f, RZ, 0xc0, !PT ;  /* 0x0000001f06067812 */ /* 0x001fc800078ec0ff */
[----:B------:R-:W-:-:S13]  /*17f40*/  ISETP.NE.AND P1, PT, R6, RZ, PT ;  /* 0x000000ff0600720c */ /* 0x000fda0003f25270 */
[----:B------:R-:W-:Y:S05]  /*17f50*/  @P1 BRA `(.L_x_4361) ;  /* 0x0000003000d81947 */ /* 0x000fea0003800000 */
[----:B------:R-:W0:Y:S01]  /*17f60*/  S2R R7, SR_LANEID ;  /* 0x0000000000077919 */ /* 0x000e220000000000 */
[----:B------:R-:W-:Y:S02]  /*17f70*/  VOTEU.ANY UR4, UPT, PT ;  /* 0x0000000000047886 */ /* 0x000fe400038e0100 */
[----:B------:R-:W0:Y:S01]  /*17f80*/  FLO.U32 R0, UR4 ;  /* 0x0000000400007d00 */ /* 0x000e2200080e0000 */
[----:B------:R-:W1:Y:S01]  /*17f90*/  LDC.64 R2, c[0x0][0xd38] ;  /* 0x00034e00ff027b82 */ /* 0x000e620000000a00 */
[----:B------:R-:W2:Y:S06]  /*17fa0*/  LDL R6, [R1+0x30] ;  /* 0x0000300001067983 */ /* 0x000eac0000100800 */
[----:B------:R-:W1:Y:S01]  /*17fb0*/  POPC R5, UR4 ;  /* 0x0000000400057d09 */ /* 0x000e620008000000 */
[----:B0-----:R-:W-:-:S13]  /*17fc0*/  ISETP.EQ.U32.AND P0, PT, R0, R7, PT ;  /* 0x000000070000720c */ /* 0x001fda0003f02070 */
[----:B-1----:R-:W3:Y:S01]  /*17fd0*/  @P0 ATOMG.E.ADD.STRONG.GPU PT, R3, desc[UR54][R2.64], R5 ;  /* 0x00000005020309a8 */ /* 0x002ee200081ee1f6 */
[----:B------:R-:W0:Y:S02]  /*17fe0*/  S2R R4, SR_LTMASK ;  /* 0x0000000000047919 */ /* 0x000e240000003900 */
[----:B0-----:R-:W-:-:S04]  /*17ff0*/  LOP3.LUT R4, R4, UR4, RZ, 0xc0, !PT ;  /* 0x0000000404047c12 */ /* 0x001fc8000f8ec0ff */
[----:B------:R-:W0:Y:S01]  /*18000*/  POPC R7, R4 ;  /* 0x0000000400077309 */ /* 0x000e220000000000 */
[----:B--2---:R-:W-:Y:S01]  /*18010*/  R2UR UR5, R6 ;  /* 0x00000000060572ca */ /* 0x004fe200000e0000 */
[----:B---3--:R-:W0:-:S12]  /*18020*/  SHFL.IDX PT, R0, R3, R0, 0x1f ;  /* 0x00001f0003007589 */ /* 0x008e1800000e0000 */
[----:B0-----:R-:W-:Y:S01]  /*18030*/  IADD3 R16, R0, UR5, R7 ;  /* 0x0000000500107c10 */ /* 0x001fe2000fffe007 */
[----:B------:R-:W-:Y:S06]  /*18040*/  BRA `(.L_x_4361) ;  /* 0x00000030009c7947 */ /* 0x000fec0003800000 */
.L_x_4360:
[----:B------:R-:W0:Y:S01]  /*18050*/  S2R R0, SR_CgaCtaId ;  /* 0x0000000000007919 */ /* 0x000e220000008800 */
[----:B------:R-:W-:-:S04]  /*18060*/  MOV R2, 0x400 ;  /* 0x0000040000027802 */ /* 0x000fc80000000f00 */
[----:B0-----:R-:W-:-:S05]  /*18070*/  LEA R3, R0, R2, 0x18 ;  /* 0x0000000200037211 */ /* 0x001fca00078ec0ff */
        /* <DEDUP_REMOVED lines=20> */
.L_x_4362:
        /* <DEDUP_REMOVED lines=19> */
[----:B-1----:R-:W-:Y:S05]  /*182f0*/  CALL.ABS.NOINC R2 ;  /* 0x0000000002007343 */ /* 0x002fea0003c00000 */
.L_x_4364:
        /* <DEDUP_REMOVED lines=16> */
.L_x_4363:
        /* <DEDUP_REMOVED lines=23> */
[----:B0-----:R-:W-:Y:S02]  /*18570*/  ISETP.NE.AND P0, PT, R4, 0x1, PT ;  /* 0x000000010400780c */ /* 0x001fe40003f05270 */
[----:B------:R-:W-:-:S11]  /*18580*/  MOV R4, R18 ;  /* 0x0000001200047202 */ /* 0x000fd60000000f00 */
[----:B------:R-:W0:Y:S08]  /*18590*/  @P0 LDC R5, c[0x0][0x42c] ;  /* 0x00010b00ff050b82 */ /* 0x000e300000000800 */
[----:B-1----:R-:W1:Y:S01]  /*185a0*/  @P0 LDC R2, c[0x0][0x430] ;  /* 0x00010c00ff020b82 */ /* 0x002e620000000800 */
[----:B0-----:R-:W-:-:S05]  /*185b0*/  @P0 IMAD.HI.U32 R3, R18, R5, RZ ;  /* 0x0000000512030227 */ /* 0x001fca00078e00ff */
[----:B-1----:R-:W-:Y:S02]  /*185c0*/  @P0 SHF.R.U32.HI R4, RZ, R2, R3 ;  /* 0x00000002ff040219 */ /* 0x002fe40000011603 */
[----:B------:R-:W-:-:S04]  /*185d0*/  ISETP.NE.U32.AND P0, PT, RZ, UR4, PT ;  /* 0x00000004ff007c0c */ /* 0x000fc8000bf05070 */
[----:B------:R-:W-:-:S04]  /*185e0*/  ISETP.NE.AND.EX P0, PT, RZ, UR5, PT, P0 ;  /* 0x00000005ff007c0c */ /* 0x000fc8000bf05300 */
[----:B------:R-:W-:-:S09]  /*185f0*/  SEL R5, R6, RZ, !P0 ;  /* 0x000000ff06057207 */ /* 0x000fd20004000000 */
.L_x_4365:
        /* <DEDUP_REMOVED lines=19> */
.L_x_4499:
[----:B------:R-:W-:Y:S01]  /*18730*/  UMOV UR4, 0xffffffff ;  /* 0xffffffff00047882 */ /* 0x000fe20000000000 */
[----:B------:R-:W-:Y:S02]  /*18740*/  SHF.R.S32.HI R8, RZ, 0x1f, R0 ;  /* 0x0000001fff087819 */ /* 0x000fe40000011400 */
[----:B------:R-:W-:Y:S05]  /*18750*/  BRA.DIV UR4, `(.L_x_4367) ;  /* 0x0000004e04387947 */ /* 0x000fea000b800000 */
[----:B------:R-:W-:-:S13]  /*18760*/  ELECT P6, URZ, PT ;  /* 0x00000000003f782f */ /* 0x000fda00038c0000 */
.L_x_4502:
        /* <DEDUP_REMOVED lines=20> */
[----:B------:R-:W-:-:S05]  /*188b0*/  LEA.HI.X R13, R10, R3, R6, 0x2, P0 ;  /* 0x000000030a0d7211 */ /* 0x000fca00000f1406 */
[----:B------:R0:W5:Y:S02]  /*188c0*/  LDG.E R6, desc[UR54][R12.64] ;  /* 0x000000360c067981 */ /* 0x000164000c1e1900 */
.L_x_4369:
[----:B------:R-:W2:Y:S01]  /*188d0*/  LDL R9, [R1] ;  /* 0x0000000001097983 */ /* 0x000ea20000100800 */
[----:B------:R-:W-:-:S03]  /*188e0*/  MOV R11, 0x400 ;  /* 0x00000400000b7802 */ /* 0x000fc60000000f00 */
[----:B------:R-:W3:Y:S01]  /*188f0*/  LDL R10, [R1+0x8] ;  /* 0x00000800010a7983 */ /* 0x000ee20000100800 */
[----:B0-----:R-:W0:Y:S02]  /*18900*/  S2R R12, SR_CgaCtaId ;  /* 0x00000000000c7919 */ /* 0x001e240000008800 */
[----:B0-----:R-:W-:-:S04]  /*18910*/  LEA R11, R12, R11, 0x18 ;  /* 0x0000000b0c0b7211 */ /* 0x001fc800078ec0ff */
[----:B--2---:R-:W-:Y:S02]  /*18920*/  LEA R9, R9, R11, 0x3 ;  /* 0x0000000b09097211 */ /* 0x004fe400078e18ff */
[----:B---3--:R-:W-:-:S04]  /*18930*/  SHF.L.U32 R10, R10, 0x1f, RZ ;  /* 0x0000001f0a0a7819 */ /* 0x008fc800000006ff */
[----:B------:R-:W0:Y:S02]  /*18940*/  SYNCS.PHASECHK.TRANS64.TRYWAIT P0, [R9+URZ+0x38840], R10 ;  /* 0x0388400a090075a7 */ /* 0x000e24000800017f */
[----:B0-----:R-:W-:Y:S05]  /*18950*/  @!P0 BRA `(.L_x_4370) ;  /* 0x0000004800d88947 */ /* 0x001fea0003800000 */
.L_x_4503:
        /* <DEDUP_REMOVED lines=11> */
.L_x_4371:
        /* <DEDUP_REMOVED lines=14> */
[----:B0-----:R-:W-:-:S05]  /*18af0*/  LEA R12, R13, R12, 0x18 ;  /* 0x0000000c0d0c7211 */ /* 0x001fca00078ec0ff */
        /* <DEDUP_REMOVED lines=8> */
.L_x_4368:
        /* <DEDUP_REMOVED lines=82> */
.L_x_4373:
[----:B------:R-:W-:Y:S05]  /*190a0*/  BSYNC B0 ;  /* 0x0000000000007941 */ /* 0x000fea0003800000 */
.L_x_4372:
[----:B------:R-:W2:Y:S02]  /*190b0*/  LDL.LU R9, [R1+0x28] ;  /* 0x0000280001097983 */ /* 0x000ea40000300800 */
        /* <DEDUP_REMOVED lines=8> */
.L_x_4504:
        /* <DEDUP_REMOVED lines=13> */
.L_x_4505:
        /* <DEDUP_REMOVED lines=11> */
.L_x_4378:
        /* <DEDUP_REMOVED lines=58> */
.L_x_4376:
[----:B------:R-:W-:Y:S05]  /*19660*/  BSYNC B0 ;  /* 0x0000000000007941 */ /* 0x000fea0003800000 */
.L_x_4375:
        /* <DEDUP_REMOVED lines=43> */
.L_x_4385:
[----:B-1----:R-:W1:Y:S01]  /*19920*/  S2R R3, SR_CgaCtaId ;  /* 0x0000000000037919 */ /* 0x002e620000008800 */
[----:B------:R-:W-:-:S04]  /*19930*/  MOV R2, 0x400 ;  /* 0x0000040000027802 */ /* 0x000fc80000000f00 */
[----:B-1----:R-:W-:Y:S02]  /*19940*/  LEA R2, R3, R2, 0x18 ;  /* 0x0000000203027211 */ /* 0x002fe400078ec0ff */
[----:B------:R-:W-:Y:S02]  /*19950*/  SHF.L.U32 R3, R12, 0x1f, RZ ;  /* 0x0000001f0c037819 */ /* 0x000fe400000006ff */
[----:B------:R-:W-:-:S04]  /*19960*/  LEA R2, R13, R2, 0x3 ;  /* 0x000000020d027211 */ /* 0x000fc800078e18ff */
[----:B------:R-:W1:Y:S02]  /*19970*/  SYNCS.PHASECHK.TRANS64.TRYWAIT P0, [R2+URZ+0x38840], R3 ;  /* 0x03884003020075a7 */ /* 0x000e64000800017f */
[----:B-1----:R-:W-:Y:S05]  /*19980*/  @!P0 BRA `(.L_x_4386) ;  /* 0x0000003c00148947 */ /* 0x002fea0003800000 */
.L_x_4506:
        /* <DEDUP_REMOVED lines=11> */
.L_x_4387:
[----:B--2---:R-:W2:Y:S01]  /*19a40*/  LDL R7, [R1] ;  /* 0x0000000001077983 */ /* 0x004ea20000100800 */
[----:B------:R-:W-:-:S03]  /*19a50*/  MOV R11, 0x400 ;  /* 0x00000400000b7802 */ /* 0x000fc60000000f00 */
[----:B------:R-:W3:Y:S01]  /*19a60*/  LDL R10, [R1+0x10] ;  /* 0x00001000010a7983 */ /* 0x000ee20000100800 */
        /* <DEDUP_REMOVED lines=20> */
.L_x_4507:
        /* <DEDUP_REMOVED lines=8> */
.L_x_4389:
[----:B01----:R-:W2:Y:S01]  /*19c30*/  LDL R3, [R1] ;  /* 0x0000000001037983 */ /* 0x003ea20000100800 */
        /* <DEDUP_REMOVED lines=54> */
.L_x_4384:
[----:B------:R-:W-:Y:S05]  /*19fa0*/  BSYNC B2 ;  /* 0x0000000000027941 */ /* 0x000fea0003800000 */
.L_x_4383:
[----:B------:R-:W2:Y:S02]  /*19fb0*/  LDL.LU R2, [R1+0x1c] ;  /* 0x00001c0001027983 */ /* 0x000ea40000300800 */
[----:B--2---:R-:W-:-:S07]  /*19fc0*/  IADD3 R5, R2, -0x3, RZ ;  /* 0xfffffffd02057810 */ /* 0x004fce0007ffe0ff */
.L_x_4382:
[----:B------:R-:W-:Y:S05]  /*19fd0*/  BSYNC B1 ;  /* 0x0000000000017941 */ /* 0x000fea0003800000 */
.L_x_4381:
[----:B------:R-:W-:-:S13]  /*19fe0*/  ISETP.NE.AND P0, PT, R9, RZ, PT ;  /* 0x000000ff0900720c */ /* 0x000fda0003f05270 */
[----:B------:R-:W-:Y:S05]  /*19ff0*/  @!P0 BRA `(.L_x_4380) ;  /* 0x0000001000388947 */ /* 0x000fea0003800000 */
.L_x_4404:
        /* <DEDUP_REMOVED lines=30> */
.L_x_4392:
[----:B------:R-:W2:Y:S01]  /*1a1e0*/  S2R R3, SR_CgaCtaId ;  /* 0x0000000000037919 */ /* 0x000ea20000008800 */
[----:B------:R-:W-:-:S04]  /*1a1f0*/  MOV R2, 0x400 ;  /* 0x0000040000027802 */ /* 0x000fc80000000f00 */
[----:B--2---:R-:W-:Y:S02]  /*1a200*/  LEA R2, R3, R2, 0x18 ;  /* 0x0000000203027211 */ /* 0x004fe400078ec0ff */
[----:B------:R-:W-:Y:S02]  /*1a210*/  SHF.L.U32 R3, R9, 0x1f, RZ ;  /* 0x0000001f09037819 */ /* 0x000fe400000006ff */
[----:B------:R-:W-:-:S04]  /*1a220*/  LEA R2, R10, R2, 0x3 ;  /* 0x000000020a027211 */ /* 0x000fc800078e18ff */
[----:B------:R-:W2:Y:S02]  /*1a230*/  SYNCS.PHASECHK.TRANS64.TRYWAIT P0, [R2+URZ+0x38840], R3 ;  /* 0x03884003020075a7 */ /* 0x000ea4000800017f */
[----:B--2---:R-:W-:Y:S05]  /*1a240*/  @!P0 BRA `(.L_x_4393) ;  /* 0x00000034000c8947 */ /* 0x004fea0003800000 */
.L_x_4508:
        /* <DEDUP_REMOVED lines=11> */
.L_x_4394:
[----:B0-----:R-:W3:Y:S01]  /*1a300*/  LDL R12, [R1+0x10] ;  /* 0x00001000010c7983 */ /* 0x001ee20000100800 */
[----:B-1----:R-:W-:Y:S01]  /*1a310*/  MOV R7, 0x400 ;  /* 0x0000040000077802 */ /* 0x002fe20000000f00 */
        /* <DEDUP_REMOVED lines=20> */
.L_x_4509:
        /* <DEDUP_REMOVED lines=8> */
.L_x_4396:
[----:B------:R-:W1:Y:S01]  /*1a4e0*/  S2R R11, SR_CgaCtaId ;  /* 0x00000000000b7919 */ /* 0x000e620000008800 */
[----:B0-2---:R-:W-:Y:S01]  /*1a4f0*/  MOV R3, 0x400 ;  /* 0x0000040000037802 */ /* 0x005fe20000000f00 */
        /* <DEDUP_REMOVED lines=52> */
.L_x_4391:
[----:B------:R-:W-:Y:S05]  /*1a840*/  BSYNC B1 ;  /* 0x0000000000017941 */ /* 0x000fea0003800000 */
.L_x_4390:
[----:B------:R-:W-:Y:S01]  /*1a850*/  IADD3 R10, R10, 0x1, RZ ;  /* 0x000000010a0a7810 */ /* 0x000fe20007ffe0ff */
[----:B------:R-:W-:Y:S03]  /*1a860*/  BSSY B1, `(.L_x_4397) ;  /* 0x0000084000017945 */ /* 0x000fe60003800000 */
        /* <DEDUP_REMOVED lines=11> */
[----:B------:R-:W1:Y:S02]  /*1a920*/  LDC R6, c[0x0][0x41c] ;  /* 0x00010700ff067b82 */ /* 0x000e640000000800 */
[----:B-1----:R-:W-:-:S13]  /*1a930*/  ISETP.NE.AND P0, PT, R6, 0x1, PT ;  /* 0x000000010600780c */ /* 0x002fda0003f05270 */
[----:B------:R-:W1:Y:S02]  /*1a940*/  @P0 LDC.64 R2, c[0x0][0x420] ;  /* 0x00010800ff020b82 */ /* 0x000e640000000a00 */
[----:B-1----:R-:W-:-:S04]  /*1a950*/  @P0 IMAD.HI.U32 R7, R9, R2, RZ ;  /* 0x0000000209070227 */ /* 0x002fc800078e00ff */
        /* <DEDUP_REMOVED lines=12> */
.L_x_4399:
[----:B------:R-:W2:Y:S01]  /*1aa20*/  S2R R3, SR_CgaCtaId ;  /* 0x0000000000037919 */ /* 0x000ea20000008800 */
[----:B------:R-:W-:-:S04]  /*1aa30*/  MOV R2, 0x400 ;  /* 0x0000040000027802 */ /* 0x000fc80000000f00 */
[----:B--2---:R-:W-:Y:S02]  /*1aa40*/  LEA R2, R3, R2, 0x18 ;  /* 0x0000000203027211 */ /* 0x004fe400078ec0ff */
[----:B------:R-:W-:-:S03]  /*1aa50*/  SHF.L.U32 R3, R11, 0x1f, RZ ;  /* 0x0000001f0b037819 */ /* 0x000fc600000006ff */
[----:B------:R-:W-:-:S04]  /*1aa60*/  IMAD R2, R12, 0x8, R2 ;  /* 0x000000080c027824 */ /* 0x000fc800078e0202 */
[----:B------:R-:W2:Y:S02]  /*1aa70*/  SYNCS.PHASECHK.TRANS64.TRYWAIT P0, [R2+URZ+0x38840], R3 ;  /* 0x03884003020075a7 */ /* 0x000ea4000800017f */
[----:B--2---:R-:W-:Y:S05]  /*1aa80*/  @!P0 BRA `(.L_x_4400) ;  /* 0x0000002c00248947 */ /* 0x004fea0003800000 */
.L_x_4510:
[----:B-1----:R-:W1:Y:S02]  /*1aa90*/  S2R R7, SR_TID.X ;  /* 0x0000000000077919 */ /* 0x002e640000002100 */
[----:B-1----:R-:W-:-:S04]  /*1aaa0*/  LOP3.LUT R7, R7, 0x7f, RZ, 0xc0, !PT ;  /* 0x0000007f07077812 */ /* 0x002fc800078ec0ff */
[----:B------:R-:W-:-:S13]  /*1aab0*/  ISETP.NE.AND P0, PT, R7, RZ, PT ;  /* 0x000000ff0700720c */ /* 0x000fda0003f05270 */
[----:B------:R-:W-:Y:S05]  /*1aac0*/  @P0 BRA `(.L_x_4401) ;  /* 0x00000000001c0947 */ /* 0x000fea0003800000 */
[----:B------:R-:W1:Y:S02]  /*1aad0*/  S2R R7, SR_TID.X ;  /* 0x0000000000077919 */ /* 0x000e640000002100 */
[----:B-1----:R-:W-:-:S04]  /*1aae0*/  LOP3.LUT R7, R7, 0x1f, RZ, 0xc0, !PT ;  /* 0x0000001f07077812 */ /* 0x002fc800078ec0ff */
[----:B------:R-:W-:Y:S02]  /*1aaf0*/  ISETP.NE.AND P1, PT, R7, RZ, PT ;  /* 0x000000ff0700720c */ /* 0x000fe40003f25270 */
[----:B------:R-:W-:-:S04]  /*1ab00*/  MOV R7, 0x2000 ;  /* 0x0000200000077802 */ /* 0x000fc80000000f00 */
[----:B------:R1:W-:Y:S07]  /*1ab10*/  SYNCS.ARRIVE.TRANS64 RZ, [R2+URZ+0x38830], R7 ;  /* 0x0388300702ff79a7 */ /* 0x0003ee000800003f */
[----:B------:R-:W-:Y:S05]  /*1ab20*/  @!P1 BRA `(.L_x_4401) ;  /* 0x0000000000049947 */ /* 0x000fea0003800000 */
[----:B------:R-:W-:Y:S01]  /*1ab30*/  BPT.TRAP 0x1 ;  /* 0x000000040000795c */ /* 0x000fe20000300000 */
.L_x_4401:
[----:B-1----:R-:W3:Y:S01]  /*1ab40*/  LDL R7, [R1] ;  /* 0x0000000001077983 */ /* 0x002ee20000100800 */
        /* <DEDUP_REMOVED lines=20> */
[----:B------:R-:W1:Y:S02]  /*1ac90*/  SYNCS.PHASECHK.TRANS64.TRYWAIT P1, [R2+URZ+0x38860], R3 ;  /* 0x03886003020075a7 */ /* 0x000e64000802017f */
[----:B01----:R-:W-:Y:S05]  /*1aca0*/  @!P1 BRA `(.L_x_4402) ;  /* 0x0000002800b09947 */ /* 0x003fea0003800000 */
.L_x_4511:
        /* <DEDUP_REMOVED lines=8> */
.L_x_4403:
        /* <DEDUP_REMOVED lines=55> */
.L_x_4398:
[----:B------:R-:W-:Y:S05]  /*1b0a0*/  BSYNC B1 ;  /* 0x0000000000017941 */ /* 0x000fea0003800000 */
.L_x_4397:
[C---:B------:R-:W-:Y:S01]  /*1b0b0*/  ISETP.GT.AND P0, PT, R5.reuse, 0x1, PT ;  /* 0x000000010500780c */ /* 0x040fe20003f04270 */
[----:B------:R-:W-:-:S12]  /*1b0c0*/  VIADD R5, R5, 0xfffffffe ;  /* 0xfffffffe05057836 */ /* 0x000fd80000000000 */
[----:B------:R-:W-:Y:S05]  /*1b0d0*/  @P0 BRA `(.L_x_4404) ;  /* 0xffffffec00c80947 */ /* 0x000fea000383ffff */
.L_x_4380:
[----:B------:R-:W-:Y:S05]  /*1b0e0*/  BSYNC B0 ;  /* 0x0000000000007941 */ /* 0x000fea0003800000 */
.L_x_4379:
        /* <DEDUP_REMOVED lines=11> */
[----:B-1----:R-:W2:Y:S01]  /*1b1a0*/  LDL R2, [R1+0x30] ;  /* 0x0000300001027983 */ /* 0x002ea20000100800 */
[----:B------:R-:W-:Y:S02]  /*1b1b0*/  VOTEU.ANY UR4, UPT, PT ;  /* 0x0000000000047886 */ /* 0x000fe400038e0100 */
[----:B------:R-:W1:Y:S01]  /*1b1c0*/  FLO.U32 R4, UR4 ;  /* 0x0000000400047d00 */ /* 0x000e6200080e0000 */
[----:B------:R-:W1:Y:S07]  /*1b1d0*/  S2R R7, SR_LANEID ;  /* 0x0000000000077919 */ /* 0x000e6e0000000000 */
[----:B0-----:R-:W0:Y:S01]  /*1b1e0*/  POPC R5, UR4 ;  /* 0x0000000400057d09 */ /* 0x001e220008000000 */
[----:B-1----:R-:W-:-:S02]  /*1b1f0*/  ISETP.EQ.U32.AND P0, PT, R4, R7, PT ;  /* 0x000000070400720c */ /* 0x002fc40003f02070 */
[----:B--2---:R-:W-:Y:S02]  /*1b200*/  R2UR UR5, R2 ;  /* 0x00000000020572ca */ /* 0x004fe400000e0000 */
[----:B------:R-:W0:Y:S09]  /*1b210*/  LDC.64 R2, c[0x0][0xd38] ;  /* 0x00034e00ff027b82 */ /* 0x000e320000000a00 */
[----:B0-----:R-:W2:Y:S01]  /*1b220*/  @P0 ATOMG.E.ADD.STRONG.GPU PT, R3, desc[UR54][R2.64], R5 ;  /* 0x00000005020309a8 */ /* 0x001ea200081ee1f6 */
[----:B------:R-:W0:Y:S02]  /*1b230*/  S2R R6, SR_LTMASK ;  /* 0x0000000000067919 */ /* 0x000e240000003900 */
[----:B0-----:R-:W-:-:S04]  /*1b240*/  LOP3.LUT R6, R6, UR4, RZ, 0xc0, !PT ;  /* 0x0000000406067c12 */ /* 0x001fc8000f8ec0ff */
[----:B------:R-:W0:Y:S01]  /*1b250*/  POPC R7, R6 ;  /* 0x0000000600077309 */ /* 0x000e220000000000 */
[----:B--2---:R-:W0:Y:S02]  /*1b260*/  SHFL.IDX PT, R4, R3, R4, 0x1f ;  /* 0x00001f0403047589 */ /* 0x004e2400000e0000 */
[----:B0-----:R-:W-:-:S07]  /*1b270*/  IADD3 R16, R4, UR5, R7 ;  /* 0x0000000504107c10 */ /* 0x001fce000fffe007 */
.L_x_4406:
[----:B------:R-:W-:Y:S05]  /*1b280*/  BSYNC B0 ;  /* 0x0000000000007941 */ /* 0x000fea0003800000 */
.L_x_4405:
[----:B-1----:R-:W2:Y:S02]  /*1b290*/  LDL.LU R2, [R1+0x8] ;  /* 0x0000080001027983 */ /* 0x002ea40000300800 */
[----:B--2---:R-:W-:-:S05]  /*1b2a0*/  LOP3.LUT R2, R2, R0, RZ, 0x3c, !PT ;  /* 0x0000000002027212 */ /* 0x004fca00078e3cff */
[----:B------:R1:W-:Y:S02]  /*1b2b0*/  STL [R1+0x8], R2 ;  /* 0x0000080201007387 */ /* 0x0003e40000100800 */
.L_x_4361:
[----:B------:R-:W-:Y:S05]  /*1b2c0*/  BSYNC B6 ;  /* 0x0000000000067941 */ /* 0x000fea0003800000 */
.L_x_4359:
[----:B------:R-:W-:-:S03]  /*1b2d0*/  UMOV UR4, 0xffffffff ;  /* 0xffffffff00047882 */ /* 0x000fc60000000000 */
[----:B------:R-:W-:Y:S05]  /*1b2e0*/  BRA.DIV UR4, `(.L_x_4407) ;  /* 0x0000002604347947 */ /* 0x000fea000b800000 */
[----:B------:R2:W3:Y:S04]  /*1b2f0*/  SHFL.IDX PT, R4, R16, RZ, 0x1f ;  /* 0x00001fff10047589 */ /* 0x0004e800000e0000 */
[----:B------:R-:W4:Y:S02]  /*1b300*/  SHFL.IDX PT, R16, R16, 0x1, 0x1f ;  /* 0x00201f0010107f89 */ /* 0x000f2400000e0000 */
.L_x_4515:
[----:B------:R-:W5:Y:S01]  /*1b310*/  S2R R0, SR_TID.X ;  /* 0x0000000000007919 */ /* 0x000f620000002100 */
[----:B------:R-:W-:Y:S01]  /*1b320*/  ULDC UR4, c[0x0][0xd14] ;  /* 0x0003450000047ab9 */ /* 0x000fe20000000800 */
[----:B------:R-:W-:Y:S01]  /*1b330*/  BSSY B0, `(.L_x_4408) ;  /* 0x000000b000007945 */ /* 0x000fe20003800000 */
[----:B------:R-:W-:Y:S01]  /*1b340*/  IMAD.MOV.U32 R17, RZ, RZ, RZ ;  /* 0x000000ffff117224 */ /* 0x000fe200078e00ff */
[----:B-----5:R-:W-:Y:S01]  /*1b350*/  LOP3.LUT R7, R0, 0x1f, RZ, 0xc0, !PT ;  /* 0x0000001f00077812 */ /* 0x020fe200078ec0ff */
[----:B------:R-:W-:-:S03]  /*1b360*/  IMAD.U32 R0, RZ, RZ, UR4 ;  /* 0x00000004ff007e24 */ /* 0x000fc6000f8e00ff */
[C---:B------:R-:W-:Y:S01]  /*1b370*/  ISETP.NE.AND P0, PT, R7.reuse, 0x1f, PT ;  /* 0x0000001f0700780c */ /* 0x040fe20003f05270 */
[----:B0-----:R-:W-:-:S05]  /*1b380*/  IMAD.IADD R5, R7, 0x1, R19 ;  /* 0x0000000107057824 */ /* 0x001fca00078e0213 */
[----:B------:R-:W-:-:S13]  /*1b390*/  ISETP.GE.OR P0, PT, R5, R0, !P0 ;  /* 0x000000000500720c */ /* 0x000fda0004706670 */
[----:B------:R-:W-:Y:S05]  /*1b3a0*/  @P0 BRA `(.L_x_4409) ;  /* 0x00000000000c0947 */ /* 0x000fea0003800000 */
[----:B-1----:R-:W0:Y:S02]  /*1b3b0*/  LDC.64 R2, c[0x0][0xd58] ;  /* 0x00035600ff027b82 */ /* 0x002e240000000a00 */
[----:B0-----:R-:W-:-:S05]  /*1b3c0*/  IMAD.WIDE R2, R5, 0x4, R2 ;  /* 0x0000000405027825 */ /* 0x001fca00078e0202 */
[----:B------:R0:W5:Y:S02]  /*1b3d0*/  LDG.E R17, desc[UR54][R2.64] ;  /* 0x0000003602117981 */ /* 0x000164000c1e1900 */
.L_x_4409:
[----:B------:R-:W-:Y:S05]  /*1b3e0*/  BSYNC B0 ;  /* 0x0000000000007941 */ /* 0x000fea0003800000 */
.L_x_4408:
        /* <DEDUP_REMOVED lines=21> */
[----:B-1----:R-:W-:-:S05]  /*1b540*/  IMAD.IADD R2, R6, 0x1, R7 ;  /* 0x0000000106027824 */ /* 0x002fca00078e0207 */
[----:B------:R0:W1:Y:S02]  /*1b550*/  SHFL.IDX PT, R14, R2, 0x1f, 0x1f ;  /* 0x03e01f00020e7f89 */ /* 0x00006400000e0000 */
.L_x_4523:
[----:B------:R-:W-:Y:S02]  /*1b560*/  ULDC UR4, c[0x0][0xd10] ;  /* 0x0003440000047ab9 */ /* 0x000fe40000000800 */
[----:B------:R-:W-:-:S04]  /*1b570*/  IMAD.U32 R5, RZ, RZ, UR4 ;  /* 0x00000004ff057e24 */ /* 0x000fc8000f8e00ff */
[----:B-1----:R-:W-:-:S04]  /*1b580*/  IMAD R3, R14, R5, RZ ;  /* 0x000000050e037224 */ /* 0x002fc800078e02ff */
[----:B--2-4-:R-:W-:-:S05]  /*1b590*/  IMAD.IADD R16, R16, 0x1, R3 ;  /* 0x0000000110107824 */ /* 0x014fca00078e0203 */
[----:B---3--:R-:W-:-:S13]  /*1b5a0*/  ISETP.GT.AND P0, PT, R16, R4, PT ;  /* 0x000000041000720c */ /* 0x008fda0003f04270 */
[----:B------:R-:W-:Y:S05]  /*1b5b0*/  @P0 BRA `(.L_x_4411) ;  /* 0x0000000000b40947 */ /* 0x000fea0003800000 */
[----:B------:R-:W1:Y:S02]  /*1b5c0*/  LDC R0, c[0x0][0xd14] ;  /* 0x00034500ff007b82 */ /* 0x000e640000000800 */
.L_x_4416:
        /* <DEDUP_REMOVED lines=14> */
.L_x_4414:
[----:B------:R-:W-:Y:S05]  /*1b6b0*/  BSYNC B0 ;  /* 0x0000000000007941 */ /* 0x000fea0003800000 */
.L_x_4413:
        /* <DEDUP_REMOVED lines=20> */
[----:B0-----:R-:W-:-:S04]  /*1b800*/  SEL R7, R14, RZ, P0 ;  /* 0x000000ff0e077207 */ /* 0x001fc80000000000 */
[----:B------:R-:W-:-:S05]  /*1b810*/  IADD3 R2, R6, R7, RZ ;  /* 0x0000000706027210 */ /* 0x000fca0007ffe0ff */
[----:B------:R0:W1:Y:S02]  /*1b820*/  SHFL.IDX PT, R14, R2, 0x1f, 0x1f ;  /* 0x03e01f00020e7f89 */ /* 0x00006400000e0000 */
.L_x_4531:
[----:B------:R-:W-:Y:S02]  /*1b830*/  ULDC UR4, c[0x0][0xd10] ;  /* 0x0003440000047ab9 */ /* 0x000fe40000000800 */
[----:B------:R-:W-:-:S04]  /*1b840*/  IMAD.U32 R5, RZ, RZ, UR4 ;  /* 0x00000004ff057e24 */ /* 0x000fc8000f8e00ff */
[----:B-1----:R-:W-:-:S04]  /*1b850*/  IMAD R3, R14, R5, RZ ;  /* 0x000000050e037224 */ /* 0x002fc800078e02ff */
[----:B------:R-:W-:-:S05]  /*1b860*/  IMAD.IADD R16, R3, 0x1, R16 ;  /* 0x0000000103107824 */ /* 0x000fca00078e0210 */
[----:B------:R-:W-:-:S13]  /*1b870*/  ISETP.GT.AND P0, PT, R16, R4, PT ;  /* 0x000000041000720c */ /* 0x000fda0003f04270 */
[----:B------:R-:W-:Y:S05]  /*1b880*/  @!P0 BRA `(.L_x_4416) ;  /* 0xfffffffc00508947 */ /* 0x000fea000383ffff */
.L_x_4411:
        /* <DEDUP_REMOVED lines=8> */
.L_x_4535:
[----:B------:R-:W-:Y:S01]  /*1b910*/  ISETP.NE.AND P0, PT, R3, RZ, PT ;  /* 0x000000ff0300720c */ /* 0x000fe20003f05270 */
[----:B------:R-:W-:-:S12]  /*1b920*/  IMAD.MOV.U32 R7, RZ, RZ, RZ ;  /* 0x000000ffff077224 */ /* 0x000fd800078e00ff */
[----:B------:R-:W-:Y:S05]  /*1b930*/  @!P0 BRA `(.L_x_4418) ;  /* 0x0000000000108947 */ /* 0x000fea0003800000 */
[----:B------:R-:W-:Y:S01]  /*1b940*/  UMOV UR4, 0xffffffff ;  /* 0xffffffff00047882 */ /* 0x000fe20000000000 */
[----:B------:R-:W-:Y:S02]  /*1b950*/  VIADD R12, R6, 0xffffffff ;  /* 0xffffffff060c7836 */ /* 0x000fe40000000000 */
[----:B------:R-:W-:Y:S05]  /*1b960*/  BRA.DIV UR4, `(.L_x_4419) ;  /* 0x0000002604c87947 */ /* 0x000fea000b800000 */
[----:B------:R3:W4:Y:S02]  /*1b970*/  SHFL.IDX PT, R7, R2, R12, 0x1f ;  /* 0x00001f0c02077589 */ /* 0x00072400000e0000 */
.L_x_4418:
[----:B0--3--:R-:W0:Y:S01]  /*1b980*/  LDC.64 R2, c[0x0][0xd68] ;  /* 0x00035a00ff027b82 */ /* 0x009e220000000a00 */
[----:B------:R-:W-:-:S05]  /*1b990*/  IADD3 R19, R6, R19, RZ ;  /* 0x0000001306137210 */ /* 0x000fca0007ffe0ff */
[----:B0-----:R-:W-:-:S05]  /*1b9a0*/  IMAD.WIDE R2, R19, 0x4, R2 ;  /* 0x0000000413027825 */ /* 0x001fca00078e0202 */
[----:B------:R-:W1:Y:S01]  /*1b9b0*/  LDG.E R9, desc[UR54][R2.64] ;  /* 0x0000003602097981 */ /* 0x000e62000c1e1900 */
[----:B----4-:R-:W-:Y:S02]  /*1b9c0*/  IMAD R16, R7, R5, R16 ;  /* 0x0000000507107224 */ /* 0x010fe400078e0210 */
[----:B-12---:R-:W-:-:S05]  /*1b9d0*/  IMAD R6, R17, R9, RZ ;  /* 0x0000000911067224 */ /* 0x006fca00078e02ff */
        /* <DEDUP_REMOVED lines=44> */
[----:B------:R-:W-:-:S05]  /*1bca0*/  IMAD R2, R11, R3, R2 ;  /* 0x000000030b027224 */ /* 0x000fca00078e0202 */
[----:B------:R-:W-:-:S13]  /*1bcb0*/  ISETP.GT.U32.AND P0, PT, R5, R2, PT ;  /* 0x000000020500720c */ /* 0x000fda0003f04070 */
[----:B------:R-:W-:Y:S01]  /*1bcc0*/  @!P0 IMAD.IADD R2, R2, 0x1, -R5 ;  /* 0x0000000102028824 */ /* 0x000fe200078e0a05 */
[----:B------:R-:W-:-:S04]  /*1bcd0*/  @!P0 IADD3 R11, R11, 0x1, RZ ;  /* 0x000000010b0b8810 */ /* 0x000fc80007ffe0ff */
[----:B------:R-:W-:Y:S02]  /*1bce0*/  ISETP.GE.U32.AND P0, PT, R2, R5, PT ;  /* 0x000000050200720c */ /* 0x000fe40003f06070 */
[C---:B------:R-:W-:Y:S01]  /*1bcf0*/  LOP3.LUT R2, R4.reuse, R9, RZ, 0x3c, !PT ;  /* 0x0000000904027212 */ /* 0x040fe200078e3cff */
[----:B------:R-:W-:-:S10]  /*1bd00*/  IMAD.IADD R4, R4, 0x1, R7 ;  /* 0x0000000104047824 */ /* 0x000fd400078e0207 */
        /* <DEDUP_REMOVED lines=10> */
.L_x_4412:
[----:B------:R-:W-:Y:S01]  /*1bdb0*/  UMOV UR4, URZ ;  /* 0x0000003f00047c82 */ /* 0x000fe20008000000 */
[----:B------:R-:W-:Y:S01]  /*1bdc0*/  UMOV UR5, URZ ;  /* 0x0000003f00057c82 */ /* 0x000fe20008000000 */
[----:B------:R-:W-:Y:S01]  /*1bdd0*/  ULDC UR6, c[0x0][0xd14] ;  /* 0x0003450000067ab9 */ /* 0x000fe20000000800 */
[----:B------:R-:W-:Y:S01]  /*1bde0*/  MOV R16, R4 ;  /* 0x0000000400107202 */ /* 0x000fe20000000f00 */
[----:B------:R-:W-:Y:S02]  /*1bdf0*/  IMAD.U32 R17, RZ, RZ, UR4 ;  /* 0x00000004ff117e24 */ /* 0x000fe4000f8e00ff */
[----:B------:R-:W-:Y:S02]  /*1be00*/  IMAD.U32 R18, RZ, RZ, UR5 ;  /* 0x00000005ff127e24 */ /* 0x000fe4000f8e00ff */
[----:B------:R-:W-:-:S07]  /*1be10*/  IMAD.U32 R19, RZ, RZ, UR6 ;  /* 0x00000006ff137e24 */ /* 0x000fce000f8e00ff */
.L_x_4420:
        /* <DEDUP_REMOVED lines=12> */
.L_x_4337:
[----:B-1----:R-:W2:Y:S01]  /*1bee0*/  LDL.LU R0, [R1+0x28] ;  /* 0x0000280001007983 */ /* 0x002ea20000300800 */
[----:B------:R-:W1:Y:S01]  /*1bef0*/  S2R R5, SR_CgaCtaId ;  /* 0x0000000000057919 */ /* 0x000e620000008800 */
[----:B--2---:R-:W-:-:S05]  /*1bf00*/  VIADD R0, R0, 0x1 ;  /* 0x0000000100007836 */ /* 0x004fca0000000000 */
[----:B---3--:R-:W-:-:S04]  /*1bf10*/  LEA.HI R2, R0, R0, RZ, 0x1 ;  /* 0x0000000000027211 */ /* 0x008fc800078f08ff */
[----:B------:R-:W-:-:S05]  /*1bf20*/  LOP3.LUT R3, R2, 0xfffffffe, RZ, 0xc0, !PT ;  /* 0xfffffffe02037812 */ /* 0x000fca00078ec0ff */
[----:B------:R-:W-:Y:S01]  /*1bf30*/  IMAD.IADD R3, R0, 0x1, -R3 ;  /* 0x0000000100037824 */ /* 0x000fe200078e0a03 */
[----:B------:R-:W-:-:S04]  /*1bf40*/  MOV R0, 0x400 ;  /* 0x0000040000007802 */ /* 0x000fc80000000f00 */
[----:B-1----:R-:W-:Y:S02]  /*1bf50*/  LEA R0, R5, R0, 0x18 ;  /* 0x0000000005007211 */ /* 0x002fe400078ec0ff */
[----:B------:R-:W-:-:S04]  /*1bf60*/  SHF.L.U32 R3, R3, 0x1f, RZ ;  /* 0x0000001f03037819 */ /* 0x000fc800000006ff */
[----:B------:R-:W1:Y:S02]  /*1bf70*/  SYNCS.PHASECHK.TRANS64.TRYWAIT P0, [R0+URZ+0x38820], R3 ;  /* 0x03882003000075a7 */ /* 0x000e64000800017f */
[----:B-1----:R-:W-:Y:S05]  /*1bf80*/  @!P0 BRA `(.L_x_4422) ;  /* 0x0000002000688947 */ /* 0x002fea0003800000 */
.L_x_4538:
[----:B------:R-:W-:-:S03]  /*1bf90*/  UMOV UR4, 0xffffffff ;  /* 0xffffffff00047882 */ /* 0x000fc60000000000 */
[----:B------:R-:W-:Y:S05]  /*1bfa0*/  BRA.DIV UR4, `(.L_x_4423) ;  /* 0x0000002204747947 */ /* 0x000fea000b800000 */
[----:B------:R-:W2:Y:S02]  /*1bfb0*/  S2R R2, SR_TID.X ;  /* 0x0000000000027919 */ /* 0x000ea40000002100 */
[----:B--2---:R-:W-:-:S04]  /*1bfc0*/  SHF.R.U32.HI R2, RZ, 0x5, R2 ;  /* 0x00000005ff027819 */ /* 0x004fc80000011602 */
[----:B------:R-:W-:-:S05]  /*1bfd0*/  LOP3.LUT R2, R2, 0x3, RZ, 0xc0, !PT ;  /* 0x0000000302027812 */ /* 0x000fca00078ec0ff */
[----:B------:R2:W3:Y:S02]  /*1bfe0*/  SHFL.IDX PT, R14, R2, RZ, 0x1f ;  /* 0x00001fff020e7589 */ /* 0x0004e400000e0000 */
.L_x_4541:
[----:B---3--:R-:W-:-:S13]  /*1bff0*/  ISETP.NE.AND P0, PT, R14, RZ, PT ;  /* 0x000000ff0e00720c */ /* 0x008fda0003f05270 */
[----:B------:R-:W-:Y:S05]  /*1c000*/  @P0 BRA `(.L_x_4188) ;  /* 0x0000000000940947 */ /* 0x000fea0003800000 */
[----:B------:R-:W-:-:S03]  /*1c010*/  UMOV UR4, 0xffffffff ;  /* 0xffffffff00047882 */ /* 0x000fc60000000000 */
[----:B------:R-:W-:Y:S05]  /*1c020*/  BRA.DIV UR4, `(.L_x_4424) ;  /* 0x0000002204887947 */ /* 0x000fea000b800000 */
[----:B------:R-:W-:-:S13]  /*1c030*/  ELECT P6, URZ, PT ;  /* 0x00000000003f782f */ /* 0x000fda00038c0000 */
.L_x_4544:
[----:B------:R-:W-:Y:S05]  /*1c040*/  @!P6 BRA `(.L_x_4188) ;  /* 0x000000000084e947 */ /* 0x000fea0003800000 */
[----:B--2---:R-:W2:Y:S02]  /*1c050*/  LDL.LU R2, [R1+0x34] ;  /* 0x0000340001027983 */ /* 0x004ea40000300800 */
[----:B--2---:R-:W-:-:S04]  /*1c060*/  LOP3.LUT R2, R2, 0x2, RZ, 0xfc, !PT ;  /* 0x0000000202027812 */ /* 0x004fc800078efcff */
[----:B------:R-:W-:-:S13]  /*1c070*/  ISETP.NE.AND P2, PT, R2, 0x3, PT ;  /* 0x000000030200780c */ /* 0x000fda0003f45270 */
[----:B------:R-:W-:Y:S05]  /*1c080*/  @!P2 BRA `(.L_x_4425) ;  /* 0x000000000004a947 */ /* 0x000fea0003800000 */
[----:B------:R-:W-:Y:S01]  /*1c090*/  BPT.TRAP 0x1 ;  /* 0x000000040000795c */ /* 0x000fe20000300000 */
.L_x_4425:
        /* <DEDUP_REMOVED lines=14> */
.L_x_4545:
[----:B------:R-:W2:Y:S02]  /*1c180*/  SYNCS.PHASECHK.TRANS64.TRYWAIT P0, [R7+URZ], R2 ;  /* 0x00000002070075a7 */ /* 0x000ea4000800017f */
[----:B--2---:R-:W-:Y:S05]  /*1c190*/  @!P0 BRA `(.L_x_4427) ;  /* 0x0000002000608947 */ /* 0x004fea0003800000 */
.L_x_4546:
[----:B------:R-:W-:Y:S05]  /*1c1a0*/  @!P2 BRA `(.L_x_4428) ;  /* 0x000000000004a947 */ /* 0x000fea0003800000 */
[----:B------:R-:W-:Y:S01]  /*1c1b0*/  BPT.TRAP 0x1 ;  /* 0x000000040000795c */ /* 0x000fe20000300000 */
.L_x_4428:
[----:B------:R-:W3:Y:S01]  /*1c1c0*/  LDL.LU R4, [R1] ;  /* 0x0000000001047983 */ /* 0x000ee20000300800 */
[----:B------:R-:W-:-:S04]  /*1c1d0*/  VIADD R0, R0, 0x38860 ;  /* 0x0003886000007836 */ /* 0x000fc80000000000 */
[----:B---3--:R-:W-:-:S04]  /*1c1e0*/  IMAD R4, R4, 0x8, R0 ;  /* 0x0000000804047824 */ /* 0x008fc800078e0200 */
[----:B------:R-:W3:Y:S02]  /*1c1f0*/  SYNCS.PHASECHK.TRANS64.TRYWAIT P0, [R4+URZ], R5 ;  /* 0x00000005040075a7 */ /* 0x000ee4000800017f */
[----:B---3--:R-:W-:Y:S05]  /*1c200*/  @!P0 BRA `(.L_x_4429) ;  /* 0x0000002000588947 */ /* 0x008fea0003800000 */
.L_x_4547:
[----:B------:R-:W-:-:S07]  /*1c210*/  LEA R3, R3, R0, 0x3 ;  /* 0x0000000003037211 */ /* 0x000fce00078e18ff */
.L_x_4430:
[----:B----4-:R4:W0:Y:S02]  /*1c220*/  SYNCS.PHASECHK.TRANS64.TRYWAIT P0, [R3+URZ], R2 ;  /* 0x00000002030075a7 */ /* 0x010824000800017f */
[----:B0-----:R-:W-:Y:S05]  /*1c230*/  @!P0 NANOSLEEP.SYNCS 0x989680 ;  /* 0x009896800000895d */ /* 0x001fea0003900000 */
[----:B------:R-:W0:Y:S02]  /*1c240*/  @!P0 SYNCS.PHASECHK.TRANS64 P0, [R3+URZ], R2 ;  /* 0x00000002030085a7 */ /* 0x000e24000800007f */
[----:B0-----:R-:W-:Y:S05]  /*1c250*/  @!P0 BRA `(.L_x_4430) ;  /* 0xfffffffc00f08947 */ /* 0x001fea000383ffff */
.L_x_4188:
[----:B------:R-:W-:Y:S05]  /*1c260*/  BSYNC B8 ;  /* 0x0000000000087941 */ /* 0x000fea0003800000 */
.L_x_4185:
[----:B------:R-:W-:Y:S05]  /*1c270*/  EXIT ;  /* 0x000000000000794d */ /* 0x000fea0003800000 */
.L_x_4204:
[----:B0-----:R0:W1:Y:S02]  /*1c280*/  SYNCS.PHASECHK.TRANS64.TRYWAIT P5, [R70+URZ+0x38890], R57 ;  /* 0x03889039460075a7 */ /* 0x00106400080a017f */
[----:B-1----:R-:W-:Y:S05]  /*1c290*/  @!P5 NANOSLEEP.SYNCS 0x989680 ;  /* 0x009896800000d95d */ /* 0x002fea0003900000 */
[----:B------:R-:W1:Y:S02]  /*1c2a0*/  @!P5 SYNCS.PHASECHK.TRANS64 P5, [R70+URZ+0x38890], R57 ;  /* 0x038890394600d5a7 */ /* 0x000e6400080a007f */
[----:B-1----:R-:W-:Y:S05]  /*1c2b0*/  @!P5 BRA `(.L_x_4204) ;  /* 0xfffffffc00f0d947 */ /* 0x002fea000383ffff */
[----:B------:R-:W-:Y:S05]  /*1c2c0*/  BRA `(.L_x_4431) ;  /* 0xfffffe6000f47947 */ /* 0x000fea000383ffff */
.L_x_4214:
[----:B0-----:R0:W1:Y:S02]  /*1c2d0*/  SYNCS.PHASECHK.TRANS64.TRYWAIT P5, [R70+URZ+0x38890], R57 ;  /* 0x03889039460075a7 */ /* 0x00106400080a017f */
[----:B-1----:R-:W-:Y:S05]  /*1c2e0*/  @!P5 NANOSLEEP.SYNCS 0x989680 ;  /* 0x009896800000d95d */ /* 0x002fea0003900000 */
[----:B------:R-:W1:Y:S02]  /*1c2f0*/  @!P5 SYNCS.PHASECHK.TRANS64 P5, [R70+URZ+0x38890], R57 ;  /* 0x038890394600d5a7 */ /* 0x000e6400080a007f */
[----:B-1----:R-:W-:Y:S05]  /*1c300*/  @!P5 BRA `(.L_x_4214) ;  /* 0xfffffffc00f0d947 */ /* 0x002fea000383ffff */
[----:B------:R-:W-:Y:S05]  /*1c310*/  BRA `(.L_x_4432) ;  /* 0xfffffe6c00447947 */ /* 0x000fea000383ffff */
.L_x_4219:
[----:B0-----:R0:W1:Y:S02]  /*1c320*/  SYNCS.PHASECHK.TRANS64.TRYWAIT P5, [R70+URZ+0x38890], R57 ;  /* 0x03889039460075a7 */ /* 0x00106400080a017f */
[----:B-1----:R-:W-:Y:S05]  /*1c330*/  @!P5 NANOSLEEP.SYNCS 0x989680 ;  /* 0x009896800000d95d */ /* 0x002fea0003900000 */
[----:B------:R-:W1:Y:S02]  /*1c340*/  @!P5 SYNCS.PHASECHK.TRANS64 P5, [R70+URZ+0x38890], R57 ;  /* 0x038890394600d5a7 */ /* 0x000e6400080a007f */
[----:B-1----:R-:W-:Y:S05]  /*1c350*/  @!P5 BRA `(.L_x_4219) ;  /* 0xfffffffc00f0d947 */ /* 0x002fea000383ffff */
[----:B------:R-:W-:Y:S05]  /*1c360*/  BRA `(.L_x_4433) ;  /* 0xfffffe7400507947 */ /* 0x000fea000383ffff */
.L_x_4223:
[----:B----4-:R4:W0:Y:S02]  /*1c370*/  SYNCS.PHASECHK.TRANS64.TRYWAIT P5, [R70+URZ+0x388b0], R57 ;  /* 0x0388b039460075a7 */ /* 0x01082400080a017f */
[----:B0-----:R-:W-:Y:S05]  /*1c380*/  @!P5 NANOSLEEP.SYNCS 0x989680 ;  /* 0x009896800000d95d */ /* 0x001fea0003900000 */
[----:B------:R-:W0:Y:S02]  /*1c390*/  @!P5 SYNCS.PHASECHK.TRANS64 P5, [R70+URZ+0x388b0], R57 ;  /* 0x0388b0394600d5a7 */ /* 0x000e2400080a007f */
[----:B0-----:R-:W-:Y:S05]  /*1c3a0*/  @!P5 BRA `(.L_x_4223) ;  /* 0xfffffffc00f0d947 */ /* 0x001fea000383ffff */
[----:B------:R-:W-:Y:S05]  /*1c3b0*/  BRA `(.L_x_4434) ;  /* 0xfffffe7400cc7947 */ /* 0x000fea000383ffff */
.L_x_4250:
        /* <DEDUP_REMOVED lines=8> */
.L_x_4436:
[----:B------:R-:W-:Y:S05]  /*1c440*/  BSYNC B1 ;  /* 0x0000000000017941 */ /* 0x000fea0003800000 */
.L_x_4435:
[----:B------:R-:W-:Y:S05]  /*1c450*/  BRA `(.L_x_4437) ;  /* 0xfffffea800347947 */ /* 0x000fea000383ffff */
.L_x_4251:
        /* <DEDUP_REMOVED lines=8> */
.L_x_4439:
[----:B------:R-:W-:Y:S05]  /*1c4e0*/  BSYNC B1 ;  /* 0x0000000000017941 */ /* 0x000fea0003800000 */
.L_x_4438:
[----:B------:R-:W-:Y:S05]  /*1c4f0*/  BRA `(.L_x_4440) ;  /* 0xfffffea800147947 */ /* 0x000fea000383ffff */
.L_x_4252:
        /* <DEDUP_REMOVED lines=8> */
.L_x_4442:
[----:B------:R-:W-:Y:S05]  /*1c580*/  BSYNC B1 ;  /* 0x0000000000017941 */ /* 0x000fea0003800000 */
.L_x_4441:
[----:B------:R-:W-:Y:S05]  /*1c590*/  BRA `(.L_x_4443) ;  /* 0xfffffea400f47947 */ /* 0x000fea000383ffff */
.L_x_4253:
        /* <DEDUP_REMOVED lines=8> */
.L_x_4445:
[----:B------:R-:W-:Y:S05]  /*1c620*/  BSYNC B1 ;  /* 0x0000000000017941 */ /* 0x000fea0003800000 */
.L_x_4444:
[----:B------:R-:W-:Y:S05]  /*1c630*/  BRA `(.L_x_4446) ;  /* 0xfffffea400d47947 */ /* 0x000fea000383ffff */
.L_x_4254:
        /* <DEDUP_REMOVED lines=8> */
.L_x_4448:
[----:B------:R-:W-:Y:S05]  /*1c6c0*/  BSYNC B1 ;  /* 0x0000000000017941 */ /* 0x000fea0003800000 */
.L_x_4447:
[----:B------:R-:W-:Y:S05]  /*1c6d0*/  BRA `(.L_x_4449) ;  /* 0xfffffea400b47947 */ /* 0x000fea000383ffff */
.L_x_4255:
        /* <DEDUP_REMOVED lines=8> */
.L_x_4451:
[----:B------:R-:W-:Y:S05]  /*1c760*/  BSYNC B1 ;  /* 0x0000000000017941 */ /* 0x000fea0003800000 */
.L_x_4450:
[----:B------:R-:W-:Y:S05]  /*1c770*/  BRA `(.L_x_4452) ;  /* 0xfffffea400947947 */ /* 0x000fea000383ffff */
.L_x_4256:
        /* <DEDUP_REMOVED lines=8> */
.L_x_4454:
[----:B------:R-:W-:Y:S05]  /*1c800*/  BSYNC B1 ;  /* 0x0000000000017941 */ /* 0x000fea0003800000 */
.L_x_4453:
[----:B------:R-:W-:Y:S05]  /*1c810*/  BRA `(.L_x_4455) ;  /* 0xfffffea400747947 */ /* 0x000fea000383ffff */
.L_x_4257:
        /* <DEDUP_REMOVED lines=8> */
.L_x_4457:
[----:B------:R-:W-:Y:S05]  /*1c8a0*/  BSYNC B1 ;  /* 0x0000000000017941 */ /* 0x000fea0003800000 */
.L_x_4456:
[----:B------:R-:W-:Y:S05]  /*1c8b0*/  BRA `(.L_x_4458) ;  /* 0xfffffea400547947 */ /* 0x000fea000383ffff */
.L_x_4259:
[----:B0-----:R0:W1:Y:S02]  /*1c8c0*/  SYNCS.PHASECHK.TRANS64.TRYWAIT P2, [R2+URZ+0x38800], R7 ;  /* 0x03880007020075a7 */ /* 0x001064000804017f */
[----:B-1----:R-:W-:Y:S05]  /*1c8d0*/  @!P2 NANOSLEEP.SYNCS 0x989680 ;  /* 0x009896800000a95d */ /* 0x002fea0003900000 */
[----:B------:R-:W1:Y:S02]  /*1c8e0*/  @!P2 SYNCS.PHASECHK.TRANS64 P2, [R2+URZ+0x38800], R7 ;  /* 0x038800070200a5a7 */ /* 0x000e64000804007f */
[----:B-1----:R-:W-:Y:S05]  /*1c8f0*/  @!P2 BRA `(.L_x_4259) ;  /* 0xfffffffc00f0a947 */ /* 0x002fea000383ffff */
[----:B------:R-:W-:Y:S05]  /*1c900*/  BRA `(.L_x_4459) ;  /* 0xfffffea400cc7947 */ /* 0x000fea000383ffff */
.L_x_4267:
        /* <DEDUP_REMOVED lines=8> */
.L_x_4461:
[----:B------:R-:W-:Y:S05]  /*1c990*/  BSYNC B1 ;  /* 0x0000000000017941 */ /* 0x000fea0003800000 */
.L_x_4460:
[----:B------:R-:W-:Y:S05]  /*1c9a0*/  BRA `(.L_x_4462) ;  /* 0xfffffeb400a07947 */ /* 0x000fea000383ffff */
.L_x_4268:
        /* <DEDUP_REMOVED lines=8> */
.L_x_4464:
[----:B------:R-:W-:Y:S05]  /*1ca30*/  BSYNC B1 ;  /* 0x0000000000017941 */ /* 0x000fea0003800000 */
.L_x_4463:
[----:B------:R-:W-:Y:S05]  /*1ca40*/  BRA `(.L_x_4465) ;  /* 0xfffffeb400807947 */ /* 0x000fea000383ffff */
.L_x_4269:
        /* <DEDUP_REMOVED lines=8> */
.L_x_4467:
[----:B------:R-:W-:Y:S05]  /*1cad0*/  BSYNC B1 ;  /* 0x0000000000017941 */ /* 0x000fea0003800000 */
.L_x_4466:
[----:B------:R-:W-:Y:S05]  /*1cae0*/  BRA `(.L_x_4468) ;  /* 0xfffffeb400607947 */ /* 0x000fea000383ffff */
.L_x_4270:
        /* <DEDUP_REMOVED lines=8> */
.L_x_4470:
[----:B------:R-:W-:Y:S05]  /*1cb70*/  BSYNC B1 ;  /* 0x0000000000017941 */ /* 0x000fea0003800000 */
.L_x_4469:
[----:B------:R-:W-:Y:S05]  /*1cb80*/  BRA `(.L_x_4471) ;  /* 0xfffffeb400407947 */ /* 0x000fea000383ffff */
.L_x_4271:
        /* <DEDUP_REMOVED lines=8> */
.L_x_4473:
[----:B------:R-:W-:Y:S05]  /*1cc10*/  BSYNC B1 ;  /* 0x0000000000017941 */ /* 0x000fea0003800000 */
.L_x_4472:
[----:B------:R-:W-:Y:S05]  /*1cc20*/  BRA `(.L_x_4474) ;  /* 0xfffffeb400207947 */ /* 0x000fea000383ffff */
.L_x_4272:
        /* <DEDUP_REMOVED lines=8> */
.L_x_4476:
[----:B------:R-:W-:Y:S05]  /*1ccb0*/  BSYNC B1 ;  /* 0x0000000000017941 */ /* 0x000fea0003800000 */
.L_x_4475:
[----:B------:R-:W-:Y:S05]  /*1ccc0*/  BRA `(.L_x_4477) ;  /* 0xfffffeb400047947 */ /* 0x000fea000383ffff */
.L_x_4273:
        /* <DEDUP_REMOVED lines=8> */
.L_x_4479:
[----:B------:R-:W-:Y:S05]  /*1cd50*/  BSYNC B1 ;  /* 0x0000000000017941 */ /* 0x000fea0003800000 */
.L_x_4478:
[----:B------:R-:W-:Y:S05]  /*1cd60*/  BRA `(.L_x_4480) ;  /* 0xfffffeb000e87947 */ /* 0x000fea000383ffff */
.L_x_4274:
        /* <DEDUP_REMOVED lines=8> */
.L_x_4482:
[----:B------:R-:W-:Y:S05]  /*1cdf0*/  BSYNC B1 ;  /* 0x0000000000017941 */ /* 0x000fea0003800000 */
.L_x_4481:
[----:B------:R-:W-:Y:S05]  /*1ce00*/  BRA `(.L_x_4483) ;  /* 0xfffffeb000cc7947 */ /* 0x000fea000383ffff */
.L_x_4276:
[----:B0-----:R0:W1:Y:S02]  /*1ce10*/  SYNCS.PHASECHK.TRANS64.TRYWAIT P2, [R2+URZ+0x38800], R3 ;  /* 0x03880003020075a7 */ /* 0x001064000804017f */
[----:B-1----:R-:W-:Y:S05]  /*1ce20*/  @!P2 NANOSLEEP.SYNCS 0x989680 ;  /* 0x009896800000a95d */ /* 0x002fea0003900000 */
[----:B------:R-:W1:Y:S02]  /*1ce30*/  @!P2 SYNCS.PHASECHK.TRANS64 P2, [R2+URZ+0x38800], R3 ;  /* 0x038800030200a5a7 */ /* 0x000e64000804007f */
[----:B-1----:R-:W-:Y:S05]  /*1ce40*/  @!P2 BRA `(.L_x_4276) ;  /* 0xfffffffc00f0a947 */ /* 0x002fea000383ffff */
[----:B------:R-:W-:Y:S05]  /*1ce50*/  BRA `(.L_x_4484) ;  /* 0xfffffeb400287947 */ /* 0x000fea000383ffff */
.L_x_4282:
[----:B0-----:R0:W1:Y:S02]  /*1ce60*/  SYNCS.PHASECHK.TRANS64.TRYWAIT P1, [R21+URZ+0x38830], R14 ;  /* 0x0388300e150075a7 */ /* 0x001064000802017f */
[----:B-1----:R-:W-:Y:S05]  /*1ce70*/  @!P1 NANOSLEEP.SYNCS 0x989680 ;  /* 0x009896800000995d */ /* 0x002fea0003900000 */
[----:B------:R-:W1:Y:S02]  /*1ce80*/  @!P1 SYNCS.PHASECHK.TRANS64 P1, [R21+URZ+0x38830], R14 ;  /* 0x0388300e150095a7 */ /* 0x000e64000802007f */
[----:B-1----:R-:W-:Y:S05]  /*1ce90*/  @!P1 BRA `(.L_x_4282) ;  /* 0xfffffffc00f09947 */ /* 0x002fea000383ffff */
[----:B------:R-:W-:Y:S05]  /*1cea0*/  BRA `(.L_x_4281) ;  /* 0xfffffec000787947 */ /* 0x000fea000383ffff */
.L_x_4284:
[----:B-1----:R1:W2:Y:S02]  /*1ceb0*/  SYNCS.PHASECHK.TRANS64.TRYWAIT P1, [R2+URZ+0x38810], R57 ;  /* 0x03881039020075a7 */ /* 0x0022a4000802017f */
[----:B--2---:R-:W-:Y:S05]  /*1cec0*/  @!P1 NANOSLEEP.SYNCS 0x989680 ;  /* 0x009896800000995d */ /* 0x004fea0003900000 */
[----:B------:R-:W2:Y:S02]  /*1ced0*/  @!P1 SYNCS.PHASECHK.TRANS64 P1, [R2+URZ+0x38810], R57 ;  /* 0x03881039020095a7 */ /* 0x000ea4000802007f */
[----:B--2---:R-:W-:Y:S05]  /*1cee0*/  @!P1 BRA `(.L_x_4284) ;  /* 0xfffffffc00f09947 */ /* 0x004fea000383ffff */
[----:B------:R-:W-:Y:S05]  /*1cef0*/  BRA `(.L_x_4485) ;  /* 0xfffffec400287947 */ /* 0x000fea000383ffff */
.L_x_4289:
[----:B----4-:R4:W0:Y:S02]  /*1cf00*/  SYNCS.PHASECHK.TRANS64.TRYWAIT P1, [R21+URZ+0x38850], R14 ;  /* 0x0388500e150075a7 */ /* 0x010824000802017f */
[----:B0-----:R-:W-:Y:S05]  /*1cf10*/  @!P1 NANOSLEEP.SYNCS 0x989680 ;  /* 0x009896800000995d */ /* 0x001fea0003900000 */
[----:B------:R-:W0:Y:S02]  /*1cf20*/  @!P1 SYNCS.PHASECHK.TRANS64 P1, [R21+URZ+0x38850], R14 ;  /* 0x0388500e150095a7 */ /* 0x000e24000802007f */
[----:B0-----:R-:W-:Y:S05]  /*1cf30*/  @!P1 BRA `(.L_x_4289) ;  /* 0xfffffffc00f09947 */ /* 0x001fea000383ffff */
[----:B------:R-:W-:Y:S05]  /*1cf40*/  BRA `(.L_x_4288) ;  /* 0xfffffec400587947 */ /* 0x000fea000383ffff */
.L_x_4297:
[----:B-1----:R1:W2:Y:S02]  /*1cf50*/  SYNCS.PHASECHK.TRANS64.TRYWAIT P2, [R196+URZ+0x38830], R3 ;  /* 0x03883003c40075a7 */ /* 0x0022a4000804017f */
[----:B--2---:R-:W-:Y:S05]  /*1cf60*/  @!P2 NANOSLEEP.SYNCS 0x989680 ;  /* 0x009896800000a95d */ /* 0x004fea0003900000 */
[----:B------:R-:W2:Y:S02]  /*1cf70*/  @!P2 SYNCS.PHASECHK.TRANS64 P2, [R196+URZ+0x38830], R3 ;  /* 0x03883003c400a5a7 */ /* 0x000ea4000804007f */
[----:B--2---:R-:W-:Y:S05]  /*1cf80*/  @!P2 BRA `(.L_x_4297) ;  /* 0xfffffffc00f0a947 */ /* 0x004fea000383ffff */
[----:B------:R-:W-:Y:S05]  /*1cf90*/  BRA `(.L_x_4296) ;  /* 0xfffffef000507947 */ /* 0x000fea000383ffff */
.L_x_4302:
[----:B---3--:R3:W4:Y:S02]  /*1cfa0*/  SYNCS.PHASECHK.TRANS64.TRYWAIT P2, [R196+URZ+0x38850], R3 ;  /* 0x03885003c40075a7 */ /* 0x008724000804017f */
[----:B----4-:R-:W-:Y:S05]  /*1cfb0*/  @!P2 NANOSLEEP.SYNCS 0x989680 ;  /* 0x009896800000a95d */ /* 0x010fea0003900000 */
[----:B------:R-:W4:Y:S02]  /*1cfc0*/  @!P2 SYNCS.PHASECHK.TRANS64 P2, [R196+URZ+0x38850], R3 ;  /* 0x03885003c400a5a7 */ /* 0x000f24000804007f */
[----:B----4-:R-:W-:Y:S05]  /*1cfd0*/  @!P2 BRA `(.L_x_4302) ;  /* 0xfffffffc00f0a947 */ /* 0x010fea000383ffff */
[----:B------:R-:W-:Y:S05]  /*1cfe0*/  BRA `(.L_x_4301) ;  /* 0xfffffef000ec7947 */ /* 0x000fea000383ffff */
.L_x_4310:
[----:B-1----:R1:W2:Y:S02]  /*1cff0*/  SYNCS.PHASECHK.TRANS64.TRYWAIT P2, [R187+URZ+0x38830], R0 ;  /* 0x03883000bb0075a7 */ /* 0x0022a4000804017f */
[----:B--2---:R-:W-:Y:S05]  /*1d000*/  @!P2 NANOSLEEP.SYNCS 0x989680 ;  /* 0x009896800000a95d */ /* 0x004fea0003900000 */
[----:B------:R-:W2:Y:S02]  /*1d010*/  @!P2 SYNCS.PHASECHK.TRANS64 P2, [R187+URZ+0x38830], R0 ;  /* 0x03883000bb00a5a7 */ /* 0x000ea4000804007f */
[----:B--2---:R-:W-:Y:S05]  /*1d020*/  @!P2 BRA `(.L_x_4310) ;  /* 0xfffffffc00f0a947 */ /* 0x004fea000383ffff */
[----:B------:R-:W-:Y:S05]  /*1d030*/  BRA `(.L_x_4309) ;  /* 0xffffff2800107947 */ /* 0x000fea000383ffff */
.L_x_4315:
[----:B---3--:R3:W4:Y:S02]  /*1d040*/  SYNCS.PHASECHK.TRANS64.TRYWAIT P2, [R187+URZ+0x38850], R0 ;  /* 0x03885000bb0075a7 */ /* 0x008724000804017f */
[----:B----4-:R-:W-:Y:S05]  /*1d050*/  @!P2 NANOSLEEP.SYNCS 0x989680 ;  /* 0x009896800000a95d */ /* 0x010fea0003900000 */
[----:B------:R-:W4:Y:S02]  /*1d060*/  @!P2 SYNCS.PHASECHK.TRANS64 P2, [R187+URZ+0x38850], R0 ;  /* 0x03885000bb00a5a7 */ /* 0x000f24000804007f */
[----:B----4-:R-:W-:Y:S05]  /*1d070*/  @!P2 BRA `(.L_x_4315) ;  /* 0xfffffffc00f0a947 */ /* 0x010fea000383ffff */
[----:B------:R-:W-:Y:S05]  /*1d080*/  BRA `(.L_x_4314) ;  /* 0xffffff2800ac7947 */ /* 0x000fea000383ffff */
.L_x_4343:
        /* <DEDUP_REMOVED lines=11> */
.L_x_4487:
[----:B------:R-:W-:Y:S05]  /*1d140*/  BSYNC B1 ;  /* 0x0000000000017941 */ /* 0x000fea0003800000 */
.L_x_4486:
[----:B------:R-:W-:Y:S05]  /*1d150*/  BRA `(.L_x_4488) ;  /* 0xffffff9c008c7947 */ /* 0x000fea000383ffff */
.L_x_4344:
[----:B------:R-:W-:Y:S01]  /*1d160*/  BSSY B1, `(.L_x_4489) ;  /* 0x0000006000017945 */ /* 0x000fe20003800000 */
[----:B------:R-:W-:-:S07]  /*1d170*/  IMAD.MOV.U32 R15, RZ, RZ, -0x1 ;  /* 0xffffffffff0f7424 */ /* 0x000fce00078e00ff */
[----:B------:R-:W-:Y:S05]  /*1d180*/  WARPSYNC.COLLECTIVE R15, `(.L_x_4490) ;  /* 0x000000000f0c7348 */ /* 0x000fea0003c00000 */
[----:B------:R-:W-:Y:S02]  /*1d190*/  ELECT P6, UR62, PT ;  /* 0x00000000003e782f */ /* 0x000fe400038c0000 */
[----:B------:R-:W-:Y:S01]  /*1d1a0*/  MOV R14, UR62 ;  /* 0x0000003e000e7c02 */ /* 0x000fe20008000f00 */
[----:B------:R-:W-:Y:S10]  /*1d1b0*/  ENDCOLLECTIVE ;  /* 0x000000000000791b */ /* 0x000ff40003800000 */
.L_x_4490:
[----:B------:R-:W-:Y:S05]  /*1d1c0*/  BSYNC B1 ;  /* 0x0000000000017941 */ /* 0x000fea0003800000 */
.L_x_4489:
[----:B------:R-:W-:Y:S05]  /*1d1d0*/  BRA `(.L_x_4491) ;  /* 0xffffff9c00787947 */ /* 0x000fea000383ffff */
.L_x_4345:
[----:B0-----:R0:W1:Y:S02]  /*1d1e0*/  SYNCS.PHASECHK.TRANS64.TRYWAIT P0, [R9+URZ+0x38820], R5 ;  /* 0x03882005090075a7 */ /* 0x001064000800017f */
[----:B-1----:R-:W-:Y:S05]  /*1d1f0*/  @!P0 NANOSLEEP.SYNCS 0x989680 ;  /* 0x009896800000895d */ /* 0x002fea0003900000 */
[----:B------:R-:W1:Y:S02]  /*1d200*/  @!P0 SYNCS.PHASECHK.TRANS64 P0, [R9+URZ+0x38820], R5 ;  /* 0x03882005090085a7 */ /* 0x000e64000800007f */
[----:B-1----:R-:W-:Y:S05]  /*1d210*/  @!P0 BRA `(.L_x_4345) ;  /* 0xfffffffc00f08947 */ /* 0x002fea000383ffff */
[----:B------:R-:W-:Y:S05]  /*1d220*/  BRA `(.L_x_4492) ;  /* 0xffffff9c00907947 */ /* 0x000fea000383ffff */
.L_x_4348:
[----:B0-----:R0:W1:Y:S02]  /*1d230*/  SYNCS.PHASECHK.TRANS64.TRYWAIT P0, [R5+URZ+0x388a0], R7 ;  /* 0x0388a007050075a7 */ /* 0x001064000800017f */
[----:B-1----:R-:W-:Y:S05]  /*1d240*/  @!P0 NANOSLEEP.SYNCS 0x989680 ;  /* 0x009896800000895d */ /* 0x002fea0003900000 */
[----:B------:R-:W1:Y:S02]  /*1d250*/  @!P0 SYNCS.PHASECHK.TRANS64 P0, [R5+URZ+0x388a0], R7 ;  /* 0x0388a007050085a7 */ /* 0x000e64000800007f */
[----:B-1----:R-:W-:Y:S05]  /*1d260*/  @!P0 BRA `(.L_x_4348) ;  /* 0xfffffffc00f08947 */ /* 0x002fea000383ffff */
[----:B------:R-:W-:Y:S05]  /*1d270*/  BRA `(.L_x_4493) ;  /* 0xffffff9c009c7947 */ /* 0x000fea000383ffff */
.L_x_4350:
[----:B-1----:R1:W2:Y:S02]  /*1d280*/  SYNCS.PHASECHK.TRANS64.TRYWAIT P0, [R5+URZ+0x388c0], R7 ;  /* 0x0388c007050075a7 */ /* 0x0022a4000800017f */
[----:B--2---:R-:W-:Y:S05]  /*1d290*/  @!P0 NANOSLEEP.SYNCS 0x989680 ;  /* 0x009896800000895d */ /* 0x004fea0003900000 */
[----:B------:R-:W2:Y:S02]  /*1d2a0*/  @!P0 SYNCS.PHASECHK.TRANS64 P0, [R5+URZ+0x388c0], R7 ;  /* 0x0388c007050085a7 */ /* 0x000ea4000800007f */
[----:B--2---:R-:W-:Y:S05]  /*1d2b0*/  @!P0 BRA `(.L_x_4350) ;  /* 0xfffffffc00f08947 */ /* 0x004fea000383ffff */
[----:B------:R-:W-:Y:S05]  /*1d2c0*/  BRA `(.L_x_4494) ;  /* 0xffffffa000047947 */ /* 0x000fea000383ffff */
.L_x_4354:
[----:B0-----:R0:W1:Y:S02]  /*1d2d0*/  SYNCS.PHASECHK.TRANS64.TRYWAIT P0, [R6+URZ+0x388a0], R7 ;  /* 0x0388a007060075a7 */ /* 0x001064000800017f */
[----:B-1----:R-:W-:Y:S05]  /*1d2e0*/  @!P0 NANOSLEEP.SYNCS 0x989680 ;  /* 0x009896800000895d */ /* 0x002fea0003900000 */
[----:B------:R-:W1:Y:S02]  /*1d2f0*/  @!P0 SYNCS.PHASECHK.TRANS64 P0, [R6+URZ+0x388a0], R7 ;  /* 0x0388a007060085a7 */ /* 0x000e64000800007f */
[----:B-1----:R-:W-:Y:S05]  /*1d300*/  @!P0 BRA `(.L_x_4354) ;  /* 0xfffffffc00f08947 */ /* 0x002fea000383ffff */
[----:B------:R-:W-:Y:S05]  /*1d310*/  BRA `(.L_x_4495) ;  /* 0xffffffa400487947 */ /* 0x000fea000383ffff */
.L_x_4356:
[----:B-1----:R1:W2:Y:S02]  /*1d320*/  SYNCS.PHASECHK.TRANS64.TRYWAIT P1, [R6+URZ+0x388c0], R7 ;  /* 0x0388c007060075a7 */ /* 0x0022a4000802017f */
[----:B--2---:R-:W-:Y:S05]  /*1d330*/  @!P1 NANOSLEEP.SYNCS 0x989680 ;  /* 0x009896800000995d */ /* 0x004fea0003900000 */
[----:B------:R-:W2:Y:S02]  /*1d340*/  @!P1 SYNCS.PHASECHK.TRANS64 P1, [R6+URZ+0x388c0], R7 ;  /* 0x0388c007060095a7 */ /* 0x000ea4000802007f */
[----:B--2---:R-:W-:Y:S05]  /*1d350*/  @!P1 BRA `(.L_x_4356) ;  /* 0xfffffffc00f09947 */ /* 0x004fea000383ffff */
[----:B------:R-:W-:Y:S05]  /*1d360*/  BRA `(.L_x_4496) ;  /* 0xffffffa400a87947 */ /* 0x000fea000383ffff */
.L_x_4366:
        /* <DEDUP_REMOVED lines=11> */
.L_x_4498:
[----:B------:R-:W-:Y:S05]  /*1d420*/  BSYNC B0 ;  /* 0x0000000000007941 */ /* 0x000fea0003800000 */
.L_x_4497:
[----:B------:R-:W-:Y:S05]  /*1d430*/  BRA `(.L_x_4499) ;  /* 0xffffffb000bc7947 */ /* 0x000fea000383ffff */
.L_x_4367:
[----:B------:R-:W-:Y:S01]  /*1d440*/  BSSY B0, `(.L_x_4500) ;  /* 0x0000006000007945 */ /* 0x000fe20003800000 */
[----:B------:R-:W-:-:S07]  /*1d450*/  IMAD.MOV.U32 R15, RZ, RZ, -0x1 ;  /* 0xffffffffff0f7424 */ /* 0x000fce00078e00ff */
[----:B------:R-:W-:Y:S05]  /*1d460*/  WARPSYNC.COLLECTIVE R15, `(.L_x_4501) ;  /* 0x000000000f0c7348 */ /* 0x000fea0003c00000 */
[----:B------:R-:W-:Y:S02]  /*1d470*/  ELECT P6, UR62, PT ;  /* 0x00000000003e782f */ /* 0x000fe400038c0000 */
[----:B------:R-:W-:Y:S01]  /*1d480*/  MOV R14, UR62 ;  /* 0x0000003e000e7c02 */ /* 0x000fe20008000f00 */
[----:B------:R-:W-:Y:S10]  /*1d490*/  ENDCOLLECTIVE ;  /* 0x000000000000791b */ /* 0x000ff40003800000 */
.L_x_4501:
[----:B------:R-:W-:Y:S05]  /*1d4a0*/  BSYNC B0 ;  /* 0x0000000000007941 */ /* 0x000fea0003800000 */
.L_x_4500:
[----:B------:R-:W-:Y:S05]  /*1d4b0*/  BRA `(.L_x_4502) ;  /* 0xffffffb000ac7947 */ /* 0x000fea000383ffff */
.L_x_4370:
[----:B0-----:R0:W1:Y:S02]  /*1d4c0*/  SYNCS.PHASECHK.TRANS64.TRYWAIT P0, [R9+URZ+0x38840], R10 ;  /* 0x0388400a090075a7 */ /* 0x001064000800017f */
[----:B-1----:R-:W-:Y:S05]  /*1d4d0*/  @!P0 NANOSLEEP.SYNCS 0x989680 ;  /* 0x009896800000895d */ /* 0x002fea0003900000 */
[----:B------:R-:W1:Y:S02]  /*1d4e0*/  @!P0 SYNCS.PHASECHK.TRANS64 P0, [R9+URZ+0x38840], R10 ;  /* 0x0388400a090085a7 */ /* 0x000e64000800007f */
[----:B-1----:R-:W-:Y:S05]  /*1d4f0*/  @!P0 BRA `(.L_x_4370) ;  /* 0xfffffffc00f08947 */ /* 0x002fea000383ffff */
[----:B------:R-:W-:Y:S05]  /*1d500*/  BRA `(.L_x_4503) ;  /* 0xffffffb400147947 */ /* 0x000fea000383ffff */
.L_x_4374:
        /* <DEDUP_REMOVED lines=8> */
.L_x_4377:
[----:B0-----:R0:W1:Y:S02]  /*1d590*/  SYNCS.PHASECHK.TRANS64.TRYWAIT P0, [R5+URZ+0x38860], R9 ;  /* 0x03886009050075a7 */ /* 0x001064000800017f */
[----:B-1----:R-:W-:Y:S05]  /*1d5a0*/  @!P0 NANOSLEEP.SYNCS 0x989680 ;  /* 0x009896800000895d */ /* 0x002fea0003900000 */
[----:B------:R-:W1:Y:S02]  /*1d5b0*/  @!P0 SYNCS.PHASECHK.TRANS64 P0, [R5+URZ+0x38860], R9 ;  /* 0x03886009050085a7 */ /* 0x000e64000800007f */
[----:B-1----:R-:W-:Y:S05]  /*1d5c0*/  @!P0 BRA `(.L_x_4377) ;  /* 0xfffffffc00f08947 */ /* 0x002fea000383ffff */
[----:B------:R-:W-:Y:S05]  /*1d5d0*/  BRA `(.L_x_4505) ;  /* 0xffffffbc000c7947 */ /* 0x000fea000383ffff */
.L_x_4386:
[----:B-1----:R1:W2:Y:S02]  /*1d5e0*/  SYNCS.PHASECHK.TRANS64.TRYWAIT P0, [R2+URZ+0x38840], R3 ;  /* 0x03884003020075a7 */ /* 0x0022a4000800017f */
[----:B--2---:R-:W-:Y:S05]  /*1d5f0*/  @!P0 NANOSLEEP.SYNCS 0x989680 ;  /* 0x009896800000895d */ /* 0x004fea0003900000 */
[----:B------:R-:W2:Y:S02]  /*1d600*/  @!P0 SYNCS.PHASECHK.TRANS64 P0, [R2+URZ+0x38840], R3 ;  /* 0x03884003020085a7 */ /* 0x000ea4000800007f */
[----:B--2---:R-:W-:Y:S05]  /*1d610*/  @!P0 BRA `(.L_x_4386) ;  /* 0xfffffffc00f08947 */ /* 0x004fea000383ffff */
[----:B------:R-:W-:Y:S05]  /*1d620*/  BRA `(.L_x_4506) ;  /* 0xffffffc000d87947 */ /* 0x000fea000383ffff */
.L_x_4388:
[----:B0-----:R0:W2:Y:S02]  /*1d630*/  SYNCS.PHASECHK.TRANS64.TRYWAIT P0, [R2+URZ+0x38860], R3 ;  /* 0x03886003020075a7 */ /* 0x0010a4000800017f */
[----:B--2---:R-:W-:Y:S05]  /*1d640*/  @!P0 NANOSLEEP.SYNCS 0x989680 ;  /* 0x009896800000895d */ /* 0x004fea0003900000 */
[----:B------:R-:W2:Y:S02]  /*1d650*/  @!P0 SYNCS.PHASECHK.TRANS64 P0, [R2+URZ+0x38860], R3 ;  /* 0x03886003020085a7 */ /* 0x000ea4000800007f */
[----:B--2---:R-:W-:Y:S05]  /*1d660*/  @!P0 BRA `(.L_x_4388) ;  /* 0xfffffffc00f08947 */ /* 0x004fea000383ffff */
[----:B------:R-:W-:Y:S05]  /*1d670*/  BRA `(.L_x_4507) ;  /* 0xffffffc4004c7947 */ /* 0x000fea000383ffff */
.L_x_4393:
[----:B--2---:R2:W3:Y:S02]  /*1d680*/  SYNCS.PHASECHK.TRANS64.TRYWAIT P0, [R2+URZ+0x38840], R3 ;  /* 0x03884003020075a7 */ /* 0x0044e4000800017f */
[----:B---3--:R-:W-:Y:S05]  /*1d690*/  @!P0 NANOSLEEP.SYNCS 0x989680 ;  /* 0x009896800000895d */ /* 0x008fea0003900000 */
[----:B------:R-:W3:Y:S02]  /*1d6a0*/  @!P0 SYNCS.PHASECHK.TRANS64 P0, [R2+URZ+0x38840], R3 ;  /* 0x03884003020085a7 */ /* 0x000ee4000800007f */
[----:B---3--:R-:W-:Y:S05]  /*1d6b0*/  @!P0 BRA `(.L_x_4393) ;  /* 0xfffffffc00f08947 */ /* 0x008fea000383ffff */
[----:B------:R-:W-:Y:S05]  /*1d6c0*/  BRA `(.L_x_4508) ;  /* 0xffffffc800e07947 */ /* 0x000fea000383ffff */
.L_x_4395:
[----:B0-----:R0:W1:Y:S02]  /*1d6d0*/  SYNCS.PHASECHK.TRANS64.TRYWAIT P1, [R2+URZ+0x38860], R3 ;  /* 0x03886003020075a7 */ /* 0x001064000802017f */
[----:B-1----:R-:W-:Y:S05]  /*1d6e0*/  @!P1 NANOSLEEP.SYNCS 0x989680 ;  /* 0x009896800000995d */ /* 0x002fea0003900000 */
[----:B------:R-:W1:Y:S02]  /*1d6f0*/  @!P1 SYNCS.PHASECHK.TRANS64 P1, [R2+URZ+0x38860], R3 ;  /* 0x03886003020095a7 */ /* 0x000e64000802007f */
[----:B-1----:R-:W-:Y:S05]  /*1d700*/  @!P1 BRA `(.L_x_4395) ;  /* 0xfffffffc00f09947 */ /* 0x002fea000383ffff */
[----:B------:R-:W-:Y:S05]  /*1d710*/  BRA `(.L_x_4509) ;  /* 0xffffffcc00507947 */ /* 0x000fea000383ffff */
.L_x_4400:
[----:B--2---:R2:W3:Y:S02]  /*1d720*/  SYNCS.PHASECHK.TRANS64.TRYWAIT P0, [R2+URZ+0x38840], R3 ;  /* 0x03884003020075a7 */ /* 0x0044e4000800017f */
[----:B---3--:R-:W-:Y:S05]  /*1d730*/  @!P0 NANOSLEEP.SYNCS 0x989680 ;  /* 0x009896800000895d */ /* 0x008fea0003900000 */
[----:B------:R-:W3:Y:S02]  /*1d740*/  @!P0 SYNCS.PHASECHK.TRANS64 P0, [R2+URZ+0x38840], R3 ;  /* 0x03884003020085a7 */ /* 0x000ee4000800007f */
[----:B---3--:R-:W-:Y:S05]  /*1d750*/  @!P0 BRA `(.L_x_4400) ;  /* 0xfffffffc00f08947 */ /* 0x008fea000383ffff */
[----:B------:R-:W-:Y:S05]  /*1d760*/  BRA `(.L_x_4510) ;  /* 0xffffffd000c87947 */ /* 0x000fea000383ffff */
.L_x_4402:
[----:B0-----:R0:W1:Y:S02]  /*1d770*/  SYNCS.PHASECHK.TRANS64.TRYWAIT P1, [R2+URZ+0x38860], R3 ;  /* 0x03886003020075a7 */ /* 0x001064000802017f */
[----:B-1----:R-:W-:Y:S05]  /*1d780*/  @!P1 NANOSLEEP.SYNCS 0x989680 ;  /* 0x009896800000995d */ /* 0x002fea0003900000 */
[----:B------:R-:W1:Y:S02]  /*1d790*/  @!P1 SYNCS.PHASECHK.TRANS64 P1, [R2+URZ+0x38860], R3 ;  /* 0x03886003020095a7 */ /* 0x000e64000802007f */
[----:B-1----:R-:W-:Y:S05]  /*1d7a0*/  @!P1 BRA `(.L_x_4402) ;  /* 0xfffffffc00f09947 */ /* 0x002fea000383ffff */
[----:B------:R-:W-:Y:S05]  /*1d7b0*/  BRA `(.L_x_4511) ;  /* 0xffffffd4003c7947 */ /* 0x000fea000383ffff */
.L_x_4407:
[----:B------:R-:W-:Y:S01]  /*1d7c0*/  BSSY B0, `(.L_x_4512) ;  /* 0x0000008000007945 */ /* 0x000fe20003800000 */
[----:B0-----:R-:W-:Y:S01]  /*1d7d0*/  IMAD.MOV.U32 R13, RZ, RZ, R16 ;  /* 0x000000ffff0d7224 */ /* 0x001fe200078e0010 */
[----:B------:R-:W-:Y:S01]  /*1d7e0*/  MOV R15, 0xffffffff ;  /* 0xffffffff000f7802 */ /* 0x000fe20000000f00 */
[----:B------:R-:W-:Y:S02]  /*1d7f0*/  IMAD.MOV.U32 R12, RZ, RZ, RZ ;  /* 0x000000ffff0c7224 */ /* 0x000fe400078e00ff */
[----:B------:R-:W-:-:S07]  /*1d800*/  IMAD.MOV.U32 R11, RZ, RZ, 0x1f ;  /* 0x0000001fff0b7424 */ /* 0x000fce00078e00ff */
[----:B-1----:R-:W-:Y:S05]  /*1d810*/  WARPSYNC.COLLECTIVE R15, `(.L_x_4513) ;  /* 0x000000000f087348 */ /* 0x002fea0003c00000 */
[----:B------:R0:W2:Y:S02]  /*1d820*/  SHFL.IDX P6, R14, R13, R12, R11 ;  /* 0x0000000c0d0e7389 */ /* 0x0000a400000c000b */
[----:B012---:R-:W-:Y:S01]  /*1d830*/  ENDCOLLECTIVE ;  /* 0x000000000000791b */ /* 0x007fe20003800000 */
.L_x_4513:
[----:B------:R-:W-:Y:S05]  /*1d840*/  BSYNC B0 ;  /* 0x0000000000007941 */ /* 0x000fea0003800000 */
.L_x_4512:
        /* <DEDUP_REMOVED lines=8> */
.L_x_4514:
[----:B------:R-:W-:Y:S01]  /*1d8d0*/  MOV R16, R14 ;  /* 0x0000000e00107202 */ /* 0x000fe20000000f00 */
[----:B------:R-:W-:Y:S06]  /*1d8e0*/  BRA `(.L_x_4515) ;  /* 0xffffffd800887947 */ /* 0x000fec000383ffff */
.L_x_4410:
        /* <DEDUP_REMOVED lines=8> */
.L_x_4517:
[----:B------:R-:W-:Y:S05]  /*1d970*/  BSYNC B0 ;  /* 0x0000000000007941 */ /* 0x000fea0003800000 */
.L_x_4516:
        /* <DEDUP_REMOVED lines=10> */
.L_x_4518:
        /* <DEDUP_REMOVED lines=8> */
.L_x_4519:
        /* <DEDUP_REMOVED lines=8> */
.L_x_4520:
        /* <DEDUP_REMOVED lines=8> */
.L_x_4521:
        /* <DEDUP_REMOVED lines=8> */
.L_x_4522:
[----:B------:R-:W-:Y:S05]  /*1dc20*/  BRA `(.L_x_4523) ;  /* 0xffffffd8004c7947 */ /* 0x000fea000383ffff */
.L_x_4415:
[----:B------:R-:W-:Y:S01]  /*1dc30*/  BSSY B0, `(.L_x_4524) ;  /* 0x0000008000007945 */ /* 0x000fe20003800000 */
[----:B-----5:R-:W-:Y:S01]  /*1dc40*/  IMAD.MOV.U32 R13, RZ, RZ, R17 ;  /* 0x000000ffff0d7224 */ /* 0x020fe200078e0011 */
[----:B------:R-:W-:Y:S01]  /*1dc50*/  MOV R11, RZ ;  /* 0x000000ff000b7202 */ /* 0x000fe20000000f00 */
[----:B------:R-:W-:Y:S02]  /*1dc60*/  IMAD.MOV.U32 R12, RZ, RZ, 0x1 ;  /* 0x00000001ff0c7424 */ /* 0x000fe400078e00ff */
[----:B------:R-:W-:-:S07]  /*1dc70*/  IMAD.MOV.U32 R15, RZ, RZ, -0x1 ;  /* 0xffffffffff0f7424 */ /* 0x000fce00078e00ff */
[----:B0-----:R-:W-:Y:S05]  /*1dc80*/  WARPSYNC.COLLECTIVE R15, `(.L_x_4525) ;  /* 0x000000000f087348 */ /* 0x001fea0003c00000 */
[----:B------:R1:W2:Y:S02]  /*1dc90*/  SHFL.UP P6, R14, R13, R12, R11 ;  /* 0x0400000c0d0e7389 */ /* 0x0002a400000c000b */
[----:B012---:R-:W-:Y:S01]  /*1dca0*/  ENDCOLLECTIVE ;  /* 0x000000000000791b */ /* 0x007fe20003800000 */
.L_x_4525:
[----:B------:R-:W-:Y:S05]  /*1dcb0*/  BSYNC B0 ;  /* 0x0000000000007941 */ /* 0x000fea0003800000 */
.L_x_4524:
        /* <DEDUP_REMOVED lines=10> */
.L_x_4526:
        /* <DEDUP_REMOVED lines=8> */
.L_x_4527:
        /* <DEDUP_REMOVED lines=8> */
.L_x_4528:
        /* <DEDUP_REMOVED lines=8> */
.L_x_4529:
        /* <DEDUP_REMOVED lines=8> */
.L_x_4530:
[----:B------:R-:W-:Y:S05]  /*1df60*/  BRA `(.L_x_4531) ;  /* 0xffffffd800307947 */ /* 0x000fea000383ffff */
.L_x_4417:
[----:B------:R-:W-:Y:S01]  /*1df70*/  BSSY B0, `(.L_x_4532) ;  /* 0x0000006000007945 */ /* 0x000fe20003800000 */
[----:B------:R-:W-:Y:S01]  /*1df80*/  PLOP3.LUT P6, PT, P6, PT, PT, 0x8, 0x0 ;  /* 0x000000000000781c */ /* 0x000fe200037ce170 */
[----:B------:R-:W-:-:S12]  /*1df90*/  IMAD.MOV.U32 R15, RZ, RZ, -0x1 ;  /* 0xffffffffff0f7424 */ /* 0x000fd800078e00ff */
[----:B0-----:R-:W-:Y:S05]  /*1dfa0*/  WARPSYNC.COLLECTIVE R15, `(.L_x_4533) ;  /* 0x000000000f087348 */ /* 0x001fea0003c00000 */
[----:B------:R-:W-:Y:S01]  /*1dfb0*/  VOTE.ANY R14, PT, P6 ;  /* 0x00000000000e7806 */ /* 0x000fe200030e0100 */
[----:B0-----:R-:W-:Y:S06]  /*1dfc0*/  ENDCOLLECTIVE ;  /* 0x000000000000791b */ /* 0x001fec0003800000 */
.L_x_4533:
[----:B------:R-:W-:Y:S05]  /*1dfd0*/  BSYNC B0 ;  /* 0x0000000000007941 */ /* 0x000fea0003800000 */
.L_x_4532:
        /* <DEDUP_REMOVED lines=9> */
.L_x_4534:
[----:B------:R-:W-:Y:S01]  /*1e070*/  IMAD.MOV.U32 R17, RZ, RZ, R14 ;  /* 0x000000ffff117224 */ /* 0x000fe200078e000e */
[----:B------:R-:W-:Y:S06]  /*1e080*/  BRA `(.L_x_4535) ;  /* 0xffffffd800207947 */ /* 0x000fec000383ffff */
.L_x_4419:
[----:B------:R-:W-:Y:S01]  /*1e090*/  BSSY B0, `(.L_x_4536) ;  /* 0x0000007000007945 */ /* 0x000fe20003800000 */
[----:B------:R-:W-:Y:S02]  /*1e0a0*/  IMAD.MOV.U32 R13, RZ, RZ, R2 ;  /* 0x000000ffff0d7224 */ /* 0x000fe400078e0002 */
[----:B------:R-:W-:Y:S02]  /*1e0b0*/  IMAD.MOV.U32 R11, RZ, RZ, 0x1f ;  /* 0x0000001fff0b7424 */ /* 0x000fe400078e00ff */
[----:B------:R-:W-:-:S07]  /*1e0c0*/  IMAD.MOV.U32 R15, RZ, RZ, -0x1 ;  /* 0xffffffffff0f7424 */ /* 0x000fce00078e00ff */
[----:B012---:R-:W-:Y:S05]  /*1e0d0*/  WARPSYNC.COLLECTIVE R15, `(.L_x_4537) ;  /* 0x000000000f087348 */ /* 0x007fea0003c00000 */
[----:B------:R3:W4:Y:S02]  /*1e0e0*/  SHFL.IDX P6, R14, R13, R12, R11 ;  /* 0x0000000c0d0e7389 */ /* 0x00072400000c000b */
[----:B01234-:R-:W-:Y:S01]  /*1e0f0*/  ENDCOLLECTIVE ;  /* 0x000000000000791b */ /* 0x01ffe20003800000 */
.L_x_4537:
[----:B------:R-:W-:Y:S05]  /*1e100*/  BSYNC B0 ;  /* 0x0000000000007941 */ /* 0x000fea0003800000 */
.L_x_4536:
[----:B------:R-:W-:Y:S01]  /*1e110*/  IMAD.MOV.U32 R7, RZ, RZ, R14 ;  /* 0x000000ffff077224 */ /* 0x000fe200078e000e */
[----:B------:R-:W-:Y:S06]  /*1e120*/  BRA `(.L_x_4418) ;  /* 0xffffffd800147947 */ /* 0x000fec000383ffff */
.L_x_4422:
[----:B-1----:R1:W2:Y:S02]  /*1e130*/  SYNCS.PHASECHK.TRANS64.TRYWAIT P0, [R0+URZ+0x38820], R3 ;  /* 0x03882003000075a7 */ /* 0x0022a4000800017f */
[----:B--2---:R-:W-:Y:S05]  /*1e140*/  @!P0 NANOSLEEP.SYNCS 0x989680 ;  /* 0x009896800000895d */ /* 0x004fea0003900000 */
[----:B------:R-:W2:Y:S02]  /*1e150*/  @!P0 SYNCS.PHASECHK.TRANS64 P0, [R0+URZ+0x38820], R3 ;  /* 0x03882003000085a7 */ /* 0x000ea4000800007f */
[----:B--2---:R-:W-:Y:S05]  /*1e160*/  @!P0 BRA `(.L_x_4422) ;  /* 0xfffffffc00f08947 */ /* 0x004fea000383ffff */
[----:B------:R-:W-:Y:S05]  /*1e170*/  BRA `(.L_x_4538) ;  /* 0xffffffdc00847947 */ /* 0x000fea000383ffff */
.L_x_4423:
        /* <DEDUP_REMOVED lines=11> */
.L_x_4540:
[----:B------:R-:W-:Y:S05]  /*1e230*/  BSYNC B0 ;  /* 0x0000000000007941 */ /* 0x000fea0003800000 */
.L_x_4539:
[----:B------:R-:W-:Y:S05]  /*1e240*/  BRA `(.L_x_4541) ;  /* 0xffffffdc00687947 */ /* 0x000fea000383ffff */
.L_x_4424:
[----:B------:R-:W-:Y:S01]  /*1e250*/  BSSY B0, `(.L_x_4542) ;  /* 0x0000006000007945 */ /* 0x000fe20003800000 */
[----:B------:R-:W-:-:S07]  /*1e260*/  IMAD.MOV.U32 R15, RZ, RZ, -0x1 ;  /* 0xffffffffff0f7424 */ /* 0x000fce00078e00ff */
[----:B012---:R-:W-:Y:S05]  /*1e270*/  WARPSYNC.COLLECTIVE R15, `(.L_x_4543) ;  /* 0x000000000f0c7348 */ /* 0x007fea0003c00000 */
[----:B------:R-:W-:Y:S02]  /*1e280*/  ELECT P6, UR62, PT ;  /* 0x00000000003e782f */ /* 0x000fe400038c0000 */
[----:B------:R-:W-:Y:S01]  /*1e290*/  MOV R14, UR62 ;  /* 0x0000003e000e7c02 */ /* 0x000fe20008000f00 */
[----:B012---:R-:W-:Y:S10]  /*1e2a0*/  ENDCOLLECTIVE ;  /* 0x000000000000791b */ /* 0x007ff40003800000 */
.L_x_4543:
[----:B------:R-:W-:Y:S05]  /*1e2b0*/  BSYNC B0 ;  /* 0x0000000000007941 */ /* 0x000fea0003800000 */
.L_x_4542:
[----:B------:R-:W-:Y:S05]  /*1e2c0*/  BRA `(.L_x_4544) ;  /* 0xffffffdc005c7947 */ /* 0x000fea000383ffff */
.L_x_4426:
[----:B-1----:R1:W2:Y:S02]  /*1e2d0*/  SYNCS.PHASECHK.TRANS64.TRYWAIT P0, [R6+URZ], R5 ;  /* 0x00000005060075a7 */ /* 0x0022a4000800017f */
[----:B--2---:R-:W-:Y:S05]  /*1e2e0*/  @!P0 NANOSLEEP.SYNCS 0x989680 ;  /* 0x009896800000895d */ /* 0x004fea0003900000 */
[----:B------:R-:W2:Y:S02]  /*1e2f0*/  @!P0 SYNCS.PHASECHK.TRANS64 P0, [R6+URZ], R5 ;  /* 0x00000005060085a7 */ /* 0x000ea4000800007f */
[----:B--2---:R-:W-:Y:S05]  /*1e300*/  @!P0 BRA `(.L_x_4426) ;  /* 0xfffffffc00f08947 */ /* 0x004fea000383ffff */
[----:B------:R-:W-:Y:S05]  /*1e310*/  BRA `(.L_x_4545) ;  /* 0xffffffdc00987947 */ /* 0x000fea000383ffff */
.L_x_4427:
[----:B--2---:R2:W3:Y:S02]  /*1e320*/  SYNCS.PHASECHK.TRANS64.TRYWAIT P0, [R7+URZ], R2 ;  /* 0x00000002070075a7 */ /* 0x0044e4000800017f */
[----:B---3--:R-:W-:Y:S05]  /*1e330*/  @!P0 NANOSLEEP.SYNCS 0x989680 ;  /* 0x009896800000895d */ /* 0x008fea0003900000 */
[----:B------:R-:W3:Y:S02]  /*1e340*/  @!P0 SYNCS.PHASECHK.TRANS64 P0, [R7+URZ], R2 ;  /* 0x00000002070085a7 */ /* 0x000ee4000800007f */
[----:B---3--:R-:W-:Y:S05]  /*1e350*/  @!P0 BRA `(.L_x_4427) ;  /* 0xfffffffc00f08947 */ /* 0x008fea000383ffff */
[----:B------:R-:W-:Y:S05]  /*1e360*/  BRA `(.L_x_4546) ;  /* 0xffffffdc008c7947 */ /* 0x000fea000383ffff */
.L_x_4429:
[----:B---3--:R3:W4:Y:S02]  /*1e370*/  SYNCS.PHASECHK.TRANS64.TRYWAIT P0, [R4+URZ], R5 ;  /* 0x00000005040075a7 */ /* 0x008724000800017f */
[----:B----4-:R-:W-:Y:S05]  /*1e380*/  @!P0 NANOSLEEP.SYNCS 0x989680 ;  /* 0x009896800000895d */ /* 0x010fea0003900000 */
[----:B------:R-:W4:Y:S02]  /*1e390*/  @!P0 SYNCS.PHASECHK.TRANS64 P0, [R4+URZ], R5 ;  /* 0x00000005040085a7 */ /* 0x000f24000800007f */
[----:B----4-:R-:W-:Y:S05]  /*1e3a0*/  @!P0 BRA `(.L_x_4429) ;  /* 0xfffffffc00f08947 */ /* 0x010fea000383ffff */
[----:B------:R-:W-:Y:S05]  /*1e3b0*/  BRA `(.L_x_4547) ;  /* 0xffffffdc00947947 */ /* 0x000fea000383ffff */
.L_x_4548:
        /* <DEDUP_REMOVED lines=12> */
.L_x_4566:


//--------------------- .nv.global.init           --------------------------
	.section	.nv.global.init,"aw",@progbits
.nv.global.init:
	.type		$str$20,@object
	.size		$str$20,($str$21 - $str$20)
$str$20:
        /*0000*/ 	.byte	0x28, 0x61, 0x64, 0x64, 0x72, 0x65, 0x73, 0x73, 0x20, 0x26, 0x20, 0x6d, 0x61, 0x73, 0x6b, 0x29
        /*0010*/ 	.byte	0x20, 0x3d, 0x3d, 0x20, 0x30, 0x00
	.type		$str$21,@object
	.size		$str$21,(__unnamed_5 - $str$21)
$str$21:
        /*0016*/ 	.byte	0x2f, 0x74, 0x6d, 0x70, 0x2f, 0x6f, 0x73, 0x73, 0x5f, 0x6b, 0x65, 0x72, 0x6e, 0x65, 0x6c, 0x73
        /*0026*/ 	.byte	0x5f, 0x73, 0x72, 0x63, 0x2f, 0x66, 0x6c, 0x61, 0x73, 0x68, 0x5f, 0x61, 0x74, 0x74, 0x65, 0x6e
        /*0036*/ 	.byte	0x74, 0x69, 0x6f, 0x6e, 0x2f, 0x63, 0x73, 0x72, 0x63, 0x2f, 0x63, 0x75, 0x74, 0x6c, 0x61, 0x73
        /*0046*/ 	.byte	0x73, 0x2f, 0x69, 0x6e, 0x63, 0x6c, 0x75, 0x64, 0x65, 0x2f, 0x63, 0x75, 0x74, 0x65, 0x2f, 0x70
        /*0056*/ 	.byte	0x6f, 0x69, 0x6e, 0x74, 0x65, 0x72, 0x5f, 0x66, 0x6c, 0x61, 0x67, 0x67, 0x65, 0x64, 0x2e, 0x68
        /*0066*/ 	.byte	0x70, 0x70, 0x00
	.type		__unnamed_5,@object
	.size		__unnamed_5,(__unnamed_4 - __unnamed_5)
__unnamed_5:
        /* <DEDUP_REMOVED lines=24> */
	.type		__unnamed_4,@object
	.size		__unnamed_4,(__unnamed_1 - __unnamed_4)
__unnamed_4:
        /* <DEDUP_REMOVED lines=28> */
        /*03a5*/ 	.byte	0x3e, 0x3e, 0x3e, 0x3e, 0x3e, 0x5d, 0x00
	.type		__unnamed_1,@object
	.size		__unnamed_1,(__unnamed_3 - __unnamed_1)
__unnamed_1:
        /* <DEDUP_REMOVED lines=28> */
        /*056c*/ 	.byte	0x3e, 0x3e, 0x3e, 0x3e, 0x3e, 0x20, 0x26, 0x5d, 0x00
	.type		__unnamed_3,@object
	.size		__unnamed_3,(__unnamed_2 - __unnamed_3)
__unnamed_3:
        /* <DEDUP_REMOVED lines=28> */
        /*0735*/ 	.byte	0x32, 0x37, 0x36, 0x38, 0x3e, 0x3e, 0x3e, 0x3e, 0x3e, 0x5d, 0x00
	.type		__unnamed_2,@object
	.size		__unnamed_2,(.L_1 - __unnamed_2)
__unnamed_2:
        /* <DEDUP_REMOVED lines=29> */
.L_1:


//--------------------- .nv.shared._ZN7cutlass13device_kernelIN5flash11enable_sm90INS1_16FlashAttnFwdSm90INS1_25CollectiveMainloopFwdSm90ILi2EN4cute5tupleIJNS5_1CILi1EEES8_S8_EEENS6_IJNS7_ILi64EEESA_SA_EEELi512ENS_6half_tEfNS_4arch4Sm90ELb0ELb0ELb0ELb0ELb0ELb0ELb0ELb0ELb0ELb0ELb0ELb0EEENS1_21CollectiveEpilogueFwdINS6_IJSA_NS7_ILi512EEESA_EEES9_SC_SE_Li256ELb0ELb0ELb0ELb0EEENS1_29StaticPersistentTileSchedulerILb0EEEEEEEEEvNT_6ParamsE --------------------------
	.section	.nv.shared._ZN7cutlass13device_kernelIN5flash11enable_sm90INS1_16FlashAttnFwdSm90INS1_25CollectiveMainloopFwdSm90ILi2EN4cute5tupleIJNS5_1CILi1EEES8_S8_EEENS6_IJNS7_ILi64EEESA_SA_EEELi512ENS_6half_tEfNS_4arch4Sm90ELb0ELb0ELb0ELb0ELb0ELb0ELb0ELb0ELb0ELb0ELb0ELb0EEENS1_21CollectiveEpilogueFwdINS6_IJSA_NS7_ILi512EEESA_EEES9_SC_SE_Li256ELb0ELb0ELb0ELb0EEENS1_29StaticPersistentTileSchedulerILb0EEEEEEEEEvNT_6ParamsE,"aw",@nobits
	.sectionflags	@""
	.align	16
	.zero		1024


//--------------------- .nv.shared.reserved.0     --------------------------
	.section	.nv.shared.reserved.0,"aw",@nobits
	.weak		__nv_reservedSMEM_offset_0_alias
	.size		__nv_reservedSMEM_offset_0_alias, 0, 0
	.other		__nv_reservedSMEM_offset_0_alias,@"STO_CUDA_RESERVED_SHARED STV_DEFAULT"
__nv_reservedSMEM_offset_0_alias:
	.zero		0


//--------------------- .nv.global                --------------------------
	.section	.nv.global,"aw",@nobits
.nv.global:
	.type		_ZN69_INTERNAL_5d5e14de_33_flash_fwd_hdim64_512_fp16_sm90_cu_61719c98_53114cute1_E,@object
	.size		_ZN69_INTERNAL_5d5e14de_33_flash_fwd_hdim64_512_fp16_sm90_cu_61719c98_53114cute1_E,(_ZN69_INTERNAL_5d5e14de_33_flash_fwd_hdim64_512_fp16_sm90_cu_61719c98_53114cuda3std3__45__cpo6cbeginE - _ZN69_INTERNAL_5d5e14de_33_flash_fwd_hdim64_512_fp16_sm90_cu_61719c98_53114cute1_E)
_ZN69_INTERNAL_5d5e14de_33_flash_fwd_hdim64_512_fp16_sm90_cu_61719c98_53114cute1_E:
	.zero		1
	.type		_ZN69_INTERNAL_5d5e14de_33_flash_fwd_hdim64_512_fp16_sm90_cu_61719c98_53114cuda3std3__45__cpo6cbeginE,@object
	.size		_ZN69_INTERNAL_5d5e14de_33_flash_fwd_hdim64_512_fp16_sm90_cu_61719c98_53114cuda3std3__45__cpo6cbeginE,(_ZN69_INTERNAL_5d5e14de_33_flash_fwd_hdim64_512_fp16_sm90_cu_61719c98_53114cuda3std3__48in_placeE - _ZN69_INTERNAL_5d5e14de_33_flash_fwd_hdim64_512_fp16_sm90_cu_61719c98_53114cuda3std3__45__cpo6cbeginE)
_ZN69_INTERNAL_5d5e14de_33_flash_fwd_hdim64_512_fp16_sm90_cu_61719c98_53114cuda3std3__45__cpo6cbeginE:
	.zero		1
	.type		_ZN69_INTERNAL_5d5e14de_33_flash_fwd_hdim64_512_fp16_sm90_cu_61719c98_53114cuda3std3__48in_placeE,@object
	.size		_ZN69_INTERNAL_5d5e14de_33_flash_fwd_hdim64_512_fp16_sm90_cu_61719c98_53114cuda3std3__48in_placeE,(_ZN69_INTERNAL_5d5e14de_33_flash_fwd_hdim64_512_fp16_sm90_cu_61719c98_53114cuda3std6ranges3__45__cpo9iter_moveE - _ZN69_INTERNAL_5d5e14de_33_flash_fwd_hdim64_512_fp16_sm90_cu_61719c98_53114cuda3std3__48in_placeE)
_ZN69_INTERNAL_5d5e14de_33_flash_fwd_hdim64_512_fp16_sm90_cu_61719c98_53114cuda3std3__48in_placeE:
	.zero		1
	.type		_ZN69_INTERNAL_5d5e14de_33_flash_fwd_hdim64_512_fp16_sm90_cu_61719c98_53114cuda3std6ranges3__45__cpo9iter_moveE,@object
	.size		_ZN69_INTERNAL_5d5e14de_33_flash_fwd_hdim64_512_fp16_sm90_cu_61719c98_53114cuda3std6ranges3__45__cpo9iter_moveE,(_ZN69_INTERNAL_5d5e14de_33_flash_fwd_hdim64_512_fp16_sm90_cu_61719c98_53114cuda3std3__45__cpo5beginE - _ZN69_INTERNAL_5d5e14de_33_flash_fwd_hdim64_512_fp16_sm90_cu_61719c98_53114cuda3std6ranges3__45__cpo9iter_moveE)
_ZN69_INTERNAL_5d5e14de_33_flash_fwd_hdim64_512_fp16_sm90_cu_61719c98_53114cuda3std6ranges3__45__cpo9iter_moveE:
	.zero		1
	.type		_ZN69_INTERNAL_5d5e14de_33_flash_fwd_hdim64_512_fp16_sm90_cu_61719c98_53114cuda3std3__45__cpo5beginE,@object
	.size		_ZN69_INTERNAL_5d5e14de_33_flash_fwd_hdim64_512_fp16_sm90_cu_61719c98_53114cuda3std3__45__cpo5beginE,(_ZN69_INTERNAL_5d5e14de_33_flash_fwd_hdim64_512_fp16_sm90_cu_61719c98_53114cuda3std3__471_GLOBAL__N__5d5e14de_33_flash_fwd_hdim64_512_fp16_sm90_cu_61719c98_53116ignoreE - _ZN69_INTERNAL_5d5e14de_33_flash_fwd_hdim64_512_fp16_sm90_cu_61719c98_53114cuda3std3__45__cpo5beginE)
_ZN69_INTERNAL_5d5e14de_33_flash_fwd_hdim64_512_fp16_sm90_cu_61719c98_53114cuda3std3__45__cpo5beginE:
	.zero		1
	.type		_ZN69_INTERNAL_5d5e14de_33_flash_fwd_hdim64_512_fp16_sm90_cu_61719c98_53114cuda3std3__471_GLOBAL__N__5d5e14de_33_flash_fwd_hdim64_512_fp16_sm90_cu_61719c98_53116ignoreE,@object
	.size		_ZN69_INTERNAL_5d5e14de_33_flash_fwd_hdim64_512_fp16_sm90_cu_61719c98_53114cuda3std3__471_GLOBAL__N__5d5e14de_33_flash_fwd_hdim64_512_fp16_sm90_cu_61719c98_53116ignoreE,(_ZN69_INTERNAL_5d5e14de_33_flash_fwd_hdim64_512_fp16_sm90_cu_61719c98_53114cute7productE - _ZN69_INTERNAL_5d5e14de_33_flash_fwd_hdim64_512_fp16_sm90_cu_61719c98_53114cuda3std3__471_GLOBAL__N__5d5e14de_33_flash_fwd_hdim64_512_fp16_sm90_cu_61719c98_53116ignoreE)
_ZN69_INTERNAL_5d5e14de_33_flash_fwd_hdim64_512_fp16_sm90_cu_61719c98_53114cuda3std3__471_GLOBAL__N__5d5e14de_33_flash_fwd_hdim64_512_fp16_sm90_cu_61719c98_53116ignoreE:
	.zero		1
	.type		_ZN69_INTERNAL_5d5e14de_33_flash_fwd_hdim64_512_fp16_sm90_cu_61719c98_53114cute7productE,@object
	.size		_ZN69_INTERNAL_5d5e14de_33_flash_fwd_hdim64_512_fp16_sm90_cu_61719c98_53114cute7productE,(_ZN69_INTERNAL_5d5e14de_33_flash_fwd_hdim64_512_fp16_sm90_cu_61719c98_53114cuda3std3__45__cpo3endE - _ZN69_INTERNAL_5d5e14de_33_flash_fwd_hdim64_512_fp16_sm90_cu_61719c98_53114cute7productE)
_ZN69_INTERNAL_5d5e14de_33_flash_fwd_hdim64_512_fp16_sm90_cu_61719c98_53114cute7productE:
	.zero		1
	.type		_ZN69_INTERNAL_5d5e14de_33_flash_fwd_hdim64_512_fp16_sm90_cu_61719c98_53114cuda3std3__45__cpo3endE,@object
	.size		_ZN69_INTERNAL_5d5e14de_33_flash_fwd_hdim64_512_fp16_sm90_cu_61719c98_53114cuda3std3__45__cpo3endE,(_ZN69_INTERNAL_5d5e14de_33_flash_fwd_hdim64_512_fp16_sm90_cu_61719c98_53114cuda3std3__419piecewise_constructE - _ZN69_INTERNAL_5d5e14de_33_flash_fwd_hdim64_512_fp16_sm90_cu_61719c98_53114cuda3std3__45__cpo3endE)
_ZN69_INTERNAL_5d5e14de_33_flash_fwd_hdim64_512_fp16_sm90_cu_61719c98_53114cuda3std3__45__cpo3endE:
	.zero		1
	.type		_ZN69_INTERNAL_5d5e14de_33_flash_fwd_hdim64_512_fp16_sm90_cu_61719c98_53114cuda3std3__419piecewise_constructE,@object
	.size		_ZN69_INTERNAL_5d5e14de_33_flash_fwd_hdim64_512_fp16_sm90_cu_61719c98_53114cuda3std3__419piecewise_constructE,(_ZN69_INTERNAL_5d5e14de_33_flash_fwd_hdim64_512_fp16_sm90_cu_61719c98_53114cuda3std3__45__cpo4cendE - _ZN69_INTERNAL_5d5e14de_33_flash_fwd_hdim64_512_fp16_sm90_cu_61719c98_53114cuda3std3__419piecewise_constructE)
_ZN69_INTERNAL_5d5e14de_33_flash_fwd_hdim64_512_fp16_sm90_cu_61719c98_53114cuda3std3__419piecewise_constructE:
	.zero		1
	.type		_ZN69_INTERNAL_5d5e14de_33_flash_fwd_hdim64_512_fp16_sm90_cu_61719c98_53114cuda3std3__45__cpo4cendE,@object
	.size		_ZN69_INTERNAL_5d5e14de_33_flash_fwd_hdim64_512_fp16_sm90_cu_61719c98_53114cuda3std3__45__cpo4cendE,(_ZN69_INTERNAL_5d5e14de_33_flash_fwd_hdim64_512_fp16_sm90_cu_61719c98_53114cuda3std6ranges3__45__cpo4swapE - _ZN69_INTERNAL_5d5e14de_33_flash_fwd_hdim64_512_fp16_sm90_cu_61719c98_53114cuda3std3__45__cpo4cendE)
_ZN69_INTERNAL_5d5e14de_33_flash_fwd_hdim64_512_fp16_sm90_cu_61719c98_53114cuda3std3__45__cpo4cendE:
	.zero		1
	.type		_ZN69_INTERNAL_5d5e14de_33_flash_fwd_hdim64_512_fp16_sm90_cu_61719c98_53114cuda3std6ranges3__45__cpo4swapE,@object
	.size		_ZN69_INTERNAL_5d5e14de_33_flash_fwd_hdim64_512_fp16_sm90_cu_61719c98_53114cuda3std6ranges3__45__cpo4swapE,(.L_12 - _ZN69_INTERNAL_5d5e14de_33_flash_fwd_hdim64_512_fp16_sm90_cu_61719c98_53114cuda3std6ranges3__45__cpo4swapE)
_ZN69_INTERNAL_5d5e14de_33_flash_fwd_hdim64_512_fp16_sm90_cu_61719c98_53114cuda3std6ranges3__45__cpo4swapE:
	.zero		1
.L_12:


//--------------------- .nv.shared._ZN7cutlass13device_kernelIN5flash11enable_sm90INS1_16FlashAttnFwdSm90INS1_25CollectiveMainloopFwdSm90ILi2EN4cute5tupleIJNS5_1CILi1EEES8_S8_EEENS6_IJNS7_ILi64EEESA_SA_EEELi512ENS_6half_tEfNS_4arch4Sm90ELb0ELb0ELb0ELb0ELb0ELb0ELb1ELb0ELb0ELb0ELb0ELb0EEENS1_21CollectiveEpilogueFwdINS6_IJSA_NS7_ILi512EEESA_EEES9_SC_SE_Li256ELb0ELb0ELb0ELb0EEENS1_29StaticPersistentTileSchedulerILb0EEEEEEEEEvNT_6ParamsE --------------------------
	.section	.nv.shared._ZN7cutlass13device_kernelIN5flash11enable_sm90INS1_16FlashAttnFwdSm90INS1_25CollectiveMainloopFwdSm90ILi2EN4cute5tupleIJNS5_1CILi1EEES8_S8_EEENS6_IJNS7_ILi64EEESA_SA_EEELi512ENS_6half_tEfNS_4arch4Sm90ELb0ELb0ELb0ELb0ELb0ELb0ELb1ELb0ELb0ELb0ELb0ELb0EEENS1_21CollectiveEpilogueFwdINS6_IJSA_NS7_ILi512EEESA_EEES9_SC_SE_Li256ELb0ELb0ELb0ELb0EEENS1_29StaticPersistentTileSchedulerILb0EEEEEEEEEvNT_6ParamsE,"aw",@nobits
	.sectionflags	@""
	.align	16
	.zero		1024


//--------------------- .nv.shared._ZN7cutlass13device_kernelIN5flash11enable_sm90INS1_16FlashAttnFwdSm90INS1_25CollectiveMainloopFwdSm90ILi2EN4cute5tupleIJNS5_1CILi1EEES8_S8_EEENS6_IJNS7_ILi64EEESA_SA_EEELi512ENS_6half_tEfNS_4arch4Sm90ELb0ELb0ELb0ELb1ELb0ELb0ELb0ELb0ELb0ELb0ELb0ELb0EEENS1_21CollectiveEpilogueFwdINS6_IJSA_NS7_ILi512EEESA_EEES9_SC_SE_Li256ELb1ELb0ELb0ELb0EEENS1_36VarlenDynamicPersistentTileSchedulerILi64ELi64ELi256ELi32ELb0ELb0ELb1ELb0ELb1ELb1EEEEEEEEEvNT_6ParamsE --------------------------
	.section	.nv.shared._ZN7cutlass13device_kernelIN5flash11enable_sm90INS1_16FlashAttnFwdSm90INS1_25CollectiveMainloopFwdSm90ILi2EN4cute5tupleIJNS5_1CILi1EEES8_S8_EEENS6_IJNS7_ILi64EEESA_SA_EEELi512ENS_6half_tEfNS_4arch4Sm90ELb0ELb0ELb0ELb1ELb0ELb0ELb0ELb0ELb0ELb0ELb0ELb0EEENS1_21CollectiveEpilogueFwdINS6_IJSA_NS7_ILi512EEESA_EEES9_SC_SE_Li256ELb1ELb0ELb0ELb0EEENS1_36VarlenDynamicPersistentTileSchedulerILi64ELi64ELi256ELi32ELb0ELb0ELb1ELb0ELb1ELb1EEEEEEEEEvNT_6ParamsE,"aw",@nobits
	.sectionflags	@""
	.align	16
	.zero		1024


//--------------------- .nv.shared._ZN7cutlass13device_kernelIN5flash11enable_sm90INS1_16FlashAttnFwdSm90INS1_25CollectiveMainloopFwdSm90ILi2EN4cute5tupleIJNS5_1CILi1EEES8_S8_EEENS6_IJNS7_ILi64EEESA_SA_EEELi512ENS_6half_tEfNS_4arch4Sm90ELb0ELb0ELb0ELb1ELb0ELb1ELb0ELb0ELb0ELb0ELb0ELb0EEENS1_21CollectiveEpilogueFwdINS6_IJSA_NS7_ILi512EEESA_EEES9_SC_SE_Li256ELb1ELb0ELb0ELb0EEENS1_36VarlenDynamicPersistentTileSchedulerILi64ELi64ELi256ELi32ELb0ELb0ELb1ELb0ELb1ELb1EEEEEEEEEvNT_6ParamsE --------------------------
	.section	.nv.shared._ZN7cutlass13device_kernelIN5flash11enable_sm90INS1_16FlashAttnFwdSm90INS1_25CollectiveMainloopFwdSm90ILi2EN4cute5tupleIJNS5_1CILi1EEES8_S8_EEENS6_IJNS7_ILi64EEESA_SA_EEELi512ENS_6half_tEfNS_4arch4Sm90ELb0ELb0ELb0ELb1ELb0ELb1ELb0ELb0ELb0ELb0ELb0ELb0EEENS1_21CollectiveEpilogueFwdINS6_IJSA_NS7_ILi512EEESA_EEES9_SC_SE_Li256ELb1ELb0ELb0ELb0EEENS1_36VarlenDynamicPersistentTileSchedulerILi64ELi64ELi256ELi32ELb0ELb0ELb1ELb0ELb1ELb1EEEEEEEEEvNT_6ParamsE,"aw",@nobits
	.sectionflags	@""
	.align	16
	.zero		1024


//--------------------- .nv.shared._ZN7cutlass13device_kernelIN5flash11enable_sm90INS1_16FlashAttnFwdSm90INS1_25CollectiveMainloopFwdSm90ILi2EN4cute5tupleIJNS5_1CILi1EEES8_S8_EEENS6_IJNS7_ILi64EEESA_SA_EEELi512ENS_6half_tEfNS_4arch4Sm90ELb0ELb0ELb0ELb1ELb0ELb0ELb1ELb0ELb0ELb0ELb0ELb0EEENS1_21CollectiveEpilogueFwdINS6_IJSA_NS7_ILi512EEESA_EEES9_SC_SE_Li256ELb1ELb0ELb0ELb0EEENS1_36VarlenDynamicPersistentTileSchedulerILi64ELi64ELi256ELi32ELb0ELb0ELb1ELb0ELb1ELb1EEEEEEEEEvNT_6ParamsE --------------------------
	.section	.nv.shared._ZN7cutlass13device_kernelIN5flash11enable_sm90INS1_16FlashAttnFwdSm90INS1_25CollectiveMainloopFwdSm90ILi2EN4cute5tupleIJNS5_1CILi1EEES8_S8_EEENS6_IJNS7_ILi64EEESA_SA_EEELi512ENS_6half_tEfNS_4arch4Sm90ELb0ELb0ELb0ELb1ELb0ELb0ELb1ELb0ELb0ELb0ELb0ELb0EEENS1_21CollectiveEpilogueFwdINS6_IJSA_NS7_ILi512EEESA_EEES9_SC_SE_Li256ELb1ELb0ELb0ELb0EEENS1_36VarlenDynamicPersistentTileSchedulerILi64ELi64ELi256ELi32ELb0ELb0ELb1ELb0ELb1ELb1EEEEEEEEEvNT_6ParamsE,"aw",@nobits
	.sectionflags	@""
	.align	16
	.zero		1024


//--------------------- .nv.shared._ZN7cutlass13device_kernelIN5flash11enable_sm90INS1_16FlashAttnFwdSm90INS1_25CollectiveMainloopFwdSm90ILi2EN4cute5tupleIJNS5_1CILi1EEES8_S8_EEENS6_IJNS7_ILi64EEESA_SA_EEELi512ENS_6half_tEfNS_4arch4Sm90ELb0ELb0ELb0ELb1ELb0ELb1ELb1ELb0ELb0ELb0ELb0ELb0EEENS1_21CollectiveEpilogueFwdINS6_IJSA_NS7_ILi512EEESA_EEES9_SC_SE_Li256ELb1ELb0ELb0ELb0EEENS1_36VarlenDynamicPersistentTileSchedulerILi64ELi64ELi256ELi32ELb0ELb0ELb1ELb0ELb1ELb1EEEEEEEEEvNT_6ParamsE --------------------------
	.section	.nv.shared._ZN7cutlass13device_kernelIN5flash11enable_sm90INS1_16FlashAttnFwdSm90INS1_25CollectiveMainloopFwdSm90ILi2EN4cute5tupleIJNS5_1CILi1EEES8_S8_EEENS6_IJNS7_ILi64EEESA_SA_EEELi512ENS_6half_tEfNS_4arch4Sm90ELb0ELb0ELb0ELb1ELb0ELb1ELb1ELb0ELb0ELb0ELb0ELb0EEENS1_21CollectiveEpilogueFwdINS6_IJSA_NS7_ILi512EEESA_EEES9_SC_SE_Li256ELb1ELb0ELb0ELb0EEENS1_36VarlenDynamicPersistentTileSchedulerILi64ELi64ELi256ELi32ELb0ELb0ELb1ELb0ELb1ELb1EEEEEEEEEvNT_6ParamsE,"aw",@nobits
	.sectionflags	@""
	.align	16
	.zero		1024


//--------------------- .nv.shared._ZN7cutlass13device_kernelIN5flash11enable_sm90INS1_16FlashAttnFwdSm90INS1_25CollectiveMainloopFwdSm90ILi2EN4cute5tupleIJNS5_1CILi1EEES8_S8_EEENS6_IJNS7_ILi64EEESA_SA_EEELi512ENS_6half_tEfNS_4arch4Sm90ELb0ELb1ELb0ELb0ELb0ELb0ELb0ELb0ELb0ELb0ELb0ELb0EEENS1_21CollectiveEpilogueFwdINS6_IJSA_NS7_ILi512EEESA_EEES9_SC_SE_Li256ELb0ELb0ELb0ELb0EEENS1_30DynamicPersistentTileSchedulerILi256ELi32ELb0ELb0ELb1EEEEEEEEEvNT_6ParamsE --------------------------
	.section	.nv.shared._ZN7cutlass13device_kernelIN5flash11enable_sm90INS1_16FlashAttnFwdSm90INS1_25CollectiveMainloopFwdSm90ILi2EN4cute5tupleIJNS5_1CILi1EEES8_S8_EEENS6_IJNS7_ILi64EEESA_SA_EEELi512ENS_6half_tEfNS_4arch4Sm90ELb0ELb1ELb0ELb0ELb0ELb0ELb0ELb0ELb0ELb0ELb0ELb0EEENS1_21CollectiveEpilogueFwdINS6_IJSA_NS7_ILi512EEESA_EEES9_SC_SE_Li256ELb0ELb0ELb0ELb0EEENS1_30DynamicPersistentTileSchedulerILi256ELi32ELb0ELb0ELb1EEEEEEEEEvNT_6ParamsE,"aw",@nobits
	.sectionflags	@""
	.align	16
	.zero		1024


//--------------------- .nv.shared._ZN7cutlass13device_kernelIN5flash11enable_sm90INS1_16FlashAttnFwdSm90INS1_25CollectiveMainloopFwdSm90ILi2EN4cute5tupleIJNS5_1CILi1EEES8_S8_EEENS6_IJNS7_ILi64EEESA_SA_EEELi512ENS_6half_tEfNS_4arch4Sm90ELb0ELb1ELb0ELb0ELb0ELb0ELb1ELb0ELb0ELb0ELb0ELb0EEENS1_21CollectiveEpilogueFwdINS6_IJSA_NS7_ILi512EEESA_EEES9_SC_SE_Li256ELb0ELb0ELb0ELb0EEENS1_30DynamicPersistentTileSchedulerILi256ELi32ELb0ELb0ELb1EEEEEEEEEvNT_6ParamsE --------------------------
	.section	.nv.shared._ZN7cutlass13device_kernelIN5flash11enable_sm90INS1_16FlashAttnFwdSm90INS1_25CollectiveMainloopFwdSm90ILi2EN4cute5tupleIJNS5_1CILi1EEES8_S8_EEENS6_IJNS7_ILi64EEESA_SA_EEELi512ENS_6half_tEfNS_4arch4Sm90ELb0ELb1ELb0ELb0ELb0ELb0ELb1ELb0ELb0ELb0ELb0ELb0EEENS1_21CollectiveEpilogueFwdINS6_IJSA_NS7_ILi512EEESA_EEES9_SC_SE_Li256ELb0ELb0ELb0ELb0EEENS1_30DynamicPersistentTileSchedulerILi256ELi32ELb0ELb0ELb1EEEEEEEEEvNT_6ParamsE,"aw",@nobits
	.sectionflags	@""
	.align	16
	.zero		1024


//--------------------- .nv.shared._ZN7cutlass13device_kernelIN5flash11enable_sm90INS1_16FlashAttnFwdSm90INS1_25CollectiveMainloopFwdSm90ILi2EN4cute5tupleIJNS5_1CILi1EEES8_S8_EEENS6_IJNS7_ILi64EEESA_SA_EEELi512ENS_6half_tEfNS_4arch4Sm90ELb0ELb1ELb0ELb1ELb0ELb0ELb0ELb0ELb0ELb0ELb0ELb0EEENS1_21CollectiveEpilogueFwdINS6_IJSA_NS7_ILi512EEESA_EEES9_SC_SE_Li256ELb1ELb0ELb0ELb0EEENS1_36VarlenDynamicPersistentTileSchedulerILi64ELi64ELi256ELi32ELb0ELb0ELb1ELb1ELb0ELb1EEEEEEEEEvNT_6ParamsE --------------------------
	.section	.nv.shared._ZN7cutlass13device_kernelIN5flash11enable_sm90INS1_16FlashAttnFwdSm90INS1_25CollectiveMainloopFwdSm90ILi2EN4cute5tupleIJNS5_1CILi1EEES8_S8_EEENS6_IJNS7_ILi64EEESA_SA_EEELi512ENS_6half_tEfNS_4arch4Sm90ELb0ELb1ELb0ELb1ELb0ELb0ELb0ELb0ELb0ELb0ELb0ELb0EEENS1_21CollectiveEpilogueFwdINS6_IJSA_NS7_ILi512EEESA_EEES9_SC_SE_Li256ELb1ELb0ELb0ELb0EEENS1_36VarlenDynamicPersistentTileSchedulerILi64ELi64ELi256ELi32ELb0ELb0ELb1ELb1ELb0ELb1EEEEEEEEEvNT_6ParamsE,"aw",@nobits
	.sectionflags	@""
	.align	16
	.zero		1024


//--------------------- .nv.shared._ZN7cutlass13device_kernelIN5flash11enable_sm90INS1_16FlashAttnFwdSm90INS1_25CollectiveMainloopFwdSm90ILi2EN4cute5tupleIJNS5_1CILi1EEES8_S8_EEENS6_IJNS7_ILi64EEESA_SA_EEELi512ENS_6half_tEfNS_4arch4Sm90ELb0ELb1ELb0ELb1ELb0ELb1ELb0ELb0ELb0ELb0ELb0ELb0EEENS1_21CollectiveEpilogueFwdINS6_IJSA_NS7_ILi512EEESA_EEES9_SC_SE_Li256ELb1ELb0ELb0ELb0EEENS1_36VarlenDynamicPersistentTileSchedulerILi64ELi64ELi256ELi32ELb0ELb0ELb1ELb1ELb0ELb1EEEEEEEEEvNT_6ParamsE --------------------------
	.section	.nv.shared._ZN7cutlass13device_kernelIN5flash11enable_sm90INS1_16FlashAttnFwdSm90INS1_25CollectiveMainloopFwdSm90ILi2EN4cute5tupleIJNS5_1CILi1EEES8_S8_EEENS6_IJNS7_ILi64EEESA_SA_EEELi512ENS_6half_tEfNS_4arch4Sm90ELb0ELb1ELb0ELb1ELb0ELb1ELb0ELb0ELb0ELb0ELb0ELb0EEENS1_21CollectiveEpilogueFwdINS6_IJSA_NS7_ILi512EEESA_EEES9_SC_SE_Li256ELb1ELb0ELb0ELb0EEENS1_36VarlenDynamicPersistentTileSchedulerILi64ELi64ELi256ELi32ELb0ELb0ELb1ELb1ELb0ELb1EEEEEEEEEvNT_6ParamsE,"aw",@nobits
	.sectionflags	@""
	.align	16
	.zero		1024


//--------------------- .nv.shared._ZN7cutlass13device_kernelIN5flash11enable_sm90INS1_16FlashAttnFwdSm90INS1_25CollectiveMainloopFwdSm90ILi2EN4cute5tupleIJNS5_1CILi1EEES8_S8_EEENS6_IJNS7_ILi64EEESA_SA_EEELi512ENS_6half_tEfNS_4arch4Sm90ELb0ELb1ELb0ELb1ELb0ELb0ELb1ELb0ELb0ELb0ELb0ELb0EEENS1_21CollectiveEpilogueFwdINS6_IJSA_NS7_ILi512EEESA_EEES9_SC_SE_Li256ELb1ELb0ELb0ELb0EEENS1_36VarlenDynamicPersistentTileSchedulerILi64ELi64ELi256ELi32ELb0ELb0ELb1ELb1ELb0ELb1EEEEEEEEEvNT_6ParamsE --------------------------
	.section	.nv.shared._ZN7cutlass13device_kernelIN5flash11enable_sm90INS1_16FlashAttnFwdSm90INS1_25CollectiveMainloopFwdSm90ILi2EN4cute5tupleIJNS5_1CILi1EEES8_S8_EEENS6_IJNS7_ILi64EEESA_SA_EEELi512ENS_6half_tEfNS_4arch4Sm90ELb0ELb1ELb0ELb1ELb0ELb0ELb1ELb0ELb0ELb0ELb0ELb0EEENS1_21CollectiveEpilogueFwdINS6_IJSA_NS7_ILi512EEESA_EEES9_SC_SE_Li256ELb1ELb0ELb0ELb0EEENS1_36VarlenDynamicPersistentTileSchedulerILi64ELi64ELi256ELi32ELb0ELb0ELb1ELb1ELb0ELb1EEEEEEEEEvNT_6ParamsE,"aw",@nobits
	.sectionflags	@""
	.align	16
	.zero		1024


//--------------------- .nv.shared._ZN7cutlass13device_kernelIN5flash11enable_sm90INS1_16FlashAttnFwdSm90INS1_25CollectiveMainloopFwdSm90ILi2EN4cute5tupleIJNS5_1CILi1EEES8_S8_EEENS6_IJNS7_ILi64EEESA_SA_EEELi512ENS_6half_tEfNS_4arch4Sm90ELb0ELb1ELb0ELb1ELb0ELb1ELb1ELb0ELb0ELb0ELb0ELb0EEENS1_21CollectiveEpilogueFwdINS6_IJSA_NS7_ILi512EEESA_EEES9_SC_SE_Li256ELb1ELb0ELb0ELb0EEENS1_36VarlenDynamicPersistentTileSchedulerILi64ELi64ELi256ELi32ELb0ELb0ELb1ELb1ELb0ELb1EEEEEEEEEvNT_6ParamsE --------------------------
	.section	.nv.shared._ZN7cutlass13device_kernelIN5flash11enable_sm90INS1_16FlashAttnFwdSm90INS1_25CollectiveMainloopFwdSm90ILi2EN4cute5tupleIJNS5_1CILi1EEES8_S8_EEENS6_IJNS7_ILi64EEESA_SA_EEELi512ENS_6half_tEfNS_4arch4Sm90ELb0ELb1ELb0ELb1ELb0ELb1ELb1ELb0ELb0ELb0ELb0ELb0EEENS1_21CollectiveEpilogueFwdINS6_IJSA_NS7_ILi512EEESA_EEES9_SC_SE_Li256ELb1ELb0ELb0ELb0EEENS1_36VarlenDynamicPersistentTileSchedulerILi64ELi64ELi256ELi32ELb0ELb0ELb1ELb1ELb0ELb1EEEEEEEEEvNT_6ParamsE,"aw",@nobits
	.sectionflags	@""
	.align	16
	.zero		1024


//--------------------- .nv.shared._ZN7cutlass13device_kernelIN5flash11enable_sm90INS1_16FlashAttnFwdSm90INS1_25CollectiveMainloopFwdSm90ILi2EN4cute5tupleIJNS5_1CILi1EEES8_S8_EEENS6_IJNS7_ILi64EEESA_SA_EEELi512ENS_6half_tEfNS_4arch4Sm90ELb1ELb0ELb0ELb0ELb0ELb0ELb0ELb0ELb0ELb0ELb0ELb0EEENS1_21CollectiveEpilogueFwdINS6_IJSA_NS7_ILi512EEESA_EEES9_SC_SE_Li256ELb0ELb0ELb0ELb0EEENS1_30DynamicPersistentTileSchedulerILi256ELi32ELb0ELb0ELb1EEEEEEEEEvNT_6ParamsE --------------------------
	.section	.nv.shared._ZN7cutlass13device_kernelIN5flash11enable_sm90INS1_16FlashAttnFwdSm90INS1_25CollectiveMainloopFwdSm90ILi2EN4cute5tupleIJNS5_1CILi1EEES8_S8_EEENS6_IJNS7_ILi64EEESA_SA_EEELi512ENS_6half_tEfNS_4arch4Sm90ELb1ELb0ELb0ELb0ELb0ELb0ELb0ELb0ELb0ELb0ELb0ELb0EEENS1_21CollectiveEpilogueFwdINS6_IJSA_NS7_ILi512EEESA_EEES9_SC_SE_Li256ELb0ELb0ELb0ELb0EEENS1_30DynamicPersistentTileSchedulerILi256ELi32ELb0ELb0ELb1EEEEEEEEEvNT_6ParamsE,"aw",@nobits
	.sectionflags	@""
	.align	16
	.zero		1024


//--------------------- .nv.shared._ZN7cutlass13device_kernelIN5flash11enable_sm90INS1_16FlashAttnFwdSm90INS1_25CollectiveMainloopFwdSm90ILi2EN4cute5tupleIJNS5_1CILi1EEES8_S8_EEENS6_IJNS7_ILi64EEESA_SA_EEELi512ENS_6half_tEfNS_4arch4Sm90ELb1ELb0ELb0ELb0ELb0ELb0ELb1ELb0ELb0ELb0ELb0ELb0EEENS1_21CollectiveEpilogueFwdINS6_IJSA_NS7_ILi512EEESA_EEES9_SC_SE_Li256ELb0ELb0ELb0ELb0EEENS1_30DynamicPersistentTileSchedulerILi256ELi32ELb0ELb0ELb1EEEEEEEEEvNT_6ParamsE --------------------------
	.section	.nv.shared._ZN7cutlass13device_kernelIN5flash11enable_sm90INS1_16FlashAttnFwdSm90INS1_25CollectiveMainloopFwdSm90ILi2EN4cute5tupleIJNS5_1CILi1EEES8_S8_EEENS6_IJNS7_ILi64EEESA_SA_EEELi512ENS_6half_tEfNS_4arch4Sm90ELb1ELb0ELb0ELb0ELb0ELb0ELb1ELb0ELb0ELb0ELb0ELb0EEENS1_21CollectiveEpilogueFwdINS6_IJSA_NS7_ILi512EEESA_EEES9_SC_SE_Li256ELb0ELb0ELb0ELb0EEENS1_30DynamicPersistentTileSchedulerILi256ELi32ELb0ELb0ELb1EEEEEEEEEvNT_6ParamsE,"aw",@nobits
	.sectionflags	@""
	.align	16
	.zero		1024


//--------------------- .nv.shared._ZN7cutlass13device_kernelIN5flash11enable_sm90INS1_16FlashAttnFwdSm90INS1_25CollectiveMainloopFwdSm90ILi2EN4cute5tupleIJNS5_1CILi1EEES8_S8_EEENS6_IJNS7_ILi64EEESA_SA_EEELi512ENS_6half_tEfNS_4arch4Sm90ELb1ELb0ELb0ELb1ELb0ELb0ELb0ELb0ELb0ELb0ELb0ELb0EEENS1_21CollectiveEpilogueFwdINS6_IJSA_NS7_ILi512EEESA_EEES9_SC_SE_Li256ELb1ELb0ELb0ELb0EEENS1_36VarlenDynamicPersistentTileSchedulerILi64ELi64ELi256ELi32ELb0ELb0ELb1ELb1ELb1ELb1EEEEEEEEEvNT_6ParamsE --------------------------
	.section	.nv.shared._ZN7cutlass13device_kernelIN5flash11enable_sm90INS1_16FlashAttnFwdSm90INS1_25CollectiveMainloopFwdSm90ILi2EN4cute5tupleIJNS5_1CILi1EEES8_S8_EEENS6_IJNS7_ILi64EEESA_SA_EEELi512ENS_6half_tEfNS_4arch4Sm90ELb1ELb0ELb0ELb1ELb0ELb0ELb0ELb0ELb0ELb0ELb0ELb0EEENS1_21CollectiveEpilogueFwdINS6_IJSA_NS7_ILi512EEESA_EEES9_SC_SE_Li256ELb1ELb0ELb0ELb0EEENS1_36VarlenDynamicPersistentTileSchedulerILi64ELi64ELi256ELi32ELb0ELb0ELb1ELb1ELb1ELb1EEEEEEEEEvNT_6ParamsE,"aw",@nobits
	.sectionflags	@""
	.align	16
	.zero		1024


//--------------------- .nv.shared._ZN7cutlass13device_kernelIN5flash11enable_sm90INS1_16FlashAttnFwdSm90INS1_25CollectiveMainloopFwdSm90ILi2EN4cute5tupleIJNS5_1CILi1EEES8_S8_EEENS6_IJNS7_ILi64EEESA_SA_EEELi512ENS_6half_tEfNS_4arch4Sm90ELb1ELb0ELb0ELb1ELb0ELb1ELb0ELb0ELb0ELb0ELb0ELb0EEENS1_21CollectiveEpilogueFwdINS6_IJSA_NS7_ILi512EEESA_EEES9_SC_SE_Li256ELb1ELb0ELb0ELb0EEENS1_36VarlenDynamicPersistentTileSchedulerILi64ELi64ELi256ELi32ELb0ELb0ELb1ELb1ELb1ELb1EEEEEEEEEvNT_6ParamsE --------------------------
	.section	.nv.shared._ZN7cutlass13device_kernelIN5flash11enable_sm90INS1_16FlashAttnFwdSm90INS1_25CollectiveMainloopFwdSm90ILi2EN4cute5tupleIJNS5_1CILi1EEES8_S8_EEENS6_IJNS7_ILi64EEESA_SA_EEELi512ENS_6half_tEfNS_4arch4Sm90ELb1ELb0ELb0ELb1ELb0ELb1ELb0ELb0ELb0ELb0ELb0ELb0EEENS1_21CollectiveEpilogueFwdINS6_IJSA_NS7_ILi512EEESA_EEES9_SC_SE_Li256ELb1ELb0ELb0ELb0EEENS1_36VarlenDynamicPersistentTileSchedulerILi64ELi64ELi256ELi32ELb0ELb0ELb1ELb1ELb1ELb1EEEEEEEEEvNT_6ParamsE,"aw",@nobits
	.sectionflags	@""
	.align	16
	.zero		1024


//--------------------- .nv.shared._ZN7cutlass13device_kernelIN5flash11enable_sm90INS1_16FlashAttnFwdSm90INS1_25CollectiveMainloopFwdSm90ILi2EN4cute5tupleIJNS5_1CILi1EEES8_S8_EEENS6_IJNS7_ILi64EEESA_SA_EEELi512ENS_6half_tEfNS_4arch4Sm90ELb1ELb0ELb0ELb1ELb0ELb0ELb1ELb0ELb0ELb0ELb0ELb0EEENS1_21CollectiveEpilogueFwdINS6_IJSA_NS7_ILi512EEESA_EEES9_SC_SE_Li256ELb1ELb0ELb0ELb0EEENS1_36VarlenDynamicPersistentTileSchedulerILi64ELi64ELi256ELi32ELb0ELb0ELb1ELb1ELb1ELb1EEEEEEEEEvNT_6ParamsE --------------------------
	.section	.nv.shared._ZN7cutlass13device_kernelIN5flash11enable_sm90INS1_16FlashAttnFwdSm90INS1_25CollectiveMainloopFwdSm90ILi2EN4cute5tupleIJNS5_1CILi1EEES8_S8_EEENS6_IJNS7_ILi64EEESA_SA_EEELi512ENS_6half_tEfNS_4arch4Sm90ELb1ELb0ELb0ELb1ELb0ELb0ELb1ELb0ELb0ELb0ELb0ELb0EEENS1_21CollectiveEpilogueFwdINS6_IJSA_NS7_ILi512EEESA_EEES9_SC_SE_Li256ELb1ELb0ELb0ELb0EEENS1_36VarlenDynamicPersistentTileSchedulerILi64ELi64ELi256ELi32ELb0ELb0ELb1ELb1ELb1ELb1EEEEEEEEEvNT_6ParamsE,"aw",@nobits
	.sectionflags	@""
	.align	16
	.zero		1024


//--------------------- .nv.shared._ZN7cutlass13device_kernelIN5flash11enable_sm90INS1_16FlashAttnFwdSm90INS1_25CollectiveMainloopFwdSm90ILi2EN4cute5tupleIJNS5_1CILi1EEES8_S8_EEENS6_IJNS7_ILi64EEESA_SA_EEELi512ENS_6half_tEfNS_4arch4Sm90ELb1ELb0ELb0ELb1ELb0ELb1ELb1ELb0ELb0ELb0ELb0ELb0EEENS1_21CollectiveEpilogueFwdINS6_IJSA_NS7_ILi512EEESA_EEES9_SC_SE_Li256ELb1ELb0ELb0ELb0EEENS1_36VarlenDynamicPersistentTileSchedulerILi64ELi64ELi256ELi32ELb0ELb0ELb1ELb1ELb1ELb1EEEEEEEEEvNT_6ParamsE --------------------------
	.section	.nv.shared._ZN7cutlass13device_kernelIN5flash11enable_sm90INS1_16FlashAttnFwdSm90INS1_25CollectiveMainloopFwdSm90ILi2EN4cute5tupleIJNS5_1CILi1EEES8_S8_EEENS6_IJNS7_ILi64EEESA_SA_EEELi512ENS_6half_tEfNS_4arch4Sm90ELb1ELb0ELb0ELb1ELb0ELb1ELb1ELb0ELb0ELb0ELb0ELb0EEENS1_21CollectiveEpilogueFwdINS6_IJSA_NS7_ILi512EEESA_EEES9_SC_SE_Li256ELb1ELb0ELb0ELb0EEENS1_36VarlenDynamicPersistentTileSchedulerILi64ELi64ELi256ELi32ELb0ELb0ELb1ELb1ELb1ELb1EEEEEEEEEvNT_6ParamsE,"aw",@nobits
	.sectionflags	@""
	.align	16
	.zero		1024


//--------------------- .nv.constant0._ZN7cutlass13device_kernelIN5flash11enable_sm90INS1_16FlashAttnFwdSm90INS1_25CollectiveMainloopFwdSm90ILi2EN4cute5tupleIJNS5_1CILi1EEES8_S8_EEENS6_IJNS7_ILi64EEESA_SA_EEELi512ENS_6half_tEfNS_4arch4Sm90ELb0ELb0ELb0ELb0ELb0ELb0ELb0ELb0ELb0ELb0ELb0ELb0EEENS1_21CollectiveEpilogueFwdINS6_IJSA_NS7_ILi512EEESA_EEES9_SC_SE_Li256ELb0ELb0ELb0ELb0EEENS1_29StaticPersistentTileSchedulerILb0EEEEEEEEEvNT_6ParamsE --------------------------
	.section	.nv.constant0._ZN7cutlass13device_kernelIN5flash11enable_sm90INS1_16FlashAttnFwdSm90INS1_25CollectiveMainloopFwdSm90ILi2EN4cute5tupleIJNS5_1CILi1EEES8_S8_EEENS6_IJNS7_ILi64EEESA_SA_EEELi512ENS_6half_tEfNS_4arch4Sm90ELb0ELb0ELb0ELb0ELb0ELb0ELb0ELb0ELb0ELb0ELb0ELb0EEENS1_21CollectiveEpilogueFwdINS6_IJSA_NS7_ILi512EEESA_EEES9_SC_SE_Li256ELb0ELb0ELb0ELb0EEENS1_29StaticPersistentTileSchedulerILb0EEEEEEEEEvNT_6ParamsE,"a",@progbits
	.sectionflags	@""
	.align	4
.nv.constant0._ZN7cutlass13device_kernelIN5flash11enable_sm90INS1_16FlashAttnFwdSm90INS1_25CollectiveMainloopFwdSm90ILi2EN4cute5tupleIJNS5_1CILi1EEES8_S8_EEENS6_IJNS7_ILi64EEESA_SA_EEELi512ENS_6half_tEfNS_4arch4Sm90ELb0ELb0ELb0ELb0ELb0ELb0ELb0ELb0ELb0ELb0ELb0ELb0EEENS1_21CollectiveEpilogueFwdINS6_IJSA_NS7_ILi512EEESA_EEES9_SC_SE_Li256ELb0ELb0ELb0ELb0EEENS1_29StaticPersistentTileSchedulerILb0EEEEEEEEEvNT_6ParamsE:
	.zero		3584


//--------------------- .nv.constant0._ZN7cutlass13device_kernelIN5flash11enable_sm90INS1_16FlashAttnFwdSm90INS1_25CollectiveMainloopFwdSm90ILi2EN4cute5tupleIJNS5_1CILi1EEES8_S8_EEENS6_IJNS7_ILi64EEESA_SA_EEELi512ENS_6half_tEfNS_4arch4Sm90ELb0ELb0ELb0ELb0ELb0ELb0ELb1ELb0ELb0ELb0ELb0ELb0EEENS1_21CollectiveEpilogueFwdINS6_IJSA_NS7_ILi512EEESA_EEES9_SC_SE_Li256ELb0ELb0ELb0ELb0EEENS1_29StaticPersistentTileSchedulerILb0EEEEEEEEEvNT_6ParamsE --------------------------
	.section	.nv.constant0._ZN7cutlass13device_kernelIN5flash11enable_sm90INS1_16FlashAttnFwdSm90INS1_25CollectiveMainloopFwdSm90ILi2EN4cute5tupleIJNS5_1CILi1EEES8_S8_EEENS6_IJNS7_ILi64EEESA_SA_EEELi512ENS_6half_tEfNS_4arch4Sm90ELb0ELb0ELb0ELb0ELb0ELb0ELb1ELb0ELb0ELb0ELb0ELb0EEENS1_21CollectiveEpilogueFwdINS6_IJSA_NS7_ILi512EEESA_EEES9_SC_SE_Li256ELb0ELb0ELb0ELb0EEENS1_29StaticPersistentTileSchedulerILb0EEEEEEEEEvNT_6ParamsE,"a",@progbits
	.sectionflags	@""
	.align	4
.nv.constant0._ZN7cutlass13device_kernelIN5flash11enable_sm90INS1_16FlashAttnFwdSm90INS1_25CollectiveMainloopFwdSm90ILi2EN4cute5tupleIJNS5_1CILi1EEES8_S8_EEENS6_IJNS7_ILi64EEESA_SA_EEELi512ENS_6half_tEfNS_4arch4Sm90ELb0ELb0ELb0ELb0ELb0ELb0ELb1ELb0ELb0ELb0ELb0ELb0EEENS1_21CollectiveEpilogueFwdINS6_IJSA_NS7_ILi512EEESA_EEES9_SC_SE_Li256ELb0ELb0ELb0ELb0EEENS1_29StaticPersistentTileSchedulerILb0EEEEEEEEEvNT_6ParamsE:
	.zero		3840


//--------------------- .nv.constant0._ZN7cutlass13device_kernelIN5flash11enable_sm90INS1_16FlashAttnFwdSm90INS1_25CollectiveMainloopFwdSm90ILi2EN4cute5tupleIJNS5_1CILi1EEES8_S8_EEENS6_IJNS7_ILi64EEESA_SA_EEELi512ENS_6half_tEfNS_4arch4Sm90ELb0ELb0ELb0ELb1ELb0ELb0ELb0ELb0ELb0ELb0ELb0ELb0EEENS1_21CollectiveEpilogueFwdINS6_IJSA_NS7_ILi512EEESA_EEES9_SC_SE_Li256ELb1ELb0ELb0ELb0EEENS1_36VarlenDynamicPersistentTileSchedulerILi64ELi64ELi256ELi32ELb0ELb0ELb1ELb0ELb1ELb1EEEEEEEEEvNT_6ParamsE --------------------------
	.section	.nv.constant0._ZN7cutlass13device_kernelIN5flash11enable_sm90INS1_16FlashAttnFwdSm90INS1_25CollectiveMainloopFwdSm90ILi2EN4cute5tupleIJNS5_1CILi1EEES8_S8_EEENS6_IJNS7_ILi64EEESA_SA_EEELi512ENS_6half_tEfNS_4arch4Sm90ELb0ELb0ELb0ELb1ELb0ELb0ELb0ELb0ELb0ELb0ELb0ELb0EEENS1_21CollectiveEpilogueFwdINS6_IJSA_NS7_ILi512EEESA_EEES9_SC_SE_Li256ELb1ELb0ELb0ELb0EEENS1_36VarlenDynamicPersistentTileSchedulerILi64ELi64ELi256ELi32ELb0ELb0ELb1ELb0ELb1ELb1EEEEEEEEEvNT_6ParamsE,"a",@progbits
	.sectionflags	@""
	.align	4
.nv.constant0._ZN7cutlass13device_kernelIN5flash11enable_sm90INS1_16FlashAttnFwdSm90INS1_25CollectiveMainloopFwdSm90ILi2EN4cute5tupleIJNS5_1CILi1EEES8_S8_EEENS6_IJNS7_ILi64EEESA_SA_EEELi512ENS_6half_tEfNS_4arch4Sm90ELb0ELb0ELb0ELb1ELb0ELb0ELb0ELb0ELb0ELb0ELb0ELb0EEENS1_21CollectiveEpilogueFwdINS6_IJSA_NS7_ILi512EEESA_EEES9_SC_SE_Li256ELb1ELb0ELb0ELb0EEENS1_36VarlenDynamicPersistentTileSchedulerILi64ELi64ELi256ELi32ELb0ELb0ELb1ELb0ELb1ELb1EEEEEEEEEvNT_6ParamsE:
	.zero		3200


//--------------------- .nv.constant0._ZN7cutlass13device_kernelIN5flash11enable_sm90INS1_16FlashAttnFwdSm90INS1_25CollectiveMainloopFwdSm90ILi2EN4cute5tupleIJNS5_1CILi1EEES8_S8_EEENS6_IJNS7_ILi64EEESA_SA_EEELi512ENS_6half_tEfNS_4arch4Sm90ELb0ELb0ELb0ELb1ELb0ELb1ELb0ELb0ELb0ELb0ELb0ELb0EEENS1_21CollectiveEpilogueFwdINS6_IJSA_NS7_ILi512EEESA_EEES9_SC_SE_Li256ELb1ELb0ELb0ELb0EEENS1_36VarlenDynamicPersistentTileSchedulerILi64ELi64ELi256ELi32ELb0ELb0ELb1ELb0ELb1ELb1EEEEEEEEEvNT_6ParamsE --------------------------
	.section	.nv.constant0._ZN7cutlass13device_kernelIN5flash11enable_sm90INS1_16FlashAttnFwdSm90INS1_25CollectiveMainloopFwdSm90ILi2EN4cute5tupleIJNS5_1CILi1EEES8_S8_EEENS6_IJNS7_ILi64EEESA_SA_EEELi512ENS_6half_tEfNS_4arch4Sm90ELb0ELb0ELb0ELb1ELb0ELb1ELb0ELb0ELb0ELb0ELb0ELb0EEENS1_21CollectiveEpilogueFwdINS6_IJSA_NS7_ILi512EEESA_EEES9_SC_SE_Li256ELb1ELb0ELb0ELb0EEENS1_36VarlenDynamicPersistentTileSchedulerILi64ELi64ELi256ELi32ELb0ELb0ELb1ELb0ELb1ELb1EEEEEEEEEvNT_6ParamsE,"a",@progbits
	.sectionflags	@""
	.align	4
.nv.constant0._ZN7cutlass13device_kernelIN5flash11enable_sm90INS1_16FlashAttnFwdSm90INS1_25CollectiveMainloopFwdSm90ILi2EN4cute5tupleIJNS5_1CILi1EEES8_S8_EEENS6_IJNS7_ILi64EEESA_SA_EEELi512ENS_6half_tEfNS_4arch4Sm90ELb0ELb0ELb0ELb1ELb0ELb1ELb0ELb0ELb0ELb0ELb0ELb0EEENS1_21CollectiveEpilogueFwdINS6_IJSA_NS7_ILi512EEESA_EEES9_SC_SE_Li256ELb1ELb0ELb0ELb0EEENS1_36VarlenDynamicPersistentTileSchedulerILi64ELi64ELi256ELi32ELb0ELb0ELb1ELb0ELb1ELb1EEEEEEEEEvNT_6ParamsE:
	.zero		3200


//--------------------- .nv.constant0._ZN7cutlass13device_kernelIN5flash11enable_sm90INS1_16FlashAttnFwdSm90INS1_25CollectiveMainloopFwdSm90ILi2EN4cute5tupleIJNS5_1CILi1EEES8_S8_EEENS6_IJNS7_ILi64EEESA_SA_EEELi512ENS_6half_tEfNS_4arch4Sm90ELb0ELb0ELb0ELb1ELb0ELb0ELb1ELb0ELb0ELb0ELb0ELb0EEENS1_21CollectiveEpilogueFwdINS6_IJSA_NS7_ILi512EEESA_EEES9_SC_SE_Li256ELb1ELb0ELb0ELb0EEENS1_36VarlenDynamicPersistentTileSchedulerILi64ELi64ELi256ELi32ELb0ELb0ELb1ELb0ELb1ELb1EEEEEEEEEvNT_6ParamsE --------------------------
	.section	.nv.constant0._ZN7cutlass13device_kernelIN5flash11enable_sm90INS1_16FlashAttnFwdSm90INS1_25CollectiveMainloopFwdSm90ILi2EN4cute5tupleIJNS5_1CILi1EEES8_S8_EEENS6_IJNS7_ILi64EEESA_SA_EEELi512ENS_6half_tEfNS_4arch4Sm90ELb0ELb0ELb0ELb1ELb0ELb0ELb1ELb0ELb0ELb0ELb0ELb0EEENS1_21CollectiveEpilogueFwdINS6_IJSA_NS7_ILi512EEESA_EEES9_SC_SE_Li256ELb1ELb0ELb0ELb0EEENS1_36VarlenDynamicPersistentTileSchedulerILi64ELi64ELi256ELi32ELb0ELb0ELb1ELb0ELb1ELb1EEEEEEEEEvNT_6ParamsE,"a",@progbits
	.sectionflags	@""
	.align	4
.nv.constant0._ZN7cutlass13device_kernelIN5flash11enable_sm90INS1_16FlashAttnFwdSm90INS1_25CollectiveMainloopFwdSm90ILi2EN4cute5tupleIJNS5_1CILi1EEES8_S8_EEENS6_IJNS7_ILi64EEESA_SA_EEELi512ENS_6half_tEfNS_4arch4Sm90ELb0ELb0ELb0ELb1ELb0ELb0ELb1ELb0ELb0ELb0ELb0ELb0EEENS1_21CollectiveEpilogueFwdINS6_IJSA_NS7_ILi512EEESA_EEES9_SC_SE_Li256ELb1ELb0ELb0ELb0EEENS1_36VarlenDynamicPersistentTileSchedulerILi64ELi64ELi256ELi32ELb0ELb0ELb1ELb0ELb1ELb1EEEEEEEEEvNT_6ParamsE:
	.zero		3456


//--------------------- .nv.constant0._ZN7cutlass13device_kernelIN5flash11enable_sm90INS1_16FlashAttnFwdSm90INS1_25CollectiveMainloopFwdSm90ILi2EN4cute5tupleIJNS5_1CILi1EEES8_S8_EEENS6_IJNS7_ILi64EEESA_SA_EEELi512ENS_6half_tEfNS_4arch4Sm90ELb0ELb0ELb0ELb1ELb0ELb1ELb1ELb0ELb0ELb0ELb0ELb0EEENS1_21CollectiveEpilogueFwdINS6_IJSA_NS7_ILi512EEESA_EEES9_SC_SE_Li256ELb1ELb0ELb0ELb0EEENS1_36VarlenDynamicPersistentTileSchedulerILi64ELi64ELi256ELi32ELb0ELb0ELb1ELb0ELb1ELb1EEEEEEEEEvNT_6ParamsE --------------------------
	.section	.nv.constant0._ZN7cutlass13device_kernelIN5flash11enable_sm90INS1_16FlashAttnFwdSm90INS1_25CollectiveMainloopFwdSm90ILi2EN4cute5tupleIJNS5_1CILi1EEES8_S8_EEENS6_IJNS7_ILi64EEESA_SA_EEELi512ENS_6half_tEfNS_4arch4Sm90ELb0ELb0ELb0ELb1ELb0ELb1ELb1ELb0ELb0ELb0ELb0ELb0EEENS1_21CollectiveEpilogueFwdINS6_IJSA_NS7_ILi512EEESA_EEES9_SC_SE_Li256ELb1ELb0ELb0ELb0EEENS1_36VarlenDynamicPersistentTileSchedulerILi64ELi64ELi256ELi32ELb0ELb0ELb1ELb0ELb1ELb1EEEEEEEEEvNT_6ParamsE,"a",@progbits
	.sectionflags	@""
	.align	4
.nv.constant0._ZN7cutlass13device_kernelIN5flash11enable_sm90INS1_16FlashAttnFwdSm90INS1_25CollectiveMainloopFwdSm90ILi2EN4cute5tupleIJNS5_1CILi1EEES8_S8_EEENS6_IJNS7_ILi64EEESA_SA_EEELi512ENS_6half_tEfNS_4arch4Sm90ELb0ELb0ELb0ELb1ELb0ELb1ELb1ELb0ELb0ELb0ELb0ELb0EEENS1_21CollectiveEpilogueFwdINS6_IJSA_NS7_ILi512EEESA_EEES9_SC_SE_Li256ELb1ELb0ELb0ELb0EEENS1_36VarlenDynamicPersistentTileSchedulerILi64ELi64ELi256ELi32ELb0ELb0ELb1ELb0ELb1ELb1EEEEEEEEEvNT_6ParamsE:
	.zero		3456


//--------------------- .nv.constant0._ZN7cutlass13device_kernelIN5flash11enable_sm90INS1_16FlashAttnFwdSm90INS1_25CollectiveMainloopFwdSm90ILi2EN4cute5tupleIJNS5_1CILi1EEES8_S8_EEENS6_IJNS7_ILi64EEESA_SA_EEELi512ENS_6half_tEfNS_4arch4Sm90ELb0ELb1ELb0ELb0ELb0ELb0ELb0ELb0ELb0ELb0ELb0ELb0EEENS1_21CollectiveEpilogueFwdINS6_IJSA_NS7_ILi512EEESA_EEES9_SC_SE_Li256ELb0ELb0ELb0ELb0EEENS1_30DynamicPersistentTileSchedulerILi256ELi32ELb0ELb0ELb1EEEEEEEEEvNT_6ParamsE --------------------------
	.section	.nv.constant0._ZN7cutlass13device_kernelIN5flash11enable_sm90INS1_16FlashAttnFwdSm90INS1_25CollectiveMainloopFwdSm90ILi2EN4cute5tupleIJNS5_1CILi1EEES8_S8_EEENS6_IJNS7_ILi64EEESA_SA_EEELi512ENS_6half_tEfNS_4arch4Sm90ELb0ELb1ELb0ELb0ELb0ELb0ELb0ELb0ELb0ELb0ELb0ELb0EEENS1_21CollectiveEpilogueFwdINS6_IJSA_NS7_ILi512EEESA_EEES9_SC_SE_Li256ELb0ELb0ELb0ELb0EEENS1_30DynamicPersistentTileSchedulerILi256ELi32ELb0ELb0ELb1EEEEEEEEEvNT_6ParamsE,"a",@progbits
	.sectionflags	@""
	.align	4
.nv.constant0._ZN7cutlass13device_kernelIN5flash11enable_sm90INS1_16FlashAttnFwdSm90INS1_25CollectiveMainloopFwdSm90ILi2EN4cute5tupleIJNS5_1CILi1EEES8_S8_EEENS6_IJNS7_ILi64EEESA_SA_EEELi512ENS_6half_tEfNS_4arch4Sm90ELb0ELb1ELb0ELb0ELb0ELb0ELb0ELb0ELb0ELb0ELb0ELb0EEENS1_21CollectiveEpilogueFwdINS6_IJSA_NS7_ILi512EEESA_EEES9_SC_SE_Li256ELb0ELb0ELb0ELb0EEENS1_30DynamicPersistentTileSchedulerILi256ELi32ELb0ELb0ELb1EEEEEEEEEvNT_6ParamsE:
	.zero		3584


//--------------------- .nv.constant0._ZN7cutlass13device_kernelIN5flash11enable_sm90INS1_16FlashAttnFwdSm90INS1_25CollectiveMainloopFwdSm90ILi2EN4cute5tupleIJNS5_1CILi1EEES8_S8_EEENS6_IJNS7_ILi64EEESA_SA_EEELi512ENS_6half_tEfNS_4arch4Sm90ELb0ELb1ELb0ELb0ELb0ELb0ELb1ELb0ELb0ELb0ELb0ELb0EEENS1_21CollectiveEpilogueFwdINS6_IJSA_NS7_ILi512EEESA_EEES9_SC_SE_Li256ELb0ELb0ELb0ELb0EEENS1_30DynamicPersistentTileSchedulerILi256ELi32ELb0ELb0ELb1EEEEEEEEEvNT_6ParamsE --------------------------
	.section	.nv.constant0._ZN7cutlass13device_kernelIN5flash11enable_sm90INS1_16FlashAttnFwdSm90INS1_25CollectiveMainloopFwdSm90ILi2EN4cute5tupleIJNS5_1CILi1EEES8_S8_EEENS6_IJNS7_ILi64EEESA_SA_EEELi512ENS_6half_tEfNS_4arch4Sm90ELb0ELb1ELb0ELb0ELb0ELb0ELb1ELb0ELb0ELb0ELb0ELb0EEENS1_21CollectiveEpilogueFwdINS6_IJSA_NS7_ILi512EEESA_EEES9_SC_SE_Li256ELb0ELb0ELb0ELb0EEENS1_30DynamicPersistentTileSchedulerILi256ELi32ELb0ELb0ELb1EEEEEEEEEvNT_6ParamsE,"a",@progbits
	.sectionflags	@""
	.align	4
.nv.constant0._ZN7cutlass13device_kernelIN5flash11enable_sm90INS1_16FlashAttnFwdSm90INS1_25CollectiveMainloopFwdSm90ILi2EN4cute5tupleIJNS5_1CILi1EEES8_S8_EEENS6_IJNS7_ILi64EEESA_SA_EEELi512ENS_6half_tEfNS_4arch4Sm90ELb0ELb1ELb0ELb0ELb0ELb0ELb1ELb0ELb0ELb0ELb0ELb0EEENS1_21CollectiveEpilogueFwdINS6_IJSA_NS7_ILi512EEESA_EEES9_SC_SE_Li256ELb0ELb0ELb0ELb0EEENS1_30DynamicPersistentTileSchedulerILi256ELi32ELb0ELb0ELb1EEEEEEEEEvNT_6ParamsE:
	.zero		3840


//--------------------- .nv.constant0._ZN7cutlass13device_kernelIN5flash11enable_sm90INS1_16FlashAttnFwdSm90INS1_25CollectiveMainloopFwdSm90ILi2EN4cute5tupleIJNS5_1CILi1EEES8_S8_EEENS6_IJNS7_ILi64EEESA_SA_EEELi512ENS_6half_tEfNS_4arch4Sm90ELb0ELb1ELb0ELb1ELb0ELb0ELb0ELb0ELb0ELb0ELb0ELb0EEENS1_21CollectiveEpilogueFwdINS6_IJSA_NS7_ILi512EEESA_EEES9_SC_SE_Li256ELb1ELb0ELb0ELb0EEENS1_36VarlenDynamicPersistentTileSchedulerILi64ELi64ELi256ELi32ELb0ELb0ELb1ELb1ELb0ELb1EEEEEEEEEvNT_6ParamsE --------------------------
	.section	.nv.constant0._ZN7cutlass13device_kernelIN5flash11enable_sm90INS1_16FlashAttnFwdSm90INS1_25CollectiveMainloopFwdSm90ILi2EN4cute5tupleIJNS5_1CILi1EEES8_S8_EEENS6_IJNS7_ILi64EEESA_SA_EEELi512ENS_6half_tEfNS_4arch4Sm90ELb0ELb1ELb0ELb1ELb0ELb0ELb0ELb0ELb0ELb0ELb0ELb0EEENS1_21CollectiveEpilogueFwdINS6_IJSA_NS7_ILi512EEESA_EEES9_SC_SE_Li256ELb1ELb0ELb0ELb0EEENS1_36VarlenDynamicPersistentTileSchedulerILi64ELi64ELi256ELi32ELb0ELb0ELb1ELb1ELb0ELb1EEEEEEEEEvNT_6ParamsE,"a",@progbits
	.sectionflags	@""
	.align	4
.nv.constant0._ZN7cutlass13device_kernelIN5flash11enable_sm90INS1_16FlashAttnFwdSm90INS1_25CollectiveMainloopFwdSm90ILi2EN4cute5tupleIJNS5_1CILi1EEES8_S8_EEENS6_IJNS7_ILi64EEESA_SA_EEELi512ENS_6half_tEfNS_4arch4Sm90ELb0ELb1ELb0ELb1ELb0ELb0ELb0ELb0ELb0ELb0ELb0ELb0EEENS1_21CollectiveEpilogueFwdINS6_IJSA_NS7_ILi512EEESA_EEES9_SC_SE_Li256ELb1ELb0ELb0ELb0EEENS1_36VarlenDynamicPersistentTileSchedulerILi64ELi64ELi256ELi32ELb0ELb0ELb1ELb1ELb0ELb1EEEEEEEEEvNT_6ParamsE:
	.zero		3200


//--------------------- .nv.constant0._ZN7cutlass13device_kernelIN5flash11enable_sm90INS1_16FlashAttnFwdSm90INS1_25CollectiveMainloopFwdSm90ILi2EN4cute5tupleIJNS5_1CILi1EEES8_S8_EEENS6_IJNS7_ILi64EEESA_SA_EEELi512ENS_6half_tEfNS_4arch4Sm90ELb0ELb1ELb0ELb1ELb0ELb1ELb0ELb0ELb0ELb0ELb0ELb0EEENS1_21CollectiveEpilogueFwdINS6_IJSA_NS7_ILi512EEESA_EEES9_SC_SE_Li256ELb1ELb0ELb0ELb0EEENS1_36VarlenDynamicPersistentTileSchedulerILi64ELi64ELi256ELi32ELb0ELb0ELb1ELb1ELb0ELb1EEEEEEEEEvNT_6ParamsE --------------------------
	.section	.nv.constant0._ZN7cutlass13device_kernelIN5flash11enable_sm90INS1_16FlashAttnFwdSm90INS1_25CollectiveMainloopFwdSm90ILi2EN4cute5tupleIJNS5_1CILi1EEES8_S8_EEENS6_IJNS7_ILi64EEESA_SA_EEELi512ENS_6half_tEfNS_4arch4Sm90ELb0ELb1ELb0ELb1ELb0ELb1ELb0ELb0ELb0ELb0ELb0ELb0EEENS1_21CollectiveEpilogueFwdINS6_IJSA_NS7_ILi512EEESA_EEES9_SC_SE_Li256ELb1ELb0ELb0ELb0EEENS1_36VarlenDynamicPersistentTileSchedulerILi64ELi64ELi256ELi32ELb0ELb0ELb1ELb1ELb0ELb1EEEEEEEEEvNT_6ParamsE,"a",@progbits
	.sectionflags	@""
	.align	4
.nv.constant0._ZN7cutlass13device_kernelIN5flash11enable_sm90INS1_16FlashAttnFwdSm90INS1_25CollectiveMainloopFwdSm90ILi2EN4cute5tupleIJNS5_1CILi1EEES8_S8_EEENS6_IJNS7_ILi64EEESA_SA_EEELi512ENS_6half_tEfNS_4arch4Sm90ELb0ELb1ELb0ELb1ELb0ELb1ELb0ELb0ELb0ELb0ELb0ELb0EEENS1_21CollectiveEpilogueFwdINS6_IJSA_NS7_ILi512EEESA_EEES9_SC_SE_Li256ELb1ELb0ELb0ELb0EEENS1_36VarlenDynamicPersistentTileSchedulerILi64ELi64ELi256ELi32ELb0ELb0ELb1ELb1ELb0ELb1EEEEEEEEEvNT_6ParamsE:
	.zero		3200


//--------------------- .nv.constant0._ZN7cutlass13device_kernelIN5flash11enable_sm90INS1_16FlashAttnFwdSm90INS1_25CollectiveMainloopFwdSm90ILi2EN4cute5tupleIJNS5_1CILi1EEES8_S8_EEENS6_IJNS7_ILi64EEESA_SA_EEELi512ENS_6half_tEfNS_4arch4Sm90ELb0ELb1ELb0ELb1ELb0ELb0ELb1ELb0ELb0ELb0ELb0ELb0EEENS1_21CollectiveEpilogueFwdINS6_IJSA_NS7_ILi512EEESA_EEES9_SC_SE_Li256ELb1ELb0ELb0ELb0EEENS1_36VarlenDynamicPersistentTileSchedulerILi64ELi64ELi256ELi32ELb0ELb0ELb1ELb1ELb0ELb1EEEEEEEEEvNT_6ParamsE --------------------------
	.section	.nv.constant0._ZN7cutlass13device_kernelIN5flash11enable_sm90INS1_16FlashAttnFwdSm90INS1_25CollectiveMainloopFwdSm90ILi2EN4cute5tupleIJNS5_1CILi1EEES8_S8_EEENS6_IJNS7_ILi64EEESA_SA_EEELi512ENS_6half_tEfNS_4arch4Sm90ELb0ELb1ELb0ELb1ELb0ELb0ELb1ELb0ELb0ELb0ELb0ELb0EEENS1_21CollectiveEpilogueFwdINS6_IJSA_NS7_ILi512EEESA_EEES9_SC_SE_Li256ELb1ELb0ELb0ELb0EEENS1_36VarlenDynamicPersistentTileSchedulerILi64ELi64ELi256ELi32ELb0ELb0ELb1ELb1ELb0ELb1EEEEEEEEEvNT_6ParamsE,"a",@progbits
	.sectionflags	@""
	.align	4
.nv.constant0._ZN7cutlass13device_kernelIN5flash11enable_sm90INS1_16FlashAttnFwdSm90INS1_25CollectiveMainloopFwdSm90ILi2EN4cute5tupleIJNS5_1CILi1EEES8_S8_EEENS6_IJNS7_ILi64EEESA_SA_EEELi512ENS_6half_tEfNS_4arch4Sm90ELb0ELb1ELb0ELb1ELb0ELb0ELb1ELb0ELb0ELb0ELb0ELb0EEENS1_21CollectiveEpilogueFwdINS6_IJSA_NS7_ILi512EEESA_EEES9_SC_SE_Li256ELb1ELb0ELb0ELb0EEENS1_36VarlenDynamicPersistentTileSchedulerILi64ELi64ELi256ELi32ELb0ELb0ELb1ELb1ELb0ELb1EEEEEEEEEvNT_6ParamsE:
	.zero		3456


//--------------------- .nv.constant0._ZN7cutlass13device_kernelIN5flash11enable_sm90INS1_16FlashAttnFwdSm90INS1_25CollectiveMainloopFwdSm90ILi2EN4cute5tupleIJNS5_1CILi1EEES8_S8_EEENS6_IJNS7_ILi64EEESA_SA_EEELi512ENS_6half_tEfNS_4arch4Sm90ELb0ELb1ELb0ELb1ELb0ELb1ELb1ELb0ELb0ELb0ELb0ELb0EEENS1_21CollectiveEpilogueFwdINS6_IJSA_NS7_ILi512EEESA_EEES9_SC_SE_Li256ELb1ELb0ELb0ELb0EEENS1_36VarlenDynamicPersistentTileSchedulerILi64ELi64ELi256ELi32ELb0ELb0ELb1ELb1ELb0ELb1EEEEEEEEEvNT_6ParamsE --------------------------
	.section	.nv.constant0._ZN7cutlass13device_kernelIN5flash11enable_sm90INS1_16FlashAttnFwdSm90INS1_25CollectiveMainloopFwdSm90ILi2EN4cute5tupleIJNS5_1CILi1EEES8_S8_EEENS6_IJNS7_ILi64EEESA_SA_EEELi512ENS_6half_tEfNS_4arch4Sm90ELb0ELb1ELb0ELb1ELb0ELb1ELb1ELb0ELb0ELb0ELb0ELb0EEENS1_21CollectiveEpilogueFwdINS6_IJSA_NS7_ILi512EEESA_EEES9_SC_SE_Li256ELb1ELb0ELb0ELb0EEENS1_36VarlenDynamicPersistentTileSchedulerILi64ELi64ELi256ELi32ELb0ELb0ELb1ELb1ELb0ELb1EEEEEEEEEvNT_6ParamsE,"a",@progbits
	.sectionflags	@""
	.align	4
.nv.constant0._ZN7cutlass13device_kernelIN5flash11enable_sm90INS1_16FlashAttnFwdSm90INS1_25CollectiveMainloopFwdSm90ILi2EN4cute5tupleIJNS5_1CILi1EEES8_S8_EEENS6_IJNS7_ILi64EEESA_SA_EEELi512ENS_6half_tEfNS_4arch4Sm90ELb0ELb1ELb0ELb1ELb0ELb1ELb1ELb0ELb0ELb0ELb0ELb0EEENS1_21CollectiveEpilogueFwdINS6_IJSA_NS7_ILi512EEESA_EEES9_SC_SE_Li256ELb1ELb0ELb0ELb0EEENS1_36VarlenDynamicPersistentTileSchedulerILi64ELi64ELi256ELi32ELb0ELb0ELb1ELb1ELb0ELb1EEEEEEEEEvNT_6ParamsE:
	.zero		3456


//--------------------- .nv.constant0._ZN7cutlass13device_kernelIN5flash11enable_sm90INS1_16FlashAttnFwdSm90INS1_25CollectiveMainloopFwdSm90ILi2EN4cute5tupleIJNS5_1CILi1EEES8_S8_EEENS6_IJNS7_ILi64EEESA_SA_EEELi512ENS_6half_tEfNS_4arch4Sm90ELb1ELb0ELb0ELb0ELb0ELb0ELb0ELb0ELb0ELb0ELb0ELb0EEENS1_21CollectiveEpilogueFwdINS6_IJSA_NS7_ILi512EEESA_EEES9_SC_SE_Li256ELb0ELb0ELb0ELb0EEENS1_30DynamicPersistentTileSchedulerILi256ELi32ELb0ELb0ELb1EEEEEEEEEvNT_6ParamsE --------------------------
	.section	.nv.constant0._ZN7cutlass13device_kernelIN5flash11enable_sm90INS1_16FlashAttnFwdSm90INS1_25CollectiveMainloopFwdSm90ILi2EN4cute5tupleIJNS5_1CILi1EEES8_S8_EEENS6_IJNS7_ILi64EEESA_SA_EEELi512ENS_6half_tEfNS_4arch4Sm90ELb1ELb0ELb0ELb0ELb0ELb0ELb0ELb0ELb0ELb0ELb0ELb0EEENS1_21CollectiveEpilogueFwdINS6_IJSA_NS7_ILi512EEESA_EEES9_SC_SE_Li256ELb0ELb0ELb0ELb0EEENS1_30DynamicPersistentTileSchedulerILi256ELi32ELb0ELb0ELb1EEEEEEEEEvNT_6ParamsE,"a",@progbits
	.sectionflags	@""
	.align	4
.nv.constant0._ZN7cutlass13device_kernelIN5flash11enable_sm90INS1_16FlashAttnFwdSm90INS1_25CollectiveMainloopFwdSm90ILi2EN4cute5tupleIJNS5_1CILi1EEES8_S8_EEENS6_IJNS7_ILi64EEESA_SA_EEELi512ENS_6half_tEfNS_4arch4Sm90ELb1ELb0ELb0ELb0ELb0ELb0ELb0ELb0ELb0ELb0ELb0ELb0EEENS1_21CollectiveEpilogueFwdINS6_IJSA_NS7_ILi512EEESA_EEES9_SC_SE_Li256ELb0ELb0ELb0ELb0EEENS1_30DynamicPersistentTileSchedulerILi256ELi32ELb0ELb0ELb1EEEEEEEEEvNT_6ParamsE:
	.zero		3584


//--------------------- .nv.constant0._ZN7cutlass13device_kernelIN5flash11enable_sm90INS1_16FlashAttnFwdSm90INS1_25CollectiveMainloopFwdSm90ILi2EN4cute5tupleIJNS5_1CILi1EEES8_S8_EEENS6_IJNS7_ILi64EEESA_SA_EEELi512ENS_6half_tEfNS_4arch4Sm90ELb1ELb0ELb0ELb0ELb0ELb0ELb1ELb0ELb0ELb0ELb0ELb0EEENS1_21CollectiveEpilogueFwdINS6_IJSA_NS7_ILi512EEESA_EEES9_SC_SE_Li256ELb0ELb0ELb0ELb0EEENS1_30DynamicPersistentTileSchedulerILi256ELi32ELb0ELb0ELb1EEEEEEEEEvNT_6ParamsE --------------------------
	.section	.nv.constant0._ZN7cutlass13device_kernelIN5flash11enable_sm90INS1_16FlashAttnFwdSm90INS1_25CollectiveMainloopFwdSm90ILi2EN4cute5tupleIJNS5_1CILi1EEES8_S8_EEENS6_IJNS7_ILi64EEESA_SA_EEELi512ENS_6half_tEfNS_4arch4Sm90ELb1ELb0ELb0ELb0ELb0ELb0ELb1ELb0ELb0ELb0ELb0ELb0EEENS1_21CollectiveEpilogueFwdINS6_IJSA_NS7_ILi512EEESA_EEES9_SC_SE_Li256ELb0ELb0ELb0ELb0EEENS1_30DynamicPersistentTileSchedulerILi256ELi32ELb0ELb0ELb1EEEEEEEEEvNT_6ParamsE,"a",@progbits
	.sectionflags	@""
	.align	4
.nv.constant0._ZN7cutlass13device_kernelIN5flash11enable_sm90INS1_16FlashAttnFwdSm90INS1_25CollectiveMainloopFwdSm90ILi2EN4cute5tupleIJNS5_1CILi1EEES8_S8_EEENS6_IJNS7_ILi64EEESA_SA_EEELi512ENS_6half_tEfNS_4arch4Sm90ELb1ELb0ELb0ELb0ELb0ELb0ELb1ELb0ELb0ELb0ELb0ELb0EEENS1_21CollectiveEpilogueFwdINS6_IJSA_NS7_ILi512EEESA_EEES9_SC_SE_Li256ELb0ELb0ELb0ELb0EEENS1_30DynamicPersistentTileSchedulerILi256ELi32ELb0ELb0ELb1EEEEEEEEEvNT_6ParamsE:
	.zero		3840


//--------------------- .nv.constant0._ZN7cutlass13device_kernelIN5flash11enable_sm90INS1_16FlashAttnFwdSm90INS1_25CollectiveMainloopFwdSm90ILi2EN4cute5tupleIJNS5_1CILi1EEES8_S8_EEENS6_IJNS7_ILi64EEESA_SA_EEELi512ENS_6half_tEfNS_4arch4Sm90ELb1ELb0ELb0ELb1ELb0ELb0ELb0ELb0ELb0ELb0ELb0ELb0EEENS1_21CollectiveEpilogueFwdINS6_IJSA_NS7_ILi512EEESA_EEES9_SC_SE_Li256ELb1ELb0ELb0ELb0EEENS1_36VarlenDynamicPersistentTileSchedulerILi64ELi64ELi256ELi32ELb0ELb0ELb1ELb1ELb1ELb1EEEEEEEEEvNT_6ParamsE --------------------------
	.section	.nv.constant0._ZN7cutlass13device_kernelIN5flash11enable_sm90INS1_16FlashAttnFwdSm90INS1_25CollectiveMainloopFwdSm90ILi2EN4cute5tupleIJNS5_1CILi1EEES8_S8_EEENS6_IJNS7_ILi64EEESA_SA_EEELi512ENS_6half_tEfNS_4arch4Sm90ELb1ELb0ELb0ELb1ELb0ELb0ELb0ELb0ELb0ELb0ELb0ELb0EEENS1_21CollectiveEpilogueFwdINS6_IJSA_NS7_ILi512EEESA_EEES9_SC_SE_Li256ELb1ELb0ELb0ELb0EEENS1_36VarlenDynamicPersistentTileSchedulerILi64ELi64ELi256ELi32ELb0ELb0ELb1ELb1ELb1ELb1EEEEEEEEEvNT_6ParamsE,"a",@progbits
	.sectionflags	@""
	.align	4
.nv.constant0._ZN7cutlass13device_kernelIN5flash11enable_sm90INS1_16FlashAttnFwdSm90INS1_25CollectiveMainloopFwdSm90ILi2EN4cute5tupleIJNS5_1CILi1EEES8_S8_EEENS6_IJNS7_ILi64EEESA_SA_EEELi512ENS_6half_tEfNS_4arch4Sm90ELb1ELb0ELb0ELb1ELb0ELb0ELb0ELb0ELb0ELb0ELb0ELb0EEENS1_21CollectiveEpilogueFwdINS6_IJSA_NS7_ILi512EEESA_EEES9_SC_SE_Li256ELb1ELb0ELb0ELb0EEENS1_36VarlenDynamicPersistentTileSchedulerILi64ELi64ELi256ELi32ELb0ELb0ELb1ELb1ELb1ELb1EEEEEEEEEvNT_6ParamsE:
	.zero		3200


//--------------------- .nv.constant0._ZN7cutlass13device_kernelIN5flash11enable_sm90INS1_16FlashAttnFwdSm90INS1_25CollectiveMainloopFwdSm90ILi2EN4cute5tupleIJNS5_1CILi1EEES8_S8_EEENS6_IJNS7_ILi64EEESA_SA_EEELi512ENS_6half_tEfNS_4arch4Sm90ELb1ELb0ELb0ELb1ELb0ELb1ELb0ELb0ELb0ELb0ELb0ELb0EEENS1_21CollectiveEpilogueFwdINS6_IJSA_NS7_ILi512EEESA_EEES9_SC_SE_Li256ELb1ELb0ELb0ELb0EEENS1_36VarlenDynamicPersistentTileSchedulerILi64ELi64ELi256ELi32ELb0ELb0ELb1ELb1ELb1ELb1EEEEEEEEEvNT_6ParamsE --------------------------
	.section	.nv.constant0._ZN7cutlass13device_kernelIN5flash11enable_sm90INS1_16FlashAttnFwdSm90INS1_25CollectiveMainloopFwdSm90ILi2EN4cute5tupleIJNS5_1CILi1EEES8_S8_EEENS6_IJNS7_ILi64EEESA_SA_EEELi512ENS_6half_tEfNS_4arch4Sm90ELb1ELb0ELb0ELb1ELb0ELb1ELb0ELb0ELb0ELb0ELb0ELb0EEENS1_21CollectiveEpilogueFwdINS6_IJSA_NS7_ILi512EEESA_EEES9_SC_SE_Li256ELb1ELb0ELb0ELb0EEENS1_36VarlenDynamicPersistentTileSchedulerILi64ELi64ELi256ELi32ELb0ELb0ELb1ELb1ELb1ELb1EEEEEEEEEvNT_6ParamsE,"a",@progbits
	.sectionflags	@""
	.align	4
.nv.constant0._ZN7cutlass13device_kernelIN5flash11enable_sm90INS1_16FlashAttnFwdSm90INS1_25CollectiveMainloopFwdSm90ILi2EN4cute5tupleIJNS5_1CILi1EEES8_S8_EEENS6_IJNS7_ILi64EEESA_SA_EEELi512ENS_6half_tEfNS_4arch4Sm90ELb1ELb0ELb0ELb1ELb0ELb1ELb0ELb0ELb0ELb0ELb0ELb0EEENS1_21CollectiveEpilogueFwdINS6_IJSA_NS7_ILi512EEESA_EEES9_SC_SE_Li256ELb1ELb0ELb0ELb0EEENS1_36VarlenDynamicPersistentTileSchedulerILi64ELi64ELi256ELi32ELb0ELb0ELb1ELb1ELb1ELb1EEEEEEEEEvNT_6ParamsE:
	.zero		3200


//--------------------- .nv.constant0._ZN7cutlass13device_kernelIN5flash11enable_sm90INS1_16FlashAttnFwdSm90INS1_25CollectiveMainloopFwdSm90ILi2EN4cute5tupleIJNS5_1CILi1EEES8_S8_EEENS6_IJNS7_ILi64EEESA_SA_EEELi512ENS_6half_tEfNS_4arch4Sm90ELb1ELb0ELb0ELb1ELb0ELb0ELb1ELb0ELb0ELb0ELb0ELb0EEENS1_21CollectiveEpilogueFwdINS6_IJSA_NS7_ILi512EEESA_EEES9_SC_SE_Li256ELb1ELb0ELb0ELb0EEENS1_36VarlenDynamicPersistentTileSchedulerILi64ELi64ELi256ELi32ELb0ELb0ELb1ELb1ELb1ELb1EEEEEEEEEvNT_6ParamsE --------------------------
	.section	.nv.constant0._ZN7cutlass13device_kernelIN5flash11enable_sm90INS1_16FlashAttnFwdSm90INS1_25CollectiveMainloopFwdSm90ILi2EN4cute5tupleIJNS5_1CILi1EEES8_S8_EEENS6_IJNS7_ILi64EEESA_SA_EEELi512ENS_6half_tEfNS_4arch4Sm90ELb1ELb0ELb0ELb1ELb0ELb0ELb1ELb0ELb0ELb0ELb0ELb0EEENS1_21CollectiveEpilogueFwdINS6_IJSA_NS7_ILi512EEESA_EEES9_SC_SE_Li256ELb1ELb0ELb0ELb0EEENS1_36VarlenDynamicPersistentTileSchedulerILi64ELi64ELi256ELi32ELb0ELb0ELb1ELb1ELb1ELb1EEEEEEEEEvNT_6ParamsE,"a",@progbits
	.sectionflags	@""
	.align	4
.nv.constant0._ZN7cutlass13device_kernelIN5flash11enable_sm90INS1_16FlashAttnFwdSm90INS1_25CollectiveMainloopFwdSm90ILi2EN4cute5tupleIJNS5_1CILi1EEES8_S8_EEENS6_IJNS7_ILi64EEESA_SA_EEELi512ENS_6half_tEfNS_4arch4Sm90ELb1ELb0ELb0ELb1ELb0ELb0ELb1ELb0ELb0ELb0ELb0ELb0EEENS1_21CollectiveEpilogueFwdINS6_IJSA_NS7_ILi512EEESA_EEES9_SC_SE_Li256ELb1ELb0ELb0ELb0EEENS1_36VarlenDynamicPersistentTileSchedulerILi64ELi64ELi256ELi32ELb0ELb0ELb1ELb1ELb1ELb1EEEEEEEEEvNT_6ParamsE:
	.zero		3456


//--------------------- .nv.constant0._ZN7cutlass13device_kernelIN5flash11enable_sm90INS1_16FlashAttnFwdSm90INS1_25CollectiveMainloopFwdSm90ILi2EN4cute5tupleIJNS5_1CILi1EEES8_S8_EEENS6_IJNS7_ILi64EEESA_SA_EEELi512ENS_6half_tEfNS_4arch4Sm90ELb1ELb0ELb0ELb1ELb0ELb1ELb1ELb0ELb0ELb0ELb0ELb0EEENS1_21CollectiveEpilogueFwdINS6_IJSA_NS7_ILi512EEESA_EEES9_SC_SE_Li256ELb1ELb0ELb0ELb0EEENS1_36VarlenDynamicPersistentTileSchedulerILi64ELi64ELi256ELi32ELb0ELb0ELb1ELb1ELb1ELb1EEEEEEEEEvNT_6ParamsE --------------------------
	.section	.nv.constant0._ZN7cutlass13device_kernelIN5flash11enable_sm90INS1_16FlashAttnFwdSm90INS1_25CollectiveMainloopFwdSm90ILi2EN4cute5tupleIJNS5_1CILi1EEES8_S8_EEENS6_IJNS7_ILi64EEESA_SA_EEELi512ENS_6half_tEfNS_4arch4Sm90ELb1ELb0ELb0ELb1ELb0ELb1ELb1ELb0ELb0ELb0ELb0ELb0EEENS1_21CollectiveEpilogueFwdINS6_IJSA_NS7_ILi512EEESA_EEES9_SC_SE_Li256ELb1ELb0ELb0ELb0EEENS1_36VarlenDynamicPersistentTileSchedulerILi64ELi64ELi256ELi32ELb0ELb0ELb1ELb1ELb1ELb1EEEEEEEEEvNT_6ParamsE,"a",@progbits
	.sectionflags	@""
	.align	4
.nv.constant0._ZN7cutlass13device_kernelIN5flash11enable_sm90INS1_16FlashAttnFwdSm90INS1_25CollectiveMainloopFwdSm90ILi2EN4cute5tupleIJNS5_1CILi1EEES8_S8_EEENS6_IJNS7_ILi64EEESA_SA_EEELi512ENS_6half_tEfNS_4arch4Sm90ELb1ELb0ELb0ELb1ELb0ELb1ELb1ELb0ELb0ELb0ELb0ELb0EEENS1_21CollectiveEpilogueFwdINS6_IJSA_NS7_ILi512EEESA_EEES9_SC_SE_Li256ELb1ELb0ELb0ELb0EEENS1_36VarlenDynamicPersistentTileSchedulerILi64ELi64ELi256ELi32ELb0ELb0ELb1ELb1ELb1ELb1EEEEEEEEEvNT_6ParamsE:
	.zero		3456


//--------------------- SYMBOLS --------------------------

	.type		.nv.reservedSmem.offset0,@object
	.size		.nv.reservedSmem.offset0,0x4
	.type		__assertfail,@function
